// Copyright (c) 2024, Jay Shah, Ganesh Bikshandi, Ying Zhang, Vijay Thakkar, Pradeep Ramani, Tri Dao.
// Splitting the different template instantiations to different files to speed up compilation.
// This file is auto-generated. See "generate_kernels.py"

#include "flash_fwd_hdim192_128_e4m3_softcap_sm90.cu"

// ===== COMPILED SASS (sm_90a) =====

	.target	sm_90a

	.elftype	@"ET_EXEC"


//--------------------- .note.nv.tkinfo           --------------------------
	.section	.note.nv.tkinfo,"",@"SHT_NOTE"
	.sectionflags	@"SHF_NOTE_NV_TKINFO"
	.tkinfo
        /*0018*/ 	.word	0x00000002
        /*0030*/ 	.string	""
        /*0030*/ 	.string	"ptxas"
        /*0030*/ 	.string	"Cuda compilation tools, release 13.0, V13.0.88"
        /*0030*/ 	.string	"Build cuda_13.0.r13.0/compiler.36424714_0"
        /*0030*/ 	.string	"-arch sm_90a -m 64 "



//--------------------- .note.nv.cuinfo           --------------------------
	.section	.note.nv.cuinfo,"",@"SHT_NOTE"
	.sectionflags	@"SHF_NOTE_NV_CUINFO"
        /*0018*/ 	.short	0x0002
        /*001a*/ 	.short	0x005a
        /*001c*/ 	.short	0x0082
	.zero		2


//--------------------- .nv.info                  --------------------------
	.section	.nv.info,"",@"SHT_CUDA_INFO"
	.align	4


	//----- nvinfo : EIATTR_REGCOUNT
	.align		4
        /*0000*/ 	.byte	0x04, 0x2f
        /*0002*/ 	.short	(.L_27 - .L_26)
	.align		4
.L_26:
        /*0004*/ 	.word	index@(_ZN7cutlass13device_kernelIN5flash11enable_sm90INS1_16FlashAttnFwdSm90INS1_25CollectiveMainloopFwdSm90ILi2EN4cute5tupleIJNS5_1CILi1EEES8_S8_EEENS6_IJNS7_ILi128EEENS7_ILi160EEENS7_ILi192EEEEEELi128ENS_12float_e4m3_tEfNS_4arch4Sm90ELb1ELb0ELb1ELb1ELb0ELb1ELb0ELb1ELb1ELb0ELb0ELb0EEENS1_21CollectiveEpilogueFwdINS6_IJSA_SA_SB_EEES9_NS_10bfloat16_tESG_Li256ELb1ELb0ELb0ELb1EEENS1_36VarlenDynamicPersistentTileSchedulerILi128ELi160ELi256ELi128ELb0ELb0ELb1ELb1ELb1ELb1EEEEEEEEEvNT_6ParamsE)
        /*0008*/ 	.word	0x000000a8


	//----- nvinfo : EIATTR_FRAME_SIZE
	.align		4
.L_27:
        /*000c*/ 	.byte	0x04, 0x11
        /*000e*/ 	.short	(.L_29 - .L_28)
	.align		4
.L_28:
        /*0010*/ 	.word	index@(_ZN7cutlass13device_kernelIN5flash11enable_sm90INS1_16FlashAttnFwdSm90INS1_25CollectiveMainloopFwdSm90ILi2EN4cute5tupleIJNS5_1CILi1EEES8_S8_EEENS6_IJNS7_ILi128EEENS7_ILi160EEENS7_ILi192EEEEEELi128ENS_12float_e4m3_tEfNS_4arch4Sm90ELb1ELb0ELb1ELb1ELb0ELb1ELb0ELb1ELb1ELb0ELb0ELb0EEENS1_21CollectiveEpilogueFwdINS6_IJSA_SA_SB_EEES9_NS_10bfloat16_tESG_Li256ELb1ELb0ELb0ELb1EEENS1_36VarlenDynamicPersistentTileSchedulerILi128ELi160ELi256ELi128ELb0ELb0ELb1ELb1ELb1ELb1EEEEEEEEEvNT_6ParamsE)
        /*0014*/ 	.word	0x00000040


	//----- nvinfo : EIATTR_REGCOUNT
	.align		4
.L_29:
        /*0018*/ 	.byte	0x04, 0x2f
        /*001a*/ 	.short	(.L_31 - .L_30)
	.align		4
.L_30:
        /*001c*/ 	.word	index@(_ZN7cutlass13device_kernelIN5flash11enable_sm90INS1_16FlashAttnFwdSm90INS1_25CollectiveMainloopFwdSm90ILi2EN4cute5tupleIJNS5_1CILi1EEES8_S8_EEENS6_IJNS7_ILi128EEENS7_ILi160EEENS7_ILi192EEEEEELi128ENS_12float_e4m3_tEfNS_4arch4Sm90ELb1ELb0ELb1ELb1ELb0ELb0ELb0ELb1ELb1ELb0ELb0ELb0EEENS1_21CollectiveEpilogueFwdINS6_IJSA_SA_SB_EEES9_NS_10bfloat16_tESG_Li256ELb1ELb0ELb0ELb1EEENS1_36VarlenDynamicPersistentTileSchedulerILi128ELi160ELi256ELi128ELb0ELb0ELb1ELb1ELb1ELb1EEEEEEEEEvNT_6ParamsE)
        /*0020*/ 	.word	0x000000a8


	//----- nvinfo : EIATTR_FRAME_SIZE
	.align		4
.L_31:
        /*0024*/ 	.byte	0x04, 0x11
        /*0026*/ 	.short	(.L_33 - .L_32)
	.align		4
.L_32:
        /*0028*/ 	.word	index@(_ZN7cutlass13device_kernelIN5flash11enable_sm90INS1_16FlashAttnFwdSm90INS1_25CollectiveMainloopFwdSm90ILi2EN4cute5tupleIJNS5_1CILi1EEES8_S8_EEENS6_IJNS7_ILi128EEENS7_ILi160EEENS7_ILi192EEEEEELi128ENS_12float_e4m3_tEfNS_4arch4Sm90ELb1ELb0ELb1ELb1ELb0ELb0ELb0ELb1ELb1ELb0ELb0ELb0EEENS1_21CollectiveEpilogueFwdINS6_IJSA_SA_SB_EEES9_NS_10bfloat16_tESG_Li256ELb1ELb0ELb0ELb1EEENS1_36VarlenDynamicPersistentTileSchedulerILi128ELi160ELi256ELi128ELb0ELb0ELb1ELb1ELb1ELb1EEEEEEEEEvNT_6ParamsE)
        /*002c*/ 	.word	0x00000038


	//----- nvinfo : EIATTR_REGCOUNT
	.align		4
.L_33:
        /*0030*/ 	.byte	0x04, 0x2f
        /*0032*/ 	.short	(.L_35 - .L_34)
	.align		4
.L_34:
        /*0034*/ 	.word	index@(_ZN7cutlass13device_kernelIN5flash11enable_sm90INS1_16FlashAttnFwdSm90INS1_25CollectiveMainloopFwdSm90ILi2EN4cute5tupleIJNS5_1CILi1EEES8_S8_EEENS6_IJNS7_ILi128EEENS7_ILi160EEENS7_ILi192EEEEEELi128ENS_12float_e4m3_tEfNS_4arch4Sm90ELb1ELb0ELb1ELb0ELb0ELb0ELb0ELb1ELb1ELb0ELb0ELb0EEENS1_21CollectiveEpilogueFwdINS6_IJSA_SA_SB_EEES9_NS_10bfloat16_tESG_Li256ELb0ELb0ELb0ELb1EEENS1_30DynamicPersistentTileSchedulerILi256ELi128ELb0ELb0ELb1EEEEEEEEEvNT_6ParamsE)
        /*0038*/ 	.word	0x000000a8


	//----- nvinfo : EIATTR_FRAME_SIZE
	.align		4
.L_35:
        /*003c*/ 	.byte	0x04, 0x11
        /*003e*/ 	.short	(.L_37 - .L_36)
	.align		4
.L_36:
        /*0040*/ 	.word	index@(_ZN7cutlass13device_kernelIN5flash11enable_sm90INS1_16FlashAttnFwdSm90INS1_25CollectiveMainloopFwdSm90ILi2EN4cute5tupleIJNS5_1CILi1EEES8_S8_EEENS6_IJNS7_ILi128EEENS7_ILi160EEENS7_ILi192EEEEEELi128ENS_12float_e4m3_tEfNS_4arch4Sm90ELb1ELb0ELb1ELb0ELb0ELb0ELb0ELb1ELb1ELb0ELb0ELb0EEENS1_21CollectiveEpilogueFwdINS6_IJSA_SA_SB_EEES9_NS_10bfloat16_tESG_Li256ELb0ELb0ELb0ELb1EEENS1_30DynamicPersistentTileSchedulerILi256ELi128ELb0ELb0ELb1EEEEEEEEEvNT_6ParamsE)
        /*0044*/ 	.word	0x00000030


	//----- nvinfo : EIATTR_REGCOUNT
	.align		4
.L_37:
        /*0048*/ 	.byte	0x04, 0x2f
        /*004a*/ 	.short	(.L_39 - .L_38)
	.align		4
.L_38:
        /*004c*/ 	.word	index@(_ZN7cutlass13device_kernelIN5flash11enable_sm90INS1_16FlashAttnFwdSm90INS1_25CollectiveMainloopFwdSm90ILi2EN4cute5tupleIJNS5_1CILi1EEES8_S8_EEENS6_IJNS7_ILi128EEESA_NS7_ILi192EEEEEELi128ENS_12float_e4m3_tEfNS_4arch4Sm90ELb0ELb1ELb1ELb1ELb0ELb1ELb0ELb1ELb1ELb0ELb0ELb0EEENS1_21CollectiveEpilogueFwdINS6_IJSA_SA_SA_EEES9_NS_10bfloat16_tESF_Li256ELb1ELb0ELb0ELb1EEENS1_36VarlenDynamicPersistentTileSchedulerILi128ELi128ELi256ELi128ELb0ELb0ELb1ELb1ELb0ELb1EEEEEEEEEvNT_6ParamsE)
        /*0050*/ 	.word	0x000000a8


	//----- nvinfo : EIATTR_FRAME_SIZE
	.align		4
.L_39:
        /*0054*/ 	.byte	0x04, 0x11
        /*0056*/ 	.short	(.L_41 - .L_40)
	.align		4
.L_40:
        /*0058*/ 	.word	index@(_ZN7cutlass13device_kernelIN5flash11enable_sm90INS1_16FlashAttnFwdSm90INS1_25CollectiveMainloopFwdSm90ILi2EN4cute5tupleIJNS5_1CILi1EEES8_S8_EEENS6_IJNS7_ILi128EEESA_NS7_ILi192EEEEEELi128ENS_12float_e4m3_tEfNS_4arch4Sm90ELb0ELb1ELb1ELb1ELb0ELb1ELb0ELb1ELb1ELb0ELb0ELb0EEENS1_21CollectiveEpilogueFwdINS6_IJSA_SA_SA_EEES9_NS_10bfloat16_tESF_Li256ELb1ELb0ELb0ELb1EEENS1_36VarlenDynamicPersistentTileSchedulerILi128ELi128ELi256ELi128ELb0ELb0ELb1ELb1ELb0ELb1EEEEEEEEEvNT_6ParamsE)
        /*005c*/ 	.word	0x00000048


	//----- nvinfo : EIATTR_REGCOUNT
	.align		4
.L_41:
        /*0060*/ 	.byte	0x04, 0x2f
        /*0062*/ 	.short	(.L_43 - .L_42)
	.align		4
.L_42:
        /*0064*/ 	.word	index@(_ZN7cutlass13device_kernelIN5flash11enable_sm90INS1_16FlashAttnFwdSm90INS1_25CollectiveMainloopFwdSm90ILi2EN4cute5tupleIJNS5_1CILi1EEES8_S8_EEENS6_IJNS7_ILi128EEESA_NS7_ILi192EEEEEELi128ENS_12float_e4m3_tEfNS_4arch4Sm90ELb0ELb1ELb1ELb1ELb0ELb0ELb0ELb1ELb1ELb0ELb0ELb0EEENS1_21CollectiveEpilogueFwdINS6_IJSA_SA_SA_EEES9_NS_10bfloat16_tESF_Li256ELb1ELb0ELb0ELb1EEENS1_36VarlenDynamicPersistentTileSchedulerILi128ELi128ELi256ELi128ELb0ELb0ELb1ELb1ELb0ELb1EEEEEEEEEvNT_6ParamsE)
        /*0068*/ 	.word	0x000000a8


	//----- nvinfo : EIATTR_FRAME_SIZE
	.align		4
.L_43:
        /*006c*/ 	.byte	0x04, 0x11
        /*006e*/ 	.short	(.L_45 - .L_44)
	.align		4
.L_44:
        /*0070*/ 	.word	index@(_ZN7cutlass13device_kernelIN5flash11enable_sm90INS1_16FlashAttnFwdSm90INS1_25CollectiveMainloopFwdSm90ILi2EN4cute5tupleIJNS5_1CILi1EEES8_S8_EEENS6_IJNS7_ILi128EEESA_NS7_ILi192EEEEEELi128ENS_12float_e4m3_tEfNS_4arch4Sm90ELb0ELb1ELb1ELb1ELb0ELb0ELb0ELb1ELb1ELb0ELb0ELb0EEENS1_21CollectiveEpilogueFwdINS6_IJSA_SA_SA_EEES9_NS_10bfloat16_tESF_Li256ELb1ELb0ELb0ELb1EEENS1_36VarlenDynamicPersistentTileSchedulerILi128ELi128ELi256ELi128ELb0ELb0ELb1ELb1ELb0ELb1EEEEEEEEEvNT_6ParamsE)
        /*0074*/ 	.word	0x00000040


	//----- nvinfo : EIATTR_REGCOUNT
	.align		4
.L_45:
        /*0078*/ 	.byte	0x04, 0x2f
        /*007a*/ 	.short	(.L_47 - .L_46)
	.align		4
.L_46:
        /*007c*/ 	.word	index@(_ZN7cutlass13device_kernelIN5flash11enable_sm90INS1_16FlashAttnFwdSm90INS1_25CollectiveMainloopFwdSm90ILi2EN4cute5tupleIJNS5_1CILi1EEES8_S8_EEENS6_IJNS7_ILi128EEESA_NS7_ILi192EEEEEELi128ENS_12float_e4m3_tEfNS_4arch4Sm90ELb0ELb1ELb1ELb0ELb0ELb0ELb0ELb1ELb1ELb0ELb0ELb0EEENS1_21CollectiveEpilogueFwdINS6_IJSA_SA_SA_EEES9_NS_10bfloat16_tESF_Li256ELb0ELb0ELb0ELb1EEENS1_30DynamicPersistentTileSchedulerILi256ELi128ELb0ELb0ELb1EEEEEEEEEvNT_6ParamsE)
        /*0080*/ 	.word	0x000000a8


	//----- nvinfo : EIATTR_FRAME_SIZE
	.align		4
.L_47:
        /*0084*/ 	.byte	0x04, 0x11
        /*0086*/ 	.short	(.L_49 - .L_48)
	.align		4
.L_48:
        /*0088*/ 	.word	index@(_ZN7cutlass13device_kernelIN5flash11enable_sm90INS1_16FlashAttnFwdSm90INS1_25CollectiveMainloopFwdSm90ILi2EN4cute5tupleIJNS5_1CILi1EEES8_S8_EEENS6_IJNS7_ILi128EEESA_NS7_ILi192EEEEEELi128ENS_12float_e4m3_tEfNS_4arch4Sm90ELb0ELb1ELb1ELb0ELb0ELb0ELb0ELb1ELb1ELb0ELb0ELb0EEENS1_21CollectiveEpilogueFwdINS6_IJSA_SA_SA_EEES9_NS_10bfloat16_tESF_Li256ELb0ELb0ELb0ELb1EEENS1_30DynamicPersistentTileSchedulerILi256ELi128ELb0ELb0ELb1EEEEEEEEEvNT_6ParamsE)
        /*008c*/ 	.word	0x00000038


	//----- nvinfo : EIATTR_REGCOUNT
	.align		4
.L_49:
        /*0090*/ 	.byte	0x04, 0x2f
        /*0092*/ 	.short	(.L_51 - .L_50)
	.align		4
.L_50:
        /*0094*/ 	.word	index@(_ZN7cutlass13device_kernelIN5flash11enable_sm90INS1_16FlashAttnFwdSm90INS1_25CollectiveMainloopFwdSm90ILi2EN4cute5tupleIJNS5_1CILi1EEES8_S8_EEENS6_IJNS7_ILi128EEENS7_ILi160EEENS7_ILi192EEEEEELi128ENS_12float_e4m3_tEfNS_4arch4Sm90ELb0ELb0ELb1ELb1ELb0ELb1ELb0ELb1ELb1ELb0ELb0ELb0EEENS1_21CollectiveEpilogueFwdINS6_IJSA_SA_SB_EEES9_NS_10bfloat16_tESG_Li256ELb1ELb0ELb0ELb1EEENS1_36VarlenDynamicPersistentTileSchedulerILi128ELi160ELi256ELi128ELb0ELb0ELb1ELb0ELb1ELb1EEEEEEEEEvNT_6ParamsE)
        /*0098*/ 	.word	0x000000a8


	//----- nvinfo : EIATTR_FRAME_SIZE
	.align		4
.L_51:
        /*009c*/ 	.byte	0x04, 0x11
        /*009e*/ 	.short	(.L_53 - .L_52)
	.align		4
.L_52:
        /*00a0*/ 	.word	index@(_ZN7cutlass13device_kernelIN5flash11enable_sm90INS1_16FlashAttnFwdSm90INS1_25CollectiveMainloopFwdSm90ILi2EN4cute5tupleIJNS5_1CILi1EEES8_S8_EEENS6_IJNS7_ILi128EEENS7_ILi160EEENS7_ILi192EEEEEELi128ENS_12float_e4m3_tEfNS_4arch4Sm90ELb0ELb0ELb1ELb1ELb0ELb1ELb0ELb1ELb1ELb0ELb0ELb0EEENS1_21CollectiveEpilogueFwdINS6_IJSA_SA_SB_EEES9_NS_10bfloat16_tESG_Li256ELb1ELb0ELb0ELb1EEENS1_36VarlenDynamicPersistentTileSchedulerILi128ELi160ELi256ELi128ELb0ELb0ELb1ELb0ELb1ELb1EEEEEEEEEvNT_6ParamsE)
        /*00a4*/ 	.word	0x00000048


	//----- nvinfo : EIATTR_REGCOUNT
	.align		4
.L_53:
        /*00a8*/ 	.byte	0x04, 0x2f
        /*00aa*/ 	.short	(.L_55 - .L_54)
	.align		4
.L_54:
        /*00ac*/ 	.word	index@(_ZN7cutlass13device_kernelIN5flash11enable_sm90INS1_16FlashAttnFwdSm90INS1_25CollectiveMainloopFwdSm90ILi2EN4cute5tupleIJNS5_1CILi1EEES8_S8_EEENS6_IJNS7_ILi128EEENS7_ILi160EEENS7_ILi192EEEEEELi128ENS_12float_e4m3_tEfNS_4arch4Sm90ELb0ELb0ELb1ELb1ELb0ELb0ELb0ELb1ELb1ELb0ELb0ELb0EEENS1_21CollectiveEpilogueFwdINS6_IJSA_SA_SB_EEES9_NS_10bfloat16_tESG_Li256ELb1ELb0ELb0ELb1EEENS1_36VarlenDynamicPersistentTileSchedulerILi128ELi160ELi256ELi128ELb0ELb0ELb1ELb0ELb1ELb1EEEEEEEEEvNT_6ParamsE)
        /*00b0*/ 	.word	0x000000a8


	//----- nvinfo : EIATTR_FRAME_SIZE
	.align		4
.L_55:
        /*00b4*/ 	.byte	0x04, 0x11
        /*00b6*/ 	.short	(.L_57 - .L_56)
	.align		4
.L_56:
        /*00b8*/ 	.word	index@(_ZN7cutlass13device_kernelIN5flash11enable_sm90INS1_16FlashAttnFwdSm90INS1_25CollectiveMainloopFwdSm90ILi2EN4cute5tupleIJNS5_1CILi1EEES8_S8_EEENS6_IJNS7_ILi128EEENS7_ILi160EEENS7_ILi192EEEEEELi128ENS_12float_e4m3_tEfNS_4arch4Sm90ELb0ELb0ELb1ELb1ELb0ELb0ELb0ELb1ELb1ELb0ELb0ELb0EEENS1_21CollectiveEpilogueFwdINS6_IJSA_SA_SB_EEES9_NS_10bfloat16_tESG_Li256ELb1ELb0ELb0ELb1EEENS1_36VarlenDynamicPersistentTileSchedulerILi128ELi160ELi256ELi128ELb0ELb0ELb1ELb0ELb1ELb1EEEEEEEEEvNT_6ParamsE)
        /*00bc*/ 	.word	0x00000038


	//----- nvinfo : EIATTR_REGCOUNT
	.align		4
.L_57:
        /*00c0*/ 	.byte	0x04, 0x2f
        /*00c2*/ 	.short	(.L_59 - .L_58)
	.align		4
.L_58:
        /*00c4*/ 	.word	index@(_ZN7cutlass13device_kernelIN5flash11enable_sm90INS1_16FlashAttnFwdSm90INS1_25CollectiveMainloopFwdSm90ILi2EN4cute5tupleIJNS5_1CILi2EEENS7_ILi1EEES9_EEENS6_IJNS7_ILi128EEENS7_ILi160EEENS7_ILi192EEEEEELi128ENS_12float_e4m3_tEfNS_4arch4Sm90ELb0ELb0ELb1ELb0ELb0ELb0ELb0ELb1ELb1ELb0ELb0ELb0EEENS1_21CollectiveEpilogueFwdINS6_IJSB_SB_SC_EEESA_NS_10bfloat16_tESH_Li256ELb0ELb0ELb0ELb1EEENS1_29StaticPersistentTileSchedulerILb0EEEEEEEEEvNT_6ParamsE)
        /*00c8*/ 	.word	0x000000a8


	//----- nvinfo : EIATTR_FRAME_SIZE
	.align		4
.L_59:
        /*00cc*/ 	.byte	0x04, 0x11
        /*00ce*/ 	.short	(.L_61 - .L_60)
	.align		4
.L_60:
        /*00d0*/ 	.word	index@(_ZN7cutlass13device_kernelIN5flash11enable_sm90INS1_16FlashAttnFwdSm90INS1_25CollectiveMainloopFwdSm90ILi2EN4cute5tupleIJNS5_1CILi2EEENS7_ILi1EEES9_EEENS6_IJNS7_ILi128EEENS7_ILi160EEENS7_ILi192EEEEEELi128ENS_12float_e4m3_tEfNS_4arch4Sm90ELb0ELb0ELb1ELb0ELb0ELb0ELb0ELb1ELb1ELb0ELb0ELb0EEENS1_21CollectiveEpilogueFwdINS6_IJSB_SB_SC_EEESA_NS_10bfloat16_tESH_Li256ELb0ELb0ELb0ELb1EEENS1_29StaticPersistentTileSchedulerILb0EEEEEEEEEvNT_6ParamsE)
        /*00d4*/ 	.word	0x00000030


	//----- nvinfo : EIATTR_REGCOUNT
	.align		4
.L_61:
        /*00d8*/ 	.byte	0x04, 0x2f
        /*00da*/ 	.short	(.L_63 - .L_62)
	.align		4
.L_62:
        /*00dc*/ 	.word	index@(_ZN7cutlass13device_kernelIN5flash11enable_sm90INS1_16FlashAttnFwdSm90INS1_25CollectiveMainloopFwdSm90ILi2EN4cute5tupleIJNS5_1CILi1EEES8_S8_EEENS6_IJNS7_ILi128EEENS7_ILi160EEENS7_ILi192EEEEEELi128ENS_12float_e4m3_tEfNS_4arch4Sm90ELb0ELb0ELb1ELb0ELb0ELb0ELb0ELb1ELb1ELb0ELb0ELb0EEENS1_21CollectiveEpilogueFwdINS6_IJSA_SA_SB_EEES9_NS_10bfloat16_tESG_Li256ELb0ELb0ELb0ELb1EEENS1_29StaticPersistentTileSchedulerILb0EEEEEEEEEvNT_6ParamsE)
        /*00e0*/ 	.word	0x000000a8


	//----- nvinfo : EIATTR_FRAME_SIZE
	.align		4
.L_63:
        /*00e4*/ 	.byte	0x04, 0x11
        /*00e6*/ 	.short	(.L_65 - .L_64)
	.align		4
.L_64:
        /*00e8*/ 	.word	index@(_ZN7cutlass13device_kernelIN5flash11enable_sm90INS1_16FlashAttnFwdSm90INS1_25CollectiveMainloopFwdSm90ILi2EN4cute5tupleIJNS5_1CILi1EEES8_S8_EEENS6_IJNS7_ILi128EEENS7_ILi160EEENS7_ILi192EEEEEELi128ENS_12float_e4m3_tEfNS_4arch4Sm90ELb0ELb0ELb1ELb0ELb0ELb0ELb0ELb1ELb1ELb0ELb0ELb0EEENS1_21CollectiveEpilogueFwdINS6_IJSA_SA_SB_EEES9_NS_10bfloat16_tESG_Li256ELb0ELb0ELb0ELb1EEENS1_29StaticPersistentTileSchedulerILb0EEEEEEEEEvNT_6ParamsE)
        /*00ec*/ 	.word	0x00000020


	//----- nvinfo : EIATTR_MIN_STACK_SIZE
	.align		4
.L_65:
        /*00f0*/ 	.byte	0x04, 0x12
        /*00f2*/ 	.short	(.L_67 - .L_66)
	.align		4
.L_66:
        /*00f4*/ 	.word	index@(_ZN7cutlass13device_kernelIN5flash11enable_sm90INS1_16FlashAttnFwdSm90INS1_25CollectiveMainloopFwdSm90ILi2EN4cute5tupleIJNS5_1CILi1EEES8_S8_EEENS6_IJNS7_ILi128EEENS7_ILi160EEENS7_ILi192EEEEEELi128ENS_12float_e4m3_tEfNS_4arch4Sm90ELb0ELb0ELb1ELb0ELb0ELb0ELb0ELb1ELb1ELb0ELb0ELb0EEENS1_21CollectiveEpilogueFwdINS6_IJSA_SA_SB_EEES9_NS_10bfloat16_tESG_Li256ELb0ELb0ELb0ELb1EEENS1_29StaticPersistentTileSchedulerILb0EEEEEEEEEvNT_6ParamsE)
        /*00f8*/ 	.word	0x00000020


	//----- nvinfo : EIATTR_MIN_STACK_SIZE
	.align		4
.L_67:
        /*00fc*/ 	.byte	0x04, 0x12
        /*00fe*/ 	.short	(.L_69 - .L_68)
	.align		4
.L_68:
        /*0100*/ 	.word	index@(_ZN7cutlass13device_kernelIN5flash11enable_sm90INS1_16FlashAttnFwdSm90INS1_25CollectiveMainloopFwdSm90ILi2EN4cute5tupleIJNS5_1CILi2EEENS7_ILi1EEES9_EEENS6_IJNS7_ILi128EEENS7_ILi160EEENS7_ILi192EEEEEELi128ENS_12float_e4m3_tEfNS_4arch4Sm90ELb0ELb0ELb1ELb0ELb0ELb0ELb0ELb1ELb1ELb0ELb0ELb0EEENS1_21CollectiveEpilogueFwdINS6_IJSB_SB_SC_EEESA_NS_10bfloat16_tESH_Li256ELb0ELb0ELb0ELb1EEENS1_29StaticPersistentTileSchedulerILb0EEEEEEEEEvNT_6ParamsE)
        /*0104*/ 	.word	0x00000030


	//----- nvinfo : EIATTR_MIN_STACK_SIZE
	.align		4
.L_69:
        /*0108*/ 	.byte	0x04, 0x12
        /*010a*/ 	.short	(.L_71 - .L_70)
	.align		4
.L_70:
        /*010c*/ 	.word	index@(_ZN7cutlass13device_kernelIN5flash11enable_sm90INS1_16FlashAttnFwdSm90INS1_25CollectiveMainloopFwdSm90ILi2EN4cute5tupleIJNS5_1CILi1EEES8_S8_EEENS6_IJNS7_ILi128EEENS7_ILi160EEENS7_ILi192EEEEEELi128ENS_12float_e4m3_tEfNS_4arch4Sm90ELb0ELb0ELb1ELb1ELb0ELb0ELb0ELb1ELb1ELb0ELb0ELb0EEENS1_21CollectiveEpilogueFwdINS6_IJSA_SA_SB_EEES9_NS_10bfloat16_tESG_Li256ELb1ELb0ELb0ELb1EEENS1_36VarlenDynamicPersistentTileSchedulerILi128ELi160ELi256ELi128ELb0ELb0ELb1ELb0ELb1ELb1EEEEEEEEEvNT_6ParamsE)
        /*0110*/ 	.word	0x00000038


	//----- nvinfo : EIATTR_MIN_STACK_SIZE
	.align		4
.L_71:
        /*0114*/ 	.byte	0x04, 0x12
        /*0116*/ 	.short	(.L_73 - .L_72)
	.align		4
.L_72:
        /*0118*/ 	.word	index@(_ZN7cutlass13device_kernelIN5flash11enable_sm90INS1_16FlashAttnFwdSm90INS1_25CollectiveMainloopFwdSm90ILi2EN4cute5tupleIJNS5_1CILi1EEES8_S8_EEENS6_IJNS7_ILi128EEENS7_ILi160EEENS7_ILi192EEEEEELi128ENS_12float_e4m3_tEfNS_4arch4Sm90ELb0ELb0ELb1ELb1ELb0ELb1ELb0ELb1ELb1ELb0ELb0ELb0EEENS1_21CollectiveEpilogueFwdINS6_IJSA_SA_SB_EEES9_NS_10bfloat16_tESG_Li256ELb1ELb0ELb0ELb1EEENS1_36VarlenDynamicPersistentTileSchedulerILi128ELi160ELi256ELi128ELb0ELb0ELb1ELb0ELb1ELb1EEEEEEEEEvNT_6ParamsE)
        /*011c*/ 	.word	0x00000048


	//----- nvinfo : EIATTR_MIN_STACK_SIZE
	.align		4
.L_73:
        /*0120*/ 	.byte	0x04, 0x12
        /*0122*/ 	.short	(.L_75 - .L_74)
	.align		4
.L_74:
        /*0124*/ 	.word	index@(_ZN7cutlass13device_kernelIN5flash11enable_sm90INS1_16FlashAttnFwdSm90INS1_25CollectiveMainloopFwdSm90ILi2EN4cute5tupleIJNS5_1CILi1EEES8_S8_EEENS6_IJNS7_ILi128EEESA_NS7_ILi192EEEEEELi128ENS_12float_e4m3_tEfNS_4arch4Sm90ELb0ELb1ELb1ELb0ELb0ELb0ELb0ELb1ELb1ELb0ELb0ELb0EEENS1_21CollectiveEpilogueFwdINS6_IJSA_SA_SA_EEES9_NS_10bfloat16_tESF_Li256ELb0ELb0ELb0ELb1EEENS1_30DynamicPersistentTileSchedulerILi256ELi128ELb0ELb0ELb1EEEEEEEEEvNT_6ParamsE)
        /*0128*/ 	.word	0x00000038


	//----- nvinfo : EIATTR_MIN_STACK_SIZE
	.align		4
.L_75:
        /*012c*/ 	.byte	0x04, 0x12
        /*012e*/ 	.short	(.L_77 - .L_76)
	.align		4
.L_76:
        /*0130*/ 	.word	index@(_ZN7cutlass13device_kernelIN5flash11enable_sm90INS1_16FlashAttnFwdSm90INS1_25CollectiveMainloopFwdSm90ILi2EN4cute5tupleIJNS5_1CILi1EEES8_S8_EEENS6_IJNS7_ILi128EEESA_NS7_ILi192EEEEEELi128ENS_12float_e4m3_tEfNS_4arch4Sm90ELb0ELb1ELb1ELb1ELb0ELb0ELb0ELb1ELb1ELb0ELb0ELb0EEENS1_21CollectiveEpilogueFwdINS6_IJSA_SA_SA_EEES9_NS_10bfloat16_tESF_Li256ELb1ELb0ELb0ELb1EEENS1_36VarlenDynamicPersistentTileSchedulerILi128ELi128ELi256ELi128ELb0ELb0ELb1ELb1ELb0ELb1EEEEEEEEEvNT_6ParamsE)
        /*0134*/ 	.word	0x00000040


	//----- nvinfo : EIATTR_MIN_STACK_SIZE
	.align		4
.L_77:
        /*0138*/ 	.byte	0x04, 0x12
        /*013a*/ 	.short	(.L_79 - .L_78)
	.align		4
.L_78:
        /*013c*/ 	.word	index@(_ZN7cutlass13device_kernelIN5flash11enable_sm90INS1_16FlashAttnFwdSm90INS1_25CollectiveMainloopFwdSm90ILi2EN4cute5tupleIJNS5_1CILi1EEES8_S8_EEENS6_IJNS7_ILi128EEESA_NS7_ILi192EEEEEELi128ENS_12float_e4m3_tEfNS_4arch4Sm90ELb0ELb1ELb1ELb1ELb0ELb1ELb0ELb1ELb1ELb0ELb0ELb0EEENS1_21CollectiveEpilogueFwdINS6_IJSA_SA_SA_EEES9_NS_10bfloat16_tESF_Li256ELb1ELb0ELb0ELb1EEENS1_36VarlenDynamicPersistentTileSchedulerILi128ELi128ELi256ELi128ELb0ELb0ELb1ELb1ELb0ELb1EEEEEEEEEvNT_6ParamsE)
        /*0140*/ 	.word	0x00000048


	//----- nvinfo : EIATTR_MIN_STACK_SIZE
	.align		4
.L_79:
        /*0144*/ 	.byte	0x04, 0x12
        /*0146*/ 	.short	(.L_81 - .L_80)
	.align		4
.L_80:
        /*0148*/ 	.word	index@(_ZN7cutlass13device_kernelIN5flash11enable_sm90INS1_16FlashAttnFwdSm90INS1_25CollectiveMainloopFwdSm90ILi2EN4cute5tupleIJNS5_1CILi1EEES8_S8_EEENS6_IJNS7_ILi128EEENS7_ILi160EEENS7_ILi192EEEEEELi128ENS_12float_e4m3_tEfNS_4arch4Sm90ELb1ELb0ELb1ELb0ELb0ELb0ELb0ELb1ELb1ELb0ELb0ELb0EEENS1_21CollectiveEpilogueFwdINS6_IJSA_SA_SB_EEES9_NS_10bfloat16_tESG_Li256ELb0ELb0ELb0ELb1EEENS1_30DynamicPersistentTileSchedulerILi256ELi128ELb0ELb0ELb1EEEEEEEEEvNT_6ParamsE)
        /*014c*/ 	.word	0x00000030


	//----- nvinfo : EIATTR_MIN_STACK_SIZE
	.align		4
.L_81:
        /*0150*/ 	.byte	0x04, 0x12
        /*0152*/ 	.short	(.L_83 - .L_82)
	.align		4
.L_82:
        /*0154*/ 	.word	index@(_ZN7cutlass13device_kernelIN5flash11enable_sm90INS1_16FlashAttnFwdSm90INS1_25CollectiveMainloopFwdSm90ILi2EN4cute5tupleIJNS5_1CILi1EEES8_S8_EEENS6_IJNS7_ILi128EEENS7_ILi160EEENS7_ILi192EEEEEELi128ENS_12float_e4m3_tEfNS_4arch4Sm90ELb1ELb0ELb1ELb1ELb0ELb0ELb0ELb1ELb1ELb0ELb0ELb0EEENS1_21CollectiveEpilogueFwdINS6_IJSA_SA_SB_EEES9_NS_10bfloat16_tESG_Li256ELb1ELb0ELb0ELb1EEENS1_36VarlenDynamicPersistentTileSchedulerILi128ELi160ELi256ELi128ELb0ELb0ELb1ELb1ELb1ELb1EEEEEEEEEvNT_6ParamsE)
        /*0158*/ 	.word	0x00000038


	//----- nvinfo : EIATTR_MIN_STACK_SIZE
	.align		4
.L_83:
        /*015c*/ 	.byte	0x04, 0x12
        /*015e*/ 	.short	(.L_85 - .L_84)
	.align		4
.L_84:
        /*0160*/ 	.word	index@(_ZN7cutlass13device_kernelIN5flash11enable_sm90INS1_16FlashAttnFwdSm90INS1_25CollectiveMainloopFwdSm90ILi2EN4cute5tupleIJNS5_1CILi1EEES8_S8_EEENS6_IJNS7_ILi128EEENS7_ILi160EEENS7_ILi192EEEEEELi128ENS_12float_e4m3_tEfNS_4arch4Sm90ELb1ELb0ELb1ELb1ELb0ELb1ELb0ELb1ELb1ELb0ELb0ELb0EEENS1_21CollectiveEpilogueFwdINS6_IJSA_SA_SB_EEES9_NS_10bfloat16_tESG_Li256ELb1ELb0ELb0ELb1EEENS1_36VarlenDynamicPersistentTileSchedulerILi128ELi160ELi256ELi128ELb0ELb0ELb1ELb1ELb1ELb1EEEEEEEEEvNT_6ParamsE)
        /*0164*/ 	.word	0x00000040
.L_85:


//--------------------- .nv.compat                --------------------------
	.section	.nv.compat,"",@"SHT_CUDA_COMPAT_INFO"
	.align	4
        /*0000*/ 	.byte	0x02, 0x09, 0x01, 0x00, 0x02, 0x02, 0x04, 0x00, 0x02, 0x05, 0x05, 0x00, 0x03, 0x07, 0x01, 0x01
        /*0010*/ 	.byte	0x02, 0x03, 0x01, 0x00, 0x02, 0x06, 0x01, 0x00, 0x04, 0x0b, 0x08, 0x00, 0x00, 0x00, 0x00, 0x00
        /*0020*/ 	.byte	0x00, 0x00, 0x00, 0x00


//--------------------- .nv.info._ZN7cutlass13device_kernelIN5flash11enable_sm90INS1_16FlashAttnFwdSm90INS1_25CollectiveMainloopFwdSm90ILi2EN4cute5tupleIJNS5_1CILi1EEES8_S8_EEENS6_IJNS7_ILi128EEENS7_ILi160EEENS7_ILi192EEEEEELi128ENS_12float_e4m3_tEfNS_4arch4Sm90ELb0ELb0ELb1ELb0ELb0ELb0ELb0ELb1ELb1ELb0ELb0ELb0EEENS1_21CollectiveEpilogueFwdINS6_IJSA_SA_SB_EEES9_NS_10bfloat16_tESG_Li256ELb0ELb0ELb0ELb1EEENS1_29StaticPersistentTileSchedulerILb0EEEEEEEEEvNT_6ParamsE --------------------------
	.section	.nv.info._ZN7cutlass13device_kernelIN5flash11enable_sm90INS1_16FlashAttnFwdSm90INS1_25CollectiveMainloopFwdSm90ILi2EN4cute5tupleIJNS5_1CILi1EEES8_S8_EEENS6_IJNS7_ILi128EEENS7_ILi160EEENS7_ILi192EEEEEELi128ENS_12float_e4m3_tEfNS_4arch4Sm90ELb0ELb0ELb1ELb0ELb0ELb0ELb0ELb1ELb1ELb0ELb0ELb0EEENS1_21CollectiveEpilogueFwdINS6_IJSA_SA_SB_EEES9_NS_10bfloat16_tESG_Li256ELb0ELb0ELb0ELb1EEENS1_29StaticPersistentTileSchedulerILb0EEEEEEEEEvNT_6ParamsE,"",@"SHT_CUDA_INFO"
	.sectionflags	@""
	.align	4


	//----- nvinfo : EIATTR_CUDA_API_VERSION
	.align		4
        /*0000*/ 	.byte	0x04, 0x37
        /*0002*/ 	.short	(.L_87 - .L_86)
.L_86:
        /*0004*/ 	.word	0x00000082


	//----- nvinfo : EIATTR_KPARAM_INFO
	.align		4
.L_87:
        /*0008*/ 	.byte	0x04, 0x17
        /*000a*/ 	.short	(.L_89 - .L_88)
.L_88:
        /*000c*/ 	.word	0x00000000
        /*0010*/ 	.short	0x0000
        /*0012*/ 	.short	0x0070
        /*0014*/ 	.byte	0x00, 0xf0, 0x01, 0x2e


	//----- nvinfo : EIATTR_SPARSE_MMA_MASK
	.align		4
.L_89:
        /*0018*/ 	.byte	0x03, 0x50
        /*001a*/ 	.short	0x0000


	//----- nvinfo : EIATTR_MAXREG_COUNT
	.align		4
        /*001c*/ 	.byte	0x03, 0x1b
        /*001e*/ 	.short	0x00a8


	//----- nvinfo : EIATTR_NUM_BARRIERS
	.align		4
        /*0020*/ 	.byte	0x02, 0x4c
        /*0022*/ 	.byte	0x10
	.zero		1


	//----- nvinfo : EIATTR_EXTERNS
	.align		4
        /*0024*/ 	.byte	0x04, 0x0f
        /*0026*/ 	.short	(.L_91 - .L_90)


	//   ....[0]....
	.align		4
.L_90:
        /*0028*/ 	.word	index@(__assertfail)


	//----- nvinfo : EIATTR_ANNOTATIONS
	.align		4
.L_91:
        /*002c*/ 	.byte	0x04, 0x55
        /*002e*/ 	.short	(.L_93 - .L_92)


	//   ....[0]....
.L_92:
        /*0030*/ 	.word	0x00000001
        /*0034*/ 	.byte	0x00, 0xa3, 0x00, 0x00, 0x01, 0x00, 0x00, 0x00, 0x20, 0xa3, 0x00, 0x00, 0x01, 0x00, 0x00, 0x00
        /* <DEDUP_REMOVED lines=23> */
        /*01b4*/ 	.byte	0x10, 0xd8, 0x00, 0x00


	//----- nvinfo : EIATTR_MERCURY_ISA_VERSION
	.align		4
.L_93:
        /*01b8*/ 	.byte	0x03, 0x5f
        /*01ba*/ 	.short	0x0101


	//----- nvinfo : EIATTR_INT_WARP_WIDE_INSTR_OFFSETS
	.align		4
        /*01bc*/ 	.byte	0x04, 0x31
        /*01be*/ 	.short	(.L_95 - .L_94)


	//   ....[0]....
.L_94:
        /*01c0*/ 	.word	0x00000190


	//   ....[1]....
        /*01c4*/ 	.word	0x000001c0


	//   ....[2]....
        /*01c8*/ 	.word	0x000001d0


	//   ....[3]....
        /*01cc*/ 	.word	0x0000ada0


	//----- nvinfo : EIATTR_COOP_GROUP_MASK_REGIDS
	.align		4
.L_95:
        /*01d0*/ 	.byte	0x04, 0x29
        /*01d2*/ 	.short	(.L_97 - .L_96)


	//   ....[0]....
.L_96:
        /*01d4*/ 	.word	0xffffffff


	//   ....[1]....
        /*01d8*/ 	.word	0xffffffff


	//   ....[2]....
        /*01dc*/ 	.word	0xffffffff


	//   ....[3]....
        /*01e0*/ 	.word	0xffffffff


	//   ....[4]....
        /*01e4*/ 	.word	0xffffffff


	//   ....[5]....
        /*01e8*/ 	.word	0xffffffff


	//   ....[6]....
        /*01ec*/ 	.word	0xffffffff


	//   ....[7]....
        /*01f0*/ 	.word	0xffffffff


	//   ....[8]....
        /*01f4*/ 	.word	0xffffffff


	//   ....[9]....
        /*01f8*/ 	.word	0xffffffff


	//   ....[10]....
        /*01fc*/ 	.word	0xffffffff


	//   ....[11]....
        /*0200*/ 	.word	0xffffffff


	//   ....[12]....
        /*0204*/ 	.word	0xffffffff


	//   ....[13]....
        /*0208*/ 	.word	0xffffffff


	//   ....[14]....
        /*020c*/ 	.word	0xffffffff


	//   ....[15]....
        /*0210*/ 	.word	0xffffffff


	//   ....[16]....
        /*0214*/ 	.word	0xffffffff


	//   ....[17]....
        /*0218*/ 	.word	0xffffffff


	//   ....[18]....
        /*021c*/ 	.word	0xffffffff


	//   ....[19]....
        /*0220*/ 	.word	0xffffffff


	//   ....[20]....
        /*0224*/ 	.word	0xffffffff


	//   ....[21]....
        /*0228*/ 	.word	0xffffffff


	//   ....[22]....
        /*022c*/ 	.word	0xffffffff


	//   ....[23]....
        /*0230*/ 	.word	0xffffffff


	//   ....[24]....
        /*0234*/ 	.word	0xffffffff


	//   ....[25]....
        /*0238*/ 	.word	0xffffffff


	//   ....[26]....
        /*023c*/ 	.word	0xffffffff


	//   ....[27]....
        /*0240*/ 	.word	0xffffffff


	//   ....[28]....
        /*0244*/ 	.word	0xffffffff


	//   ....[29]....
        /*0248*/ 	.word	0xffffffff


	//   ....[30]....
        /*024c*/ 	.word	0xffffffff


	//   ....[31]....
        /*0250*/ 	.word	0xffffffff


	//   ....[32]....
        /*0254*/ 	.word	0xffffffff


	//   ....[33]....
        /*0258*/ 	.word	0xffffffff


	//   ....[34]....
        /*025c*/ 	.word	0xffffffff


	//   ....[35]....
        /*0260*/ 	.word	0xffffffff


	//   ....[36]....
        /*0264*/ 	.word	0xffffffff


	//   ....[37]....
        /*0268*/ 	.word	0xffffffff


	//   ....[38]....
        /*026c*/ 	.word	0xffffffff


	//   ....[39]....
        /*0270*/ 	.word	0xffffffff


	//   ....[40]....
        /*0274*/ 	.word	0xffffffff


	//   ....[41]....
        /*0278*/ 	.word	0xffffffff


	//   ....[42]....
        /*027c*/ 	.word	0xffffffff


	//   ....[43]....
        /*0280*/ 	.word	0xffffffff


	//   ....[44]....
        /*0284*/ 	.word	0xffffffff


	//   ....[45]....
        /*0288*/ 	.word	0xffffffff


	//   ....[46]....
        /*028c*/ 	.word	0xffffffff


	//   ....[47]....
        /*0290*/ 	.word	0xffffffff


	//   ....[48]....
        /*0294*/ 	.word	0xffffffff


	//   ....[49]....
        /*0298*/ 	.word	0xffffffff


	//   ....[50]....
        /*029c*/ 	.word	0xffffffff


	//   ....[51]....
        /*02a0*/ 	.word	0xffffffff


	//   ....[52]....
        /*02a4*/ 	.word	0xffffffff


	//   ....[53]....
        /*02a8*/ 	.word	0xffffffff


	//   ....[54]....
        /*02ac*/ 	.word	0xffffffff


	//   ....[55]....
        /*02b0*/ 	.word	0x0500000f


	//----- nvinfo : EIATTR_COOP_GROUP_INSTR_OFFSETS
	.align		4
.L_97:
        /*02b4*/ 	.byte	0x04, 0x28
        /*02b6*/ 	.short	(.L_99 - .L_98)


	//   ....[0]....
.L_98:
        /*02b8*/ 	.word	0x00000070


	//   ....[1]....
        /*02bc*/ 	.word	0x000001a0


	//   ....[2]....
        /*02c0*/ 	.word	0x000001f0


	//   ....[3]....
        /*02c4*/ 	.word	0x000003e0


	//   ....[4]....
        /*02c8*/ 	.word	0x00000540


	//   ....[5]....
        /*02cc*/ 	.word	0x00000660


	//   ....[6]....
        /*02d0*/ 	.word	0x000007c0


	//   ....[7]....
        /*02d4*/ 	.word	0x00000d80


	//   ....[8]....
        /*02d8*/ 	.word	0x000036d0


	//   ....[9]....
        /*02dc*/ 	.word	0x00003780


	//   ....[10]....
        /*02e0*/ 	.word	0x00003ae0


	//   ....[11]....
        /*02e4*/ 	.word	0x00003c30


	//   ....[12]....
        /*02e8*/ 	.word	0x00006ff0


	//   ....[13]....
        /*02ec*/ 	.word	0x00007020


	//   ....[14]....
        /*02f0*/ 	.word	0x00007050


	//   ....[15]....
        /*02f4*/ 	.word	0x00007060


	//   ....[16]....
        /*02f8*/ 	.word	0x00008b70


	//   ....[17]....
        /*02fc*/ 	.word	0x00008b80


	//   ....[18]....
        /*0300*/ 	.word	0x00008c00


	//   ....[19]....
        /*0304*/ 	.word	0x00008c10


	//   ....[20]....
        /*0308*/ 	.word	0x00009b20


	//   ....[21]....
        /*030c*/ 	.word	0x00009b30


	//   ....[22]....
        /*0310*/ 	.word	0x00009b40


	//   ....[23]....
        /*0314*/ 	.word	0x00009b50


	//   ....[24]....
        /*0318*/ 	.word	0x00009b60


	//   ....[25]....
        /*031c*/ 	.word	0x00009b70


	//   ....[26]....
        /*0320*/ 	.word	0x00009b80


	//   ....[27]....
        /*0324*/ 	.word	0x00009b90


	//   ....[28]....
        /*0328*/ 	.word	0x00009ba0


	//   ....[29]....
        /*032c*/ 	.word	0x00009bb0


	//   ....[30]....
        /*0330*/ 	.word	0x00009be0


	//   ....[31]....
        /*0334*/ 	.word	0x00009bf0


	//   ....[32]....
        /*0338*/ 	.word	0x00009c20


	//   ....[33]....
        /*033c*/ 	.word	0x00009c80


	//   ....[34]....
        /*0340*/ 	.word	0x00009c90


	//   ....[35]....
        /*0344*/ 	.word	0x00009ca0


	//   ....[36]....
        /*0348*/ 	.word	0x00009cb0


	//   ....[37]....
        /*034c*/ 	.word	0x00009ce0


	//   ....[38]....
        /*0350*/ 	.word	0x00009cf0


	//   ....[39]....
        /*0354*/ 	.word	0x00009d00


	//   ....[40]....
        /*0358*/ 	.word	0x00009d10


	//   ....[41]....
        /*035c*/ 	.word	0x00009d20


	//   ....[42]....
        /*0360*/ 	.word	0x00009d30


	//   ....[43]....
        /*0364*/ 	.word	0x00009d40


	//   ....[44]....
        /*0368*/ 	.word	0x00009d70


	//   ....[45]....
        /*036c*/ 	.word	0x00009d80


	//   ....[46]....
        /*0370*/ 	.word	0x00009db0


	//   ....[47]....
        /*0374*/ 	.word	0x00009dc0


	//   ....[48]....
        /*0378*/ 	.word	0x00009dd0


	//   ....[49]....
        /*037c*/ 	.word	0x00009de0


	//   ....[50]....
        /*0380*/ 	.word	0x00009df0


	//   ....[51]....
        /*0384*/ 	.word	0x00009e00


	//   ....[52]....
        /*0388*/ 	.word	0x0000a070


	//   ....[53]....
        /*038c*/ 	.word	0x0000af30


	//   ....[54]....
        /*0390*/ 	.word	0x0000d040


	//   ....[55]....
        /*0394*/ 	.word	0x0000d560


	//----- nvinfo : EIATTR_REG_RECONFIG
	.align		4
.L_99:
        /*0398*/ 	.byte	0x01, 0x54
	.zero		2


	//----- nvinfo : EIATTR_SYSCALL_OFFSETS
	.align		4
        /*039c*/ 	.byte	0x04, 0x46
        /*039e*/ 	.short	(.L_101 - .L_100)


	//   ....[0]....
.L_100:
        /*03a0*/ 	.word	0x00001150


	//   ....[1]....
        /*03a4*/ 	.word	0x0000a860


	//   ....[2]....
        /*03a8*/ 	.word	0x0000a9a0


	//   ....[3]....
        /*03ac*/ 	.word	0x0000aae0


	//   ....[4]....
        /*03b0*/ 	.word	0x0000ac00


	//----- nvinfo : EIATTR_MBARRIER_INSTR_OFFSETS
	.align		4
.L_101:
        /*03b4*/ 	.byte	0x04, 0x39
        /*03b6*/ 	.short	(.L_103 - .L_102)


	//   ....[0]....
.L_102:
        /*03b8*/ 	.word	0x00000290
        /*03bc*/ 	.word	0x000000ff
        /*03c0*/ 	.word	0x00029800
        /*03c4*/ 	.short	0x0100
        /*03c6*/ 	.byte	0x06
	.zero		1


	//   ....[1]....
        /*03c8*/ 	.word	0x000002a0
        /*03cc*/ 	.word	0x000000ff
        /*03d0*/ 	.word	0x00029820
        /*03d4*/ 	.short	0x0100
        /*03d6*/ 	.byte	0x06
	.zero		1


	//   ....[2]....
        /*03d8*/ 	.word	0x00000390
        /*03dc*/ 	.word	0x000000ff
        /*03e0*/ 	.word	0x00029830
        /*03e4*/ 	.short	0x0100
        /*03e6*/ 	.byte	0x08
	.zero		1


	//   ....[3]....
        /*03e8*/ 	.word	0x000003a0
        /*03ec*/ 	.word	0x000000ff
        /*03f0*/ 	.word	0x00029840
        /*03f4*/ 	.short	0x0100
        /*03f6*/ 	.byte	0x08
	.zero		1


	//   ....[4]....
        /*03f8*/ 	.word	0x000003b0
        /*03fc*/ 	.word	0x000000ff
        /*0400*/ 	.word	0x00029838
        /*0404*/ 	.short	0x0100
        /*0406*/ 	.byte	0x08
	.zero		1


	//   ....[5]....
        /*0408*/ 	.word	0x000003c0
        /*040c*/ 	.word	0x000000ff
        /*0410*/ 	.word	0x00029848
        /*0414*/ 	.short	0x0100
        /*0416*/ 	.byte	0x08
	.zero		1


	//   ....[6]....
        /*0418*/ 	.word	0x000004f0
        /*041c*/ 	.word	0x000000ff
        /*0420*/ 	.word	0x00029850
        /*0424*/ 	.short	0x0100
        /*0426*/ 	.byte	0x08
	.zero		1


	//   ....[7]....
        /*0428*/ 	.word	0x00000500
        /*042c*/ 	.word	0x000000ff
        /*0430*/ 	.word	0x00029860
        /*0434*/ 	.short	0x0100
        /*0436*/ 	.byte	0x08
	.zero		1


	//   ....[8]....
        /*0438*/ 	.word	0x00000510
        /*043c*/ 	.word	0x000000ff
        /*0440*/ 	.word	0x00029858
        /*0444*/ 	.short	0x0100
        /*0446*/ 	.byte	0x08
	.zero		1


	//   ....[9]....
        /*0448*/ 	.word	0x00000520
        /*044c*/ 	.word	0x000000ff
        /*0450*/ 	.word	0x00029868
        /*0454*/ 	.short	0x0100
        /*0456*/ 	.byte	0x08
	.zero		1


	//   ....[10]....
        /*0458*/ 	.word	0x00000610
        /*045c*/ 	.word	0x000000ff
        /*0460*/ 	.word	0x00029870
        /*0464*/ 	.short	0x0100
        /*0466*/ 	.byte	0x06
	.zero		1


	//   ....[11]....
        /*0468*/ 	.word	0x00000620
        /*046c*/ 	.word	0x000000ff
        /*0470*/ 	.word	0x00029880
        /*0474*/ 	.short	0x0100
        /*0476*/ 	.byte	0x06
	.zero		1


	//   ....[12]....
        /*0478*/ 	.word	0x00000630
        /*047c*/ 	.word	0x000000ff
        /*0480*/ 	.word	0x00029878
        /*0484*/ 	.short	0x0100
        /*0486*/ 	.byte	0x06
	.zero		1


	//   ....[13]....
        /*0488*/ 	.word	0x00000640
        /*048c*/ 	.word	0x000000ff
        /*0490*/ 	.word	0x00029888
        /*0494*/ 	.short	0x0100
        /*0496*/ 	.byte	0x06
	.zero		1


	//   ....[14]....
        /*0498*/ 	.word	0x00000770
        /*049c*/ 	.word	0x000000ff
        /*04a0*/ 	.word	0x00029890
        /*04a4*/ 	.short	0x0100
        /*04a6*/ 	.byte	0x08
	.zero		1


	//   ....[15]....
        /*04a8*/ 	.word	0x00000780
        /*04ac*/ 	.word	0x000000ff
        /*04b0*/ 	.word	0x000298a0
        /*04b4*/ 	.short	0x0100
        /*04b6*/ 	.byte	0x08
	.zero		1


	//   ....[16]....
        /*04b8*/ 	.word	0x00000790
        /*04bc*/ 	.word	0x000000ff
        /*04c0*/ 	.word	0x00029898
        /*04c4*/ 	.short	0x0100
        /*04c6*/ 	.byte	0x08
	.zero		1


	//   ....[17]....
        /*04c8*/ 	.word	0x000007a0
        /*04cc*/ 	.word	0x000000ff
        /*04d0*/ 	.word	0x000298a8
        /*04d4*/ 	.short	0x0100
        /*04d6*/ 	.byte	0x08
	.zero		1


	//   ....[18]....
        /*04d8*/ 	.word	0x000008d0
        /*04dc*/ 	.word	0x000000ff
        /*04e0*/ 	.word	0x000298b0
        /*04e4*/ 	.short	0x0100
        /*04e6*/ 	.byte	0x08
	.zero		1


	//   ....[19]....
        /*04e8*/ 	.word	0x000008e0
        /*04ec*/ 	.word	0x000000ff
        /*04f0*/ 	.word	0x000298c0
        /*04f4*/ 	.short	0x0100
        /*04f6*/ 	.byte	0x08
	.zero		1


	//   ....[20]....
        /*04f8*/ 	.word	0x000008f0
        /*04fc*/ 	.word	0x000000ff
        /*0500*/ 	.word	0x000298b8
        /*0504*/ 	.short	0x0100
        /*0506*/ 	.byte	0x08
	.zero		1


	//   ....[21]....
        /*0508*/ 	.word	0x00000900
        /*050c*/ 	.word	0x000000ff
        /*0510*/ 	.word	0x000298c8
        /*0514*/ 	.short	0x0100
        /*0516*/ 	.byte	0x08
	.zero		1


	//   ....[22]....
        /*0518*/ 	.word	0x00001480
        /*051c*/ 	.word	0x000000ff
        /*0520*/ 	.word	0x00029800
        /*0524*/ 	.short	0x010a
        /*0526*/ 	.byte	0x26
	.zero		1


	//   ....[23]....
        /*0528*/ 	.word	0x00001520
        /*052c*/ 	.word	0x00000003
        /*0530*/ 	.word	0x00029830
        /*0534*/ 	.short	0x010a
        /*0536*/ 	.byte	0x3f
	.zero		1


	//   ....[24]....
        /*0538*/ 	.word	0x00001590
        /*053c*/ 	.word	0x00000003
        /*0540*/ 	.word	0x00029830
        /*0544*/ 	.short	0x010a
        /*0546*/ 	.byte	0x3f
	.zero		1


	//   ....[25]....
        /*0548*/ 	.word	0x00003bd0
        /*054c*/ 	.word	0x00000003
        /*0550*/ 	.word	0x00000000
        /*0554*/ 	.short	0x0101
        /*0556*/ 	.byte	0x3f
	.zero		1


	//   ....[26]....
        /*0558*/ 	.word	0x00005250
        /*055c*/ 	.word	0x000000ff
        /*0560*/ 	.word	0x00029830
        /*0564*/ 	.short	0x010a
        /*0566*/ 	.byte	0x06
	.zero		1


	//   ....[27]....
        /*0568*/ 	.word	0x00005290
        /*056c*/ 	.word	0x000000ff
        /*0570*/ 	.word	0x00029830
        /*0574*/ 	.short	0x010a
        /*0576*/ 	.byte	0x06
	.zero		1


	//   ....[28]....
        /*0578*/ 	.word	0x00005eb0
        /*057c*/ 	.word	0x000000ff
        /*0580*/ 	.word	0x00029850
        /*0584*/ 	.short	0x010a
        /*0586*/ 	.byte	0x06
	.zero		1


	//   ....[29]....
        /*0588*/ 	.word	0x00005ef0
        /*058c*/ 	.word	0x000000ff
        /*0590*/ 	.word	0x00029850
        /*0594*/ 	.short	0x010a
        /*0596*/ 	.byte	0x06
	.zero		1


	//   ....[30]....
        /*0598*/ 	.word	0x00007fe0
        /*059c*/ 	.word	0x00000004
        /*05a0*/ 	.word	0x00000000
        /*05a4*/ 	.short	0x0101
        /*05a6*/ 	.byte	0x3f
	.zero		1


	//   ....[31]....
        /*05a8*/ 	.word	0x000081d0
        /*05ac*/ 	.word	0x000000ff
        /*05b0*/ 	.word	0x00000000
        /*05b4*/ 	.short	0x0101
        /*05b6*/ 	.byte	0x06
	.zero		1


	//   ....[32]....
        /*05b8*/ 	.word	0x00008860
        /*05bc*/ 	.word	0x000000ff
        /*05c0*/ 	.word	0x00029850
        /*05c4*/ 	.short	0x010a
        /*05c6*/ 	.byte	0x04
	.zero		1


	//   ....[33]....
        /*05c8*/ 	.word	0x000088a0
        /*05cc*/ 	.word	0x000000ff
        /*05d0*/ 	.word	0x00029850
        /*05d4*/ 	.short	0x010a
        /*05d6*/ 	.byte	0x04
	.zero		1


	//   ....[34]....
        /*05d8*/ 	.word	0x000095d0
        /*05dc*/ 	.word	0x000000ff
        /*05e0*/ 	.word	0x00000000
        /*05e4*/ 	.short	0x0101
        /*05e6*/ 	.byte	0x04
	.zero		1


	//   ....[35]....
        /*05e8*/ 	.word	0x0000a200
        /*05ec*/ 	.word	0x000000ff
        /*05f0*/ 	.word	0x00000000
        /*05f4*/ 	.short	0x0101
        /*05f6*/ 	.byte	0x06
	.zero		1


	//   ....[36]....
        /*05f8*/ 	.word	0x0000b150
        /*05fc*/ 	.word	0x00000005
        /*0600*/ 	.word	0x00029880
        /*0604*/ 	.short	0x010a
        /*0606*/ 	.byte	0x3f
	.zero		1


	//   ....[37]....
        /*0608*/ 	.word	0x0000b300
        /*060c*/ 	.word	0x00000005
        /*0610*/ 	.word	0x00029840
        /*0614*/ 	.short	0x010a
        /*0616*/ 	.byte	0x3f
	.zero		1


	//   ....[38]....
        /*0618*/ 	.word	0x0000b780
        /*061c*/ 	.word	0x000000ff
        /*0620*/ 	.word	0x00029820
        /*0624*/ 	.short	0x010a
        /*0626*/ 	.byte	0x28
	.zero		1


	//   ....[39]....
        /*0628*/ 	.word	0x0000ba40
        /*062c*/ 	.word	0x00000009
        /*0630*/ 	.word	0x00029880
        /*0634*/ 	.short	0x010a
        /*0636*/ 	.byte	0x3f
	.zero		1


	//   ....[40]....
        /*0638*/ 	.word	0x0000bcb0
        /*063c*/ 	.word	0x00000009
        /*0640*/ 	.word	0x00029840
        /*0644*/ 	.short	0x010a
        /*0646*/ 	.byte	0x3f
	.zero		1


	//   ....[41]....
        /*0648*/ 	.word	0x0000c1a0
        /*064c*/ 	.word	0x00000003
        /*0650*/ 	.word	0x00029870
        /*0654*/ 	.short	0x010a
        /*0656*/ 	.byte	0x3f
	.zero		1


	//   ....[42]....
        /*0658*/ 	.word	0x0000c230
        /*065c*/ 	.word	0x00000002
        /*0660*/ 	.word	0x00029860
        /*0664*/ 	.short	0x010a
        /*0666*/ 	.byte	0x3f
	.zero		1


	//   ....[43]....
        /*0668*/ 	.word	0x0000c7a0
        /*066c*/ 	.word	0x00000003
        /*0670*/ 	.word	0x00029850
        /*0674*/ 	.short	0x0101
        /*0676*/ 	.byte	0x3f
	.zero		1


	//   ....[44]....
        /*0678*/ 	.word	0x0000c7e0
        /*067c*/ 	.word	0x00000002
        /*0680*/ 	.word	0x00000000
        /*0684*/ 	.short	0x0101
        /*0686*/ 	.byte	0x3f
	.zero		1


	//   ....[45]....
        /*0688*/ 	.word	0x0000c8a0
        /*068c*/ 	.word	0x00000014
        /*0690*/ 	.word	0x00029870
        /*0694*/ 	.short	0x010a
        /*0696*/ 	.byte	0x3f
	.zero		1


	//   ....[46]....
        /*0698*/ 	.word	0x0000c930
        /*069c*/ 	.word	0x00000014
        /*06a0*/ 	.word	0x00029860
        /*06a4*/ 	.short	0x010a
        /*06a6*/ 	.byte	0x3f
	.zero		1


	//   ....[47]....
        /*06a8*/ 	.word	0x0000ce70
        /*06ac*/ 	.word	0x00000014
        /*06b0*/ 	.word	0x00029850
        /*06b4*/ 	.short	0x0101
        /*06b6*/ 	.byte	0x3f
	.zero		1


	//   ....[48]....
        /*06b8*/ 	.word	0x0000cf00
        /*06bc*/ 	.word	0x00000000
        /*06c0*/ 	.word	0x00000000
        /*06c4*/ 	.short	0x0101
        /*06c6*/ 	.byte	0x3f
	.zero		1


	//   ....[49]....
        /*06c8*/ 	.word	0x0000cff0
        /*06cc*/ 	.word	0x00000009
        /*06d0*/ 	.word	0x00029820
        /*06d4*/ 	.short	0x010a
        /*06d6*/ 	.byte	0x3f
	.zero		1


	//   ....[50]....
        /*06d8*/ 	.word	0x0000d160
        /*06dc*/ 	.word	0x00000005
        /*06e0*/ 	.word	0x00000000
        /*06e4*/ 	.short	0x010a
        /*06e6*/ 	.byte	0x3f
	.zero		1


	//   ....[51]....
        /*06e8*/ 	.word	0x0000d1d0
        /*06ec*/ 	.word	0x00000007
        /*06f0*/ 	.word	0x00000000
        /*06f4*/ 	.short	0x010a
        /*06f6*/ 	.byte	0x3f
	.zero		1


	//   ....[52]....
        /*06f8*/ 	.word	0x0000d230
        /*06fc*/ 	.word	0x00000005
        /*0700*/ 	.word	0x00029860
        /*0704*/ 	.short	0x010a
        /*0706*/ 	.byte	0x3f
	.zero		1


	//   ....[53]....
        /*0708*/ 	.word	0x0000d280
        /*070c*/ 	.word	0x00000003
        /*0710*/ 	.word	0x00029860
        /*0714*/ 	.short	0x010a
        /*0716*/ 	.byte	0x3f
	.zero		1


	//   ....[54]....
        /*0718*/ 	.word	0x0000d2c0
        /*071c*/ 	.word	0x00000005
        /*0720*/ 	.word	0x00029880
        /*0724*/ 	.short	0x010a
        /*0726*/ 	.byte	0x3f
	.zero		1


	//   ....[55]....
        /*0728*/ 	.word	0x0000d2e0
        /*072c*/ 	.word	0x00000003
        /*0730*/ 	.word	0x00029880
        /*0734*/ 	.short	0x010a
        /*0736*/ 	.byte	0x3f
	.zero		1


	//   ....[56]....
        /*0738*/ 	.word	0x0000d350
        /*073c*/ 	.word	0x00000003
        /*0740*/ 	.word	0x00029800
        /*0744*/ 	.short	0x010a
        /*0746*/ 	.byte	0x3f
	.zero		1


	//   ....[57]....
        /*0748*/ 	.word	0x0000d3a0
        /*074c*/ 	.word	0x00000003
        /*0750*/ 	.word	0x00029830
        /*0754*/ 	.short	0x010a
        /*0756*/ 	.byte	0x3f
	.zero		1


	//   ....[58]....
        /*0758*/ 	.word	0x0000d400
        /*075c*/ 	.word	0x00000008
        /*0760*/ 	.word	0x00029830
        /*0764*/ 	.short	0x010a
        /*0766*/ 	.byte	0x3f
	.zero		1


	//   ....[59]....
        /*0768*/ 	.word	0x0000d460
        /*076c*/ 	.word	0x00000008
        /*0770*/ 	.word	0x00029850
        /*0774*/ 	.short	0x010a
        /*0776*/ 	.byte	0x3f
	.zero		1


	//   ....[60]....
        /*0778*/ 	.word	0x0000d4c0
        /*077c*/ 	.word	0x00000003
        /*0780*/ 	.word	0x00029850
        /*0784*/ 	.short	0x010a
        /*0786*/ 	.byte	0x3f
	.zero		1


	//   ....[61]....
        /*0788*/ 	.word	0x0000d610
        /*078c*/ 	.word	0x00000005
        /*0790*/ 	.word	0x00029880
        /*0794*/ 	.short	0x010a
        /*0796*/ 	.byte	0x3f
	.zero		1


	//   ....[62]....
        /*0798*/ 	.word	0x0000d660
        /*079c*/ 	.word	0x00000005
        /*07a0*/ 	.word	0x00029840
        /*07a4*/ 	.short	0x010a
        /*07a6*/ 	.byte	0x3f
	.zero		1


	//   ....[63]....
        /*07a8*/ 	.word	0x0000d6c0
        /*07ac*/ 	.word	0x00000003
        /*07b0*/ 	.word	0x00029820
        /*07b4*/ 	.short	0x010a
        /*07b6*/ 	.byte	0x3f
	.zero		1


	//   ....[64]....
        /*07b8*/ 	.word	0x0000d710
        /*07bc*/ 	.word	0x00000009
        /*07c0*/ 	.word	0x00029880
        /*07c4*/ 	.short	0x010a
        /*07c6*/ 	.byte	0x3f
	.zero		1


	//   ....[65]....
        /*07c8*/ 	.word	0x0000d760
        /*07cc*/ 	.word	0x00000009
        /*07d0*/ 	.word	0x00029840
        /*07d4*/ 	.short	0x010a
        /*07d6*/ 	.byte	0x3f
	.zero		1


	//   ....[66]....
        /*07d8*/ 	.word	0x0000d7c0
        /*07dc*/ 	.word	0x00000003
        /*07e0*/ 	.word	0x00029870
        /*07e4*/ 	.short	0x010a
        /*07e6*/ 	.byte	0x3f
	.zero		1


	//   ....[67]....
        /*07e8*/ 	.word	0x0000d820
        /*07ec*/ 	.word	0x00000004
        /*07f0*/ 	.word	0x00029860
        /*07f4*/ 	.short	0x010a
        /*07f6*/ 	.byte	0x3f
	.zero		1


	//   ....[68]....
        /*07f8*/ 	.word	0x0000d870
        /*07fc*/ 	.word	0x00000014
        /*0800*/ 	.word	0x00029870
        /*0804*/ 	.short	0x010a
        /*0806*/ 	.byte	0x3f
	.zero		1


	//   ....[69]....
        /*0808*/ 	.word	0x0000d8c0
        /*080c*/ 	.word	0x00000014
        /*0810*/ 	.word	0x00029860
        /*0814*/ 	.short	0x010a
        /*0816*/ 	.byte	0x3f
	.zero		1


	//   ....[70]....
        /*0818*/ 	.word	0x0000d910
        /*081c*/ 	.word	0x00000009
        /*0820*/ 	.word	0x00029820
        /*0824*/ 	.short	0x010a
        /*0826*/ 	.byte	0x3f
	.zero		1


	//   ....[71]....
        /*0828*/ 	.word	0x0000d960
        /*082c*/ 	.word	0x00000005
        /*0830*/ 	.word	0x00000000
        /*0834*/ 	.short	0x010a
        /*0836*/ 	.byte	0x3f
	.zero		1


	//   ....[72]....
        /*0838*/ 	.word	0x0000d9b0
        /*083c*/ 	.word	0x00000007
        /*0840*/ 	.word	0x00000000
        /*0844*/ 	.short	0x010a
        /*0846*/ 	.byte	0x3f
	.zero		1


	//   ....[73]....
        /*0848*/ 	.word	0x0000da00
        /*084c*/ 	.word	0x00000005
        /*0850*/ 	.word	0x00029860
        /*0854*/ 	.short	0x010a
        /*0856*/ 	.byte	0x3f
	.zero		1


	//   ....[74]....
        /*0858*/ 	.word	0x0000da50
        /*085c*/ 	.word	0x00000003
        /*0860*/ 	.word	0x00029860
        /*0864*/ 	.short	0x010a
        /*0866*/ 	.byte	0x3f
	.zero		1


	//   ....[75]....
        /*0868*/ 	.word	0x0000daa0
        /*086c*/ 	.word	0x00000005
        /*0870*/ 	.word	0x00029880
        /*0874*/ 	.short	0x010a
        /*0876*/ 	.byte	0x3f
	.zero		1


	//----- nvinfo : EIATTR_NUM_MBARRIERS
	.align		4
.L_103:
        /*0878*/ 	.byte	0x03, 0x38
        /*087a*/ 	.short	0x0016


	//----- nvinfo : EIATTR_EXIT_INSTR_OFFSETS
	.align		4
        /*087c*/ 	.byte	0x04, 0x1c
        /*087e*/ 	.short	(.L_105 - .L_104)


	//   ....[0]....
.L_104:
        /*0880*/ 	.word	0x00000a50


	//   ....[1]....
        /*0884*/ 	.word	0x0000a2b0


	//   ....[2]....
        /*0888*/ 	.word	0x0000d060


	//   ....[3]....
        /*088c*/ 	.word	0x0000d330


	//----- nvinfo : EIATTR_MAX_THREADS
	.align		4
.L_105:
        /*0890*/ 	.byte	0x04, 0x05
        /*0892*/ 	.short	(.L_107 - .L_106)
.L_106:
        /*0894*/ 	.word	0x00000180
        /*0898*/ 	.word	0x00000001
        /*089c*/ 	.word	0x00000001


	//----- nvinfo : EIATTR_CRS_STACK_SIZE
	.align		4
.L_107:
        /*08a0*/ 	.byte	0x04, 0x1e
        /*08a2*/ 	.short	(.L_109 - .L_108)
.L_108:
        /*08a4*/ 	.word	0x00000000


	//----- nvinfo : EIATTR_CBANK_PARAM_SIZE
	.align		4
.L_109:
        /*08a8*/ 	.byte	0x03, 0x19
        /*08aa*/ 	.short	0x0bf0


	//----- nvinfo : EIATTR_PARAM_CBANK
	.align		4
        /*08ac*/ 	.byte	0x04, 0x0a
        /*08ae*/ 	.short	(.L_111 - .L_110)
	.align		4
.L_110:
        /*08b0*/ 	.word	index@(.nv.constant0._ZN7cutlass13device_kernelIN5flash11enable_sm90INS1_16FlashAttnFwdSm90INS1_25CollectiveMainloopFwdSm90ILi2EN4cute5tupleIJNS5_1CILi1EEES8_S8_EEENS6_IJNS7_ILi128EEENS7_ILi160EEENS7_ILi192EEEEEELi128ENS_12float_e4m3_tEfNS_4arch4Sm90ELb0ELb0ELb1ELb0ELb0ELb0ELb0ELb1ELb1ELb0ELb0ELb0EEENS1_21CollectiveEpilogueFwdINS6_IJSA_SA_SB_EEES9_NS_10bfloat16_tESG_Li256ELb0ELb0ELb0ELb1EEENS1_29StaticPersistentTileSchedulerILb0EEEEEEEEEvNT_6ParamsE)
        /*08b4*/ 	.short	0x0210
        /*08b6*/ 	.short	0x0bf0


	//----- nvinfo : EIATTR_SW_WAR
	.align		4
.L_111:
        /*08b8*/ 	.byte	0x04, 0x36
        /*08ba*/ 	.short	(.L_113 - .L_112)
.L_112:
        /*08bc*/ 	.word	0x00000008
.L_113:


//--------------------- .nv.info._ZN7cutlass13device_kernelIN5flash11enable_sm90INS1_16FlashAttnFwdSm90INS1_25CollectiveMainloopFwdSm90ILi2EN4cute5tupleIJNS5_1CILi2EEENS7_ILi1EEES9_EEENS6_IJNS7_ILi128EEENS7_ILi160EEENS7_ILi192EEEEEELi128ENS_12float_e4m3_tEfNS_4arch4Sm90ELb0ELb0ELb1ELb0ELb0ELb0ELb0ELb1ELb1ELb0ELb0ELb0EEENS1_21CollectiveEpilogueFwdINS6_IJSB_SB_SC_EEESA_NS_10bfloat16_tESH_Li256ELb0ELb0ELb0ELb1EEENS1_29StaticPersistentTileSchedulerILb0EEEEEEEEEvNT_6ParamsE --------------------------
	.section	.nv.info._ZN7cutlass13device_kernelIN5flash11enable_sm90INS1_16FlashAttnFwdSm90INS1_25CollectiveMainloopFwdSm90ILi2EN4cute5tupleIJNS5_1CILi2EEENS7_ILi1EEES9_EEENS6_IJNS7_ILi128EEENS7_ILi160EEENS7_ILi192EEEEEELi128ENS_12float_e4m3_tEfNS_4arch4Sm90ELb0ELb0ELb1ELb0ELb0ELb0ELb0ELb1ELb1ELb0ELb0ELb0EEENS1_21CollectiveEpilogueFwdINS6_IJSB_SB_SC_EEESA_NS_10bfloat16_tESH_Li256ELb0ELb0ELb0ELb1EEENS1_29StaticPersistentTileSchedulerILb0EEEEEEEEEvNT_6ParamsE,"",@"SHT_CUDA_INFO"
	.sectionflags	@""
	.align	4


	//----- nvinfo : EIATTR_CUDA_API_VERSION
	.align		4
        /*0000*/ 	.byte	0x04, 0x37
        /*0002*/ 	.short	(.L_115 - .L_114)
.L_114:
        /*0004*/ 	.word	0x00000082


	//----- nvinfo : EIATTR_KPARAM_INFO
	.align		4
.L_115:
        /*0008*/ 	.byte	0x04, 0x17
        /*000a*/ 	.short	(.L_117 - .L_116)
.L_116:
        /*000c*/ 	.word	0x00000000
        /*0010*/ 	.short	0x0000
        /*0012*/ 	.short	0x0070
        /*0014*/ 	.byte	0x00, 0xf0, 0x01, 0x2e


	//----- nvinfo : EIATTR_SPARSE_MMA_MASK
	.align		4
.L_117:
        /*0018*/ 	.byte	0x03, 0x50
        /*001a*/ 	.short	0x0000


	//----- nvinfo : EIATTR_MAXREG_COUNT
	.align		4
        /*001c*/ 	.byte	0x03, 0x1b
        /*001e*/ 	.short	0x00a8


	//----- nvinfo : EIATTR_NUM_BARRIERS
	.align		4
        /*0020*/ 	.byte	0x02, 0x4c
        /*0022*/ 	.byte	0x10
	.zero		1


	//----- nvinfo : EIATTR_EXTERNS
	.align		4
        /*0024*/ 	.byte	0x04, 0x0f
        /*0026*/ 	.short	(.L_119 - .L_118)


	//   ....[0]....
	.align		4
.L_118:
        /*0028*/ 	.word	index@(__assertfail)


	//----- nvinfo : EIATTR_ANNOTATIONS
	.align		4
.L_119:
        /*002c*/ 	.byte	0x04, 0x55
        /*002e*/ 	.short	(.L_121 - .L_120)


	//   ....[0]....
.L_120:
        /* <DEDUP_REMOVED lines=33> */
        /*0234*/ 	.byte	0x90, 0xdd, 0x00, 0x00, 0x01, 0x00, 0x00, 0x00, 0xf0, 0xdd, 0x00, 0x00


	//----- nvinfo : EIATTR_MERCURY_ISA_VERSION
	.align		4
.L_121:
        /*0240*/ 	.byte	0x03, 0x5f
        /*0242*/ 	.short	0x0101


	//----- nvinfo : EIATTR_INT_WARP_WIDE_INSTR_OFFSETS
	.align		4
        /*0244*/ 	.byte	0x04, 0x31
        /*0246*/ 	.short	(.L_123 - .L_122)


	//   ....[0]....
.L_122:
        /*0248*/ 	.word	0x00000190


	//   ....[1]....
        /*024c*/ 	.word	0x000001d0


	//   ....[2]....
        /*0250*/ 	.word	0x00000240


	//   ....[3]....
        /*0254*/ 	.word	0x0000b0d0


	//----- nvinfo : EIATTR_COOP_GROUP_MASK_REGIDS
	.align		4
.L_123:
        /*0258*/ 	.byte	0x04, 0x29
        /*025a*/ 	.short	(.L_125 - .L_124)


	//   ....[0]....
.L_124:
        /*025c*/ 	.word	0xffffffff


	//   ....[1]....
        /*0260*/ 	.word	0xffffffff


	//   ....[2]....
        /*0264*/ 	.word	0xffffffff


	//   ....[3]....
        /*0268*/ 	.word	0xffffffff


	//   ....[4]....
        /*026c*/ 	.word	0xffffffff


	//   ....[5]....
        /*0270*/ 	.word	0xffffffff


	//   ....[6]....
        /*0274*/ 	.word	0xffffffff


	//   ....[7]....
        /*0278*/ 	.word	0xffffffff


	//   ....[8]....
        /*027c*/ 	.word	0xffffffff


	//   ....[9]....
        /*0280*/ 	.word	0xffffffff


	//   ....[10]....
        /*0284*/ 	.word	0xffffffff


	//   ....[11]....
        /*0288*/ 	.word	0xffffffff


	//   ....[12]....
        /*028c*/ 	.word	0xffffffff


	//   ....[13]....
        /*0290*/ 	.word	0xffffffff


	//   ....[14]....
        /*0294*/ 	.word	0xffffffff


	//   ....[15]....
        /*0298*/ 	.word	0xffffffff


	//   ....[16]....
        /*029c*/ 	.word	0xffffffff


	//   ....[17]....
        /*02a0*/ 	.word	0xffffffff


	//   ....[18]....
        /*02a4*/ 	.word	0xffffffff


	//   ....[19]....
        /*02a8*/ 	.word	0xffffffff


	//   ....[20]....
        /*02ac*/ 	.word	0xffffffff


	//   ....[21]....
        /*02b0*/ 	.word	0xffffffff


	//   ....[22]....
        /*02b4*/ 	.word	0xffffffff


	//   ....[23]....
        /*02b8*/ 	.word	0xffffffff


	//   ....[24]....
        /*02bc*/ 	.word	0xffffffff


	//   ....[25]....
        /*02c0*/ 	.word	0xffffffff


	//   ....[26]....
        /*02c4*/ 	.word	0xffffffff


	//   ....[27]....
        /*02c8*/ 	.word	0xffffffff


	//   ....[28]....
        /*02cc*/ 	.word	0xffffffff


	//   ....[29]....
        /*02d0*/ 	.word	0xffffffff


	//   ....[30]....
        /*02d4*/ 	.word	0xffffffff


	//   ....[31]....
        /*02d8*/ 	.word	0xffffffff


	//   ....[32]....
        /*02dc*/ 	.word	0xffffffff


	//   ....[33]....
        /*02e0*/ 	.word	0xffffffff


	//   ....[34]....
        /*02e4*/ 	.word	0xffffffff


	//   ....[35]....
        /*02e8*/ 	.word	0xffffffff


	//   ....[36]....
        /*02ec*/ 	.word	0xffffffff


	//   ....[37]....
        /*02f0*/ 	.word	0xffffffff


	//   ....[38]....
        /*02f4*/ 	.word	0xffffffff


	//   ....[39]....
        /*02f8*/ 	.word	0xffffffff


	//   ....[40]....
        /*02fc*/ 	.word	0xffffffff


	//   ....[41]....
        /*0300*/ 	.word	0xffffffff


	//   ....[42]....
        /*0304*/ 	.word	0xffffffff


	//   ....[43]....
        /*0308*/ 	.word	0xffffffff


	//   ....[44]....
        /*030c*/ 	.word	0xffffffff


	//   ....[45]....
        /*0310*/ 	.word	0xffffffff


	//   ....[46]....
        /*0314*/ 	.word	0xffffffff


	//   ....[47]....
        /*0318*/ 	.word	0xffffffff


	//   ....[48]....
        /*031c*/ 	.word	0xffffffff


	//   ....[49]....
        /*0320*/ 	.word	0xffffffff


	//   ....[50]....
        /*0324*/ 	.word	0xffffffff


	//   ....[51]....
        /*0328*/ 	.word	0xffffffff


	//   ....[52]....
        /*032c*/ 	.word	0xffffffff


	//   ....[53]....
        /*0330*/ 	.word	0xffffffff


	//   ....[54]....
        /*0334*/ 	.word	0xffffffff


	//   ....[55]....
        /*0338*/ 	.word	0xffffffff


	//   ....[56]....
        /*033c*/ 	.word	0x0500000f


	//----- nvinfo : EIATTR_COOP_GROUP_INSTR_OFFSETS
	.align		4
.L_125:
        /*0340*/ 	.byte	0x04, 0x28
        /*0342*/ 	.short	(.L_127 - .L_126)


	//   ....[0]....
.L_126:
        /*0344*/ 	.word	0x00000070


	//   ....[1]....
        /*0348*/ 	.word	0x000001a0


	//   ....[2]....
        /*034c*/ 	.word	0x000001f0


	//   ....[3]....
        /*0350*/ 	.word	0x00000430


	//   ....[4]....
        /*0354*/ 	.word	0x00000650


	//   ....[5]....
        /*0358*/ 	.word	0x00000880


	//   ....[6]....
        /*035c*/ 	.word	0x00000b00


	//   ....[7]....
        /*0360*/ 	.word	0x00000e40


	//   ....[8]....
        /*0364*/ 	.word	0x000012e0


	//   ....[9]....
        /*0368*/ 	.word	0x00003c90


	//   ....[10]....
        /*036c*/ 	.word	0x00003d20


	//   ....[11]....
        /*0370*/ 	.word	0x00004040


	//   ....[12]....
        /*0374*/ 	.word	0x000041e0


	//   ....[13]....
        /*0378*/ 	.word	0x00007230


	//   ....[14]....
        /*037c*/ 	.word	0x00007260


	//   ....[15]....
        /*0380*/ 	.word	0x00007290


	//   ....[16]....
        /*0384*/ 	.word	0x000072a0


	//   ....[17]....
        /*0388*/ 	.word	0x00008d90


	//   ....[18]....
        /*038c*/ 	.word	0x00008da0


	//   ....[19]....
        /*0390*/ 	.word	0x00008e20


	//   ....[20]....
        /*0394*/ 	.word	0x00008e30


	//   ....[21]....
        /*0398*/ 	.word	0x00009d40


	//   ....[22]....
        /*039c*/ 	.word	0x00009d50


	//   ....[23]....
        /*03a0*/ 	.word	0x00009d60


	//   ....[24]....
        /*03a4*/ 	.word	0x00009d70


	//   ....[25]....
        /*03a8*/ 	.word	0x00009d80


	//   ....[26]....
        /*03ac*/ 	.word	0x00009d90


	//   ....[27]....
        /*03b0*/ 	.word	0x00009da0


	//   ....[28]....
        /*03b4*/ 	.word	0x00009db0


	//   ....[29]....
        /*03b8*/ 	.word	0x00009de0


	//   ....[30]....
        /*03bc*/ 	.word	0x00009df0


	//   ....[31]....
        /*03c0*/ 	.word	0x00009e20


	//   ....[32]....
        /*03c4*/ 	.word	0x00009e30


	//   ....[33]....
        /*03c8*/ 	.word	0x00009e60


	//   ....[34]....
        /*03cc*/ 	.word	0x00009e70


	//   ....[35]....
        /*03d0*/ 	.word	0x00009ec0


	//   ....[36]....
        /*03d4*/ 	.word	0x00009ed0


	//   ....[37]....
        /*03d8*/ 	.word	0x00009ee0


	//   ....[38]....
        /*03dc*/ 	.word	0x00009ef0


	//   ....[39]....
        /*03e0*/ 	.word	0x00009f00


	//   ....[40]....
        /*03e4*/ 	.word	0x00009f10


	//   ....[41]....
        /*03e8*/ 	.word	0x00009f20


	//   ....[42]....
        /*03ec*/ 	.word	0x00009f30


	//   ....[43]....
        /*03f0*/ 	.word	0x00009f50


	//   ....[44]....
        /*03f4*/ 	.word	0x00009f60


	//   ....[45]....
        /*03f8*/ 	.word	0x00009f70


	//   ....[46]....
        /*03fc*/ 	.word	0x00009fa0


	//   ....[47]....
        /*0400*/ 	.word	0x00009fb0


	//   ....[48]....
        /*0404*/ 	.word	0x00009fc0


	//   ....[49]....
        /*0408*/ 	.word	0x00009fd0


	//   ....[50]....
        /*040c*/ 	.word	0x00009fe0


	//   ....[51]....
        /*0410*/ 	.word	0x00009ff0


	//   ....[52]....
        /*0414*/ 	.word	0x0000a000


	//   ....[53]....
        /*0418*/ 	.word	0x0000a280


	//   ....[54]....
        /*041c*/ 	.word	0x0000b250


	//   ....[55]....
        /*0420*/ 	.word	0x0000d620


	//   ....[56]....
        /*0424*/ 	.word	0x0000db40


	//----- nvinfo : EIATTR_REG_RECONFIG
	.align		4
.L_127:
        /*0428*/ 	.byte	0x01, 0x54
	.zero		2


	//----- nvinfo : EIATTR_SYSCALL_OFFSETS
	.align		4
        /*042c*/ 	.byte	0x04, 0x46
        /*042e*/ 	.short	(.L_129 - .L_128)


	//   ....[0]....
.L_128:
        /*0430*/ 	.word	0x000016b0


	//   ....[1]....
        /*0434*/ 	.word	0x0000ab30


	//   ....[2]....
        /*0438*/ 	.word	0x0000acb0


	//   ....[3]....
        /*043c*/ 	.word	0x0000adf0


	//   ....[4]....
        /*0440*/ 	.word	0x0000af10


	//----- nvinfo : EIATTR_MBARRIER_INSTR_OFFSETS
	.align		4
.L_129:
        /*0444*/ 	.byte	0x04, 0x39
        /*0446*/ 	.short	(.L_131 - .L_130)


	//   ....[0]....
.L_130:
        /*0448*/ 	.word	0x000002d0
        /*044c*/ 	.word	0x000000ff
        /*0450*/ 	.word	0x00029800
        /*0454*/ 	.short	0x0100
        /*0456*/ 	.byte	0x08
	.zero		1


	//   ....[1]....
        /*0458*/ 	.word	0x000002e0
        /*045c*/ 	.word	0x000000ff
        /*0460*/ 	.word	0x00029820
        /*0464*/ 	.short	0x0100
        /*0466*/ 	.byte	0x08
	.zero		1


	//   ....[2]....
        /*0468*/ 	.word	0x000003d0
        /*046c*/ 	.word	0x000000ff
        /*0470*/ 	.word	0x00029830
        /*0474*/ 	.short	0x0100
        /*0476*/ 	.byte	0x08
	.zero		1


	//   ....[3]....
        /*0478*/ 	.word	0x000003e0
        /*047c*/ 	.word	0x000000ff
        /*0480*/ 	.word	0x00029840
        /*0484*/ 	.short	0x0100
        /*0486*/ 	.byte	0x08
	.zero		1


	//   ....[4]....
        /*0488*/ 	.word	0x000003f0
        /*048c*/ 	.word	0x000000ff
        /*0490*/ 	.word	0x00029838
        /*0494*/ 	.short	0x0100
        /*0496*/ 	.byte	0x08
	.zero		1


	//   ....[5]....
        /*0498*/ 	.word	0x00000400
        /*049c*/ 	.word	0x000000ff
        /*04a0*/ 	.word	0x00029848
        /*04a4*/ 	.short	0x0100
        /*04a6*/ 	.byte	0x08
	.zero		1


	//   ....[6]....
        /*04a8*/ 	.word	0x00000600
        /*04ac*/ 	.word	0x000000ff
        /*04b0*/ 	.word	0x00029850
        /*04b4*/ 	.short	0x0100
        /*04b6*/ 	.byte	0x08
	.zero		1


	//   ....[7]....
        /*04b8*/ 	.word	0x00000610
        /*04bc*/ 	.word	0x000000ff
        /*04c0*/ 	.word	0x00029860
        /*04c4*/ 	.short	0x0100
        /*04c6*/ 	.byte	0x08
	.zero		1


	//   ....[8]....
        /*04c8*/ 	.word	0x00000620
        /*04cc*/ 	.word	0x000000ff
        /*04d0*/ 	.word	0x00029858
        /*04d4*/ 	.short	0x0100
        /*04d6*/ 	.byte	0x08
	.zero		1


	//   ....[9]....
        /*04d8*/ 	.word	0x00000630
        /*04dc*/ 	.word	0x000000ff
        /*04e0*/ 	.word	0x00029868
        /*04e4*/ 	.short	0x0100
        /*04e6*/ 	.byte	0x08
	.zero		1


	//   ....[10]....
        /*04e8*/ 	.word	0x00000830
        /*04ec*/ 	.word	0x000000ff
        /*04f0*/ 	.word	0x00029870
        /*04f4*/ 	.short	0x0100
        /*04f6*/ 	.byte	0x08
	.zero		1


	//   ....[11]....
        /*04f8*/ 	.word	0x00000840
        /*04fc*/ 	.word	0x000000ff
        /*0500*/ 	.word	0x00029880
        /*0504*/ 	.short	0x0100
        /*0506*/ 	.byte	0x08
	.zero		1


	//   ....[12]....
        /*0508*/ 	.word	0x00000850
        /*050c*/ 	.word	0x000000ff
        /*0510*/ 	.word	0x00029878
        /*0514*/ 	.short	0x0100
        /*0516*/ 	.byte	0x08
	.zero		1


	//   ....[13]....
        /*0518*/ 	.word	0x00000860
        /*051c*/ 	.word	0x000000ff
        /*0520*/ 	.word	0x00029888
        /*0524*/ 	.short	0x0100
        /*0526*/ 	.byte	0x08
	.zero		1


	//   ....[14]....
        /*0528*/ 	.word	0x00000ab0
        /*052c*/ 	.word	0x000000ff
        /*0530*/ 	.word	0x00029890
        /*0534*/ 	.short	0x0100
        /*0536*/ 	.byte	0x08
	.zero		1


	//   ....[15]....
        /*0538*/ 	.word	0x00000ac0
        /*053c*/ 	.word	0x000000ff
        /*0540*/ 	.word	0x000298a0
        /*0544*/ 	.short	0x0100
        /*0546*/ 	.byte	0x08
	.zero		1


	//   ....[16]....
        /*0548*/ 	.word	0x00000ad0
        /*054c*/ 	.word	0x000000ff
        /*0550*/ 	.word	0x00029898
        /*0554*/ 	.short	0x0100
        /*0556*/ 	.byte	0x08
	.zero		1


	//   ....[17]....
        /*0558*/ 	.word	0x00000ae0
        /*055c*/ 	.word	0x000000ff
        /*0560*/ 	.word	0x000298a8
        /*0564*/ 	.short	0x0100
        /*0566*/ 	.byte	0x08
	.zero		1


	//   ....[18]....
        /*0568*/ 	.word	0x00000d90
        /*056c*/ 	.word	0x000000ff
        /*0570*/ 	.word	0x000298b0
        /*0574*/ 	.short	0x0100
        /*0576*/ 	.byte	0x08
	.zero		1


	//   ....[19]....
        /*0578*/ 	.word	0x00000da0
        /*057c*/ 	.word	0x000000ff
        /*0580*/ 	.word	0x000298c0
        /*0584*/ 	.short	0x0100
        /*0586*/ 	.byte	0x08
	.zero		1


	//   ....[20]....
        /*0588*/ 	.word	0x00000db0
        /*058c*/ 	.word	0x000000ff
        /*0590*/ 	.word	0x000298b8
        /*0594*/ 	.short	0x0100
        /*0596*/ 	.byte	0x08
	.zero		1


	//   ....[21]....
        /*0598*/ 	.word	0x00000dc0
        /*059c*/ 	.word	0x000000ff
        /*05a0*/ 	.word	0x000298c8
        /*05a4*/ 	.short	0x0100
        /*05a6*/ 	.byte	0x08
	.zero		1


	//   ....[22]....
        /*05a8*/ 	.word	0x000019e0
        /*05ac*/ 	.word	0x000000ff
        /*05b0*/ 	.word	0x00029800
        /*05b4*/ 	.short	0x010a
        /*05b6*/ 	.byte	0x26
	.zero		1


	//   ....[23]....
        /*05b8*/ 	.word	0x00001a80
        /*05bc*/ 	.word	0x00000006
        /*05c0*/ 	.word	0x00029830
        /*05c4*/ 	.short	0x010a
        /*05c6*/ 	.byte	0x3f
	.zero		1


	//   ....[24]....
        /*05c8*/ 	.word	0x00001ac0
        /*05cc*/ 	.word	0x00000006
        /*05d0*/ 	.word	0x00029830
        /*05d4*/ 	.short	0x010a
        /*05d6*/ 	.byte	0x3f
	.zero		1


	//   ....[25]....
        /*05d8*/ 	.word	0x000045f0
        /*05dc*/ 	.word	0x00000019
        /*05e0*/ 	.word	0x00000000
        /*05e4*/ 	.short	0x0101
        /*05e6*/ 	.byte	0x3f
	.zero		1


	//   ....[26]....
        /*05e8*/ 	.word	0x00005450
        /*05ec*/ 	.word	0x000000ff
        /*05f0*/ 	.word	0x00029830
        /*05f4*/ 	.short	0x010a
        /*05f6*/ 	.byte	0x06
	.zero		1


	//   ....[27]....
        /*05f8*/ 	.word	0x00005490
        /*05fc*/ 	.word	0x000000ff
        /*0600*/ 	.word	0x00029830
        /*0604*/ 	.short	0x010a
        /*0606*/ 	.byte	0x06
	.zero		1


	//   ....[28]....
        /*0608*/ 	.word	0x000060b0
        /*060c*/ 	.word	0x000000ff
        /*0610*/ 	.word	0x00029850
        /*0614*/ 	.short	0x010a
        /*0616*/ 	.byte	0x06
	.zero		1


	//   ....[29]....
        /*0618*/ 	.word	0x000060f0
        /*061c*/ 	.word	0x000000ff
        /*0620*/ 	.word	0x00029850
        /*0624*/ 	.short	0x010a
        /*0626*/ 	.byte	0x06
	.zero		1


	//   ....[30]....
        /*0628*/ 	.word	0x00008180
        /*062c*/ 	.word	0x00000007
        /*0630*/ 	.word	0x00000000
        /*0634*/ 	.short	0x0101
        /*0636*/ 	.byte	0x3f
	.zero		1


	//   ....[31]....
        /*0638*/ 	.word	0x000083e0
        /*063c*/ 	.word	0x000000ff
        /*0640*/ 	.word	0x00000000
        /*0644*/ 	.short	0x0101
        /*0646*/ 	.byte	0x06
	.zero		1


	//   ....[32]....
        /*0648*/ 	.word	0x00008a80
        /*064c*/ 	.word	0x000000ff
        /*0650*/ 	.word	0x00029850
        /*0654*/ 	.short	0x010a
        /*0656*/ 	.byte	0x04
	.zero		1


	//   ....[33]....
        /*0658*/ 	.word	0x00008ac0
        /*065c*/ 	.word	0x000000ff
        /*0660*/ 	.word	0x00029850
        /*0664*/ 	.short	0x010a
        /*0666*/ 	.byte	0x04
	.zero		1


	//   ....[34]....
        /*0668*/ 	.word	0x000096a0
        /*066c*/ 	.word	0x000000ff
        /*0670*/ 	.word	0x00000000
        /*0674*/ 	.short	0x0101
        /*0676*/ 	.byte	0x04
	.zero		1


	//   ....[35]....
        /*0678*/ 	.word	0x0000a440
        /*067c*/ 	.word	0x000000ff
        /*0680*/ 	.word	0x00000000
        /*0684*/ 	.short	0x0101
        /*0686*/ 	.byte	0x07
	.zero		1


	//   ....[36]....
        /*0688*/ 	.word	0x0000a450
        /*068c*/ 	.word	0x000000ff
        /*0690*/ 	.word	0x00000000
        /*0694*/ 	.short	0x0101
        /*0696*/ 	.byte	0x06
	.zero		1


	//   ....[37]....
        /*0698*/ 	.word	0x0000b450
        /*069c*/ 	.word	0x00000002
        /*06a0*/ 	.word	0x00029880
        /*06a4*/ 	.short	0x010a
        /*06a6*/ 	.byte	0x3f
	.zero		1


	//   ....[38]....
        /*06a8*/ 	.word	0x0000b6d0
        /*06ac*/ 	.word	0x00000002
        /*06b0*/ 	.word	0x00029840
        /*06b4*/ 	.short	0x010a
        /*06b6*/ 	.byte	0x3f
	.zero		1


	//   ....[39]....
        /*06b8*/ 	.word	0x0000bbe0
        /*06bc*/ 	.word	0x000000ff
        /*06c0*/ 	.word	0x00029820
        /*06c4*/ 	.short	0x010a
        /*06c6*/ 	.byte	0x28
	.zero		1


	//   ....[40]....
        /*06c8*/ 	.word	0x0000be90
        /*06cc*/ 	.word	0x00000004
        /*06d0*/ 	.word	0x00029880
        /*06d4*/ 	.short	0x010a
        /*06d6*/ 	.byte	0x3f
	.zero		1


	//   ....[41]....
        /*06d8*/ 	.word	0x0000c1b0
        /*06dc*/ 	.word	0x00000004
        /*06e0*/ 	.word	0x00029840
        /*06e4*/ 	.short	0x010a
        /*06e6*/ 	.byte	0x3f
	.zero		1


	//   ....[42]....
        /*06e8*/ 	.word	0x0000c740
        /*06ec*/ 	.word	0x00000003
        /*06f0*/ 	.word	0x00029870
        /*06f4*/ 	.short	0x010a
        /*06f6*/ 	.byte	0x3f
	.zero		1


	//   ....[43]....
        /*06f8*/ 	.word	0x0000c7b0
        /*06fc*/ 	.word	0x00000002
        /*0700*/ 	.word	0x00029860
        /*0704*/ 	.short	0x010a
        /*0706*/ 	.byte	0x3f
	.zero		1


	//   ....[44]....
        /*0708*/ 	.word	0x0000ccb0
        /*070c*/ 	.word	0x00000002
        /*0710*/ 	.word	0x00029850
        /*0714*/ 	.short	0x0101
        /*0716*/ 	.byte	0x3f
	.zero		1


	//   ....[45]....
        /*0718*/ 	.word	0x0000cd40
        /*071c*/ 	.word	0x00000002
        /*0720*/ 	.word	0x00000000
        /*0724*/ 	.short	0x0101
        /*0726*/ 	.byte	0x3f
	.zero		1


	//   ....[46]....
        /*0728*/ 	.word	0x0000ce50
        /*072c*/ 	.word	0x00000014
        /*0730*/ 	.word	0x00029870
        /*0734*/ 	.short	0x010a
        /*0736*/ 	.byte	0x3f
	.zero		1


	//   ....[47]....
        /*0738*/ 	.word	0x0000cee0
        /*073c*/ 	.word	0x00000014
        /*0740*/ 	.word	0x00029860
        /*0744*/ 	.short	0x010a
        /*0746*/ 	.byte	0x3f
	.zero		1


	//   ....[48]....
        /*0748*/ 	.word	0x0000d3e0
        /*074c*/ 	.word	0x00000014
        /*0750*/ 	.word	0x00029850
        /*0754*/ 	.short	0x0101
        /*0756*/ 	.byte	0x3f
	.zero		1


	//   ....[49]....
        /*0758*/ 	.word	0x0000d470
        /*075c*/ 	.word	0x00000014
        /*0760*/ 	.word	0x00000000
        /*0764*/ 	.short	0x0101
        /*0766*/ 	.byte	0x3f
	.zero		1


	//   ....[50]....
        /*0768*/ 	.word	0x0000d5d0
        /*076c*/ 	.word	0x00000009
        /*0770*/ 	.word	0x00029820
        /*0774*/ 	.short	0x010a
        /*0776*/ 	.byte	0x3f
	.zero		1


	//   ....[51]....
        /*0778*/ 	.word	0x0000d740
        /*077c*/ 	.word	0x00000005
        /*0780*/ 	.word	0x00000000
        /*0784*/ 	.short	0x010a
        /*0786*/ 	.byte	0x3f
	.zero		1


	//   ....[52]....
        /*0788*/ 	.word	0x0000d7b0
        /*078c*/ 	.word	0x00000007
        /*0790*/ 	.word	0x00000000
        /*0794*/ 	.short	0x010a
        /*0796*/ 	.byte	0x3f
	.zero		1


	//   ....[53]....
        /*0798*/ 	.word	0x0000d810
        /*079c*/ 	.word	0x00000005
        /*07a0*/ 	.word	0x00029860
        /*07a4*/ 	.short	0x010a
        /*07a6*/ 	.byte	0x3f
	.zero		1


	//   ....[54]....
        /*07a8*/ 	.word	0x0000d860
        /*07ac*/ 	.word	0x00000003
        /*07b0*/ 	.word	0x00029860
        /*07b4*/ 	.short	0x010a
        /*07b6*/ 	.byte	0x3f
	.zero		1


	//   ....[55]....
        /*07b8*/ 	.word	0x0000d8a0
        /*07bc*/ 	.word	0x00000005
        /*07c0*/ 	.word	0x00029880
        /*07c4*/ 	.short	0x010a
        /*07c6*/ 	.byte	0x3f
	.zero		1


	//   ....[56]....
        /*07c8*/ 	.word	0x0000d8c0
        /*07cc*/ 	.word	0x00000003
        /*07d0*/ 	.word	0x00029880
        /*07d4*/ 	.short	0x010a
        /*07d6*/ 	.byte	0x3f
	.zero		1


	//   ....[57]....
        /*07d8*/ 	.word	0x0000d930
        /*07dc*/ 	.word	0x00000003
        /*07e0*/ 	.word	0x00029800
        /*07e4*/ 	.short	0x010a
        /*07e6*/ 	.byte	0x3f
	.zero		1


	//   ....[58]....
        /*07e8*/ 	.word	0x0000d980
        /*07ec*/ 	.word	0x00000006
        /*07f0*/ 	.word	0x00029830
        /*07f4*/ 	.short	0x010a
        /*07f6*/ 	.byte	0x3f
	.zero		1


	//   ....[59]....
        /*07f8*/ 	.word	0x0000d9e0
        /*07fc*/ 	.word	0x00000004
        /*0800*/ 	.word	0x00029830
        /*0804*/ 	.short	0x010a
        /*0806*/ 	.byte	0x3f
	.zero		1


	//   ....[60]....
        /*0808*/ 	.word	0x0000da40
        /*080c*/ 	.word	0x00000004
        /*0810*/ 	.word	0x00029850
        /*0814*/ 	.short	0x010a
        /*0816*/ 	.byte	0x3f
	.zero		1


	//   ....[61]....
        /*0818*/ 	.word	0x0000daa0
        /*081c*/ 	.word	0x00000009
        /*0820*/ 	.word	0x00029850
        /*0824*/ 	.short	0x010a
        /*0826*/ 	.byte	0x3f
	.zero		1


	//   ....[62]....
        /*0828*/ 	.word	0x0000dbf0
        /*082c*/ 	.word	0x00000002
        /*0830*/ 	.word	0x00029880
        /*0834*/ 	.short	0x010a
        /*0836*/ 	.byte	0x3f
	.zero		1


	//   ....[63]....
        /*0838*/ 	.word	0x0000dc40
        /*083c*/ 	.word	0x00000002
        /*0840*/ 	.word	0x00029840
        /*0844*/ 	.short	0x010a
        /*0846*/ 	.byte	0x3f
	.zero		1


	//   ....[64]....
        /*0848*/ 	.word	0x0000dca0
        /*084c*/ 	.word	0x00000003
        /*0850*/ 	.word	0x00029820
        /*0854*/ 	.short	0x010a
        /*0856*/ 	.byte	0x3f
	.zero		1


	//   ....[65]....
        /*0858*/ 	.word	0x0000dcf0
        /*085c*/ 	.word	0x00000004
        /*0860*/ 	.word	0x00029880
        /*0864*/ 	.short	0x010a
        /*0866*/ 	.byte	0x3f
	.zero		1


	//   ....[66]....
        /*0868*/ 	.word	0x0000dd40
        /*086c*/ 	.word	0x00000004
        /*0870*/ 	.word	0x00029840
        /*0874*/ 	.short	0x010a
        /*0876*/ 	.byte	0x3f
	.zero		1


	//   ....[67]....
        /*0878*/ 	.word	0x0000dda0
        /*087c*/ 	.word	0x00000003
        /*0880*/ 	.word	0x00029870
        /*0884*/ 	.short	0x010a
        /*0886*/ 	.byte	0x3f
	.zero		1


	//   ....[68]....
        /*0888*/ 	.word	0x0000de00
        /*088c*/ 	.word	0x00000004
        /*0890*/ 	.word	0x00029860
        /*0894*/ 	.short	0x010a
        /*0896*/ 	.byte	0x3f
	.zero		1


	//   ....[69]....
        /*0898*/ 	.word	0x0000de50
        /*089c*/ 	.word	0x00000014
        /*08a0*/ 	.word	0x00029870
        /*08a4*/ 	.short	0x010a
        /*08a6*/ 	.byte	0x3f
	.zero		1


	//   ....[70]....
        /*08a8*/ 	.word	0x0000dea0
        /*08ac*/ 	.word	0x00000014
        /*08b0*/ 	.word	0x00029860
        /*08b4*/ 	.short	0x010a
        /*08b6*/ 	.byte	0x3f
	.zero		1


	//   ....[71]....
        /*08b8*/ 	.word	0x0000def0
        /*08bc*/ 	.word	0x00000009
        /*08c0*/ 	.word	0x00029820
        /*08c4*/ 	.short	0x010a
        /*08c6*/ 	.byte	0x3f
	.zero		1


	//   ....[72]....
        /*08c8*/ 	.word	0x0000df40
        /*08cc*/ 	.word	0x00000005
        /*08d0*/ 	.word	0x00000000
        /*08d4*/ 	.short	0x010a
        /*08d6*/ 	.byte	0x3f
	.zero		1


	//   ....[73]....
        /*08d8*/ 	.word	0x0000df90
        /*08dc*/ 	.word	0x00000007
        /*08e0*/ 	.word	0x00000000
        /*08e4*/ 	.short	0x010a
        /*08e6*/ 	.byte	0x3f
	.zero		1


	//   ....[74]....
        /*08e8*/ 	.word	0x0000dfe0
        /*08ec*/ 	.word	0x00000005
        /*08f0*/ 	.word	0x00029860
        /*08f4*/ 	.short	0x010a
        /*08f6*/ 	.byte	0x3f
	.zero		1


	//   ....[75]....
        /*08f8*/ 	.word	0x0000e030
        /*08fc*/ 	.word	0x00000003
        /*0900*/ 	.word	0x00029860
        /*0904*/ 	.short	0x010a
        /*0906*/ 	.byte	0x3f
	.zero		1


	//   ....[76]....
        /*0908*/ 	.word	0x0000e080
        /*090c*/ 	.word	0x00000005
        /*0910*/ 	.word	0x00029880
        /*0914*/ 	.short	0x010a
        /*0916*/ 	.byte	0x3f
	.zero		1


	//----- nvinfo : EIATTR_NUM_MBARRIERS
	.align		4
.L_131:
        /*0918*/ 	.byte	0x03, 0x38
        /*091a*/ 	.short	0x0016


	//----- nvinfo : EIATTR_EXIT_INSTR_OFFSETS
	.align		4
        /*091c*/ 	.byte	0x04, 0x1c
        /*091e*/ 	.short	(.L_133 - .L_132)


	//   ....[0]....
.L_132:
        /*0920*/ 	.word	0x00000fb0


	//   ....[1]....
        /*0924*/ 	.word	0x0000a500


	//   ....[2]....
        /*0928*/ 	.word	0x0000d640


	//   ....[3]....
        /*092c*/ 	.word	0x0000d910


	//----- nvinfo : EIATTR_MAX_THREADS
	.align		4
.L_133:
        /*0930*/ 	.byte	0x04, 0x05
        /*0932*/ 	.short	(.L_135 - .L_134)
.L_134:
        /*0934*/ 	.word	0x00000180
        /*0938*/ 	.word	0x00000001
        /*093c*/ 	.word	0x00000001


	//----- nvinfo : EIATTR_CRS_STACK_SIZE
	.align		4
.L_135:
        /*0940*/ 	.byte	0x04, 0x1e
        /*0942*/ 	.short	(.L_137 - .L_136)
.L_136:
        /*0944*/ 	.word	0x00000000


	//----- nvinfo : EIATTR_CBANK_PARAM_SIZE
	.align		4
.L_137:
        /*0948*/ 	.byte	0x03, 0x19
        /*094a*/ 	.short	0x0bf0


	//----- nvinfo : EIATTR_PARAM_CBANK
	.align		4
        /*094c*/ 	.byte	0x04, 0x0a
        /*094e*/ 	.short	(.L_139 - .L_138)
	.align		4
.L_138:
        /*0950*/ 	.word	index@(.nv.constant0._ZN7cutlass13device_kernelIN5flash11enable_sm90INS1_16FlashAttnFwdSm90INS1_25CollectiveMainloopFwdSm90ILi2EN4cute5tupleIJNS5_1CILi2EEENS7_ILi1EEES9_EEENS6_IJNS7_ILi128EEENS7_ILi160EEENS7_ILi192EEEEEELi128ENS_12float_e4m3_tEfNS_4arch4Sm90ELb0ELb0ELb1ELb0ELb0ELb0ELb0ELb1ELb1ELb0ELb0ELb0EEENS1_21CollectiveEpilogueFwdINS6_IJSB_SB_SC_EEESA_NS_10bfloat16_tESH_Li256ELb0ELb0ELb0ELb1EEENS1_29StaticPersistentTileSchedulerILb0EEEEEEEEEvNT_6ParamsE)
        /*0954*/ 	.short	0x0210
        /*0956*/ 	.short	0x0bf0


	//----- nvinfo : EIATTR_SW_WAR
	.align		4
.L_139:
        /*0958*/ 	.byte	0x04, 0x36
        /*095a*/ 	.short	(.L_141 - .L_140)
.L_140:
        /*095c*/ 	.word	0x00000008
.L_141:


//--------------------- .nv.info._ZN7cutlass13device_kernelIN5flash11enable_sm90INS1_16FlashAttnFwdSm90INS1_25CollectiveMainloopFwdSm90ILi2EN4cute5tupleIJNS5_1CILi1EEES8_S8_EEENS6_IJNS7_ILi128EEENS7_ILi160EEENS7_ILi192EEEEEELi128ENS_12float_e4m3_tEfNS_4arch4Sm90ELb0ELb0ELb1ELb1ELb0ELb0ELb0ELb1ELb1ELb0ELb0ELb0EEENS1_21CollectiveEpilogueFwdINS6_IJSA_SA_SB_EEES9_NS_10bfloat16_tESG_Li256ELb1ELb0ELb0ELb1EEENS1_36VarlenDynamicPersistentTileSchedulerILi128ELi160ELi256ELi128ELb0ELb0ELb1ELb0ELb1ELb1EEEEEEEEEvNT_6ParamsE --------------------------
	.section	.nv.info._ZN7cutlass13device_kernelIN5flash11enable_sm90INS1_16FlashAttnFwdSm90INS1_25CollectiveMainloopFwdSm90ILi2EN4cute5tupleIJNS5_1CILi1EEES8_S8_EEENS6_IJNS7_ILi128EEENS7_ILi160EEENS7_ILi192EEEEEELi128ENS_12float_e4m3_tEfNS_4arch4Sm90ELb0ELb0ELb1ELb1ELb0ELb0ELb0ELb1ELb1ELb0ELb0ELb0EEENS1_21CollectiveEpilogueFwdINS6_IJSA_SA_SB_EEES9_NS_10bfloat16_tESG_Li256ELb1ELb0ELb0ELb1EEENS1_36VarlenDynamicPersistentTileSchedulerILi128ELi160ELi256ELi128ELb0ELb0ELb1ELb0ELb1ELb1EEEEEEEEEvNT_6ParamsE,"",@"SHT_CUDA_INFO"
	.sectionflags	@""
	.align	4


	//----- nvinfo : EIATTR_CUDA_API_VERSION
	.align		4
        /*0000*/ 	.byte	0x04, 0x37
        /*0002*/ 	.short	(.L_143 - .L_142)
.L_142:
        /*0004*/ 	.word	0x00000082


	//----- nvinfo : EIATTR_KPARAM_INFO
	.align		4
.L_143:
        /*0008*/ 	.byte	0x04, 0x17
        /*000a*/ 	.short	(.L_145 - .L_144)
.L_144:
        /*000c*/ 	.word	0x00000000
        /*0010*/ 	.short	0x0000
        /*0012*/ 	.short	0x0070
        /*0014*/ 	.byte	0x00, 0xf0, 0x01, 0x28


	//----- nvinfo : EIATTR_SPARSE_MMA_MASK
	.align		4
.L_145:
        /*0018*/ 	.byte	0x03, 0x50
        /*001a*/ 	.short	0x0000


	//----- nvinfo : EIATTR_MAXREG_COUNT
	.align		4
        /*001c*/ 	.byte	0x03, 0x1b
        /*001e*/ 	.short	0x00a8


	//----- nvinfo : EIATTR_NUM_BARRIERS
	.align		4
        /*0020*/ 	.byte	0x02, 0x4c
        /*0022*/ 	.byte	0x10
	.zero		1


	//----- nvinfo : EIATTR_EXTERNS
	.align		4
        /*0024*/ 	.byte	0x04, 0x0f
        /*0026*/ 	.short	(.L_147 - .L_146)


	//   ....[0]....
	.align		4
.L_146:
        /*0028*/ 	.word	index@(__assertfail)


	//----- nvinfo : EIATTR_ANNOTATIONS
	.align		4
.L_147:
        /*002c*/ 	.byte	0x04, 0x55
        /*002e*/ 	.short	(.L_149 - .L_148)


	//   ....[0]....
.L_148:
        /* <DEDUP_REMOVED lines=40> */


	//----- nvinfo : EIATTR_MERCURY_ISA_VERSION
	.align		4
.L_149:
        /*02a0*/ 	.byte	0x03, 0x5f
        /*02a2*/ 	.short	0x0101


	//----- nvinfo : EIATTR_UNUSED_LOAD_BYTE_OFFSET
	.align		4
        /*02a4*/ 	.byte	0x04, 0x44
        /*02a6*/ 	.short	(.L_151 - .L_150)


	//   ....[0]....
.L_150:
        /*02a8*/ 	.word	0x00000a70
        /*02ac*/ 	.word	0x0000fff0


	//   ....[1]....
        /*02b0*/ 	.word	0x00009980
        /*02b4*/ 	.word	0x0000fff0


	//----- nvinfo : EIATTR_INT_WARP_WIDE_INSTR_OFFSETS
	.align		4
.L_151:
        /*02b8*/ 	.byte	0x04, 0x31
        /*02ba*/ 	.short	(.L_153 - .L_152)


	//   ....[0]....
.L_152:
        /*02bc*/ 	.word	0x00000160


	//   ....[1]....
        /*02c0*/ 	.word	0x000001a0


	//   ....[2]....
        /*02c4*/ 	.word	0x00000210


	//   ....[3]....
        /*02c8*/ 	.word	0x0000cff0


	//   ....[4]....
        /*02cc*/ 	.word	0x0000d080


	//   ....[5]....
        /*02d0*/ 	.word	0x0000d800


	//   ....[6]....
        /*02d4*/ 	.word	0x0000f310


	//   ....[7]....
        /*02d8*/ 	.word	0x0000f3a0


	//----- nvinfo : EIATTR_COOP_GROUP_MASK_REGIDS
	.align		4
.L_153:
        /*02dc*/ 	.byte	0x04, 0x29
        /*02de*/ 	.short	(.L_155 - .L_154)


	//   ....[0]....
.L_154:
        /*02e0*/ 	.word	0xffffffff


	//   ....[1]....
        /*02e4*/ 	.word	0xffffffff


	//   ....[2]....
        /*02e8*/ 	.word	0xffffffff


	//   ....[3]....
        /*02ec*/ 	.word	0xffffffff


	//   ....[4]....
        /*02f0*/ 	.word	0xffffffff


	//   ....[5]....
        /*02f4*/ 	.word	0xffffffff


	//   ....[6]....
        /*02f8*/ 	.word	0xffffffff


	//   ....[7]....
        /*02fc*/ 	.word	0xffffffff


	//   ....[8]....
        /*0300*/ 	.word	0xffffffff


	//   ....[9]....
        /*0304*/ 	.word	0xffffffff


	//   ....[10]....
        /*0308*/ 	.word	0xffffffff


	//   ....[11]....
        /*030c*/ 	.word	0xffffffff


	//   ....[12]....
        /*0310*/ 	.word	0xffffffff


	//   ....[13]....
        /*0314*/ 	.word	0xffffffff


	//   ....[14]....
        /*0318*/ 	.word	0xffffffff


	//   ....[15]....
        /*031c*/ 	.word	0xffffffff


	//   ....[16]....
        /*0320*/ 	.word	0xffffffff


	//   ....[17]....
        /*0324*/ 	.word	0xffffffff


	//   ....[18]....
        /*0328*/ 	.word	0xffffffff


	//   ....[19]....
        /*032c*/ 	.word	0xffffffff


	//   ....[20]....
        /*0330*/ 	.word	0xffffffff


	//   ....[21]....
        /*0334*/ 	.word	0xffffffff


	//   ....[22]....
        /*0338*/ 	.word	0xffffffff


	//   ....[23]....
        /*033c*/ 	.word	0xffffffff


	//   ....[24]....
        /*0340*/ 	.word	0xffffffff


	//   ....[25]....
        /*0344*/ 	.word	0xffffffff


	//   ....[26]....
        /*0348*/ 	.word	0xffffffff


	//   ....[27]....
        /*034c*/ 	.word	0xffffffff


	//   ....[28]....
        /*0350*/ 	.word	0xffffffff


	//   ....[29]....
        /*0354*/ 	.word	0xffffffff


	//   ....[30]....
        /*0358*/ 	.word	0xffffffff


	//   ....[31]....
        /*035c*/ 	.word	0xffffffff


	//   ....[32]....
        /*0360*/ 	.word	0xffffffff


	//   ....[33]....
        /*0364*/ 	.word	0xffffffff


	//   ....[34]....
        /*0368*/ 	.word	0xffffffff


	//   ....[35]....
        /*036c*/ 	.word	0xffffffff


	//   ....[36]....
        /*0370*/ 	.word	0xffffffff


	//   ....[37]....
        /*0374*/ 	.word	0xffffffff


	//   ....[38]....
        /*0378*/ 	.word	0xffffffff


	//   ....[39]....
        /*037c*/ 	.word	0xffffffff


	//   ....[40]....
        /*0380*/ 	.word	0xffffffff


	//   ....[41]....
        /*0384*/ 	.word	0xffffffff


	//   ....[42]....
        /*0388*/ 	.word	0xffffffff


	//   ....[43]....
        /*038c*/ 	.word	0xffffffff


	//   ....[44]....
        /*0390*/ 	.word	0xffffffff


	//   ....[45]....
        /*0394*/ 	.word	0xffffffff


	//   ....[46]....
        /*0398*/ 	.word	0xffffffff


	//   ....[47]....
        /*039c*/ 	.word	0xffffffff


	//   ....[48]....
        /*03a0*/ 	.word	0xffffffff


	//   ....[49]....
        /*03a4*/ 	.word	0xffffffff


	//   ....[50]....
        /*03a8*/ 	.word	0xffffffff


	//   ....[51]....
        /*03ac*/ 	.word	0xffffffff


	//   ....[52]....
        /*03b0*/ 	.word	0xffffffff


	//   ....[53]....
        /*03b4*/ 	.word	0xffffffff


	//   ....[54]....
        /*03b8*/ 	.word	0xffffffff


	//   ....[55]....
        /*03bc*/ 	.word	0xffffffff


	//   ....[56]....
        /*03c0*/ 	.word	0xffffffff


	//   ....[57]....
        /*03c4*/ 	.word	0xffffffff


	//   ....[58]....
        /*03c8*/ 	.word	0xffffffff


	//   ....[59]....
        /*03cc*/ 	.word	0xffffffff


	//   ....[60]....
        /*03d0*/ 	.word	0xffffffff


	//   ....[61]....
        /*03d4*/ 	.word	0xffffffff


	//   ....[62]....
        /*03d8*/ 	.word	0xffffffff


	//   ....[63]....
        /*03dc*/ 	.word	0xffffffff


	//   ....[64]....
        /*03e0*/ 	.word	0xffffffff


	//   ....[65]....
        /*03e4*/ 	.word	0xffffffff


	//   ....[66]....
        /*03e8*/ 	.word	0xffffffff


	//   ....[67]....
        /*03ec*/ 	.word	0xffffffff


	//   ....[68]....
        /*03f0*/ 	.word	0xffffffff


	//   ....[69]....
        /*03f4*/ 	.word	0xffffffff


	//   ....[70]....
        /*03f8*/ 	.word	0xffffffff


	//   ....[71]....
        /*03fc*/ 	.word	0xffffffff


	//   ....[72]....
        /*0400*/ 	.word	0xffffffff


	//   ....[73]....
        /*0404*/ 	.word	0xffffffff


	//   ....[74]....
        /*0408*/ 	.word	0xffffffff


	//   ....[75]....
        /*040c*/ 	.word	0xffffffff


	//   ....[76]....
        /*0410*/ 	.word	0xffffffff


	//   ....[77]....
        /*0414*/ 	.word	0xffffffff


	//   ....[78]....
        /*0418*/ 	.word	0xffffffff


	//   ....[79]....
        /*041c*/ 	.word	0xffffffff


	//   ....[80]....
        /*0420*/ 	.word	0xffffffff


	//   ....[81]....
        /*0424*/ 	.word	0xffffffff


	//   ....[82]....
        /*0428*/ 	.word	0xffffffff


	//   ....[83]....
        /*042c*/ 	.word	0xffffffff


	//   ....[84]....
        /*0430*/ 	.word	0xffffffff


	//   ....[85]....
        /*0434*/ 	.word	0xffffffff


	//   ....[86]....
        /*0438*/ 	.word	0xffffffff


	//   ....[87]....
        /*043c*/ 	.word	0x0500000f


	//   ....[88]....
        /*0440*/ 	.word	0x0500000f


	//----- nvinfo : EIATTR_COOP_GROUP_INSTR_OFFSETS
	.align		4
.L_155:
        /*0444*/ 	.byte	0x04, 0x28
        /*0446*/ 	.short	(.L_157 - .L_156)


	//   ....[0]....
.L_156:
        /*0448*/ 	.word	0x00000070


	//   ....[1]....
        /*044c*/ 	.word	0x00000170


	//   ....[2]....
        /*0450*/ 	.word	0x000001c0


	//   ....[3]....
        /*0454*/ 	.word	0x000003f0


	//   ....[4]....
        /*0458*/ 	.word	0x00000550


	//   ....[5]....
        /*045c*/ 	.word	0x00000670


	//   ....[6]....
        /*0460*/ 	.word	0x000007d0


	//   ....[7]....
        /*0464*/ 	.word	0x00001430


	//   ....[8]....
        /*0468*/ 	.word	0x00003bc0


	//   ....[9]....
        /*046c*/ 	.word	0x00003c60


	//   ....[10]....
        /*0470*/ 	.word	0x00004030


	//   ....[11]....
        /*0474*/ 	.word	0x00004130


	//   ....[12]....
        /*0478*/ 	.word	0x00007180


	//   ....[13]....
        /*047c*/ 	.word	0x00007230


	//   ....[14]....
        /*0480*/ 	.word	0x000074f0


	//   ....[15]....
        /*0484*/ 	.word	0x00007520


	//   ....[16]....
        /*0488*/ 	.word	0x00009200


	//   ....[17]....
        /*048c*/ 	.word	0x00009260


	//   ....[18]....
        /*0490*/ 	.word	0x00009280


	//   ....[19]....
        /*0494*/ 	.word	0x000092a0


	//   ....[20]....
        /*0498*/ 	.word	0x0000a1e0


	//   ....[21]....
        /*049c*/ 	.word	0x0000a1f0


	//   ....[22]....
        /*04a0*/ 	.word	0x0000a200


	//   ....[23]....
        /*04a4*/ 	.word	0x0000a210


	//   ....[24]....
        /*04a8*/ 	.word	0x0000a220


	//   ....[25]....
        /*04ac*/ 	.word	0x0000a230


	//   ....[26]....
        /*04b0*/ 	.word	0x0000a240


	//   ....[27]....
        /*04b4*/ 	.word	0x0000a250


	//   ....[28]....
        /*04b8*/ 	.word	0x0000a280


	//   ....[29]....
        /*04bc*/ 	.word	0x0000a290


	//   ....[30]....
        /*04c0*/ 	.word	0x0000a2c0


	//   ....[31]....
        /*04c4*/ 	.word	0x0000a2d0


	//   ....[32]....
        /*04c8*/ 	.word	0x0000a2e0


	//   ....[33]....
        /*04cc*/ 	.word	0x0000a2f0


	//   ....[34]....
        /*04d0*/ 	.word	0x0000a320


	//   ....[35]....
        /*04d4*/ 	.word	0x0000a350


	//   ....[36]....
        /*04d8*/ 	.word	0x0000a370


	//   ....[37]....
        /*04dc*/ 	.word	0x0000a380


	//   ....[38]....
        /*04e0*/ 	.word	0x0000a390


	//   ....[39]....
        /*04e4*/ 	.word	0x0000a3a0


	//   ....[40]....
        /*04e8*/ 	.word	0x0000a3d0


	//   ....[41]....
        /*04ec*/ 	.word	0x0000a400


	//   ....[42]....
        /*04f0*/ 	.word	0x0000a410


	//   ....[43]....
        /*04f4*/ 	.word	0x0000a420


	//   ....[44]....
        /*04f8*/ 	.word	0x0000a430


	//   ....[45]....
        /*04fc*/ 	.word	0x0000a440


	//   ....[46]....
        /*0500*/ 	.word	0x0000a460


	//   ....[47]....
        /*0504*/ 	.word	0x0000a480


	//   ....[48]....
        /*0508*/ 	.word	0x0000a490


	//   ....[49]....
        /*050c*/ 	.word	0x0000a4e0


	//   ....[50]....
        /*0510*/ 	.word	0x0000a510


	//   ....[51]....
        /*0514*/ 	.word	0x0000a530


	//   ....[52]....
        /*0518*/ 	.word	0x0000bef0


	//   ....[53]....
        /*051c*/ 	.word	0x0000c0f0


	//   ....[54]....
        /*0520*/ 	.word	0x0000c120


	//   ....[55]....
        /*0524*/ 	.word	0x0000c150


	//   ....[56]....
        /*0528*/ 	.word	0x0000c190


	//   ....[57]....
        /*052c*/ 	.word	0x0000c1c0


	//   ....[58]....
        /*0530*/ 	.word	0x0000c1f0


	//   ....[59]....
        /*0534*/ 	.word	0x0000c380


	//   ....[60]....
        /*0538*/ 	.word	0x0000c3b0


	//   ....[61]....
        /*053c*/ 	.word	0x0000c3e0


	//   ....[62]....
        /*0540*/ 	.word	0x0000c410


	//   ....[63]....
        /*0544*/ 	.word	0x0000c440


	//   ....[64]....
        /*0548*/ 	.word	0x0000c480


	//   ....[65]....
        /*054c*/ 	.word	0x0000c510


	//   ....[66]....
        /*0550*/ 	.word	0x0000c550


	//   ....[67]....
        /*0554*/ 	.word	0x0000c5e0


	//   ....[68]....
        /*0558*/ 	.word	0x0000d950


	//   ....[69]....
        /*055c*/ 	.word	0x0000fd40


	//   ....[70]....
        /*0560*/ 	.word	0x0000fd70


	//   ....[71]....
        /*0564*/ 	.word	0x0000fda0


	//   ....[72]....
        /*0568*/ 	.word	0x0000fdd0


	//   ....[73]....
        /*056c*/ 	.word	0x0000fe00


	//   ....[74]....
        /*0570*/ 	.word	0x0000fe10


	//   ....[75]....
        /*0574*/ 	.word	0x0000fe50


	//   ....[76]....
        /*0578*/ 	.word	0x0000fe60


	//   ....[77]....
        /*057c*/ 	.word	0x0000ffa0


	//   ....[78]....
        /*0580*/ 	.word	0x0000ffd0


	//   ....[79]....
        /*0584*/ 	.word	0x00010000


	//   ....[80]....
        /*0588*/ 	.word	0x00010030


	//   ....[81]....
        /*058c*/ 	.word	0x00010060


	//   ....[82]....
        /*0590*/ 	.word	0x000100a0


	//   ....[83]....
        /*0594*/ 	.word	0x00010130


	//   ....[84]....
        /*0598*/ 	.word	0x00010170


	//   ....[85]....
        /*059c*/ 	.word	0x00010200


	//   ....[86]....
        /*05a0*/ 	.word	0x00010670


	//   ....[87]....
        /*05a4*/ 	.word	0x00010b90


	//   ....[88]....
        /*05a8*/ 	.word	0x00011020


	//----- nvinfo : EIATTR_REG_RECONFIG
	.align		4
.L_157:
        /*05ac*/ 	.byte	0x01, 0x54
	.zero		2


	//----- nvinfo : EIATTR_SYSCALL_OFFSETS
	.align		4
        /*05b0*/ 	.byte	0x04, 0x46
        /*05b2*/ 	.short	(.L_159 - .L_158)


	//   ....[0]....
.L_158:
        /*05b4*/ 	.word	0x00001610


	//   ....[1]....
        /*05b8*/ 	.word	0x0000d220


	//   ....[2]....
        /*05bc*/ 	.word	0x0000d360


	//   ....[3]....
        /*05c0*/ 	.word	0x0000d4a0


	//   ....[4]....
        /*05c4*/ 	.word	0x0000d5c0


	//----- nvinfo : EIATTR_MBARRIER_INSTR_OFFSETS
	.align		4
.L_159:
        /*05c8*/ 	.byte	0x04, 0x39
        /*05ca*/ 	.short	(.L_161 - .L_160)


	//   ....[0]....
.L_160:
        /*05cc*/ 	.word	0x000002a0
        /*05d0*/ 	.word	0x000000ff
        /*05d4*/ 	.word	0x00029800
        /*05d8*/ 	.short	0x0100
        /*05da*/ 	.byte	0x08
	.zero		1


	//   ....[1]....
        /*05dc*/ 	.word	0x000002b0
        /*05e0*/ 	.word	0x000000ff
        /*05e4*/ 	.word	0x00029820
        /*05e8*/ 	.short	0x0100
        /*05ea*/ 	.byte	0x08
	.zero		1


	//   ....[2]....
        /*05ec*/ 	.word	0x000003a0
        /*05f0*/ 	.word	0x000000ff
        /*05f4*/ 	.word	0x00029830
        /*05f8*/ 	.short	0x0100
        /*05fa*/ 	.byte	0x08
	.zero		1


	//   ....[3]....
        /*05fc*/ 	.word	0x000003b0
        /*0600*/ 	.word	0x000000ff
        /*0604*/ 	.word	0x00029840
        /*0608*/ 	.short	0x0100
        /*060a*/ 	.byte	0x08
	.zero		1


	//   ....[4]....
        /*060c*/ 	.word	0x000003c0
        /*0610*/ 	.word	0x000000ff
        /*0614*/ 	.word	0x00029838
        /*0618*/ 	.short	0x0100
        /*061a*/ 	.byte	0x08
	.zero		1


	//   ....[5]....
        /*061c*/ 	.word	0x000003d0
        /*0620*/ 	.word	0x000000ff
        /*0624*/ 	.word	0x00029848
        /*0628*/ 	.short	0x0100
        /*062a*/ 	.byte	0x08
	.zero		1


	//   ....[6]....
        /*062c*/ 	.word	0x00000500
        /*0630*/ 	.word	0x000000ff
        /*0634*/ 	.word	0x00029850
        /*0638*/ 	.short	0x0100
        /*063a*/ 	.byte	0x08
	.zero		1


	//   ....[7]....
        /*063c*/ 	.word	0x00000510
        /*0640*/ 	.word	0x000000ff
        /*0644*/ 	.word	0x00029860
        /*0648*/ 	.short	0x0100
        /*064a*/ 	.byte	0x08
	.zero		1


	//   ....[8]....
        /*064c*/ 	.word	0x00000520
        /*0650*/ 	.word	0x000000ff
        /*0654*/ 	.word	0x00029858
        /*0658*/ 	.short	0x0100
        /*065a*/ 	.byte	0x08
	.zero		1


	//   ....[9]....
        /*065c*/ 	.word	0x00000530
        /*0660*/ 	.word	0x000000ff
        /*0664*/ 	.word	0x00029868
        /*0668*/ 	.short	0x0100
        /*066a*/ 	.byte	0x08
	.zero		1


	//   ....[10]....
        /*066c*/ 	.word	0x00000620
        /*0670*/ 	.word	0x000000ff
        /*0674*/ 	.word	0x00029870
        /*0678*/ 	.short	0x0100
        /*067a*/ 	.byte	0x06
	.zero		1


	//   ....[11]....
        /*067c*/ 	.word	0x00000630
        /*0680*/ 	.word	0x000000ff
        /*0684*/ 	.word	0x00029880
        /*0688*/ 	.short	0x0100
        /*068a*/ 	.byte	0x06
	.zero		1


	//   ....[12]....
        /*068c*/ 	.word	0x00000640
        /*0690*/ 	.word	0x000000ff
        /*0694*/ 	.word	0x00029878
        /*0698*/ 	.short	0x0100
        /*069a*/ 	.byte	0x06
	.zero		1


	//   ....[13]....
        /*069c*/ 	.word	0x00000650
        /*06a0*/ 	.word	0x000000ff
        /*06a4*/ 	.word	0x00029888
        /*06a8*/ 	.short	0x0100
        /*06aa*/ 	.byte	0x06
	.zero		1


	//   ....[14]....
        /*06ac*/ 	.word	0x00000780
        /*06b0*/ 	.word	0x000000ff
        /*06b4*/ 	.word	0x00029890
        /*06b8*/ 	.short	0x0100
        /*06ba*/ 	.byte	0x08
	.zero		1


	//   ....[15]....
        /*06bc*/ 	.word	0x00000790
        /*06c0*/ 	.word	0x000000ff
        /*06c4*/ 	.word	0x000298a0
        /*06c8*/ 	.short	0x0100
        /*06ca*/ 	.byte	0x08
	.zero		1


	//   ....[16]....
        /*06cc*/ 	.word	0x000007a0
        /*06d0*/ 	.word	0x000000ff
        /*06d4*/ 	.word	0x00029898
        /*06d8*/ 	.short	0x0100
        /*06da*/ 	.byte	0x08
	.zero		1


	//   ....[17]....
        /*06dc*/ 	.word	0x000007b0
        /*06e0*/ 	.word	0x000000ff
        /*06e4*/ 	.word	0x000298a8
        /*06e8*/ 	.short	0x0100
        /*06ea*/ 	.byte	0x08
	.zero		1


	//   ....[18]....
        /*06ec*/ 	.word	0x000008e0
        /*06f0*/ 	.word	0x000000ff
        /*06f4*/ 	.word	0x000298b0
        /*06f8*/ 	.short	0x0100
        /*06fa*/ 	.byte	0x08
	.zero		1


	//   ....[19]....
        /*06fc*/ 	.word	0x000008f0
        /*0700*/ 	.word	0x000000ff
        /*0704*/ 	.word	0x000298c0
        /*0708*/ 	.short	0x0100
        /*070a*/ 	.byte	0x08
	.zero		1


	//   ....[20]....
        /*070c*/ 	.word	0x00000900
        /*0710*/ 	.word	0x000000ff
        /*0714*/ 	.word	0x000298b8
        /*0718*/ 	.short	0x0100
        /*071a*/ 	.byte	0x08
	.zero		1


	//   ....[21]....
        /*071c*/ 	.word	0x00000910
        /*0720*/ 	.word	0x000000ff
        /*0724*/ 	.word	0x000298c8
        /*0728*/ 	.short	0x0100
        /*072a*/ 	.byte	0x08
	.zero		1


	//   ....[22]....
        /*072c*/ 	.word	0x00001980
        /*0730*/ 	.word	0x00000003
        /*0734*/ 	.word	0x00029800
        /*0738*/ 	.short	0x010a
        /*073a*/ 	.byte	0x3f
	.zero		1


	//   ....[23]....
        /*073c*/ 	.word	0x00001a20
        /*0740*/ 	.word	0x00000005
        /*0744*/ 	.word	0x00029830
        /*0748*/ 	.short	0x010a
        /*074a*/ 	.byte	0x3f
	.zero		1


	//   ....[24]....
        /*074c*/ 	.word	0x00001a90
        /*0750*/ 	.word	0x00000005
        /*0754*/ 	.word	0x00029830
        /*0758*/ 	.short	0x010a
        /*075a*/ 	.byte	0x3f
	.zero		1


	//   ....[25]....
        /*075c*/ 	.word	0x000040c0
        /*0760*/ 	.word	0x00000005
        /*0764*/ 	.word	0x00000000
        /*0768*/ 	.short	0x0101
        /*076a*/ 	.byte	0x3f
	.zero		1


	//   ....[26]....
        /*076c*/ 	.word	0x00005790
        /*0770*/ 	.word	0x000000ff
        /*0774*/ 	.word	0x00029830
        /*0778*/ 	.short	0x010a
        /*077a*/ 	.byte	0x06
	.zero		1


	//   ....[27]....
        /*077c*/ 	.word	0x000057d0
        /*0780*/ 	.word	0x000000ff
        /*0784*/ 	.word	0x00029830
        /*0788*/ 	.short	0x010a
        /*078a*/ 	.byte	0x06
	.zero		1


	//   ....[28]....
        /*078c*/ 	.word	0x00006420
        /*0790*/ 	.word	0x000000ff
        /*0794*/ 	.word	0x00029850
        /*0798*/ 	.short	0x010a
        /*079a*/ 	.byte	0x06
	.zero		1


	//   ....[29]....
        /*079c*/ 	.word	0x00006460
        /*07a0*/ 	.word	0x000000ff
        /*07a4*/ 	.word	0x00029850
        /*07a8*/ 	.short	0x010a
        /*07aa*/ 	.byte	0x06
	.zero		1


	//   ....[30]....
        /*07ac*/ 	.word	0x00008580
        /*07b0*/ 	.word	0x00000006
        /*07b4*/ 	.word	0x00000000
        /*07b8*/ 	.short	0x0101
        /*07ba*/ 	.byte	0x3f
	.zero		1


	//   ....[31]....
        /*07bc*/ 	.word	0x000087e0
        /*07c0*/ 	.word	0x00000009
        /*07c4*/ 	.word	0x00000000
        /*07c8*/ 	.short	0x0101
        /*07ca*/ 	.byte	0x3f
	.zero		1


	//   ....[32]....
        /*07cc*/ 	.word	0x00008e40
        /*07d0*/ 	.word	0x0000000f
        /*07d4*/ 	.word	0x00029850
        /*07d8*/ 	.short	0x010a
        /*07da*/ 	.byte	0x3f
	.zero		1


	//   ....[33]....
        /*07dc*/ 	.word	0x00008ed0
        /*07e0*/ 	.word	0x0000000f
        /*07e4*/ 	.word	0x00029850
        /*07e8*/ 	.short	0x010a
        /*07ea*/ 	.byte	0x3f
	.zero		1


	//   ....[34]....
        /*07ec*/ 	.word	0x00009630
        /*07f0*/ 	.word	0x00000005
        /*07f4*/ 	.word	0x00000000
        /*07f8*/ 	.short	0x0101
        /*07fa*/ 	.byte	0x3f
	.zero		1


	//   ....[35]....
        /*07fc*/ 	.word	0x0000ae80
        /*0800*/ 	.word	0x00000004
        /*0804*/ 	.word	0x00000000
        /*0808*/ 	.short	0x0101
        /*080a*/ 	.byte	0x3f
	.zero		1


	//   ....[36]....
        /*080c*/ 	.word	0x0000db80
        /*0810*/ 	.word	0x00000002
        /*0814*/ 	.word	0x00029880
        /*0818*/ 	.short	0x010a
        /*081a*/ 	.byte	0x3f
	.zero		1


	//   ....[37]....
        /*081c*/ 	.word	0x0000dd40
        /*0820*/ 	.word	0x00000002
        /*0824*/ 	.word	0x00029840
        /*0828*/ 	.short	0x010a
        /*082a*/ 	.byte	0x3f
	.zero		1


	//   ....[38]....
        /*082c*/ 	.word	0x0000e210
        /*0830*/ 	.word	0x000000ff
        /*0834*/ 	.word	0x00029820
        /*0838*/ 	.short	0x010a
        /*083a*/ 	.byte	0x29
	.zero		1


	//   ....[39]....
        /*083c*/ 	.word	0x0000e510
        /*0840*/ 	.word	0x00000004
        /*0844*/ 	.word	0x00029880
        /*0848*/ 	.short	0x010a
        /*084a*/ 	.byte	0x3f
	.zero		1


	//   ....[40]....
        /*084c*/ 	.word	0x0000e790
        /*0850*/ 	.word	0x00000004
        /*0854*/ 	.word	0x00029840
        /*0858*/ 	.short	0x010a
        /*085a*/ 	.byte	0x3f
	.zero		1


	//   ....[41]....
        /*085c*/ 	.word	0x0000eca0
        /*0860*/ 	.word	0x00000003
        /*0864*/ 	.word	0x00029870
        /*0868*/ 	.short	0x010a
        /*086a*/ 	.byte	0x3f
	.zero		1


	//   ....[42]....
        /*086c*/ 	.word	0x0000ed10
        /*0870*/ 	.word	0x00000002
        /*0874*/ 	.word	0x00029860
        /*0878*/ 	.short	0x010a
        /*087a*/ 	.byte	0x3f
	.zero		1


	//   ....[43]....
        /*087c*/ 	.word	0x0000f280
        /*0880*/ 	.word	0x00000003
        /*0884*/ 	.word	0x00029850
        /*0888*/ 	.short	0x0101
        /*088a*/ 	.byte	0x3f
	.zero		1


	//   ....[44]....
        /*088c*/ 	.word	0x0000f2c0
        /*0890*/ 	.word	0x00000002
        /*0894*/ 	.word	0x00000000
        /*0898*/ 	.short	0x0101
        /*089a*/ 	.byte	0x3f
	.zero		1


	//   ....[45]....
        /*089c*/ 	.word	0x0000f480
        /*08a0*/ 	.word	0x00000014
        /*08a4*/ 	.word	0x00029870
        /*08a8*/ 	.short	0x010a
        /*08aa*/ 	.byte	0x3f
	.zero		1


	//   ....[46]....
        /*08ac*/ 	.word	0x0000f510
        /*08b0*/ 	.word	0x00000014
        /*08b4*/ 	.word	0x00029860
        /*08b8*/ 	.short	0x010a
        /*08ba*/ 	.byte	0x3f
	.zero		1


	//   ....[47]....
        /*08bc*/ 	.word	0x0000fa50
        /*08c0*/ 	.word	0x00000014
        /*08c4*/ 	.word	0x00029850
        /*08c8*/ 	.short	0x0101
        /*08ca*/ 	.byte	0x3f
	.zero		1


	//   ....[48]....
        /*08cc*/ 	.word	0x0000faa0
        /*08d0*/ 	.word	0x00000000
        /*08d4*/ 	.word	0x00000000
        /*08d8*/ 	.short	0x0101
        /*08da*/ 	.byte	0x3f
	.zero		1


	//   ....[49]....
        /*08dc*/ 	.word	0x000105f0
        /*08e0*/ 	.word	0x00000000
        /*08e4*/ 	.word	0x00029820
        /*08e8*/ 	.short	0x010a
        /*08ea*/ 	.byte	0x3f
	.zero		1


	//   ....[50]....
        /*08ec*/ 	.word	0x000107b0
        /*08f0*/ 	.word	0x00000006
        /*08f4*/ 	.word	0x00000000
        /*08f8*/ 	.short	0x010a
        /*08fa*/ 	.byte	0x3f
	.zero		1


	//   ....[51]....
        /*08fc*/ 	.word	0x00010820
        /*0900*/ 	.word	0x00000007
        /*0904*/ 	.word	0x00000000
        /*0908*/ 	.short	0x010a
        /*090a*/ 	.byte	0x3f
	.zero		1


	//   ....[52]....
        /*090c*/ 	.word	0x00010880
        /*0910*/ 	.word	0x00000004
        /*0914*/ 	.word	0x00029860
        /*0918*/ 	.short	0x010a
        /*091a*/ 	.byte	0x3f
	.zero		1


	//   ....[53]....
        /*091c*/ 	.word	0x000108d0
        /*0920*/ 	.word	0x00000003
        /*0924*/ 	.word	0x00029860
        /*0928*/ 	.short	0x010a
        /*092a*/ 	.byte	0x3f
	.zero		1


	//   ....[54]....
        /*092c*/ 	.word	0x00010910
        /*0930*/ 	.word	0x00000004
        /*0934*/ 	.word	0x00029880
        /*0938*/ 	.short	0x010a
        /*093a*/ 	.byte	0x3f
	.zero		1


	//   ....[55]....
        /*093c*/ 	.word	0x00010930
        /*0940*/ 	.word	0x00000003
        /*0944*/ 	.word	0x00029880
        /*0948*/ 	.short	0x010a
        /*094a*/ 	.byte	0x3f
	.zero		1


	//   ....[56]....
        /*094c*/ 	.word	0x00010990
        /*0950*/ 	.word	0x00000003
        /*0954*/ 	.word	0x00029800
        /*0958*/ 	.short	0x010a
        /*095a*/ 	.byte	0x3f
	.zero		1


	//   ....[57]....
        /*095c*/ 	.word	0x000109e0
        /*0960*/ 	.word	0x00000005
        /*0964*/ 	.word	0x00029830
        /*0968*/ 	.short	0x010a
        /*096a*/ 	.byte	0x3f
	.zero		1


	//   ....[58]....
        /*096c*/ 	.word	0x00010a40
        /*0970*/ 	.word	0x00000004
        /*0974*/ 	.word	0x00029830
        /*0978*/ 	.short	0x010a
        /*097a*/ 	.byte	0x3f
	.zero		1


	//   ....[59]....
        /*097c*/ 	.word	0x00010aa0
        /*0980*/ 	.word	0x00000004
        /*0984*/ 	.word	0x00029850
        /*0988*/ 	.short	0x010a
        /*098a*/ 	.byte	0x3f
	.zero		1


	//   ....[60]....
        /*098c*/ 	.word	0x00010af0
        /*0990*/ 	.word	0x0000000f
        /*0994*/ 	.word	0x00029850
        /*0998*/ 	.short	0x010a
        /*099a*/ 	.byte	0x3f
	.zero		1


	//   ....[61]....
        /*099c*/ 	.word	0x00010c40
        /*09a0*/ 	.word	0x00000002
        /*09a4*/ 	.word	0x00029880
        /*09a8*/ 	.short	0x010a
        /*09aa*/ 	.byte	0x3f
	.zero		1


	//   ....[62]....
        /*09ac*/ 	.word	0x00010c90
        /*09b0*/ 	.word	0x00000002
        /*09b4*/ 	.word	0x00029840
        /*09b8*/ 	.short	0x010a
        /*09ba*/ 	.byte	0x3f
	.zero		1


	//   ....[63]....
        /*09bc*/ 	.word	0x00010cf0
        /*09c0*/ 	.word	0x00000003
        /*09c4*/ 	.word	0x00029820
        /*09c8*/ 	.short	0x010a
        /*09ca*/ 	.byte	0x3f
	.zero		1


	//   ....[64]....
        /*09cc*/ 	.word	0x00010d40
        /*09d0*/ 	.word	0x00000004
        /*09d4*/ 	.word	0x00029880
        /*09d8*/ 	.short	0x010a
        /*09da*/ 	.byte	0x3f
	.zero		1


	//   ....[65]....
        /*09dc*/ 	.word	0x00010d90
        /*09e0*/ 	.word	0x00000004
        /*09e4*/ 	.word	0x00029840
        /*09e8*/ 	.short	0x010a
        /*09ea*/ 	.byte	0x3f
	.zero		1


	//   ....[66]....
        /*09ec*/ 	.word	0x00010df0
        /*09f0*/ 	.word	0x00000003
        /*09f4*/ 	.word	0x00029870
        /*09f8*/ 	.short	0x010a
        /*09fa*/ 	.byte	0x3f
	.zero		1


	//   ....[67]....
        /*09fc*/ 	.word	0x00010e50
        /*0a00*/ 	.word	0x00000004
        /*0a04*/ 	.word	0x00029860
        /*0a08*/ 	.short	0x010a
        /*0a0a*/ 	.byte	0x3f
	.zero		1


	//   ....[68]....
        /*0a0c*/ 	.word	0x00010ea0
        /*0a10*/ 	.word	0x00000014
        /*0a14*/ 	.word	0x00029870
        /*0a18*/ 	.short	0x010a
        /*0a1a*/ 	.byte	0x3f
	.zero		1


	//   ....[69]....
        /*0a1c*/ 	.word	0x00010ef0
        /*0a20*/ 	.word	0x00000014
        /*0a24*/ 	.word	0x00029860
        /*0a28*/ 	.short	0x010a
        /*0a2a*/ 	.byte	0x3f
	.zero		1


	//   ....[70]....
        /*0a2c*/ 	.word	0x00010f40
        /*0a30*/ 	.word	0x00000000
        /*0a34*/ 	.word	0x00029820
        /*0a38*/ 	.short	0x010a
        /*0a3a*/ 	.byte	0x3f
	.zero		1


	//   ....[71]....
        /*0a3c*/ 	.word	0x000110e0
        /*0a40*/ 	.word	0x00000006
        /*0a44*/ 	.word	0x00000000
        /*0a48*/ 	.short	0x010a
        /*0a4a*/ 	.byte	0x3f
	.zero		1


	//   ....[72]....
        /*0a4c*/ 	.word	0x00011130
        /*0a50*/ 	.word	0x00000007
        /*0a54*/ 	.word	0x00000000
        /*0a58*/ 	.short	0x010a
        /*0a5a*/ 	.byte	0x3f
	.zero		1


	//   ....[73]....
        /*0a5c*/ 	.word	0x00011180
        /*0a60*/ 	.word	0x00000004
        /*0a64*/ 	.word	0x00029860
        /*0a68*/ 	.short	0x010a
        /*0a6a*/ 	.byte	0x3f
	.zero		1


	//   ....[74]....
        /*0a6c*/ 	.word	0x000111d0
        /*0a70*/ 	.word	0x00000003
        /*0a74*/ 	.word	0x00029860
        /*0a78*/ 	.short	0x010a
        /*0a7a*/ 	.byte	0x3f
	.zero		1


	//   ....[75]....
        /*0a7c*/ 	.word	0x00011220
        /*0a80*/ 	.word	0x00000004
        /*0a84*/ 	.word	0x00029880
        /*0a88*/ 	.short	0x010a
        /*0a8a*/ 	.byte	0x3f
	.zero		1


	//----- nvinfo : EIATTR_NUM_MBARRIERS
	.align		4
.L_161:
        /*0a8c*/ 	.byte	0x03, 0x38
        /*0a8e*/ 	.short	0x0016


	//----- nvinfo : EIATTR_EXIT_INSTR_OFFSETS
	.align		4
        /*0a90*/ 	.byte	0x04, 0x1c
        /*0a92*/ 	.short	(.L_163 - .L_162)


	//   ....[0]....
.L_162:
        /*0a94*/ 	.word	0x00000ab0


	//   ....[1]....
        /*0a98*/ 	.word	0x0000beb0


	//   ....[2]....
        /*0a9c*/ 	.word	0x00010980


	//----- nvinfo : EIATTR_MAX_THREADS
	.align		4
.L_163:
        /*0aa0*/ 	.byte	0x04, 0x05
        /*0aa2*/ 	.short	(.L_165 - .L_164)
.L_164:
        /*0aa4*/ 	.word	0x00000180
        /*0aa8*/ 	.word	0x00000001
        /*0aac*/ 	.word	0x00000001


	//----- nvinfo : EIATTR_CRS_STACK_SIZE
	.align		4
.L_165:
        /*0ab0*/ 	.byte	0x04, 0x1e
        /*0ab2*/ 	.short	(.L_167 - .L_166)
.L_166:
        /*0ab4*/ 	.word	0x00000000


	//----- nvinfo : EIATTR_CBANK_PARAM_SIZE
	.align		4
.L_167:
        /*0ab8*/ 	.byte	0x03, 0x19
        /*0aba*/ 	.short	0x0a70


	//----- nvinfo : EIATTR_PARAM_CBANK
	.align		4
        /*0abc*/ 	.byte	0x04, 0x0a
        /*0abe*/ 	.short	(.L_169 - .L_168)
	.align		4
.L_168:
        /*0ac0*/ 	.word	index@(.nv.constant0._ZN7cutlass13device_kernelIN5flash11enable_sm90INS1_16FlashAttnFwdSm90INS1_25CollectiveMainloopFwdSm90ILi2EN4cute5tupleIJNS5_1CILi1EEES8_S8_EEENS6_IJNS7_ILi128EEENS7_ILi160EEENS7_ILi192EEEEEELi128ENS_12float_e4m3_tEfNS_4arch4Sm90ELb0ELb0ELb1ELb1ELb0ELb0ELb0ELb1ELb1ELb0ELb0ELb0EEENS1_21CollectiveEpilogueFwdINS6_IJSA_SA_SB_EEES9_NS_10bfloat16_tESG_Li256ELb1ELb0ELb0ELb1EEENS1_36VarlenDynamicPersistentTileSchedulerILi128ELi160ELi256ELi128ELb0ELb0ELb1ELb0ELb1ELb1EEEEEEEEEvNT_6ParamsE)
        /*0ac4*/ 	.short	0x0210
        /*0ac6*/ 	.short	0x0a70


	//----- nvinfo : EIATTR_SW_WAR
	.align		4
.L_169:
        /*0ac8*/ 	.byte	0x04, 0x36
        /*0aca*/ 	.short	(.L_171 - .L_170)
.L_170:
        /*0acc*/ 	.word	0x00000008
.L_171:


//--------------------- .nv.info._ZN7cutlass13device_kernelIN5flash11enable_sm90INS1_16FlashAttnFwdSm90INS1_25CollectiveMainloopFwdSm90ILi2EN4cute5tupleIJNS5_1CILi1EEES8_S8_EEENS6_IJNS7_ILi128EEENS7_ILi160EEENS7_ILi192EEEEEELi128ENS_12float_e4m3_tEfNS_4arch4Sm90ELb0ELb0ELb1ELb1ELb0ELb1ELb0ELb1ELb1ELb0ELb0ELb0EEENS1_21CollectiveEpilogueFwdINS6_IJSA_SA_SB_EEES9_NS_10bfloat16_tESG_Li256ELb1ELb0ELb0ELb1EEENS1_36VarlenDynamicPersistentTileSchedulerILi128ELi160ELi256ELi128ELb0ELb0ELb1ELb0ELb1ELb1EEEEEEEEEvNT_6ParamsE --------------------------
	.section	.nv.info._ZN7cutlass13device_kernelIN5flash11enable_sm90INS1_16FlashAttnFwdSm90INS1_25CollectiveMainloopFwdSm90ILi2EN4cute5tupleIJNS5_1CILi1EEES8_S8_EEENS6_IJNS7_ILi128EEENS7_ILi160EEENS7_ILi192EEEEEELi128ENS_12float_e4m3_tEfNS_4arch4Sm90ELb0ELb0ELb1ELb1ELb0ELb1ELb0ELb1ELb1ELb0ELb0ELb0EEENS1_21CollectiveEpilogueFwdINS6_IJSA_SA_SB_EEES9_NS_10bfloat16_tESG_Li256ELb1ELb0ELb0ELb1EEENS1_36VarlenDynamicPersistentTileSchedulerILi128ELi160ELi256ELi128ELb0ELb0ELb1ELb0ELb1ELb1EEEEEEEEEvNT_6ParamsE,"",@"SHT_CUDA_INFO"
	.sectionflags	@""
	.align	4


	//----- nvinfo : EIATTR_CUDA_API_VERSION
	.align		4
        /*0000*/ 	.byte	0x04, 0x37
        /*0002*/ 	.short	(.L_173 - .L_172)
.L_172:
        /*0004*/ 	.word	0x00000082


	//----- nvinfo : EIATTR_KPARAM_INFO
	.align		4
.L_173:
        /*0008*/ 	.byte	0x04, 0x17
        /*000a*/ 	.short	(.L_175 - .L_174)
.L_174:
        /*000c*/ 	.word	0x00000000
        /*0010*/ 	.short	0x0000
        /*0012*/ 	.short	0x0070
        /*0014*/ 	.byte	0x00, 0xf0, 0x01, 0x28


	//----- nvinfo : EIATTR_SPARSE_MMA_MASK
	.align		4
.L_175:
        /*0018*/ 	.byte	0x03, 0x50
        /*001a*/ 	.short	0x0000


	//----- nvinfo : EIATTR_MAXREG_COUNT
	.align		4
        /*001c*/ 	.byte	0x03, 0x1b
        /*001e*/ 	.short	0x00a8


	//----- nvinfo : EIATTR_NUM_BARRIERS
	.align		4
        /*0020*/ 	.byte	0x02, 0x4c
        /*0022*/ 	.byte	0x10
	.zero		1


	//----- nvinfo : EIATTR_EXTERNS
	.align		4
        /*0024*/ 	.byte	0x04, 0x0f
        /*0026*/ 	.short	(.L_177 - .L_176)


	//   ....[0]....
	.align		4
.L_176:
        /*0028*/ 	.word	index@(__assertfail)


	//----- nvinfo : EIATTR_ANNOTATIONS
	.align		4
.L_177:
        /*002c*/ 	.byte	0x04, 0x55
        /*002e*/ 	.short	(.L_179 - .L_178)


	//   ....[0]....
.L_178:
        /* <DEDUP_REMOVED lines=71> */


	//----- nvinfo : EIATTR_MERCURY_ISA_VERSION
	.align		4
.L_179:
        /*0490*/ 	.byte	0x03, 0x5f
        /*0492*/ 	.short	0x0101


	//----- nvinfo : EIATTR_UNUSED_LOAD_BYTE_OFFSET
	.align		4
        /*0494*/ 	.byte	0x04, 0x44
        /*0496*/ 	.short	(.L_181 - .L_180)


	//   ....[0]....
.L_180:
        /*0498*/ 	.word	0x00000b10
        /*049c*/ 	.word	0x0000fff0


	//   ....[1]....
        /*04a0*/ 	.word	0x0001f5d0
        /*04a4*/ 	.word	0x0000fff0


	//----- nvinfo : EIATTR_INT_WARP_WIDE_INSTR_OFFSETS
	.align		4
.L_181:
        /*04a8*/ 	.byte	0x04, 0x31
        /*04aa*/ 	.short	(.L_183 - .L_182)


	//   ....[0]....
.L_182:
        /*04ac*/ 	.word	0x000001c0


	//   ....[1]....
        /*04b0*/ 	.word	0x00000200


	//   ....[2]....
        /*04b4*/ 	.word	0x00000270


	//   ....[3]....
        /*04b8*/ 	.word	0x00023ea0


	//   ....[4]....
        /*04bc*/ 	.word	0x00023f30


	//   ....[5]....
        /*04c0*/ 	.word	0x000246b0


	//   ....[6]....
        /*04c4*/ 	.word	0x000246e0


	//   ....[7]....
        /*04c8*/ 	.word	0x000247b0


	//   ....[8]....
        /*04cc*/ 	.word	0x00024880


	//   ....[9]....
        /*04d0*/ 	.word	0x000265f0


	//   ....[10]....
        /*04d4*/ 	.word	0x00026680


	//----- nvinfo : EIATTR_COOP_GROUP_MASK_REGIDS
	.align		4
.L_183:
        /*04d8*/ 	.byte	0x04, 0x29
        /*04da*/ 	.short	(.L_185 - .L_184)


	//   ....[0]....
.L_184:
        /*04dc*/ 	.word	0xffffffff


	//   ....[1]....
        /*04e0*/ 	.word	0xffffffff


	//   ....[2]....
        /*04e4*/ 	.word	0xffffffff


	//   ....[3]....
        /*04e8*/ 	.word	0xffffffff


	//   ....[4]....
        /*04ec*/ 	.word	0xffffffff


	//   ....[5]....
        /*04f0*/ 	.word	0xffffffff


	//   ....[6]....
        /*04f4*/ 	.word	0xffffffff


	//   ....[7]....
        /*04f8*/ 	.word	0xffffffff


	//   ....[8]....
        /*04fc*/ 	.word	0xffffffff


	//   ....[9]....
        /*0500*/ 	.word	0xffffffff


	//   ....[10]....
        /*0504*/ 	.word	0xffffffff


	//   ....[11]....
        /*0508*/ 	.word	0xffffffff


	//   ....[12]....
        /*050c*/ 	.word	0xffffffff


	//   ....[13]....
        /*0510*/ 	.word	0xffffffff


	//   ....[14]....
        /*0514*/ 	.word	0xffffffff


	//   ....[15]....
        /*0518*/ 	.word	0xffffffff


	//   ....[16]....
        /*051c*/ 	.word	0xffffffff


	//   ....[17]....
        /*0520*/ 	.word	0xffffffff


	//   ....[18]....
        /*0524*/ 	.word	0xffffffff


	//   ....[19]....
        /*0528*/ 	.word	0xffffffff


	//   ....[20]....
        /*052c*/ 	.word	0xffffffff


	//   ....[21]....
        /*0530*/ 	.word	0xffffffff


	//   ....[22]....
        /*0534*/ 	.word	0xffffffff


	//   ....[23]....
        /*0538*/ 	.word	0xffffffff


	//   ....[24]....
        /*053c*/ 	.word	0xffffffff


	//   ....[25]....
        /*0540*/ 	.word	0xffffffff


	//   ....[26]....
        /*0544*/ 	.word	0xffffffff


	//   ....[27]....
        /*0548*/ 	.word	0xffffffff


	//   ....[28]....
        /*054c*/ 	.word	0xffffffff


	//   ....[29]....
        /*0550*/ 	.word	0xffffffff


	//   ....[30]....
        /*0554*/ 	.word	0xffffffff


	//   ....[31]....
        /*0558*/ 	.word	0xffffffff


	//   ....[32]....
        /*055c*/ 	.word	0xffffffff


	//   ....[33]....
        /*0560*/ 	.word	0xffffffff


	//   ....[34]....
        /*0564*/ 	.word	0xffffffff


	//   ....[35]....
        /*0568*/ 	.word	0xffffffff


	//   ....[36]....
        /*056c*/ 	.word	0xffffffff


	//   ....[37]....
        /*0570*/ 	.word	0xffffffff


	//   ....[38]....
        /*0574*/ 	.word	0xffffffff


	//   ....[39]....
        /*0578*/ 	.word	0xffffffff


	//   ....[40]....
        /*057c*/ 	.word	0xffffffff


	//   ....[41]....
        /*0580*/ 	.word	0xffffffff


	//   ....[42]....
        /*0584*/ 	.word	0xffffffff


	//   ....[43]....
        /*0588*/ 	.word	0xffffffff


	//   ....[44]....
        /*058c*/ 	.word	0xffffffff


	//   ....[45]....
        /*0590*/ 	.word	0xffffffff


	//   ....[46]....
        /*0594*/ 	.word	0xffffffff


	//   ....[47]....
        /*0598*/ 	.word	0xffffffff


	//   ....[48]....
        /*059c*/ 	.word	0xffffffff


	//   ....[49]....
        /*05a0*/ 	.word	0xffffffff


	//   ....[50]....
        /*05a4*/ 	.word	0xffffffff


	//   ....[51]....
        /*05a8*/ 	.word	0xffffffff


	//   ....[52]....
        /*05ac*/ 	.word	0xffffffff


	//   ....[53]....
        /*05b0*/ 	.word	0xffffffff


	//   ....[54]....
        /*05b4*/ 	.word	0xffffffff


	//   ....[55]....
        /*05b8*/ 	.word	0xffffffff


	//   ....[56]....
        /*05bc*/ 	.word	0xffffffff


	//   ....[57]....
        /*05c0*/ 	.word	0xffffffff


	//   ....[58]....
        /*05c4*/ 	.word	0xffffffff


	//   ....[59]....
        /*05c8*/ 	.word	0xffffffff


	//   ....[60]....
        /*05cc*/ 	.word	0xffffffff


	//   ....[61]....
        /*05d0*/ 	.word	0xffffffff


	//   ....[62]....
        /*05d4*/ 	.word	0xffffffff


	//   ....[63]....
        /*05d8*/ 	.word	0xffffffff


	//   ....[64]....
        /*05dc*/ 	.word	0xffffffff


	//   ....[65]....
        /*05e0*/ 	.word	0xffffffff


	//   ....[66]....
        /*05e4*/ 	.word	0xffffffff


	//   ....[67]....
        /*05e8*/ 	.word	0xffffffff


	//   ....[68]....
        /*05ec*/ 	.word	0xffffffff


	//   ....[69]....
        /*05f0*/ 	.word	0xffffffff


	//   ....[70]....
        /*05f4*/ 	.word	0xffffffff


	//   ....[71]....
        /*05f8*/ 	.word	0xffffffff


	//   ....[72]....
        /*05fc*/ 	.word	0xffffffff


	//   ....[73]....
        /*0600*/ 	.word	0xffffffff


	//   ....[74]....
        /*0604*/ 	.word	0xffffffff


	//   ....[75]....
        /*0608*/ 	.word	0xffffffff


	//   ....[76]....
        /*060c*/ 	.word	0xffffffff


	//   ....[77]....
        /*0610*/ 	.word	0xffffffff


	//   ....[78]....
        /*0614*/ 	.word	0xffffffff


	//   ....[79]....
        /*0618*/ 	.word	0xffffffff


	//   ....[80]....
        /*061c*/ 	.word	0xffffffff


	//   ....[81]....
        /*0620*/ 	.word	0xffffffff


	//   ....[82]....
        /*0624*/ 	.word	0xffffffff


	//   ....[83]....
        /*0628*/ 	.word	0xffffffff


	//   ....[84]....
        /*062c*/ 	.word	0xffffffff


	//   ....[85]....
        /*0630*/ 	.word	0xffffffff


	//   ....[86]....
        /*0634*/ 	.word	0xffffffff


	//   ....[87]....
        /*0638*/ 	.word	0xffffffff


	//   ....[88]....
        /*063c*/ 	.word	0x0500000f


	//   ....[89]....
        /*0640*/ 	.word	0x0500000f


	//   ....[90]....
        /*0644*/ 	.word	0x0500000f


	//   ....[91]....
        /*0648*/ 	.word	0x0500000f


	//   ....[92]....
        /*064c*/ 	.word	0x0500000f


	//   ....[93]....
        /*0650*/ 	.word	0x0500000f


	//   ....[94]....
        /*0654*/ 	.word	0x0500000f


	//   ....[95]....
        /*0658*/ 	.word	0x0500000f


	//   ....[96]....
        /*065c*/ 	.word	0x0500000f


	//   ....[97]....
        /*0660*/ 	.word	0x0500000f


	//   ....[98]....
        /*0664*/ 	.word	0x0500000f


	//   ....[99]....
        /*0668*/ 	.word	0x0500000f


	//   ....[100]....
        /*066c*/ 	.word	0x0500000f


	//   ....[101]....
        /*0670*/ 	.word	0x0500000f


	//   ....[102]....
        /*0674*/ 	.word	0x0500000f


	//   ....[103]....
        /*0678*/ 	.word	0x0500000f


	//   ....[104]....
        /*067c*/ 	.word	0x0500000f


	//   ....[105]....
        /*0680*/ 	.word	0x0500000f


	//   ....[106]....
        /*0684*/ 	.word	0x0500000f


	//   ....[107]....
        /*0688*/ 	.word	0x0500000f


	//   ....[108]....
        /*068c*/ 	.word	0x0500000f


	//   ....[109]....
        /*0690*/ 	.word	0x0500000f


	//   ....[110]....
        /*0694*/ 	.word	0x0500000f


	//   ....[111]....
        /*0698*/ 	.word	0x0500000f


	//   ....[112]....
        /*069c*/ 	.word	0x0500000f


	//   ....[113]....
        /*06a0*/ 	.word	0x0500000f


	//   ....[114]....
        /*06a4*/ 	.word	0x0500000f


	//   ....[115]....
        /*06a8*/ 	.word	0x0500000f


	//   ....[116]....
        /*06ac*/ 	.word	0x0500000f


	//   ....[117]....
        /*06b0*/ 	.word	0x0500000f


	//   ....[118]....
        /*06b4*/ 	.word	0x0500000f


	//   ....[119]....
        /*06b8*/ 	.word	0x0500000f


	//   ....[120]....
        /*06bc*/ 	.word	0x0500000f


	//   ....[121]....
        /*06c0*/ 	.word	0x0500000f


	//   ....[122]....
        /*06c4*/ 	.word	0x0500000f


	//   ....[123]....
        /*06c8*/ 	.word	0x0500000f


	//   ....[124]....
        /*06cc*/ 	.word	0x0500000f


	//   ....[125]....
        /*06d0*/ 	.word	0x0500000f


	//   ....[126]....
        /*06d4*/ 	.word	0x0500000f


	//   ....[127]....
        /*06d8*/ 	.word	0x0500000f


	//   ....[128]....
        /*06dc*/ 	.word	0x0500000f


	//   ....[129]....
        /*06e0*/ 	.word	0x0500000f


	//   ....[130]....
        /*06e4*/ 	.word	0x0500000f


	//   ....[131]....
        /*06e8*/ 	.word	0x0500000f


	//   ....[132]....
        /*06ec*/ 	.word	0x0500000f


	//   ....[133]....
        /*06f0*/ 	.word	0x0500000f


	//   ....[134]....
        /*06f4*/ 	.word	0x0500000f


	//   ....[135]....
        /*06f8*/ 	.word	0x0500000f


	//   ....[136]....
        /*06fc*/ 	.word	0x0500000f


	//   ....[137]....
        /*0700*/ 	.word	0x0500000f


	//   ....[138]....
        /*0704*/ 	.word	0x0500000f


	//   ....[139]....
        /*0708*/ 	.word	0x0500000f


	//   ....[140]....
        /*070c*/ 	.word	0x0500000f


	//   ....[141]....
        /*0710*/ 	.word	0x0500000f


	//   ....[142]....
        /*0714*/ 	.word	0x0500000f


	//   ....[143]....
        /*0718*/ 	.word	0x0500000f


	//   ....[144]....
        /*071c*/ 	.word	0x0500000f


	//   ....[145]....
        /*0720*/ 	.word	0x0500000f


	//   ....[146]....
        /*0724*/ 	.word	0x0500000f


	//   ....[147]....
        /*0728*/ 	.word	0x0500000f


	//   ....[148]....
        /*072c*/ 	.word	0x0500000f


	//----- nvinfo : EIATTR_COOP_GROUP_INSTR_OFFSETS
	.align		4
.L_185:
        /*0730*/ 	.byte	0x04, 0x28
        /*0732*/ 	.short	(.L_187 - .L_186)


	//   ....[0]....
.L_186:
        /*0734*/ 	.word	0x00000070


	//   ....[1]....
        /*0738*/ 	.word	0x000001d0


	//   ....[2]....
        /*073c*/ 	.word	0x00000220


	//   ....[3]....
        /*0740*/ 	.word	0x00000450


	//   ....[4]....
        /*0744*/ 	.word	0x000005b0


	//   ....[5]....
        /*0748*/ 	.word	0x000006d0


	//   ....[6]....
        /*074c*/ 	.word	0x00000830


	//   ....[7]....
        /*0750*/ 	.word	0x0000fdc0


	//   ....[8]....
        /*0754*/ 	.word	0x00019380


	//   ....[9]....
        /*0758*/ 	.word	0x00019420


	//   ....[10]....
        /*075c*/ 	.word	0x00019770


	//   ....[11]....
        /*0760*/ 	.word	0x00019840


	//   ....[12]....
        /*0764*/ 	.word	0x0001cfa0


	//   ....[13]....
        /*0768*/ 	.word	0x0001d030


	//   ....[14]....
        /*076c*/ 	.word	0x0001d0d0


	//   ....[15]....
        /*0770*/ 	.word	0x0001d100


	//   ....[16]....
        /*0774*/ 	.word	0x0001ee20


	//   ....[17]....
        /*0778*/ 	.word	0x0001ee80


	//   ....[18]....
        /*077c*/ 	.word	0x0001eea0


	//   ....[19]....
        /*0780*/ 	.word	0x0001eec0


	//   ....[20]....
        /*0784*/ 	.word	0x0001fc10


	//   ....[21]....
        /*0788*/ 	.word	0x0001fc40


	//   ....[22]....
        /*078c*/ 	.word	0x0001fc70


	//   ....[23]....
        /*0790*/ 	.word	0x0001fca0


	//   ....[24]....
        /*0794*/ 	.word	0x0001fcd0


	//   ....[25]....
        /*0798*/ 	.word	0x0001fd00


	//   ....[26]....
        /*079c*/ 	.word	0x0001fd30


	//   ....[27]....
        /*07a0*/ 	.word	0x0001fd60


	//   ....[28]....
        /*07a4*/ 	.word	0x0001fd90


	//   ....[29]....
        /*07a8*/ 	.word	0x0001fdc0


	//   ....[30]....
        /*07ac*/ 	.word	0x0001fdf0


	//   ....[31]....
        /*07b0*/ 	.word	0x0001fe20


	//   ....[32]....
        /*07b4*/ 	.word	0x0001fe50


	//   ....[33]....
        /*07b8*/ 	.word	0x0001fe80


	//   ....[34]....
        /*07bc*/ 	.word	0x0001feb0


	//   ....[35]....
        /*07c0*/ 	.word	0x0001fee0


	//   ....[36]....
        /*07c4*/ 	.word	0x0001ff10


	//   ....[37]....
        /*07c8*/ 	.word	0x0001ff40


	//   ....[38]....
        /*07cc*/ 	.word	0x0001ff70


	//   ....[39]....
        /*07d0*/ 	.word	0x0001ffb0


	//   ....[40]....
        /*07d4*/ 	.word	0x0001ffe0


	//   ....[41]....
        /*07d8*/ 	.word	0x00020010


	//   ....[42]....
        /*07dc*/ 	.word	0x00020040


	//   ....[43]....
        /*07e0*/ 	.word	0x00020060


	//   ....[44]....
        /*07e4*/ 	.word	0x00020070


	//   ....[45]....
        /*07e8*/ 	.word	0x00020080


	//   ....[46]....
        /*07ec*/ 	.word	0x00020090


	//   ....[47]....
        /*07f0*/ 	.word	0x000200a0


	//   ....[48]....
        /*07f4*/ 	.word	0x000200b0


	//   ....[49]....
        /*07f8*/ 	.word	0x000200c0


	//   ....[50]....
        /*07fc*/ 	.word	0x000200f0


	//   ....[51]....
        /*0800*/ 	.word	0x00020120


	//   ....[52]....
        /*0804*/ 	.word	0x00021a50


	//   ....[53]....
        /*0808*/ 	.word	0x00021c50


	//   ....[54]....
        /*080c*/ 	.word	0x00021c80


	//   ....[55]....
        /*0810*/ 	.word	0x00021cb0


	//   ....[56]....
        /*0814*/ 	.word	0x00021cf0


	//   ....[57]....
        /*0818*/ 	.word	0x00021d20


	//   ....[58]....
        /*081c*/ 	.word	0x00021d50


	//   ....[59]....
        /*0820*/ 	.word	0x00021ed0


	//   ....[60]....
        /*0824*/ 	.word	0x00021f00


	//   ....[61]....
        /*0828*/ 	.word	0x00021f30


	//   ....[62]....
        /*082c*/ 	.word	0x00021f60


	//   ....[63]....
        /*0830*/ 	.word	0x00021f90


	//   ....[64]....
        /*0834*/ 	.word	0x00021fc0


	//   ....[65]....
        /*0838*/ 	.word	0x00022060


	//   ....[66]....
        /*083c*/ 	.word	0x00022090


	//   ....[67]....
        /*0840*/ 	.word	0x00022120


	//   ....[68]....
        /*0844*/ 	.word	0x00022cd0


	//   ....[69]....
        /*0848*/ 	.word	0x00024a10


	//   ....[70]....
        /*084c*/ 	.word	0x00027040


	//   ....[71]....
        /*0850*/ 	.word	0x00027070


	//   ....[72]....
        /*0854*/ 	.word	0x000270b0


	//   ....[73]....
        /*0858*/ 	.word	0x000270e0


	//   ....[74]....
        /*085c*/ 	.word	0x00027110


	//   ....[75]....
        /*0860*/ 	.word	0x00027140


	//   ....[76]....
        /*0864*/ 	.word	0x00027170


	//   ....[77]....
        /*0868*/ 	.word	0x000271a0


	//   ....[78]....
        /*086c*/ 	.word	0x00027340


	//   ....[79]....
        /*0870*/ 	.word	0x00027370


	//   ....[80]....
        /*0874*/ 	.word	0x000273a0


	//   ....[81]....
        /*0878*/ 	.word	0x000273d0


	//   ....[82]....
        /*087c*/ 	.word	0x00027400


	//   ....[83]....
        /*0880*/ 	.word	0x00027430


	//   ....[84]....
        /*0884*/ 	.word	0x000274f0


	//   ....[85]....
        /*0888*/ 	.word	0x00027510


	//   ....[86]....
        /*088c*/ 	.word	0x00027580


	//   ....[87]....
        /*0890*/ 	.word	0x00027ad0


	//   ....[88]....
        /*0894*/ 	.word	0x00027f80


	//   ....[89]....
        /*0898*/ 	.word	0x00028030


	//   ....[90]....
        /*089c*/ 	.word	0x000280d0


	//   ....[91]....
        /*08a0*/ 	.word	0x00028170


	//   ....[92]....
        /*08a4*/ 	.word	0x00028210


	//   ....[93]....
        /*08a8*/ 	.word	0x00028300


	//   ....[94]....
        /*08ac*/ 	.word	0x000283a0


	//   ....[95]....
        /*08b0*/ 	.word	0x00028440


	//   ....[96]....
        /*08b4*/ 	.word	0x000284e0


	//   ....[97]....
        /*08b8*/ 	.word	0x00028710


	//   ....[98]....
        /*08bc*/ 	.word	0x00028830


	//   ....[99]....
        /*08c0*/ 	.word	0x00028950


	//   ....[100]....
        /*08c4*/ 	.word	0x00028a10


	//   ....[101]....
        /*08c8*/ 	.word	0x00028a70


	//   ....[102]....
        /*08cc*/ 	.word	0x00028af0


	//   ....[103]....
        /*08d0*/ 	.word	0x00028b50


	//   ....[104]....
        /*08d4*/ 	.word	0x00028bd0


	//   ....[105]....
        /*08d8*/ 	.word	0x00028c30


	//   ....[106]....
        /*08dc*/ 	.word	0x00028cb0


	//   ....[107]....
        /*08e0*/ 	.word	0x00028d10


	//   ....[108]....
        /*08e4*/ 	.word	0x00028d90


	//   ....[109]....
        /*08e8*/ 	.word	0x00028df0


	//   ....[110]....
        /*08ec*/ 	.word	0x00028e70


	//   ....[111]....
        /*08f0*/ 	.word	0x00028ed0


	//   ....[112]....
        /*08f4*/ 	.word	0x00028f30


	//   ....[113]....
        /*08f8*/ 	.word	0x00028f90


	//   ....[114]....
        /*08fc*/ 	.word	0x00029010


	//   ....[115]....
        /*0900*/ 	.word	0x00029070


	//   ....[116]....
        /*0904*/ 	.word	0x000290f0


	//   ....[117]....
        /*0908*/ 	.word	0x00029150


	//   ....[118]....
        /*090c*/ 	.word	0x000291c0


	//   ....[119]....
        /*0910*/ 	.word	0x00029220


	//   ....[120]....
        /*0914*/ 	.word	0x000292a0


	//   ....[121]....
        /*0918*/ 	.word	0x00029300


	//   ....[122]....
        /*091c*/ 	.word	0x00029380


	//   ....[123]....
        /*0920*/ 	.word	0x000293e0


	//   ....[124]....
        /*0924*/ 	.word	0x00029460


	//   ....[125]....
        /*0928*/ 	.word	0x000294c0


	//   ....[126]....
        /*092c*/ 	.word	0x00029530


	//   ....[127]....
        /*0930*/ 	.word	0x00029590


	//   ....[128]....
        /*0934*/ 	.word	0x000295f0


	//   ....[129]....
        /*0938*/ 	.word	0x00029730


	//   ....[130]....
        /*093c*/ 	.word	0x00029a10


	//   ....[131]....
        /*0940*/ 	.word	0x00029e60


	//   ....[132]....
        /*0944*/ 	.word	0x00029f00


	//   ....[133]....
        /*0948*/ 	.word	0x0002a030


	//   ....[134]....
        /*094c*/ 	.word	0x0002a0a0


	//   ....[135]....
        /*0950*/ 	.word	0x0002a110


	//   ....[136]....
        /*0954*/ 	.word	0x0002a180


	//   ....[137]....
        /*0958*/ 	.word	0x0002a1f0


	//   ....[138]....
        /*095c*/ 	.word	0x0002a270


	//   ....[139]....
        /*0960*/ 	.word	0x0002a300


	//   ....[140]....
        /*0964*/ 	.word	0x0002a390


	//   ....[141]....
        /*0968*/ 	.word	0x0002a400


	//   ....[142]....
        /*096c*/ 	.word	0x0002a470


	//   ....[143]....
        /*0970*/ 	.word	0x0002a4e0


	//   ....[144]....
        /*0974*/ 	.word	0x0002a560


	//   ....[145]....
        /*0978*/ 	.word	0x0002a5d0


	//   ....[146]....
        /*097c*/ 	.word	0x0002a670


	//   ....[147]....
        /*0980*/ 	.word	0x0002a700


	//   ....[148]....
        /*0984*/ 	.word	0x0002a820


	//----- nvinfo : EIATTR_REG_RECONFIG
	.align		4
.L_187:
        /*0988*/ 	.byte	0x01, 0x54
	.zero		2


	//----- nvinfo : EIATTR_SYSCALL_OFFSETS
	.align		4
        /*098c*/ 	.byte	0x04, 0x46
        /*098e*/ 	.short	(.L_189 - .L_188)


	//   ....[0]....
.L_188:
        /*0990*/ 	.word	0x00001ac0


	//   ....[1]....
        /*0994*/ 	.word	0x00001c10


	//   ....[2]....
        /*0998*/ 	.word	0x0000ff50


	//   ....[3]....
        /*099c*/ 	.word	0x00010610


	//   ....[4]....
        /*09a0*/ 	.word	0x000240d0


	//   ....[5]....
        /*09a4*/ 	.word	0x00024280


	//   ....[6]....
        /*09a8*/ 	.word	0x000243c0


	//   ....[7]....
        /*09ac*/ 	.word	0x000244f0


	//----- nvinfo : EIATTR_MBARRIER_INSTR_OFFSETS
	.align		4
.L_189:
        /*09b0*/ 	.byte	0x04, 0x39
        /*09b2*/ 	.short	(.L_191 - .L_190)


	//   ....[0]....
.L_190:
        /*09b4*/ 	.word	0x00000300
        /*09b8*/ 	.word	0x000000ff
        /*09bc*/ 	.word	0x00029800
        /*09c0*/ 	.short	0x0100
        /*09c2*/ 	.byte	0x08
	.zero		1


	//   ....[1]....
        /*09c4*/ 	.word	0x00000310
        /*09c8*/ 	.word	0x000000ff
        /*09cc*/ 	.word	0x00029820
        /*09d0*/ 	.short	0x0100
        /*09d2*/ 	.byte	0x08
	.zero		1


	//   ....[2]....
        /*09d4*/ 	.word	0x00000400
        /*09d8*/ 	.word	0x000000ff
        /*09dc*/ 	.word	0x00029830
        /*09e0*/ 	.short	0x0100
        /*09e2*/ 	.byte	0x08
	.zero		1


	//   ....[3]....
        /*09e4*/ 	.word	0x00000410
        /*09e8*/ 	.word	0x000000ff
        /*09ec*/ 	.word	0x00029840
        /*09f0*/ 	.short	0x0100
        /*09f2*/ 	.byte	0x08
	.zero		1


	//   ....[4]....
        /*09f4*/ 	.word	0x00000420
        /*09f8*/ 	.word	0x000000ff
        /*09fc*/ 	.word	0x00029838
        /*0a00*/ 	.short	0x0100
        /*0a02*/ 	.byte	0x08
	.zero		1


	//   ....[5]....
        /*0a04*/ 	.word	0x00000430
        /*0a08*/ 	.word	0x000000ff
        /*0a0c*/ 	.word	0x00029848
        /*0a10*/ 	.short	0x0100
        /*0a12*/ 	.byte	0x08
	.zero		1


	//   ....[6]....
        /*0a14*/ 	.word	0x00000560
        /*0a18*/ 	.word	0x000000ff
        /*0a1c*/ 	.word	0x00029850
        /*0a20*/ 	.short	0x0100
        /*0a22*/ 	.byte	0x08
	.zero		1


	//   ....[7]....
        /*0a24*/ 	.word	0x00000570
        /*0a28*/ 	.word	0x000000ff
        /*0a2c*/ 	.word	0x00029860
        /*0a30*/ 	.short	0x0100
        /*0a32*/ 	.byte	0x08
	.zero		1


	//   ....[8]....
        /*0a34*/ 	.word	0x00000580
        /*0a38*/ 	.word	0x000000ff
        /*0a3c*/ 	.word	0x00029858
        /*0a40*/ 	.short	0x0100
        /*0a42*/ 	.byte	0x08
	.zero		1


	//   ....[9]....
        /*0a44*/ 	.word	0x00000590
        /*0a48*/ 	.word	0x000000ff
        /*0a4c*/ 	.word	0x00029868
        /*0a50*/ 	.short	0x0100
        /*0a52*/ 	.byte	0x08
	.zero		1


	//   ....[10]....
        /*0a54*/ 	.word	0x00000680
        /*0a58*/ 	.word	0x000000ff
        /*0a5c*/ 	.word	0x00029870
        /*0a60*/ 	.short	0x0100
        /*0a62*/ 	.byte	0x06
	.zero		1


	//   ....[11]....
        /*0a64*/ 	.word	0x00000690
        /*0a68*/ 	.word	0x000000ff
        /*0a6c*/ 	.word	0x00029880
        /*0a70*/ 	.short	0x0100
        /*0a72*/ 	.byte	0x06
	.zero		1


	//   ....[12]....
        /*0a74*/ 	.word	0x000006a0
        /*0a78*/ 	.word	0x000000ff
        /*0a7c*/ 	.word	0x00029878
        /*0a80*/ 	.short	0x0100
        /*0a82*/ 	.byte	0x06
	.zero		1


	//   ....[13]....
        /*0a84*/ 	.word	0x000006b0
        /*0a88*/ 	.word	0x000000ff
        /*0a8c*/ 	.word	0x00029888
        /*0a90*/ 	.short	0x0100
        /*0a92*/ 	.byte	0x06
	.zero		1


	//   ....[14]....
        /*0a94*/ 	.word	0x000007e0
        /*0a98*/ 	.word	0x000000ff
        /*0a9c*/ 	.word	0x00029890
        /*0aa0*/ 	.short	0x0100
        /*0aa2*/ 	.byte	0x08
	.zero		1


	//   ....[15]....
        /*0aa4*/ 	.word	0x000007f0
        /*0aa8*/ 	.word	0x000000ff
        /*0aac*/ 	.word	0x000298a0
        /*0ab0*/ 	.short	0x0100
        /*0ab2*/ 	.byte	0x08
	.zero		1


	//   ....[16]....
        /*0ab4*/ 	.word	0x00000800
        /*0ab8*/ 	.word	0x000000ff
        /*0abc*/ 	.word	0x00029898
        /*0ac0*/ 	.short	0x0100
        /*0ac2*/ 	.byte	0x08
	.zero		1


	//   ....[17]....
        /*0ac4*/ 	.word	0x00000810
        /*0ac8*/ 	.word	0x000000ff
        /*0acc*/ 	.word	0x000298a8
        /*0ad0*/ 	.short	0x0100
        /*0ad2*/ 	.byte	0x08
	.zero		1


	//   ....[18]....
        /*0ad4*/ 	.word	0x00000940
        /*0ad8*/ 	.word	0x000000ff
        /*0adc*/ 	.word	0x000298b0
        /*0ae0*/ 	.short	0x0100
        /*0ae2*/ 	.byte	0x08
	.zero		1


	//   ....[19]....
        /*0ae4*/ 	.word	0x00000950
        /*0ae8*/ 	.word	0x000000ff
        /*0aec*/ 	.word	0x000298c0
        /*0af0*/ 	.short	0x0100
        /*0af2*/ 	.byte	0x08
	.zero		1


	//   ....[20]....
        /*0af4*/ 	.word	0x00000960
        /*0af8*/ 	.word	0x000000ff
        /*0afc*/ 	.word	0x000298b8
        /*0b00*/ 	.short	0x0100
        /*0b02*/ 	.byte	0x08
	.zero		1


	//   ....[21]....
        /*0b04*/ 	.word	0x00000970
        /*0b08*/ 	.word	0x000000ff
        /*0b0c*/ 	.word	0x000298c8
        /*0b10*/ 	.short	0x0100
        /*0b12*/ 	.byte	0x08
	.zero		1


	//   ....[22]....
        /*0b14*/ 	.word	0x00003490
        /*0b18*/ 	.word	0x00000027
        /*0b1c*/ 	.word	0x00029890
        /*0b20*/ 	.short	0x010a
        /*0b22*/ 	.byte	0x3f
	.zero		1


	//   ....[23]....
        /*0b24*/ 	.word	0x00009250
        /*0b28*/ 	.word	0x00000027
        /*0b2c*/ 	.word	0x00029890
        /*0b30*/ 	.short	0x010a
        /*0b32*/ 	.byte	0x3f
	.zero		1


	//   ....[24]....
        /*0b34*/ 	.word	0x0000f130
        /*0b38*/ 	.word	0x00000027
        /*0b3c*/ 	.word	0x00029890
        /*0b40*/ 	.short	0x010a
        /*0b42*/ 	.byte	0x3f
	.zero		1


	//   ....[25]....
        /*0b44*/ 	.word	0x0000f500
        /*0b48*/ 	.word	0x00000028
        /*0b4c*/ 	.word	0x00000000
        /*0b50*/ 	.short	0x0101
        /*0b52*/ 	.byte	0x3f
	.zero		1


	//   ....[26]....
        /*0b54*/ 	.word	0x0000f540
        /*0b58*/ 	.word	0x00000027
        /*0b5c*/ 	.word	0x000298b0
        /*0b60*/ 	.short	0x010a
        /*0b62*/ 	.byte	0x3f
	.zero		1


	//   ....[27]....
        /*0b64*/ 	.word	0x0000f9e0
        /*0b68*/ 	.word	0x00000027
        /*0b6c*/ 	.word	0x00000000
        /*0b70*/ 	.short	0x0101
        /*0b72*/ 	.byte	0x3f
	.zero		1


	//   ....[28]....
        /*0b74*/ 	.word	0x00010250
        /*0b78*/ 	.word	0x00000012
        /*0b7c*/ 	.word	0x00029800
        /*0b80*/ 	.short	0x010a
        /*0b82*/ 	.byte	0x3f
	.zero		1


	//   ....[29]....
        /*0b84*/ 	.word	0x000102a0
        /*0b88*/ 	.word	0x00000012
        /*0b8c*/ 	.word	0x00029800
        /*0b90*/ 	.short	0x010a
        /*0b92*/ 	.byte	0x3f
	.zero		1


	//   ....[30]....
        /*0b94*/ 	.word	0x00010aa0
        /*0b98*/ 	.word	0x00000012
        /*0b9c*/ 	.word	0x00029800
        /*0ba0*/ 	.short	0x010a
        /*0ba2*/ 	.byte	0x3f
	.zero		1


	//   ....[31]....
        /*0ba4*/ 	.word	0x00013d00
        /*0ba8*/ 	.word	0x00000012
        /*0bac*/ 	.word	0x00029800
        /*0bb0*/ 	.short	0x010a
        /*0bb2*/ 	.byte	0x3f
	.zero		1


	//   ....[32]....
        /*0bb4*/ 	.word	0x00016d80
        /*0bb8*/ 	.word	0x00000003
        /*0bbc*/ 	.word	0x00029830
        /*0bc0*/ 	.short	0x010a
        /*0bc2*/ 	.byte	0x3f
	.zero		1


	//   ....[33]....
        /*0bc4*/ 	.word	0x00016e00
        /*0bc8*/ 	.word	0x00000003
        /*0bcc*/ 	.word	0x00029830
        /*0bd0*/ 	.short	0x010a
        /*0bd2*/ 	.byte	0x3f
	.zero		1


	//   ....[34]....
        /*0bd4*/ 	.word	0x00019bf0
        /*0bd8*/ 	.word	0x00000014
        /*0bdc*/ 	.word	0x00000000
        /*0be0*/ 	.short	0x0101
        /*0be2*/ 	.byte	0x3f
	.zero		1


	//   ....[35]....
        /*0be4*/ 	.word	0x0001aea0
        /*0be8*/ 	.word	0x0000000b
        /*0bec*/ 	.word	0x00029830
        /*0bf0*/ 	.short	0x010a
        /*0bf2*/ 	.byte	0x3f
	.zero		1


	//   ....[36]....
        /*0bf4*/ 	.word	0x0001aef0
        /*0bf8*/ 	.word	0x0000000b
        /*0bfc*/ 	.word	0x00029830
        /*0c00*/ 	.short	0x010a
        /*0c02*/ 	.byte	0x3f
	.zero		1


	//   ....[37]....
        /*0c04*/ 	.word	0x0001bff0
        /*0c08*/ 	.word	0x0000000b
        /*0c0c*/ 	.word	0x00029850
        /*0c10*/ 	.short	0x010a
        /*0c12*/ 	.byte	0x3f
	.zero		1


	//   ....[38]....
        /*0c14*/ 	.word	0x0001c040
        /*0c18*/ 	.word	0x0000000b
        /*0c1c*/ 	.word	0x00029850
        /*0c20*/ 	.short	0x010a
        /*0c22*/ 	.byte	0x3f
	.zero		1


	//   ....[39]....
        /*0c24*/ 	.word	0x0001e1e0
        /*0c28*/ 	.word	0x00000004
        /*0c2c*/ 	.word	0x00000000
        /*0c30*/ 	.short	0x0101
        /*0c32*/ 	.byte	0x3f
	.zero		1


	//   ....[40]....
        /*0c34*/ 	.word	0x0001e400
        /*0c38*/ 	.word	0x00000008
        /*0c3c*/ 	.word	0x00000000
        /*0c40*/ 	.short	0x0101
        /*0c42*/ 	.byte	0x3f
	.zero		1


	//   ....[41]....
        /*0c44*/ 	.word	0x0001eab0
        /*0c48*/ 	.word	0x0000000d
        /*0c4c*/ 	.word	0x00029850
        /*0c50*/ 	.short	0x010a
        /*0c52*/ 	.byte	0x3f
	.zero		1


	//   ....[42]....
        /*0c54*/ 	.word	0x0001eb30
        /*0c58*/ 	.word	0x0000000d
        /*0c5c*/ 	.word	0x00029850
        /*0c60*/ 	.short	0x010a
        /*0c62*/ 	.byte	0x3f
	.zero		1


	//   ....[43]....
        /*0c64*/ 	.word	0x0001f160
        /*0c68*/ 	.word	0x00000000
        /*0c6c*/ 	.word	0x00000000
        /*0c70*/ 	.short	0x0101
        /*0c72*/ 	.byte	0x3f
	.zero		1


	//   ....[44]....
        /*0c74*/ 	.word	0x00020a70
        /*0c78*/ 	.word	0x00000000
        /*0c7c*/ 	.word	0x00000000
        /*0c80*/ 	.short	0x0101
        /*0c82*/ 	.byte	0x3f
	.zero		1


	//   ....[45]....
        /*0c84*/ 	.word	0x00022de0
        /*0c88*/ 	.word	0x0000000b
        /*0c8c*/ 	.word	0x00029820
        /*0c90*/ 	.short	0x010a
        /*0c92*/ 	.byte	0x3f
	.zero		1


	//   ....[46]....
        /*0c94*/ 	.word	0x00022eb0
        /*0c98*/ 	.word	0x00000008
        /*0c9c*/ 	.word	0x000298a0
        /*0ca0*/ 	.short	0x010a
        /*0ca2*/ 	.byte	0x3f
	.zero		1


	//   ....[47]....
        /*0ca4*/ 	.word	0x000232d0
        /*0ca8*/ 	.word	0x00000008
        /*0cac*/ 	.word	0x000298c0
        /*0cb0*/ 	.short	0x010a
        /*0cb2*/ 	.byte	0x3f
	.zero		1


	//   ....[48]....
        /*0cb4*/ 	.word	0x000236d0
        /*0cb8*/ 	.word	0x00000007
        /*0cbc*/ 	.word	0x000298a0
        /*0cc0*/ 	.short	0x010a
        /*0cc2*/ 	.byte	0x3f
	.zero		1


	//   ....[49]....
        /*0cc4*/ 	.word	0x00023ad0
        /*0cc8*/ 	.word	0x00000007
        /*0ccc*/ 	.word	0x000298c0
        /*0cd0*/ 	.short	0x010a
        /*0cd2*/ 	.byte	0x3f
	.zero		1


	//   ....[50]....
        /*0cd4*/ 	.word	0x00024ca0
        /*0cd8*/ 	.word	0x00000006
        /*0cdc*/ 	.word	0x00029880
        /*0ce0*/ 	.short	0x010a
        /*0ce2*/ 	.byte	0x3f
	.zero		1


	//   ....[51]....
        /*0ce4*/ 	.word	0x00024e80
        /*0ce8*/ 	.word	0x00000006
        /*0cec*/ 	.word	0x00029840
        /*0cf0*/ 	.short	0x010a
        /*0cf2*/ 	.byte	0x3f
	.zero		1


	//   ....[52]....
        /*0cf4*/ 	.word	0x00025420
        /*0cf8*/ 	.word	0x00000004
        /*0cfc*/ 	.word	0x00029820
        /*0d00*/ 	.short	0x010a
        /*0d02*/ 	.byte	0x3f
	.zero		1


	//   ....[53]....
        /*0d04*/ 	.word	0x00025760
        /*0d08*/ 	.word	0x00000004
        /*0d0c*/ 	.word	0x00029880
        /*0d10*/ 	.short	0x010a
        /*0d12*/ 	.byte	0x3f
	.zero		1


	//   ....[54]....
        /*0d14*/ 	.word	0x000259d0
        /*0d18*/ 	.word	0x00000004
        /*0d1c*/ 	.word	0x00029840
        /*0d20*/ 	.short	0x010a
        /*0d22*/ 	.byte	0x3f
	.zero		1


	//   ....[55]....
        /*0d24*/ 	.word	0x00025f00
        /*0d28*/ 	.word	0x00000004
        /*0d2c*/ 	.word	0x00029870
        /*0d30*/ 	.short	0x010a
        /*0d32*/ 	.byte	0x3f
	.zero		1


	//   ....[56]....
        /*0d34*/ 	.word	0x00025f90
        /*0d38*/ 	.word	0x00000004
        /*0d3c*/ 	.word	0x00029860
        /*0d40*/ 	.short	0x010a
        /*0d42*/ 	.byte	0x3f
	.zero		1


	//   ....[57]....
        /*0d44*/ 	.word	0x00026560
        /*0d48*/ 	.word	0x00000003
        /*0d4c*/ 	.word	0x00029850
        /*0d50*/ 	.short	0x0101
        /*0d52*/ 	.byte	0x3f
	.zero		1


	//   ....[58]....
        /*0d54*/ 	.word	0x000265a0
        /*0d58*/ 	.word	0x00000003
        /*0d5c*/ 	.word	0x00000000
        /*0d60*/ 	.short	0x0101
        /*0d62*/ 	.byte	0x3f
	.zero		1


	//   ....[59]....
        /*0d64*/ 	.word	0x00026790
        /*0d68*/ 	.word	0x00000014
        /*0d6c*/ 	.word	0x00029870
        /*0d70*/ 	.short	0x010a
        /*0d72*/ 	.byte	0x3f
	.zero		1


	//   ....[60]....
        /*0d74*/ 	.word	0x00026820
        /*0d78*/ 	.word	0x00000014
        /*0d7c*/ 	.word	0x00029860
        /*0d80*/ 	.short	0x010a
        /*0d82*/ 	.byte	0x3f
	.zero		1


	//   ....[61]....
        /*0d84*/ 	.word	0x00026da0
        /*0d88*/ 	.word	0x00000014
        /*0d8c*/ 	.word	0x00029850
        /*0d90*/ 	.short	0x0101
        /*0d92*/ 	.byte	0x3f
	.zero		1


	//   ....[62]....
        /*0d94*/ 	.word	0x00026df0
        /*0d98*/ 	.word	0x00000000
        /*0d9c*/ 	.word	0x00000000
        /*0da0*/ 	.short	0x0101
        /*0da2*/ 	.byte	0x3f
	.zero		1


	//   ....[63]....
        /*0da4*/ 	.word	0x00027a50
        /*0da8*/ 	.word	0x00000000
        /*0dac*/ 	.word	0x00029820
        /*0db0*/ 	.short	0x010a
        /*0db2*/ 	.byte	0x3f
	.zero		1


	//   ....[64]....
        /*0db4*/ 	.word	0x00027c00
        /*0db8*/ 	.word	0x00000006
        /*0dbc*/ 	.word	0x00000000
        /*0dc0*/ 	.short	0x010a
        /*0dc2*/ 	.byte	0x3f
	.zero		1


	//   ....[65]....
        /*0dc4*/ 	.word	0x00027c70
        /*0dc8*/ 	.word	0x00000007
        /*0dcc*/ 	.word	0x00000000
        /*0dd0*/ 	.short	0x010a
        /*0dd2*/ 	.byte	0x3f
	.zero		1


	//   ....[66]....
        /*0dd4*/ 	.word	0x00027cd0
        /*0dd8*/ 	.word	0x00000004
        /*0ddc*/ 	.word	0x00029860
        /*0de0*/ 	.short	0x010a
        /*0de2*/ 	.byte	0x3f
	.zero		1


	//   ....[67]....
        /*0de4*/ 	.word	0x00027d20
        /*0de8*/ 	.word	0x00000003
        /*0dec*/ 	.word	0x00029860
        /*0df0*/ 	.short	0x010a
        /*0df2*/ 	.byte	0x3f
	.zero		1


	//   ....[68]....
        /*0df4*/ 	.word	0x00027d60
        /*0df8*/ 	.word	0x00000004
        /*0dfc*/ 	.word	0x00029880
        /*0e00*/ 	.short	0x010a
        /*0e02*/ 	.byte	0x3f
	.zero		1


	//   ....[69]....
        /*0e04*/ 	.word	0x00027d80
        /*0e08*/ 	.word	0x00000003
        /*0e0c*/ 	.word	0x00029880
        /*0e10*/ 	.short	0x010a
        /*0e12*/ 	.byte	0x3f
	.zero		1


	//   ....[70]....
        /*0e14*/ 	.word	0x00027de0
        /*0e18*/ 	.word	0x00000027
        /*0e1c*/ 	.word	0x00029890
        /*0e20*/ 	.short	0x010a
        /*0e22*/ 	.byte	0x3f
	.zero		1


	//   ....[71]....
        /*0e24*/ 	.word	0x00027e30
        /*0e28*/ 	.word	0x00000027
        /*0e2c*/ 	.word	0x00029890
        /*0e30*/ 	.short	0x010a
        /*0e32*/ 	.byte	0x3f
	.zero		1


	//   ....[72]....
        /*0e34*/ 	.word	0x00027e80
        /*0e38*/ 	.word	0x00000027
        /*0e3c*/ 	.word	0x00029890
        /*0e40*/ 	.short	0x010a
        /*0e42*/ 	.byte	0x3f
	.zero		1


	//   ....[73]....
        /*0e44*/ 	.word	0x00027ed0
        /*0e48*/ 	.word	0x00000027
        /*0e4c*/ 	.word	0x000298b0
        /*0e50*/ 	.short	0x010a
        /*0e52*/ 	.byte	0x3f
	.zero		1


	//   ....[74]....
        /*0e54*/ 	.word	0x00028250
        /*0e58*/ 	.word	0x00000012
        /*0e5c*/ 	.word	0x00029800
        /*0e60*/ 	.short	0x010a
        /*0e62*/ 	.byte	0x3f
	.zero		1


	//   ....[75]....
        /*0e64*/ 	.word	0x00028520
        /*0e68*/ 	.word	0x00000012
        /*0e6c*/ 	.word	0x00029800
        /*0e70*/ 	.short	0x010a
        /*0e72*/ 	.byte	0x3f
	.zero		1


	//   ....[76]....
        /*0e74*/ 	.word	0x00028570
        /*0e78*/ 	.word	0x00000003
        /*0e7c*/ 	.word	0x00029830
        /*0e80*/ 	.short	0x010a
        /*0e82*/ 	.byte	0x3f
	.zero		1


	//   ....[77]....
        /*0e84*/ 	.word	0x000285c0
        /*0e88*/ 	.word	0x0000000b
        /*0e8c*/ 	.word	0x00029830
        /*0e90*/ 	.short	0x010a
        /*0e92*/ 	.byte	0x3f
	.zero		1


	//   ....[78]....
        /*0e94*/ 	.word	0x00028610
        /*0e98*/ 	.word	0x0000000b
        /*0e9c*/ 	.word	0x00029850
        /*0ea0*/ 	.short	0x010a
        /*0ea2*/ 	.byte	0x3f
	.zero		1


	//   ....[79]....
        /*0ea4*/ 	.word	0x00028660
        /*0ea8*/ 	.word	0x0000000d
        /*0eac*/ 	.word	0x00029850
        /*0eb0*/ 	.short	0x010a
        /*0eb2*/ 	.byte	0x3f
	.zero		1


	//   ....[80]....
        /*0eb4*/ 	.word	0x000297f0
        /*0eb8*/ 	.word	0x0000000b
        /*0ebc*/ 	.word	0x00029820
        /*0ec0*/ 	.short	0x010a
        /*0ec2*/ 	.byte	0x3f
	.zero		1


	//   ....[81]....
        /*0ec4*/ 	.word	0x00029840
        /*0ec8*/ 	.word	0x00000008
        /*0ecc*/ 	.word	0x000298a0
        /*0ed0*/ 	.short	0x010a
        /*0ed2*/ 	.byte	0x3f
	.zero		1


	//   ....[82]....
        /*0ed4*/ 	.word	0x00029890
        /*0ed8*/ 	.word	0x00000008
        /*0edc*/ 	.word	0x000298c0
        /*0ee0*/ 	.short	0x010a
        /*0ee2*/ 	.byte	0x3f
	.zero		1


	//   ....[83]....
        /*0ee4*/ 	.word	0x000298e0
        /*0ee8*/ 	.word	0x00000007
        /*0eec*/ 	.word	0x000298a0
        /*0ef0*/ 	.short	0x010a
        /*0ef2*/ 	.byte	0x3f
	.zero		1


	//   ....[84]....
        /*0ef4*/ 	.word	0x00029930
        /*0ef8*/ 	.word	0x00000007
        /*0efc*/ 	.word	0x000298c0
        /*0f00*/ 	.short	0x010a
        /*0f02*/ 	.byte	0x3f
	.zero		1


	//   ....[85]....
        /*0f04*/ 	.word	0x00029ad0
        /*0f08*/ 	.word	0x00000006
        /*0f0c*/ 	.word	0x00029880
        /*0f10*/ 	.short	0x010a
        /*0f12*/ 	.byte	0x3f
	.zero		1


	//   ....[86]....
        /*0f14*/ 	.word	0x00029b20
        /*0f18*/ 	.word	0x00000006
        /*0f1c*/ 	.word	0x00029840
        /*0f20*/ 	.short	0x010a
        /*0f22*/ 	.byte	0x3f
	.zero		1


	//   ....[87]....
        /*0f24*/ 	.word	0x00029ba0
        /*0f28*/ 	.word	0x00000004
        /*0f2c*/ 	.word	0x00029820
        /*0f30*/ 	.short	0x010a
        /*0f32*/ 	.byte	0x3f
	.zero		1


	//   ....[88]....
        /*0f34*/ 	.word	0x00029bf0
        /*0f38*/ 	.word	0x00000004
        /*0f3c*/ 	.word	0x00029880
        /*0f40*/ 	.short	0x010a
        /*0f42*/ 	.byte	0x3f
	.zero		1


	//   ....[89]....
        /*0f44*/ 	.word	0x00029c40
        /*0f48*/ 	.word	0x00000004
        /*0f4c*/ 	.word	0x00029840
        /*0f50*/ 	.short	0x010a
        /*0f52*/ 	.byte	0x3f
	.zero		1


	//   ....[90]....
        /*0f54*/ 	.word	0x00029ca0
        /*0f58*/ 	.word	0x00000004
        /*0f5c*/ 	.word	0x00029870
        /*0f60*/ 	.short	0x010a
        /*0f62*/ 	.byte	0x3f
	.zero		1


	//   ....[91]....
        /*0f64*/ 	.word	0x00029d00
        /*0f68*/ 	.word	0x00000004
        /*0f6c*/ 	.word	0x00029860
        /*0f70*/ 	.short	0x010a
        /*0f72*/ 	.byte	0x3f
	.zero		1


	//   ....[92]....
        /*0f74*/ 	.word	0x00029d50
        /*0f78*/ 	.word	0x00000014
        /*0f7c*/ 	.word	0x00029870
        /*0f80*/ 	.short	0x010a
        /*0f82*/ 	.byte	0x3f
	.zero		1


	//   ....[93]....
        /*0f84*/ 	.word	0x00029da0
        /*0f88*/ 	.word	0x00000014
        /*0f8c*/ 	.word	0x00029860
        /*0f90*/ 	.short	0x010a
        /*0f92*/ 	.byte	0x3f
	.zero		1


	//   ....[94]....
        /*0f94*/ 	.word	0x0002a740
        /*0f98*/ 	.word	0x00000000
        /*0f9c*/ 	.word	0x00029820
        /*0fa0*/ 	.short	0x010a
        /*0fa2*/ 	.byte	0x3f
	.zero		1


	//   ....[95]....
        /*0fa4*/ 	.word	0x0002a8e0
        /*0fa8*/ 	.word	0x00000006
        /*0fac*/ 	.word	0x00000000
        /*0fb0*/ 	.short	0x010a
        /*0fb2*/ 	.byte	0x3f
	.zero		1


	//   ....[96]....
        /*0fb4*/ 	.word	0x0002a930
        /*0fb8*/ 	.word	0x00000007
        /*0fbc*/ 	.word	0x00000000
        /*0fc0*/ 	.short	0x010a
        /*0fc2*/ 	.byte	0x3f
	.zero		1


	//   ....[97]....
        /*0fc4*/ 	.word	0x0002a980
        /*0fc8*/ 	.word	0x00000004
        /*0fcc*/ 	.word	0x00029860
        /*0fd0*/ 	.short	0x010a
        /*0fd2*/ 	.byte	0x3f
	.zero		1


	//   ....[98]....
        /*0fd4*/ 	.word	0x0002a9d0
        /*0fd8*/ 	.word	0x00000003
        /*0fdc*/ 	.word	0x00029860
        /*0fe0*/ 	.short	0x010a
        /*0fe2*/ 	.byte	0x3f
	.zero		1


	//   ....[99]....
        /*0fe4*/ 	.word	0x0002aa20
        /*0fe8*/ 	.word	0x00000004
        /*0fec*/ 	.word	0x00029880
        /*0ff0*/ 	.short	0x010a
        /*0ff2*/ 	.byte	0x3f
	.zero		1


	//----- nvinfo : EIATTR_NUM_MBARRIERS
	.align		4
.L_191:
        /*0ff4*/ 	.byte	0x03, 0x38
        /*0ff6*/ 	.short	0x0016


	//----- nvinfo : EIATTR_EXIT_INSTR_OFFSETS
	.align		4
        /*0ff8*/ 	.byte	0x04, 0x1c
        /*0ffa*/ 	.short	(.L_193 - .L_192)


	//   ....[0]....
.L_192:
        /*0ffc*/ 	.word	0x00027dd0


	//----- nvinfo : EIATTR_MAX_THREADS
	.align		4
.L_193:
        /*1000*/ 	.byte	0x04, 0x05
        /*1002*/ 	.short	(.L_195 - .L_194)
.L_194:
        /*1004*/ 	.word	0x00000180
        /*1008*/ 	.word	0x00000001
        /*100c*/ 	.word	0x00000001


	//----- nvinfo : EIATTR_CRS_STACK_SIZE
	.align		4
.L_195:
        /*1010*/ 	.byte	0x04, 0x1e
        /*1012*/ 	.short	(.L_197 - .L_196)
.L_196:
        /*1014*/ 	.word	0x00000000


	//----- nvinfo : EIATTR_CBANK_PARAM_SIZE
	.align		4
.L_197:
        /*1018*/ 	.byte	0x03, 0x19
        /*101a*/ 	.short	0x0a70


	//----- nvinfo : EIATTR_PARAM_CBANK
	.align		4
        /*101c*/ 	.byte	0x04, 0x0a
        /*101e*/ 	.short	(.L_199 - .L_198)
	.align		4
.L_198:
        /*1020*/ 	.word	index@(.nv.constant0._ZN7cutlass13device_kernelIN5flash11enable_sm90INS1_16FlashAttnFwdSm90INS1_25CollectiveMainloopFwdSm90ILi2EN4cute5tupleIJNS5_1CILi1EEES8_S8_EEENS6_IJNS7_ILi128EEENS7_ILi160EEENS7_ILi192EEEEEELi128ENS_12float_e4m3_tEfNS_4arch4Sm90ELb0ELb0ELb1ELb1ELb0ELb1ELb0ELb1ELb1ELb0ELb0ELb0EEENS1_21CollectiveEpilogueFwdINS6_IJSA_SA_SB_EEES9_NS_10bfloat16_tESG_Li256ELb1ELb0ELb0ELb1EEENS1_36VarlenDynamicPersistentTileSchedulerILi128ELi160ELi256ELi128ELb0ELb0ELb1ELb0ELb1ELb1EEEEEEEEEvNT_6ParamsE)
        /*1024*/ 	.short	0x0210
        /*1026*/ 	.short	0x0a70


	//----- nvinfo : EIATTR_SW_WAR
	.align		4
.L_199:
        /*1028*/ 	.byte	0x04, 0x36
        /*102a*/ 	.short	(.L_201 - .L_200)
.L_200:
        /*102c*/ 	.word	0x00000008
.L_201:


//--------------------- .nv.info._ZN7cutlass13device_kernelIN5flash11enable_sm90INS1_16FlashAttnFwdSm90INS1_25CollectiveMainloopFwdSm90ILi2EN4cute5tupleIJNS5_1CILi1EEES8_S8_EEENS6_IJNS7_ILi128EEESA_NS7_ILi192EEEEEELi128ENS_12float_e4m3_tEfNS_4arch4Sm90ELb0ELb1ELb1ELb0ELb0ELb0ELb0ELb1ELb1ELb0ELb0ELb0EEENS1_21CollectiveEpilogueFwdINS6_IJSA_SA_SA_EEES9_NS_10bfloat16_tESF_Li256ELb0ELb0ELb0ELb1EEENS1_30DynamicPersistentTileSchedulerILi256ELi128ELb0ELb0ELb1EEEEEEEEEvNT_6ParamsE --------------------------
	.section	.nv.info._ZN7cutlass13device_kernelIN5flash11enable_sm90INS1_16FlashAttnFwdSm90INS1_25CollectiveMainloopFwdSm90ILi2EN4cute5tupleIJNS5_1CILi1EEES8_S8_EEENS6_IJNS7_ILi128EEESA_NS7_ILi192EEEEEELi128ENS_12float_e4m3_tEfNS_4arch4Sm90ELb0ELb1ELb1ELb0ELb0ELb0ELb0ELb1ELb1ELb0ELb0ELb0EEENS1_21CollectiveEpilogueFwdINS6_IJSA_SA_SA_EEES9_NS_10bfloat16_tESF_Li256ELb0ELb0ELb0ELb1EEENS1_30DynamicPersistentTileSchedulerILi256ELi128ELb0ELb0ELb1EEEEEEEEEvNT_6ParamsE,"",@"SHT_CUDA_INFO"
	.sectionflags	@""
	.align	4


	//----- nvinfo : EIATTR_CUDA_API_VERSION
	.align		4
        /*0000*/ 	.byte	0x04, 0x37
        /*0002*/ 	.short	(.L_203 - .L_202)
.L_202:
        /*0004*/ 	.word	0x00000082


	//----- nvinfo : EIATTR_KPARAM_INFO
	.align		4
.L_203:
        /*0008*/ 	.byte	0x04, 0x17
        /*000a*/ 	.short	(.L_205 - .L_204)
.L_204:
        /*000c*/ 	.word	0x00000000
        /*0010*/ 	.short	0x0000
        /*0012*/ 	.short	0x0070
        /*0014*/ 	.byte	0x00, 0xf0, 0x01, 0x2e


	//----- nvinfo : EIATTR_SPARSE_MMA_MASK
	.align		4
.L_205:
        /*0018*/ 	.byte	0x03, 0x50
        /*001a*/ 	.short	0x0000


	//----- nvinfo : EIATTR_MAXREG_COUNT
	.align		4
        /*001c*/ 	.byte	0x03, 0x1b
        /*001e*/ 	.short	0x00a8


	//----- nvinfo : EIATTR_NUM_BARRIERS
	.align		4
        /*0020*/ 	.byte	0x02, 0x4c
        /*0022*/ 	.byte	0x10
	.zero		1


	//----- nvinfo : EIATTR_EXTERNS
	.align		4
        /*0024*/ 	.byte	0x04, 0x0f
        /*0026*/ 	.short	(.L_207 - .L_206)


	//   ....[0]....
	.align		4
.L_206:
        /*0028*/ 	.word	index@(__assertfail)


	//----- nvinfo : EIATTR_ANNOTATIONS
	.align		4
.L_207:
        /*002c*/ 	.byte	0x04, 0x55
        /*002e*/ 	.short	(.L_209 - .L_208)


	//   ....[0]....
.L_208:
        /* <DEDUP_REMOVED lines=38> */


	//----- nvinfo : EIATTR_MERCURY_ISA_VERSION
	.align		4
.L_209:
        /*0278*/ 	.byte	0x03, 0x5f
        /*027a*/ 	.short	0x0101


	//----- nvinfo : EIATTR_INT_WARP_WIDE_INSTR_OFFSETS
	.align		4
        /*027c*/ 	.byte	0x04, 0x31
        /*027e*/ 	.short	(.L_211 - .L_210)


	//   ....[0]....
.L_210:
        /*0280*/ 	.word	0x00000190


	//   ....[1]....
        /*0284*/ 	.word	0x000001c0


	//   ....[2]....
        /*0288*/ 	.word	0x000001d0


	//   ....[3]....
        /*028c*/ 	.word	0x000117a0


	//   ....[4]....
        /*0290*/ 	.word	0x00011830


	//   ....[5]....
        /*0294*/ 	.word	0x00011f50


	//   ....[6]....
        /*0298*/ 	.word	0x00013970


	//   ....[7]....
        /*029c*/ 	.word	0x00013a00


	//----- nvinfo : EIATTR_COOP_GROUP_MASK_REGIDS
	.align		4
.L_211:
        /*02a0*/ 	.byte	0x04, 0x29
        /*02a2*/ 	.short	(.L_213 - .L_212)


	//   ....[0]....
.L_212:
        /*02a4*/ 	.word	0xffffffff


	//   ....[1]....
        /*02a8*/ 	.word	0xffffffff


	//   ....[2]....
        /*02ac*/ 	.word	0xffffffff


	//   ....[3]....
        /*02b0*/ 	.word	0xffffffff


	//   ....[4]....
        /*02b4*/ 	.word	0xffffffff


	//   ....[5]....
        /*02b8*/ 	.word	0xffffffff


	//   ....[6]....
        /*02bc*/ 	.word	0xffffffff


	//   ....[7]....
        /*02c0*/ 	.word	0xffffffff


	//   ....[8]....
        /*02c4*/ 	.word	0xffffffff


	//   ....[9]....
        /*02c8*/ 	.word	0xffffffff


	//   ....[10]....
        /*02cc*/ 	.word	0xffffffff


	//   ....[11]....
        /*02d0*/ 	.word	0xffffffff


	//   ....[12]....
        /*02d4*/ 	.word	0xffffffff


	//   ....[13]....
        /*02d8*/ 	.word	0xffffffff


	//   ....[14]....
        /*02dc*/ 	.word	0xffffffff


	//   ....[15]....
        /*02e0*/ 	.word	0xffffffff


	//   ....[16]....
        /*02e4*/ 	.word	0xffffffff


	//   ....[17]....
        /*02e8*/ 	.word	0xffffffff


	//   ....[18]....
        /*02ec*/ 	.word	0xffffffff


	//   ....[19]....
        /*02f0*/ 	.word	0xffffffff


	//   ....[20]....
        /*02f4*/ 	.word	0xffffffff


	//   ....[21]....
        /*02f8*/ 	.word	0xffffffff


	//   ....[22]....
        /*02fc*/ 	.word	0xffffffff


	//   ....[23]....
        /*0300*/ 	.word	0xffffffff


	//   ....[24]....
        /*0304*/ 	.word	0xffffffff


	//   ....[25]....
        /*0308*/ 	.word	0xffffffff


	//   ....[26]....
        /*030c*/ 	.word	0xffffffff


	//   ....[27]....
        /*0310*/ 	.word	0xffffffff


	//   ....[28]....
        /*0314*/ 	.word	0xffffffff


	//   ....[29]....
        /*0318*/ 	.word	0xffffffff


	//   ....[30]....
        /*031c*/ 	.word	0xffffffff


	//   ....[31]....
        /*0320*/ 	.word	0xffffffff


	//   ....[32]....
        /*0324*/ 	.word	0xffffffff


	//   ....[33]....
        /*0328*/ 	.word	0xffffffff


	//   ....[34]....
        /*032c*/ 	.word	0xffffffff


	//   ....[35]....
        /*0330*/ 	.word	0xffffffff


	//   ....[36]....
        /*0334*/ 	.word	0xffffffff


	//   ....[37]....
        /*0338*/ 	.word	0xffffffff


	//   ....[38]....
        /*033c*/ 	.word	0xffffffff


	//   ....[39]....
        /*0340*/ 	.word	0xffffffff


	//   ....[40]....
        /*0344*/ 	.word	0xffffffff


	//   ....[41]....
        /*0348*/ 	.word	0xffffffff


	//   ....[42]....
        /*034c*/ 	.word	0xffffffff


	//   ....[43]....
        /*0350*/ 	.word	0xffffffff


	//   ....[44]....
        /*0354*/ 	.word	0xffffffff


	//   ....[45]....
        /*0358*/ 	.word	0xffffffff


	//   ....[46]....
        /*035c*/ 	.word	0xffffffff


	//   ....[47]....
        /*0360*/ 	.word	0xffffffff


	//   ....[48]....
        /*0364*/ 	.word	0xffffffff


	//   ....[49]....
        /*0368*/ 	.word	0xffffffff


	//   ....[50]....
        /*036c*/ 	.word	0xffffffff


	//   ....[51]....
        /*0370*/ 	.word	0xffffffff


	//   ....[52]....
        /*0374*/ 	.word	0xffffffff


	//   ....[53]....
        /*0378*/ 	.word	0xffffffff


	//   ....[54]....
        /*037c*/ 	.word	0xffffffff


	//   ....[55]....
        /*0380*/ 	.word	0xffffffff


	//   ....[56]....
        /*0384*/ 	.word	0xffffffff


	//   ....[57]....
        /*0388*/ 	.word	0xffffffff


	//   ....[58]....
        /*038c*/ 	.word	0xffffffff


	//   ....[59]....
        /*0390*/ 	.word	0xffffffff


	//   ....[60]....
        /*0394*/ 	.word	0xffffffff


	//   ....[61]....
        /*0398*/ 	.word	0xffffffff


	//   ....[62]....
        /*039c*/ 	.word	0xffffffff


	//   ....[63]....
        /*03a0*/ 	.word	0xffffffff


	//   ....[64]....
        /*03a4*/ 	.word	0xffffffff


	//   ....[65]....
        /*03a8*/ 	.word	0x0500000f


	//   ....[66]....
        /*03ac*/ 	.word	0x0500000f


	//----- nvinfo : EIATTR_COOP_GROUP_INSTR_OFFSETS
	.align		4
.L_213:
        /*03b0*/ 	.byte	0x04, 0x28
        /*03b2*/ 	.short	(.L_215 - .L_214)


	//   ....[0]....
.L_214:
        /*03b4*/ 	.word	0x00000070


	//   ....[1]....
        /*03b8*/ 	.word	0x000001a0


	//   ....[2]....
        /*03bc*/ 	.word	0x000001f0


	//   ....[3]....
        /*03c0*/ 	.word	0x000003e0


	//   ....[4]....
        /*03c4*/ 	.word	0x00000540


	//   ....[5]....
        /*03c8*/ 	.word	0x00000660


	//   ....[6]....
        /*03cc*/ 	.word	0x000007c0


	//   ....[7]....
        /*03d0*/ 	.word	0x00001740


	//   ....[8]....
        /*03d4*/ 	.word	0x00003b30


	//   ....[9]....
        /*03d8*/ 	.word	0x00003c10


	//   ....[10]....
        /*03dc*/ 	.word	0x00004510


	//   ....[11]....
        /*03e0*/ 	.word	0x00004590


	//   ....[12]....
        /*03e4*/ 	.word	0x00006ff0


	//   ....[13]....
        /*03e8*/ 	.word	0x00007010


	//   ....[14]....
        /*03ec*/ 	.word	0x000079f0


	//   ....[15]....
        /*03f0*/ 	.word	0x00007a90


	//   ....[16]....
        /*03f4*/ 	.word	0x00009e00


	//   ....[17]....
        /*03f8*/ 	.word	0x00009e60


	//   ....[18]....
        /*03fc*/ 	.word	0x00009e80


	//   ....[19]....
        /*0400*/ 	.word	0x00009ea0


	//   ....[20]....
        /*0404*/ 	.word	0x0000cf40


	//   ....[21]....
        /*0408*/ 	.word	0x0000cf60


	//   ....[22]....
        /*040c*/ 	.word	0x0000d980


	//   ....[23]....
        /*0410*/ 	.word	0x0000da00


	//   ....[24]....
        /*0414*/ 	.word	0x0000ecb0


	//   ....[25]....
        /*0418*/ 	.word	0x0000ecc0


	//   ....[26]....
        /*041c*/ 	.word	0x0000ed40


	//   ....[27]....
        /*0420*/ 	.word	0x0000ed50


	//   ....[28]....
        /*0424*/ 	.word	0x0000fd30


	//   ....[29]....
        /*0428*/ 	.word	0x0000fd40


	//   ....[30]....
        /*042c*/ 	.word	0x0000fd50


	//   ....[31]....
        /*0430*/ 	.word	0x0000fd60


	//   ....[32]....
        /*0434*/ 	.word	0x0000fd70


	//   ....[33]....
        /*0438*/ 	.word	0x0000fd80


	//   ....[34]....
        /*043c*/ 	.word	0x0000fd90


	//   ....[35]....
        /*0440*/ 	.word	0x0000fda0


	//   ....[36]....
        /*0444*/ 	.word	0x0000fdd0


	//   ....[37]....
        /*0448*/ 	.word	0x0000fde0


	//   ....[38]....
        /*044c*/ 	.word	0x0000fe10


	//   ....[39]....
        /*0450*/ 	.word	0x0000fe20


	//   ....[40]....
        /*0454*/ 	.word	0x0000fe50


	//   ....[41]....
        /*0458*/ 	.word	0x0000fe60


	//   ....[42]....
        /*045c*/ 	.word	0x0000fe90


	//   ....[43]....
        /*0460*/ 	.word	0x0000fea0


	//   ....[44]....
        /*0464*/ 	.word	0x0000fed0


	//   ....[45]....
        /*0468*/ 	.word	0x0000fee0


	//   ....[46]....
        /*046c*/ 	.word	0x0000fef0


	//   ....[47]....
        /*0470*/ 	.word	0x0000ff20


	//   ....[48]....
        /*0474*/ 	.word	0x0000ff50


	//   ....[49]....
        /*0478*/ 	.word	0x0000ff60


	//   ....[50]....
        /*047c*/ 	.word	0x0000ff70


	//   ....[51]....
        /*0480*/ 	.word	0x0000ff90


	//   ....[52]....
        /*0484*/ 	.word	0x0000ffc0


	//   ....[53]....
        /*0488*/ 	.word	0x0000ffd0


	//   ....[54]....
        /*048c*/ 	.word	0x0000ffe0


	//   ....[55]....
        /*0490*/ 	.word	0x0000fff0


	//   ....[56]....
        /*0494*/ 	.word	0x00010020


	//   ....[57]....
        /*0498*/ 	.word	0x00010050


	//   ....[58]....
        /*049c*/ 	.word	0x00010080


	//   ....[59]....
        /*04a0*/ 	.word	0x00010090


	//   ....[60]....
        /*04a4*/ 	.word	0x00010240


	//   ....[61]....
        /*04a8*/ 	.word	0x00010d00


	//   ....[62]....
        /*04ac*/ 	.word	0x00012090


	//   ....[63]....
        /*04b0*/ 	.word	0x00014240


	//   ....[64]....
        /*04b4*/ 	.word	0x000143e0


	//   ....[65]....
        /*04b8*/ 	.word	0x00014aa0


	//   ....[66]....
        /*04bc*/ 	.word	0x00014f30


	//----- nvinfo : EIATTR_REG_RECONFIG
	.align		4
.L_215:
        /*04c0*/ 	.byte	0x01, 0x54
	.zero		2


	//----- nvinfo : EIATTR_SYSCALL_OFFSETS
	.align		4
        /*04c4*/ 	.byte	0x04, 0x46
        /*04c6*/ 	.short	(.L_217 - .L_216)


	//   ....[0]....
.L_216:
        /*04c8*/ 	.word	0x000018f0


	//   ....[1]....
        /*04cc*/ 	.word	0x000119d0


	//   ....[2]....
        /*04d0*/ 	.word	0x00011b50


	//   ....[3]....
        /*04d4*/ 	.word	0x00011c90


	//   ....[4]....
        /*04d8*/ 	.word	0x00011db0


	//----- nvinfo : EIATTR_MBARRIER_INSTR_OFFSETS
	.align		4
.L_217:
        /*04dc*/ 	.byte	0x04, 0x39
        /*04de*/ 	.short	(.L_219 - .L_218)


	//   ....[0]....
.L_218:
        /*04e0*/ 	.word	0x00000290
        /*04e4*/ 	.word	0x000000ff
        /*04e8*/ 	.word	0x00022800
        /*04ec*/ 	.short	0x0100
        /*04ee*/ 	.byte	0x06
	.zero		1


	//   ....[1]....
        /*04f0*/ 	.word	0x000002a0
        /*04f4*/ 	.word	0x000000ff
        /*04f8*/ 	.word	0x00022820
        /*04fc*/ 	.short	0x0100
        /*04fe*/ 	.byte	0x06
	.zero		1


	//   ....[2]....
        /*0500*/ 	.word	0x00000390
        /*0504*/ 	.word	0x000000ff
        /*0508*/ 	.word	0x00022830
        /*050c*/ 	.short	0x0100
        /*050e*/ 	.byte	0x08
	.zero		1


	//   ....[3]....
        /*0510*/ 	.word	0x000003a0
        /*0514*/ 	.word	0x000000ff
        /*0518*/ 	.word	0x00022840
        /*051c*/ 	.short	0x0100
        /*051e*/ 	.byte	0x08
	.zero		1


	//   ....[4]....
        /*0520*/ 	.word	0x000003b0
        /*0524*/ 	.word	0x000000ff
        /*0528*/ 	.word	0x00022838
        /*052c*/ 	.short	0x0100
        /*052e*/ 	.byte	0x08
	.zero		1


	//   ....[5]....
        /*0530*/ 	.word	0x000003c0
        /*0534*/ 	.word	0x000000ff
        /*0538*/ 	.word	0x00022848
        /*053c*/ 	.short	0x0100
        /*053e*/ 	.byte	0x08
	.zero		1


	//   ....[6]....
        /*0540*/ 	.word	0x000004f0
        /*0544*/ 	.word	0x000000ff
        /*0548*/ 	.word	0x00022850
        /*054c*/ 	.short	0x0100
        /*054e*/ 	.byte	0x08
	.zero		1


	//   ....[7]....
        /*0550*/ 	.word	0x00000500
        /*0554*/ 	.word	0x000000ff
        /*0558*/ 	.word	0x00022860
        /*055c*/ 	.short	0x0100
        /*055e*/ 	.byte	0x08
	.zero		1


	//   ....[8]....
        /*0560*/ 	.word	0x00000510
        /*0564*/ 	.word	0x000000ff
        /*0568*/ 	.word	0x00022858
        /*056c*/ 	.short	0x0100
        /*056e*/ 	.byte	0x08
	.zero		1


	//   ....[9]....
        /*0570*/ 	.word	0x00000520
        /*0574*/ 	.word	0x000000ff
        /*0578*/ 	.word	0x00022868
        /*057c*/ 	.short	0x0100
        /*057e*/ 	.byte	0x08
	.zero		1


	//   ....[10]....
        /*0580*/ 	.word	0x00000610
        /*0584*/ 	.word	0x000000ff
        /*0588*/ 	.word	0x00022870
        /*058c*/ 	.short	0x0100
        /*058e*/ 	.byte	0x06
	.zero		1


	//   ....[11]....
        /*0590*/ 	.word	0x00000620
        /*0594*/ 	.word	0x000000ff
        /*0598*/ 	.word	0x00022880
        /*059c*/ 	.short	0x0100
        /*059e*/ 	.byte	0x06
	.zero		1


	//   ....[12]....
        /*05a0*/ 	.word	0x00000630
        /*05a4*/ 	.word	0x000000ff
        /*05a8*/ 	.word	0x00022878
        /*05ac*/ 	.short	0x0100
        /*05ae*/ 	.byte	0x06
	.zero		1


	//   ....[13]....
        /*05b0*/ 	.word	0x00000640
        /*05b4*/ 	.word	0x000000ff
        /*05b8*/ 	.word	0x00022888
        /*05bc*/ 	.short	0x0100
        /*05be*/ 	.byte	0x06
	.zero		1


	//   ....[14]....
        /*05c0*/ 	.word	0x00000770
        /*05c4*/ 	.word	0x000000ff
        /*05c8*/ 	.word	0x00022890
        /*05cc*/ 	.short	0x0100
        /*05ce*/ 	.byte	0x08
	.zero		1


	//   ....[15]....
        /*05d0*/ 	.word	0x00000780
        /*05d4*/ 	.word	0x000000ff
        /*05d8*/ 	.word	0x000228a0
        /*05dc*/ 	.short	0x0100
        /*05de*/ 	.byte	0x08
	.zero		1


	//   ....[16]....
        /*05e0*/ 	.word	0x00000790
        /*05e4*/ 	.word	0x000000ff
        /*05e8*/ 	.word	0x00022898
        /*05ec*/ 	.short	0x0100
        /*05ee*/ 	.byte	0x08
	.zero		1


	//   ....[17]....
        /*05f0*/ 	.word	0x000007a0
        /*05f4*/ 	.word	0x000000ff
        /*05f8*/ 	.word	0x000228a8
        /*05fc*/ 	.short	0x0100
        /*05fe*/ 	.byte	0x08
	.zero		1


	//   ....[18]....
        /*0600*/ 	.word	0x000008d0
        /*0604*/ 	.word	0x000000ff
        /*0608*/ 	.word	0x000228b0
        /*060c*/ 	.short	0x0100
        /*060e*/ 	.byte	0x08
	.zero		1


	//   ....[19]....
        /*0610*/ 	.word	0x000008e0
        /*0614*/ 	.word	0x000000ff
        /*0618*/ 	.word	0x000228c0
        /*061c*/ 	.short	0x0100
        /*061e*/ 	.byte	0x08
	.zero		1


	//   ....[20]....
        /*0620*/ 	.word	0x000008f0
        /*0624*/ 	.word	0x000000ff
        /*0628*/ 	.word	0x000228b8
        /*062c*/ 	.short	0x0100
        /*062e*/ 	.byte	0x08
	.zero		1


	//   ....[21]....
        /*0630*/ 	.word	0x00000900
        /*0634*/ 	.word	0x000000ff
        /*0638*/ 	.word	0x000228c8
        /*063c*/ 	.short	0x0100
        /*063e*/ 	.byte	0x08
	.zero		1


	//   ....[22]....
        /*0640*/ 	.word	0x00001be0
        /*0644*/ 	.word	0x000000ff
        /*0648*/ 	.word	0x00022800
        /*064c*/ 	.short	0x010a
        /*064e*/ 	.byte	0x25
	.zero		1


	//   ....[23]....
        /*0650*/ 	.word	0x00001c70
        /*0654*/ 	.word	0x00000014
        /*0658*/ 	.word	0x00022830
        /*065c*/ 	.short	0x010a
        /*065e*/ 	.byte	0x3f
	.zero		1


	//   ....[24]....
        /*0660*/ 	.word	0x00001cd0
        /*0664*/ 	.word	0x00000014
        /*0668*/ 	.word	0x00022830
        /*066c*/ 	.short	0x010a
        /*066e*/ 	.byte	0x3f
	.zero		1


	//   ....[25]....
        /*0670*/ 	.word	0x000024d0
        /*0674*/ 	.word	0x00000003
        /*0678*/ 	.word	0x00000000
        /*067c*/ 	.short	0x0101
        /*067e*/ 	.byte	0x3f
	.zero		1


	//   ....[26]....
        /*0680*/ 	.word	0x00005520
        /*0684*/ 	.word	0x000000ff
        /*0688*/ 	.word	0x00022830
        /*068c*/ 	.short	0x010a
        /*068e*/ 	.byte	0x06
	.zero		1


	//   ....[27]....
        /*0690*/ 	.word	0x00005560
        /*0694*/ 	.word	0x000000ff
        /*0698*/ 	.word	0x00022830
        /*069c*/ 	.short	0x010a
        /*069e*/ 	.byte	0x06
	.zero		1


	//   ....[28]....
        /*06a0*/ 	.word	0x000057f0
        /*06a4*/ 	.word	0x000000ff
        /*06a8*/ 	.word	0x00022850
        /*06ac*/ 	.short	0x010a
        /*06ae*/ 	.byte	0x06
	.zero		1


	//   ....[29]....
        /*06b0*/ 	.word	0x00005830
        /*06b4*/ 	.word	0x000000ff
        /*06b8*/ 	.word	0x00022850
        /*06bc*/ 	.short	0x010a
        /*06be*/ 	.byte	0x06
	.zero		1


	//   ....[30]....
        /*06c0*/ 	.word	0x00006290
        /*06c4*/ 	.word	0x00000023
        /*06c8*/ 	.word	0x00000000
        /*06cc*/ 	.short	0x0101
        /*06ce*/ 	.byte	0x3f
	.zero		1


	//   ....[31]....
        /*06d0*/ 	.word	0x000084d0
        /*06d4*/ 	.word	0x000000ff
        /*06d8*/ 	.word	0x00000000
        /*06dc*/ 	.short	0x0101
        /*06de*/ 	.byte	0x06
	.zero		1


	//   ....[32]....
        /*06e0*/ 	.word	0x00008d40
        /*06e4*/ 	.word	0x000000ff
        /*06e8*/ 	.word	0x00022830
        /*06ec*/ 	.short	0x010a
        /*06ee*/ 	.byte	0x06
	.zero		1


	//   ....[33]....
        /*06f0*/ 	.word	0x00008d80
        /*06f4*/ 	.word	0x000000ff
        /*06f8*/ 	.word	0x00022830
        /*06fc*/ 	.short	0x010a
        /*06fe*/ 	.byte	0x06
	.zero		1


	//   ....[34]....
        /*0700*/ 	.word	0x00009040
        /*0704*/ 	.word	0x000000ff
        /*0708*/ 	.word	0x00022850
        /*070c*/ 	.short	0x010a
        /*070e*/ 	.byte	0x06
	.zero		1


	//   ....[35]....
        /*0710*/ 	.word	0x00009080
        /*0714*/ 	.word	0x000000ff
        /*0718*/ 	.word	0x00022850
        /*071c*/ 	.short	0x010a
        /*071e*/ 	.byte	0x06
	.zero		1


	//   ....[36]....
        /*0720*/ 	.word	0x0000aa20
        /*0724*/ 	.word	0x00000005
        /*0728*/ 	.word	0x00000000
        /*072c*/ 	.short	0x0101
        /*072e*/ 	.byte	0x3f
	.zero		1


	//   ....[37]....
        /*0730*/ 	.word	0x0000ad10
        /*0734*/ 	.word	0x000000ff
        /*0738*/ 	.word	0x00000000
        /*073c*/ 	.short	0x0101
        /*073e*/ 	.byte	0x06
	.zero		1


	//   ....[38]....
        /*0740*/ 	.word	0x0000b440
        /*0744*/ 	.word	0x000000ff
        /*0748*/ 	.word	0x00022830
        /*074c*/ 	.short	0x010a
        /*074e*/ 	.byte	0x06
	.zero		1


	//   ....[39]....
        /*0750*/ 	.word	0x0000b480
        /*0754*/ 	.word	0x000000ff
        /*0758*/ 	.word	0x00022830
        /*075c*/ 	.short	0x010a
        /*075e*/ 	.byte	0x06
	.zero		1


	//   ....[40]....
        /*0760*/ 	.word	0x0000b740
        /*0764*/ 	.word	0x000000ff
        /*0768*/ 	.word	0x00022850
        /*076c*/ 	.short	0x010a
        /*076e*/ 	.byte	0x06
	.zero		1


	//   ....[41]....
        /*0770*/ 	.word	0x0000b780
        /*0774*/ 	.word	0x000000ff
        /*0778*/ 	.word	0x00022850
        /*077c*/ 	.short	0x010a
        /*077e*/ 	.byte	0x06
	.zero		1


	//   ....[42]....
        /*0780*/ 	.word	0x0000c200
        /*0784*/ 	.word	0x00000034
        /*0788*/ 	.word	0x00000000
        /*078c*/ 	.short	0x0101
        /*078e*/ 	.byte	0x3f
	.zero		1


	//   ....[43]....
        /*0790*/ 	.word	0x0000e420
        /*0794*/ 	.word	0x000000ff
        /*0798*/ 	.word	0x00000000
        /*079c*/ 	.short	0x0101
        /*079e*/ 	.byte	0x06
	.zero		1


	//   ....[44]....
        /*07a0*/ 	.word	0x0000ea00
        /*07a4*/ 	.word	0x000000ff
        /*07a8*/ 	.word	0x00022850
        /*07ac*/ 	.short	0x010a
        /*07ae*/ 	.byte	0x05
	.zero		1


	//   ....[45]....
        /*07b0*/ 	.word	0x0000ea40
        /*07b4*/ 	.word	0x000000ff
        /*07b8*/ 	.word	0x00022850
        /*07bc*/ 	.short	0x010a
        /*07be*/ 	.byte	0x05
	.zero		1


	//   ....[46]....
        /*07c0*/ 	.word	0x0000f010
        /*07c4*/ 	.word	0x000000ff
        /*07c8*/ 	.word	0x00000000
        /*07cc*/ 	.short	0x0101
        /*07ce*/ 	.byte	0x04
	.zero		1


	//   ....[47]....
        /*07d0*/ 	.word	0x000103d0
        /*07d4*/ 	.word	0x000000ff
        /*07d8*/ 	.word	0x00000000
        /*07dc*/ 	.short	0x0101
        /*07de*/ 	.byte	0x05
	.zero		1


	//   ....[48]....
        /*07e0*/ 	.word	0x000122b0
        /*07e4*/ 	.word	0x00000002
        /*07e8*/ 	.word	0x00022880
        /*07ec*/ 	.short	0x010a
        /*07ee*/ 	.byte	0x3f
	.zero		1


	//   ....[49]....
        /*07f0*/ 	.word	0x00012460
        /*07f4*/ 	.word	0x00000002
        /*07f8*/ 	.word	0x00022840
        /*07fc*/ 	.short	0x010a
        /*07fe*/ 	.byte	0x3f
	.zero		1


	//   ....[50]....
        /*0800*/ 	.word	0x00012930
        /*0804*/ 	.word	0x000000ff
        /*0808*/ 	.word	0x00022820
        /*080c*/ 	.short	0x010a
        /*080e*/ 	.byte	0x28
	.zero		1


	//   ....[51]....
        /*0810*/ 	.word	0x00012c30
        /*0814*/ 	.word	0x00000004
        /*0818*/ 	.word	0x00022880
        /*081c*/ 	.short	0x010a
        /*081e*/ 	.byte	0x3f
	.zero		1


	//   ....[52]....
        /*0820*/ 	.word	0x00012e70
        /*0824*/ 	.word	0x00000004
        /*0828*/ 	.word	0x00022840
        /*082c*/ 	.short	0x010a
        /*082e*/ 	.byte	0x3f
	.zero		1


	//   ....[53]....
        /*0830*/ 	.word	0x00013390
        /*0834*/ 	.word	0x00000005
        /*0838*/ 	.word	0x00022870
        /*083c*/ 	.short	0x010a
        /*083e*/ 	.byte	0x3f
	.zero		1


	//   ....[54]....
        /*0840*/ 	.word	0x00013410
        /*0844*/ 	.word	0x00000005
        /*0848*/ 	.word	0x00022860
        /*084c*/ 	.short	0x010a
        /*084e*/ 	.byte	0x3f
	.zero		1


	//   ....[55]....
        /*0850*/ 	.word	0x000138d0
        /*0854*/ 	.word	0x00000004
        /*0858*/ 	.word	0x00022850
        /*085c*/ 	.short	0x0101
        /*085e*/ 	.byte	0x3f
	.zero		1


	//   ....[56]....
        /*0860*/ 	.word	0x00013910
        /*0864*/ 	.word	0x00000003
        /*0868*/ 	.word	0x00000000
        /*086c*/ 	.short	0x0101
        /*086e*/ 	.byte	0x3f
	.zero		1


	//   ....[57]....
        /*0870*/ 	.word	0x00013ae0
        /*0874*/ 	.word	0x00000014
        /*0878*/ 	.word	0x00022870
        /*087c*/ 	.short	0x010a
        /*087e*/ 	.byte	0x3f
	.zero		1


	//   ....[58]....
        /*0880*/ 	.word	0x00013b70
        /*0884*/ 	.word	0x00000014
        /*0888*/ 	.word	0x00022860
        /*088c*/ 	.short	0x010a
        /*088e*/ 	.byte	0x3f
	.zero		1


	//   ....[59]....
        /*0890*/ 	.word	0x00014030
        /*0894*/ 	.word	0x00000014
        /*0898*/ 	.word	0x00022850
        /*089c*/ 	.short	0x0101
        /*089e*/ 	.byte	0x3f
	.zero		1


	//   ....[60]....
        /*08a0*/ 	.word	0x00014080
        /*08a4*/ 	.word	0x00000000
        /*08a8*/ 	.word	0x00000000
        /*08ac*/ 	.short	0x0101
        /*08ae*/ 	.byte	0x3f
	.zero		1


	//   ....[61]....
        /*08b0*/ 	.word	0x00014360
        /*08b4*/ 	.word	0x00000000
        /*08b8*/ 	.word	0x00022820
        /*08bc*/ 	.short	0x010a
        /*08be*/ 	.byte	0x3f
	.zero		1


	//   ....[62]....
        /*08c0*/ 	.word	0x00014520
        /*08c4*/ 	.word	0x00000006
        /*08c8*/ 	.word	0x00000000
        /*08cc*/ 	.short	0x010a
        /*08ce*/ 	.byte	0x3f
	.zero		1


	//   ....[63]....
        /*08d0*/ 	.word	0x00014590
        /*08d4*/ 	.word	0x00000007
        /*08d8*/ 	.word	0x00000000
        /*08dc*/ 	.short	0x010a
        /*08de*/ 	.byte	0x3f
	.zero		1


	//   ....[64]....
        /*08e0*/ 	.word	0x000145f0
        /*08e4*/ 	.word	0x00000004
        /*08e8*/ 	.word	0x00022860
        /*08ec*/ 	.short	0x010a
        /*08ee*/ 	.byte	0x3f
	.zero		1


	//   ....[65]....
        /*08f0*/ 	.word	0x00014640
        /*08f4*/ 	.word	0x00000003
        /*08f8*/ 	.word	0x00022860
        /*08fc*/ 	.short	0x010a
        /*08fe*/ 	.byte	0x3f
	.zero		1


	//   ....[66]....
        /*0900*/ 	.word	0x00014680
        /*0904*/ 	.word	0x00000004
        /*0908*/ 	.word	0x00022880
        /*090c*/ 	.short	0x010a
        /*090e*/ 	.byte	0x3f
	.zero		1


	//   ....[67]....
        /*0910*/ 	.word	0x000146a0
        /*0914*/ 	.word	0x00000003
        /*0918*/ 	.word	0x00022880
        /*091c*/ 	.short	0x010a
        /*091e*/ 	.byte	0x3f
	.zero		1


	//   ....[68]....
        /*0920*/ 	.word	0x00014710
        /*0924*/ 	.word	0x00000003
        /*0928*/ 	.word	0x00022800
        /*092c*/ 	.short	0x010a
        /*092e*/ 	.byte	0x3f
	.zero		1


	//   ....[69]....
        /*0930*/ 	.word	0x00014760
        /*0934*/ 	.word	0x00000014
        /*0938*/ 	.word	0x00022830
        /*093c*/ 	.short	0x010a
        /*093e*/ 	.byte	0x3f
	.zero		1


	//   ....[70]....
        /*0940*/ 	.word	0x000147c0
        /*0944*/ 	.word	0x0000000d
        /*0948*/ 	.word	0x00022830
        /*094c*/ 	.short	0x010a
        /*094e*/ 	.byte	0x3f
	.zero		1


	//   ....[71]....
        /*0950*/ 	.word	0x00014820
        /*0954*/ 	.word	0x0000000d
        /*0958*/ 	.word	0x00022850
        /*095c*/ 	.short	0x010a
        /*095e*/ 	.byte	0x3f
	.zero		1


	//   ....[72]....
        /*0960*/ 	.word	0x00014880
        /*0964*/ 	.word	0x00000009
        /*0968*/ 	.word	0x00022830
        /*096c*/ 	.short	0x010a
        /*096e*/ 	.byte	0x3f
	.zero		1


	//   ....[73]....
        /*0970*/ 	.word	0x000148e0
        /*0974*/ 	.word	0x00000009
        /*0978*/ 	.word	0x00022850
        /*097c*/ 	.short	0x010a
        /*097e*/ 	.byte	0x3f
	.zero		1


	//   ....[74]....
        /*0980*/ 	.word	0x00014940
        /*0984*/ 	.word	0x00000009
        /*0988*/ 	.word	0x00022830
        /*098c*/ 	.short	0x010a
        /*098e*/ 	.byte	0x3f
	.zero		1


	//   ....[75]....
        /*0990*/ 	.word	0x000149a0
        /*0994*/ 	.word	0x00000009
        /*0998*/ 	.word	0x00022850
        /*099c*/ 	.short	0x010a
        /*099e*/ 	.byte	0x3f
	.zero		1


	//   ....[76]....
        /*09a0*/ 	.word	0x00014a00
        /*09a4*/ 	.word	0x00000003
        /*09a8*/ 	.word	0x00022850
        /*09ac*/ 	.short	0x010a
        /*09ae*/ 	.byte	0x3f
	.zero		1


	//   ....[77]....
        /*09b0*/ 	.word	0x00014b50
        /*09b4*/ 	.word	0x00000002
        /*09b8*/ 	.word	0x00022880
        /*09bc*/ 	.short	0x010a
        /*09be*/ 	.byte	0x3f
	.zero		1


	//   ....[78]....
        /*09c0*/ 	.word	0x00014ba0
        /*09c4*/ 	.word	0x00000002
        /*09c8*/ 	.word	0x00022840
        /*09cc*/ 	.short	0x010a
        /*09ce*/ 	.byte	0x3f
	.zero		1


	//   ....[79]....
        /*09d0*/ 	.word	0x00014c00
        /*09d4*/ 	.word	0x00000003
        /*09d8*/ 	.word	0x00022820
        /*09dc*/ 	.short	0x010a
        /*09de*/ 	.byte	0x3f
	.zero		1


	//   ....[80]....
        /*09e0*/ 	.word	0x00014c50
        /*09e4*/ 	.word	0x00000004
        /*09e8*/ 	.word	0x00022880
        /*09ec*/ 	.short	0x010a
        /*09ee*/ 	.byte	0x3f
	.zero		1


	//   ....[81]....
        /*09f0*/ 	.word	0x00014ca0
        /*09f4*/ 	.word	0x00000004
        /*09f8*/ 	.word	0x00022840
        /*09fc*/ 	.short	0x010a
        /*09fe*/ 	.byte	0x3f
	.zero		1


	//   ....[82]....
        /*0a00*/ 	.word	0x00014d00
        /*0a04*/ 	.word	0x00000005
        /*0a08*/ 	.word	0x00022870
        /*0a0c*/ 	.short	0x010a
        /*0a0e*/ 	.byte	0x3f
	.zero		1


	//   ....[83]....
        /*0a10*/ 	.word	0x00014d60
        /*0a14*/ 	.word	0x00000003
        /*0a18*/ 	.word	0x00022860
        /*0a1c*/ 	.short	0x010a
        /*0a1e*/ 	.byte	0x3f
	.zero		1


	//   ....[84]....
        /*0a20*/ 	.word	0x00014db0
        /*0a24*/ 	.word	0x00000014
        /*0a28*/ 	.word	0x00022870
        /*0a2c*/ 	.short	0x010a
        /*0a2e*/ 	.byte	0x3f
	.zero		1


	//   ....[85]....
        /*0a30*/ 	.word	0x00014e00
        /*0a34*/ 	.word	0x00000014
        /*0a38*/ 	.word	0x00022860
        /*0a3c*/ 	.short	0x010a
        /*0a3e*/ 	.byte	0x3f
	.zero		1


	//   ....[86]....
        /*0a40*/ 	.word	0x00014e50
        /*0a44*/ 	.word	0x00000000
        /*0a48*/ 	.word	0x00022820
        /*0a4c*/ 	.short	0x010a
        /*0a4e*/ 	.byte	0x3f
	.zero		1


	//   ....[87]....
        /*0a50*/ 	.word	0x00014ff0
        /*0a54*/ 	.word	0x00000006
        /*0a58*/ 	.word	0x00000000
        /*0a5c*/ 	.short	0x010a
        /*0a5e*/ 	.byte	0x3f
	.zero		1


	//   ....[88]....
        /*0a60*/ 	.word	0x00015040
        /*0a64*/ 	.word	0x00000007
        /*0a68*/ 	.word	0x00000000
        /*0a6c*/ 	.short	0x010a
        /*0a6e*/ 	.byte	0x3f
	.zero		1


	//   ....[89]....
        /*0a70*/ 	.word	0x00015090
        /*0a74*/ 	.word	0x00000004
        /*0a78*/ 	.word	0x00022860
        /*0a7c*/ 	.short	0x010a
        /*0a7e*/ 	.byte	0x3f
	.zero		1


	//   ....[90]....
        /*0a80*/ 	.word	0x000150e0
        /*0a84*/ 	.word	0x00000003
        /*0a88*/ 	.word	0x00022860
        /*0a8c*/ 	.short	0x010a
        /*0a8e*/ 	.byte	0x3f
	.zero		1


	//   ....[91]....
        /*0a90*/ 	.word	0x00015130
        /*0a94*/ 	.word	0x00000004
        /*0a98*/ 	.word	0x00022880
        /*0a9c*/ 	.short	0x010a
        /*0a9e*/ 	.byte	0x3f
	.zero		1


	//----- nvinfo : EIATTR_NUM_MBARRIERS
	.align		4
.L_219:
        /*0aa0*/ 	.byte	0x03, 0x38
        /*0aa2*/ 	.short	0x0016


	//----- nvinfo : EIATTR_EXIT_INSTR_OFFSETS
	.align		4
        /*0aa4*/ 	.byte	0x04, 0x1c
        /*0aa6*/ 	.short	(.L_221 - .L_220)


	//   ....[0]....
.L_220:
        /*0aa8*/ 	.word	0x00000a60


	//   ....[1]....
        /*0aac*/ 	.word	0x00010ca0


	//   ....[2]....
        /*0ab0*/ 	.word	0x000146f0


	//----- nvinfo : EIATTR_MAX_THREADS
	.align		4
.L_221:
        /*0ab4*/ 	.byte	0x04, 0x05
        /*0ab6*/ 	.short	(.L_223 - .L_222)
.L_222:
        /*0ab8*/ 	.word	0x00000180
        /*0abc*/ 	.word	0x00000001
        /*0ac0*/ 	.word	0x00000001


	//----- nvinfo : EIATTR_CRS_STACK_SIZE
	.align		4
.L_223:
        /*0ac4*/ 	.byte	0x04, 0x1e
        /*0ac6*/ 	.short	(.L_225 - .L_224)
.L_224:
        /*0ac8*/ 	.word	0x00000000


	//----- nvinfo : EIATTR_CBANK_PARAM_SIZE
	.align		4
.L_225:
        /*0acc*/ 	.byte	0x03, 0x19
        /*0ace*/ 	.short	0x0bf0


	//----- nvinfo : EIATTR_PARAM_CBANK
	.align		4
        /*0ad0*/ 	.byte	0x04, 0x0a
        /*0ad2*/ 	.short	(.L_227 - .L_226)
	.align		4
.L_226:
        /*0ad4*/ 	.word	index@(.nv.constant0._ZN7cutlass13device_kernelIN5flash11enable_sm90INS1_16FlashAttnFwdSm90INS1_25CollectiveMainloopFwdSm90ILi2EN4cute5tupleIJNS5_1CILi1EEES8_S8_EEENS6_IJNS7_ILi128EEESA_NS7_ILi192EEEEEELi128ENS_12float_e4m3_tEfNS_4arch4Sm90ELb0ELb1ELb1ELb0ELb0ELb0ELb0ELb1ELb1ELb0ELb0ELb0EEENS1_21CollectiveEpilogueFwdINS6_IJSA_SA_SA_EEES9_NS_10bfloat16_tESF_Li256ELb0ELb0ELb0ELb1EEENS1_30DynamicPersistentTileSchedulerILi256ELi128ELb0ELb0ELb1EEEEEEEEEvNT_6ParamsE)
        /*0ad8*/ 	.short	0x0210
        /*0ada*/ 	.short	0x0bf0


	//----- nvinfo : EIATTR_SW_WAR
	.align		4
.L_227:
        /*0adc*/ 	.byte	0x04, 0x36
        /*0ade*/ 	.short	(.L_229 - .L_228)
.L_228:
        /*0ae0*/ 	.word	0x00000008
.L_229:


//--------------------- .nv.info._ZN7cutlass13device_kernelIN5flash11enable_sm90INS1_16FlashAttnFwdSm90INS1_25CollectiveMainloopFwdSm90ILi2EN4cute5tupleIJNS5_1CILi1EEES8_S8_EEENS6_IJNS7_ILi128EEESA_NS7_ILi192EEEEEELi128ENS_12float_e4m3_tEfNS_4arch4Sm90ELb0ELb1ELb1ELb1ELb0ELb0ELb0ELb1ELb1ELb0ELb0ELb0EEENS1_21CollectiveEpilogueFwdINS6_IJSA_SA_SA_EEES9_NS_10bfloat16_tESF_Li256ELb1ELb0ELb0ELb1EEENS1_36VarlenDynamicPersistentTileSchedulerILi128ELi128ELi256ELi128ELb0ELb0ELb1ELb1ELb0ELb1EEEEEEEEEvNT_6ParamsE --------------------------
	.section	.nv.info._ZN7cutlass13device_kernelIN5flash11enable_sm90INS1_16FlashAttnFwdSm90INS1_25CollectiveMainloopFwdSm90ILi2EN4cute5tupleIJNS5_1CILi1EEES8_S8_EEENS6_IJNS7_ILi128EEESA_NS7_ILi192EEEEEELi128ENS_12float_e4m3_tEfNS_4arch4Sm90ELb0ELb1ELb1ELb1ELb0ELb0ELb0ELb1ELb1ELb0ELb0ELb0EEENS1_21CollectiveEpilogueFwdINS6_IJSA_SA_SA_EEES9_NS_10bfloat16_tESF_Li256ELb1ELb0ELb0ELb1EEENS1_36VarlenDynamicPersistentTileSchedulerILi128ELi128ELi256ELi128ELb0ELb0ELb1ELb1ELb0ELb1EEEEEEEEEvNT_6ParamsE,"",@"SHT_CUDA_INFO"
	.sectionflags	@""
	.align	4


	//----- nvinfo : EIATTR_CUDA_API_VERSION
	.align		4
        /*0000*/ 	.byte	0x04, 0x37
        /*0002*/ 	.short	(.L_231 - .L_230)
.L_230:
        /*0004*/ 	.word	0x00000082


	//----- nvinfo : EIATTR_KPARAM_INFO
	.align		4
.L_231:
        /*0008*/ 	.byte	0x04, 0x17
        /*000a*/ 	.short	(.L_233 - .L_232)
.L_232:
        /*000c*/ 	.word	0x00000000
        /*0010*/ 	.short	0x0000
        /*0012*/ 	.short	0x0070
        /*0014*/ 	.byte	0x00, 0xf0, 0x01, 0x28


	//----- nvinfo : EIATTR_SPARSE_MMA_MASK
	.align		4
.L_233:
        /*0018*/ 	.byte	0x03, 0x50
        /*001a*/ 	.short	0x0000


	//----- nvinfo : EIATTR_MAXREG_COUNT
	.align		4
        /*001c*/ 	.byte	0x03, 0x1b
        /*001e*/ 	.short	0x00a8


	//----- nvinfo : EIATTR_NUM_BARRIERS
	.align		4
        /*0020*/ 	.byte	0x02, 0x4c
        /*0022*/ 	.byte	0x10
	.zero		1


	//----- nvinfo : EIATTR_EXTERNS
	.align		4
        /*0024*/ 	.byte	0x04, 0x0f
        /*0026*/ 	.short	(.L_235 - .L_234)


	//   ....[0]....
	.align		4
.L_234:
        /*0028*/ 	.word	index@(__assertfail)


	//----- nvinfo : EIATTR_ANNOTATIONS
	.align		4
.L_235:
        /*002c*/ 	.byte	0x04, 0x55
        /*002e*/ 	.short	(.L_237 - .L_236)


	//   ....[0]....
.L_236:
        /* <DEDUP_REMOVED lines=46> */


	//----- nvinfo : EIATTR_MERCURY_ISA_VERSION
	.align		4
.L_237:
        /*0300*/ 	.byte	0x03, 0x5f
        /*0302*/ 	.short	0x0101


	//----- nvinfo : EIATTR_UNUSED_LOAD_BYTE_OFFSET
	.align		4
        /*0304*/ 	.byte	0x04, 0x44
        /*0306*/ 	.short	(.L_239 - .L_238)


	//   ....[0]....
.L_238:
        /*0308*/ 	.word	0x00000a70
        /*030c*/ 	.word	0x0000fff0


	//   ....[1]....
        /*0310*/ 	.word	0x0000f460
        /*0314*/ 	.word	0x0000fff0


	//----- nvinfo : EIATTR_INT_WARP_WIDE_INSTR_OFFSETS
	.align		4
.L_239:
        /*0318*/ 	.byte	0x04, 0x31
        /*031a*/ 	.short	(.L_241 - .L_240)


	//   ....[0]....
.L_240:
        /*031c*/ 	.word	0x00000160


	//   ....[1]....
        /*0320*/ 	.word	0x000001a0


	//   ....[2]....
        /*0324*/ 	.word	0x00000210


	//   ....[3]....
        /*0328*/ 	.word	0x00012fe0


	//   ....[4]....
        /*032c*/ 	.word	0x00013070


	//   ....[5]....
        /*0330*/ 	.word	0x00013800


	//   ....[6]....
        /*0334*/ 	.word	0x000152a0


	//   ....[7]....
        /*0338*/ 	.word	0x00015330


	//----- nvinfo : EIATTR_COOP_GROUP_MASK_REGIDS
	.align		4
.L_241:
        /*033c*/ 	.byte	0x04, 0x29
        /*033e*/ 	.short	(.L_243 - .L_242)


	//   ....[0]....
.L_242:
        /*0340*/ 	.word	0xffffffff


	//   ....[1]....
        /*0344*/ 	.word	0xffffffff


	//   ....[2]....
        /*0348*/ 	.word	0xffffffff


	//   ....[3]....
        /*034c*/ 	.word	0xffffffff


	//   ....[4]....
        /*0350*/ 	.word	0xffffffff


	//   ....[5]....
        /*0354*/ 	.word	0xffffffff


	//   ....[6]....
        /*0358*/ 	.word	0xffffffff


	//   ....[7]....
        /*035c*/ 	.word	0xffffffff


	//   ....[8]....
        /*0360*/ 	.word	0xffffffff


	//   ....[9]....
        /*0364*/ 	.word	0xffffffff


	//   ....[10]....
        /*0368*/ 	.word	0xffffffff


	//   ....[11]....
        /*036c*/ 	.word	0xffffffff


	//   ....[12]....
        /*0370*/ 	.word	0xffffffff


	//   ....[13]....
        /*0374*/ 	.word	0xffffffff


	//   ....[14]....
        /*0378*/ 	.word	0xffffffff


	//   ....[15]....
        /*037c*/ 	.word	0xffffffff


	//   ....[16]....
        /*0380*/ 	.word	0xffffffff


	//   ....[17]....
        /*0384*/ 	.word	0xffffffff


	//   ....[18]....
        /*0388*/ 	.word	0xffffffff


	//   ....[19]....
        /*038c*/ 	.word	0xffffffff


	//   ....[20]....
        /*0390*/ 	.word	0xffffffff


	//   ....[21]....
        /*0394*/ 	.word	0xffffffff


	//   ....[22]....
        /*0398*/ 	.word	0xffffffff


	//   ....[23]....
        /*039c*/ 	.word	0xffffffff


	//   ....[24]....
        /*03a0*/ 	.word	0xffffffff


	//   ....[25]....
        /*03a4*/ 	.word	0xffffffff


	//   ....[26]....
        /*03a8*/ 	.word	0xffffffff


	//   ....[27]....
        /*03ac*/ 	.word	0xffffffff


	//   ....[28]....
        /*03b0*/ 	.word	0xffffffff


	//   ....[29]....
        /*03b4*/ 	.word	0xffffffff


	//   ....[30]....
        /*03b8*/ 	.word	0xffffffff


	//   ....[31]....
        /*03bc*/ 	.word	0xffffffff


	//   ....[32]....
        /*03c0*/ 	.word	0xffffffff


	//   ....[33]....
        /*03c4*/ 	.word	0xffffffff


	//   ....[34]....
        /*03c8*/ 	.word	0xffffffff


	//   ....[35]....
        /*03cc*/ 	.word	0xffffffff


	//   ....[36]....
        /*03d0*/ 	.word	0xffffffff


	//   ....[37]....
        /*03d4*/ 	.word	0xffffffff


	//   ....[38]....
        /*03d8*/ 	.word	0xffffffff


	//   ....[39]....
        /*03dc*/ 	.word	0xffffffff


	//   ....[40]....
        /*03e0*/ 	.word	0xffffffff


	//   ....[41]....
        /*03e4*/ 	.word	0xffffffff


	//   ....[42]....
        /*03e8*/ 	.word	0xffffffff


	//   ....[43]....
        /*03ec*/ 	.word	0xffffffff


	//   ....[44]....
        /*03f0*/ 	.word	0xffffffff


	//   ....[45]....
        /*03f4*/ 	.word	0xffffffff


	//   ....[46]....
        /*03f8*/ 	.word	0xffffffff


	//   ....[47]....
        /*03fc*/ 	.word	0xffffffff


	//   ....[48]....
        /*0400*/ 	.word	0xffffffff


	//   ....[49]....
        /*0404*/ 	.word	0xffffffff


	//   ....[50]....
        /*0408*/ 	.word	0xffffffff


	//   ....[51]....
        /*040c*/ 	.word	0xffffffff


	//   ....[52]....
        /*0410*/ 	.word	0xffffffff


	//   ....[53]....
        /*0414*/ 	.word	0xffffffff


	//   ....[54]....
        /*0418*/ 	.word	0xffffffff


	//   ....[55]....
        /*041c*/ 	.word	0xffffffff


	//   ....[56]....
        /*0420*/ 	.word	0xffffffff


	//   ....[57]....
        /*0424*/ 	.word	0xffffffff


	//   ....[58]....
        /*0428*/ 	.word	0xffffffff


	//   ....[59]....
        /*042c*/ 	.word	0xffffffff


	//   ....[60]....
        /*0430*/ 	.word	0xffffffff


	//   ....[61]....
        /*0434*/ 	.word	0xffffffff


	//   ....[62]....
        /*0438*/ 	.word	0xffffffff


	//   ....[63]....
        /*043c*/ 	.word	0xffffffff


	//   ....[64]....
        /*0440*/ 	.word	0xffffffff


	//   ....[65]....
        /*0444*/ 	.word	0xffffffff


	//   ....[66]....
        /*0448*/ 	.word	0xffffffff


	//   ....[67]....
        /*044c*/ 	.word	0xffffffff


	//   ....[68]....
        /*0450*/ 	.word	0xffffffff


	//   ....[69]....
        /*0454*/ 	.word	0xffffffff


	//   ....[70]....
        /*0458*/ 	.word	0xffffffff


	//   ....[71]....
        /*045c*/ 	.word	0xffffffff


	//   ....[72]....
        /*0460*/ 	.word	0xffffffff


	//   ....[73]....
        /*0464*/ 	.word	0xffffffff


	//   ....[74]....
        /*0468*/ 	.word	0xffffffff


	//   ....[75]....
        /*046c*/ 	.word	0xffffffff


	//   ....[76]....
        /*0470*/ 	.word	0xffffffff


	//   ....[77]....
        /*0474*/ 	.word	0xffffffff


	//   ....[78]....
        /*0478*/ 	.word	0xffffffff


	//   ....[79]....
        /*047c*/ 	.word	0xffffffff


	//   ....[80]....
        /*0480*/ 	.word	0xffffffff


	//   ....[81]....
        /*0484*/ 	.word	0xffffffff


	//   ....[82]....
        /*0488*/ 	.word	0xffffffff


	//   ....[83]....
        /*048c*/ 	.word	0xffffffff


	//   ....[84]....
        /*0490*/ 	.word	0xffffffff


	//   ....[85]....
        /*0494*/ 	.word	0xffffffff


	//   ....[86]....
        /*0498*/ 	.word	0xffffffff


	//   ....[87]....
        /*049c*/ 	.word	0xffffffff


	//   ....[88]....
        /*04a0*/ 	.word	0xffffffff


	//   ....[89]....
        /*04a4*/ 	.word	0xffffffff


	//   ....[90]....
        /*04a8*/ 	.word	0xffffffff


	//   ....[91]....
        /*04ac*/ 	.word	0xffffffff


	//   ....[92]....
        /*04b0*/ 	.word	0xffffffff


	//   ....[93]....
        /*04b4*/ 	.word	0xffffffff


	//   ....[94]....
        /*04b8*/ 	.word	0xffffffff


	//   ....[95]....
        /*04bc*/ 	.word	0x0500000f


	//   ....[96]....
        /*04c0*/ 	.word	0x0500000f


	//----- nvinfo : EIATTR_COOP_GROUP_INSTR_OFFSETS
	.align		4
.L_243:
        /*04c4*/ 	.byte	0x04, 0x28
        /*04c6*/ 	.short	(.L_245 - .L_244)


	//   ....[0]....
.L_244:
        /*04c8*/ 	.word	0x00000070


	//   ....[1]....
        /*04cc*/ 	.word	0x00000170


	//   ....[2]....
        /*04d0*/ 	.word	0x000001c0


	//   ....[3]....
        /*04d4*/ 	.word	0x000003f0


	//   ....[4]....
        /*04d8*/ 	.word	0x00000550


	//   ....[5]....
        /*04dc*/ 	.word	0x00000670


	//   ....[6]....
        /*04e0*/ 	.word	0x000007d0


	//   ....[7]....
        /*04e4*/ 	.word	0x000016e0


	//   ....[8]....
        /*04e8*/ 	.word	0x00003ad0


	//   ....[9]....
        /*04ec*/ 	.word	0x00003bb0


	//   ....[10]....
        /*04f0*/ 	.word	0x00004490


	//   ....[11]....
        /*04f4*/ 	.word	0x00004510


	//   ....[12]....
        /*04f8*/ 	.word	0x00006ff0


	//   ....[13]....
        /*04fc*/ 	.word	0x00007030


	//   ....[14]....
        /*0500*/ 	.word	0x000079a0


	//   ....[15]....
        /*0504*/ 	.word	0x00007a50


	//   ....[16]....
        /*0508*/ 	.word	0x00009e00


	//   ....[17]....
        /*050c*/ 	.word	0x00009e60


	//   ....[18]....
        /*0510*/ 	.word	0x00009e80


	//   ....[19]....
        /*0514*/ 	.word	0x00009ea0


	//   ....[20]....
        /*0518*/ 	.word	0x0000cf60


	//   ....[21]....
        /*051c*/ 	.word	0x0000cf80


	//   ....[22]....
        /*0520*/ 	.word	0x0000d980


	//   ....[23]....
        /*0524*/ 	.word	0x0000da00


	//   ....[24]....
        /*0528*/ 	.word	0x0000ece0


	//   ....[25]....
        /*052c*/ 	.word	0x0000ecf0


	//   ....[26]....
        /*0530*/ 	.word	0x0000ed70


	//   ....[27]....
        /*0534*/ 	.word	0x0000ed80


	//   ....[28]....
        /*0538*/ 	.word	0x0000fc80


	//   ....[29]....
        /*053c*/ 	.word	0x0000fc90


	//   ....[30]....
        /*0540*/ 	.word	0x0000fca0


	//   ....[31]....
        /*0544*/ 	.word	0x0000fcb0


	//   ....[32]....
        /*0548*/ 	.word	0x0000fcc0


	//   ....[33]....
        /*054c*/ 	.word	0x0000fcd0


	//   ....[34]....
        /*0550*/ 	.word	0x0000fce0


	//   ....[35]....
        /*0554*/ 	.word	0x0000fd00


	//   ....[36]....
        /*0558*/ 	.word	0x0000fd20


	//   ....[37]....
        /*055c*/ 	.word	0x0000fd30


	//   ....[38]....
        /*0560*/ 	.word	0x0000fd50


	//   ....[39]....
        /*0564*/ 	.word	0x0000fd80


	//   ....[40]....
        /*0568*/ 	.word	0x0000fda0


	//   ....[41]....
        /*056c*/ 	.word	0x0000fdb0


	//   ....[42]....
        /*0570*/ 	.word	0x0000fdc0


	//   ....[43]....
        /*0574*/ 	.word	0x0000fdf0


	//   ....[44]....
        /*0578*/ 	.word	0x0000fe20


	//   ....[45]....
        /*057c*/ 	.word	0x0000fe30


	//   ....[46]....
        /*0580*/ 	.word	0x0000fe40


	//   ....[47]....
        /*0584*/ 	.word	0x0000fe50


	//   ....[48]....
        /*0588*/ 	.word	0x0000fe60


	//   ....[49]....
        /*058c*/ 	.word	0x0000fe90


	//   ....[50]....
        /*0590*/ 	.word	0x0000fea0


	//   ....[51]....
        /*0594*/ 	.word	0x0000feb0


	//   ....[52]....
        /*0598*/ 	.word	0x0000fec0


	//   ....[53]....
        /*059c*/ 	.word	0x0000fed0


	//   ....[54]....
        /*05a0*/ 	.word	0x0000fee0


	//   ....[55]....
        /*05a4*/ 	.word	0x0000fef0


	//   ....[56]....
        /*05a8*/ 	.word	0x0000ff50


	//   ....[57]....
        /*05ac*/ 	.word	0x0000ff80


	//   ....[58]....
        /*05b0*/ 	.word	0x0000ffb0


	//   ....[59]....
        /*05b4*/ 	.word	0x0000ffe0


	//   ....[60]....
        /*05b8*/ 	.word	0x000118e0


	//   ....[61]....
        /*05bc*/ 	.word	0x00011ad0


	//   ....[62]....
        /*05c0*/ 	.word	0x00011b00


	//   ....[63]....
        /*05c4*/ 	.word	0x00011b30


	//   ....[64]....
        /*05c8*/ 	.word	0x00011b70


	//   ....[65]....
        /*05cc*/ 	.word	0x00011ba0


	//   ....[66]....
        /*05d0*/ 	.word	0x00011be0


	//   ....[67]....
        /*05d4*/ 	.word	0x00011d70


	//   ....[68]....
        /*05d8*/ 	.word	0x00011da0


	//   ....[69]....
        /*05dc*/ 	.word	0x00011dd0


	//   ....[70]....
        /*05e0*/ 	.word	0x00011e00


	//   ....[71]....
        /*05e4*/ 	.word	0x00011e30


	//   ....[72]....
        /*05e8*/ 	.word	0x00011e70


	//   ....[73]....
        /*05ec*/ 	.word	0x00011f10


	//   ....[74]....
        /*05f0*/ 	.word	0x00011fa0


	//   ....[75]....
        /*05f4*/ 	.word	0x00012050


	//   ....[76]....
        /*05f8*/ 	.word	0x00013970


	//   ....[77]....
        /*05fc*/ 	.word	0x00015c50


	//   ....[78]....
        /*0600*/ 	.word	0x00015c80


	//   ....[79]....
        /*0604*/ 	.word	0x00015cb0


	//   ....[80]....
        /*0608*/ 	.word	0x00015cf0


	//   ....[81]....
        /*060c*/ 	.word	0x00015d20


	//   ....[82]....
        /*0610*/ 	.word	0x00015d30


	//   ....[83]....
        /*0614*/ 	.word	0x00015d60


	//   ....[84]....
        /*0618*/ 	.word	0x00015d70


	//   ....[85]....
        /*061c*/ 	.word	0x00015eb0


	//   ....[86]....
        /*0620*/ 	.word	0x00015ee0


	//   ....[87]....
        /*0624*/ 	.word	0x00015f10


	//   ....[88]....
        /*0628*/ 	.word	0x00015f40


	//   ....[89]....
        /*062c*/ 	.word	0x00015f70


	//   ....[90]....
        /*0630*/ 	.word	0x00015fb0


	//   ....[91]....
        /*0634*/ 	.word	0x00016040


	//   ....[92]....
        /*0638*/ 	.word	0x000160d0


	//   ....[93]....
        /*063c*/ 	.word	0x00016140


	//   ....[94]....
        /*0640*/ 	.word	0x000167d0


	//   ....[95]....
        /*0644*/ 	.word	0x00016e90


	//   ....[96]....
        /*0648*/ 	.word	0x00017320


	//----- nvinfo : EIATTR_REG_RECONFIG
	.align		4
.L_245:
        /*064c*/ 	.byte	0x01, 0x54
	.zero		2


	//----- nvinfo : EIATTR_SYSCALL_OFFSETS
	.align		4
        /*0650*/ 	.byte	0x04, 0x46
        /*0652*/ 	.short	(.L_247 - .L_246)


	//   ....[0]....
.L_246:
        /*0654*/ 	.word	0x000018c0


	//   ....[1]....
        /*0658*/ 	.word	0x00013210


	//   ....[2]....
        /*065c*/ 	.word	0x00013390


	//   ....[3]....
        /*0660*/ 	.word	0x000134d0


	//   ....[4]....
        /*0664*/ 	.word	0x000135f0


	//----- nvinfo : EIATTR_MBARRIER_INSTR_OFFSETS
	.align		4
.L_247:
        /*0668*/ 	.byte	0x04, 0x39
        /*066a*/ 	.short	(.L_249 - .L_248)


	//   ....[0]....
.L_248:
        /*066c*/ 	.word	0x000002a0
        /*0670*/ 	.word	0x000000ff
        /*0674*/ 	.word	0x00022800
        /*0678*/ 	.short	0x0100
        /*067a*/ 	.byte	0x08
	.zero		1


	//   ....[1]....
        /*067c*/ 	.word	0x000002b0
        /*0680*/ 	.word	0x000000ff
        /*0684*/ 	.word	0x00022820
        /*0688*/ 	.short	0x0100
        /*068a*/ 	.byte	0x08
	.zero		1


	//   ....[2]....
        /*068c*/ 	.word	0x000003a0
        /*0690*/ 	.word	0x000000ff
        /*0694*/ 	.word	0x00022830
        /*0698*/ 	.short	0x0100
        /*069a*/ 	.byte	0x08
	.zero		1


	//   ....[3]....
        /*069c*/ 	.word	0x000003b0
        /*06a0*/ 	.word	0x000000ff
        /*06a4*/ 	.word	0x00022840
        /*06a8*/ 	.short	0x0100
        /*06aa*/ 	.byte	0x08
	.zero		1


	//   ....[4]....
        /*06ac*/ 	.word	0x000003c0
        /*06b0*/ 	.word	0x000000ff
        /*06b4*/ 	.word	0x00022838
        /*06b8*/ 	.short	0x0100
        /*06ba*/ 	.byte	0x08
	.zero		1


	//   ....[5]....
        /*06bc*/ 	.word	0x000003d0
        /*06c0*/ 	.word	0x000000ff
        /*06c4*/ 	.word	0x00022848
        /*06c8*/ 	.short	0x0100
        /*06ca*/ 	.byte	0x08
	.zero		1


	//   ....[6]....
        /*06cc*/ 	.word	0x00000500
        /*06d0*/ 	.word	0x000000ff
        /*06d4*/ 	.word	0x00022850
        /*06d8*/ 	.short	0x0100
        /*06da*/ 	.byte	0x08
	.zero		1


	//   ....[7]....
        /*06dc*/ 	.word	0x00000510
        /*06e0*/ 	.word	0x000000ff
        /*06e4*/ 	.word	0x00022860
        /*06e8*/ 	.short	0x0100
        /*06ea*/ 	.byte	0x08
	.zero		1


	//   ....[8]....
        /*06ec*/ 	.word	0x00000520
        /*06f0*/ 	.word	0x000000ff
        /*06f4*/ 	.word	0x00022858
        /*06f8*/ 	.short	0x0100
        /*06fa*/ 	.byte	0x08
	.zero		1


	//   ....[9]....
        /*06fc*/ 	.word	0x00000530
        /*0700*/ 	.word	0x000000ff
        /*0704*/ 	.word	0x00022868
        /*0708*/ 	.short	0x0100
        /*070a*/ 	.byte	0x08
	.zero		1


	//   ....[10]....
        /*070c*/ 	.word	0x00000620
        /*0710*/ 	.word	0x000000ff
        /*0714*/ 	.word	0x00022870
        /*0718*/ 	.short	0x0100
        /*071a*/ 	.byte	0x06
	.zero		1


	//   ....[11]....
        /*071c*/ 	.word	0x00000630
        /*0720*/ 	.word	0x000000ff
        /*0724*/ 	.word	0x00022880
        /*0728*/ 	.short	0x0100
        /*072a*/ 	.byte	0x06
	.zero		1


	//   ....[12]....
        /*072c*/ 	.word	0x00000640
        /*0730*/ 	.word	0x000000ff
        /*0734*/ 	.word	0x00022878
        /*0738*/ 	.short	0x0100
        /*073a*/ 	.byte	0x06
	.zero		1


	//   ....[13]....
        /*073c*/ 	.word	0x00000650
        /*0740*/ 	.word	0x000000ff
        /*0744*/ 	.word	0x00022888
        /*0748*/ 	.short	0x0100
        /*074a*/ 	.byte	0x06
	.zero		1


	//   ....[14]....
        /*074c*/ 	.word	0x00000780
        /*0750*/ 	.word	0x000000ff
        /*0754*/ 	.word	0x00022890
        /*0758*/ 	.short	0x0100
        /*075a*/ 	.byte	0x08
	.zero		1


	//   ....[15]....
        /*075c*/ 	.word	0x00000790
        /*0760*/ 	.word	0x000000ff
        /*0764*/ 	.word	0x000228a0
        /*0768*/ 	.short	0x0100
        /*076a*/ 	.byte	0x08
	.zero		1


	//   ....[16]....
        /*076c*/ 	.word	0x000007a0
        /*0770*/ 	.word	0x000000ff
        /*0774*/ 	.word	0x00022898
        /*0778*/ 	.short	0x0100
        /*077a*/ 	.byte	0x08
	.zero		1


	//   ....[17]....
        /*077c*/ 	.word	0x000007b0
        /*0780*/ 	.word	0x000000ff
        /*0784*/ 	.word	0x000228a8
        /*0788*/ 	.short	0x0100
        /*078a*/ 	.byte	0x08
	.zero		1


	//   ....[18]....
        /*078c*/ 	.word	0x000008e0
        /*0790*/ 	.word	0x000000ff
        /*0794*/ 	.word	0x000228b0
        /*0798*/ 	.short	0x0100
        /*079a*/ 	.byte	0x08
	.zero		1


	//   ....[19]....
        /*079c*/ 	.word	0x000008f0
        /*07a0*/ 	.word	0x000000ff
        /*07a4*/ 	.word	0x000228c0
        /*07a8*/ 	.short	0x0100
        /*07aa*/ 	.byte	0x08
	.zero		1


	//   ....[20]....
        /*07ac*/ 	.word	0x00000900
        /*07b0*/ 	.word	0x000000ff
        /*07b4*/ 	.word	0x000228b8
        /*07b8*/ 	.short	0x0100
        /*07ba*/ 	.byte	0x08
	.zero		1


	//   ....[21]....
        /*07bc*/ 	.word	0x00000910
        /*07c0*/ 	.word	0x000000ff
        /*07c4*/ 	.word	0x000228c8
        /*07c8*/ 	.short	0x0100
        /*07ca*/ 	.byte	0x08
	.zero		1


	//   ....[22]....
        /*07cc*/ 	.word	0x00001ba0
        /*07d0*/ 	.word	0x000000ff
        /*07d4*/ 	.word	0x00022800
        /*07d8*/ 	.short	0x010a
        /*07da*/ 	.byte	0x28
	.zero		1


	//   ....[23]....
        /*07dc*/ 	.word	0x00001c40
        /*07e0*/ 	.word	0x0000000f
        /*07e4*/ 	.word	0x00022830
        /*07e8*/ 	.short	0x010a
        /*07ea*/ 	.byte	0x3f
	.zero		1


	//   ....[24]....
        /*07ec*/ 	.word	0x00001ca0
        /*07f0*/ 	.word	0x0000000f
        /*07f4*/ 	.word	0x00022830
        /*07f8*/ 	.short	0x010a
        /*07fa*/ 	.byte	0x3f
	.zero		1


	//   ....[25]....
        /*07fc*/ 	.word	0x000024c0
        /*0800*/ 	.word	0x00000002
        /*0804*/ 	.word	0x00000000
        /*0808*/ 	.short	0x0101
        /*080a*/ 	.byte	0x3f
	.zero		1


	//   ....[26]....
        /*080c*/ 	.word	0x000054e0
        /*0810*/ 	.word	0x000000ff
        /*0814*/ 	.word	0x00022830
        /*0818*/ 	.short	0x010a
        /*081a*/ 	.byte	0x0a
	.zero		1


	//   ....[27]....
        /*081c*/ 	.word	0x00005520
        /*0820*/ 	.word	0x000000ff
        /*0824*/ 	.word	0x00022830
        /*0828*/ 	.short	0x010a
        /*082a*/ 	.byte	0x0a
	.zero		1


	//   ....[28]....
        /*082c*/ 	.word	0x000057c0
        /*0830*/ 	.word	0x000000ff
        /*0834*/ 	.word	0x00022850
        /*0838*/ 	.short	0x010a
        /*083a*/ 	.byte	0x0a
	.zero		1


	//   ....[29]....
        /*083c*/ 	.word	0x00005800
        /*0840*/ 	.word	0x000000ff
        /*0844*/ 	.word	0x00022850
        /*0848*/ 	.short	0x010a
        /*084a*/ 	.byte	0x0a
	.zero		1


	//   ....[30]....
        /*084c*/ 	.word	0x00006250
        /*0850*/ 	.word	0x00000015
        /*0854*/ 	.word	0x00000000
        /*0858*/ 	.short	0x0101
        /*085a*/ 	.byte	0x3f
	.zero		1


	//   ....[31]....
        /*085c*/ 	.word	0x00008490
        /*0860*/ 	.word	0x000000ff
        /*0864*/ 	.word	0x00000000
        /*0868*/ 	.short	0x0101
        /*086a*/ 	.byte	0x0a
	.zero		1


	//   ....[32]....
        /*086c*/ 	.word	0x00008d20
        /*0870*/ 	.word	0x000000ff
        /*0874*/ 	.word	0x00022830
        /*0878*/ 	.short	0x010a
        /*087a*/ 	.byte	0x07
	.zero		1


	//   ....[33]....
        /*087c*/ 	.word	0x00008d60
        /*0880*/ 	.word	0x000000ff
        /*0884*/ 	.word	0x00022830
        /*0888*/ 	.short	0x010a
        /*088a*/ 	.byte	0x07
	.zero		1


	//   ....[34]....
        /*088c*/ 	.word	0x00009030
        /*0890*/ 	.word	0x000000ff
        /*0894*/ 	.word	0x00022850
        /*0898*/ 	.short	0x010a
        /*089a*/ 	.byte	0x0a
	.zero		1


	//   ....[35]....
        /*089c*/ 	.word	0x00009070
        /*08a0*/ 	.word	0x000000ff
        /*08a4*/ 	.word	0x00022850
        /*08a8*/ 	.short	0x010a
        /*08aa*/ 	.byte	0x0a
	.zero		1


	//   ....[36]....
        /*08ac*/ 	.word	0x0000aa20
        /*08b0*/ 	.word	0x00000003
        /*08b4*/ 	.word	0x00000000
        /*08b8*/ 	.short	0x0101
        /*08ba*/ 	.byte	0x3f
	.zero		1


	//   ....[37]....
        /*08bc*/ 	.word	0x0000ad10
        /*08c0*/ 	.word	0x000000ff
        /*08c4*/ 	.word	0x00000000
        /*08c8*/ 	.short	0x0101
        /*08ca*/ 	.byte	0x06
	.zero		1


	//   ....[38]....
        /*08cc*/ 	.word	0x0000b450
        /*08d0*/ 	.word	0x000000ff
        /*08d4*/ 	.word	0x00022830
        /*08d8*/ 	.short	0x010a
        /*08da*/ 	.byte	0x07
	.zero		1


	//   ....[39]....
        /*08dc*/ 	.word	0x0000b490
        /*08e0*/ 	.word	0x000000ff
        /*08e4*/ 	.word	0x00022830
        /*08e8*/ 	.short	0x010a
        /*08ea*/ 	.byte	0x07
	.zero		1


	//   ....[40]....
        /*08ec*/ 	.word	0x0000b760
        /*08f0*/ 	.word	0x000000ff
        /*08f4*/ 	.word	0x00022850
        /*08f8*/ 	.short	0x010a
        /*08fa*/ 	.byte	0x0a
	.zero		1


	//   ....[41]....
        /*08fc*/ 	.word	0x0000b7a0
        /*0900*/ 	.word	0x000000ff
        /*0904*/ 	.word	0x00022850
        /*0908*/ 	.short	0x010a
        /*090a*/ 	.byte	0x0a
	.zero		1


	//   ....[42]....
        /*090c*/ 	.word	0x0000c250
        /*0910*/ 	.word	0x00000022
        /*0914*/ 	.word	0x00000000
        /*0918*/ 	.short	0x0101
        /*091a*/ 	.byte	0x3f
	.zero		1


	//   ....[43]....
        /*091c*/ 	.word	0x0000e440
        /*0920*/ 	.word	0x000000ff
        /*0924*/ 	.word	0x00000000
        /*0928*/ 	.short	0x0101
        /*092a*/ 	.byte	0x06
	.zero		1


	//   ....[44]....
        /*092c*/ 	.word	0x0000ea40
        /*0930*/ 	.word	0x000000ff
        /*0934*/ 	.word	0x00022850
        /*0938*/ 	.short	0x010a
        /*093a*/ 	.byte	0x05
	.zero		1


	//   ....[45]....
        /*093c*/ 	.word	0x0000ea80
        /*0940*/ 	.word	0x000000ff
        /*0944*/ 	.word	0x00022850
        /*0948*/ 	.short	0x010a
        /*094a*/ 	.byte	0x05
	.zero		1


	//   ....[46]....
        /*094c*/ 	.word	0x0000f040
        /*0950*/ 	.word	0x000000ff
        /*0954*/ 	.word	0x00000000
        /*0958*/ 	.short	0x0101
        /*095a*/ 	.byte	0x04
	.zero		1


	//   ....[47]....
        /*095c*/ 	.word	0x00010900
        /*0960*/ 	.word	0x00000003
        /*0964*/ 	.word	0x00000000
        /*0968*/ 	.short	0x0101
        /*096a*/ 	.byte	0x3f
	.zero		1


	//   ....[48]....
        /*096c*/ 	.word	0x00013ba0
        /*0970*/ 	.word	0x00000003
        /*0974*/ 	.word	0x00022880
        /*0978*/ 	.short	0x010a
        /*097a*/ 	.byte	0x3f
	.zero		1


	//   ....[49]....
        /*097c*/ 	.word	0x00013d60
        /*0980*/ 	.word	0x00000003
        /*0984*/ 	.word	0x00022840
        /*0988*/ 	.short	0x010a
        /*098a*/ 	.byte	0x3f
	.zero		1


	//   ....[50]....
        /*098c*/ 	.word	0x00014230
        /*0990*/ 	.word	0x000000ff
        /*0994*/ 	.word	0x00022820
        /*0998*/ 	.short	0x010a
        /*099a*/ 	.byte	0x28
	.zero		1


	//   ....[51]....
        /*099c*/ 	.word	0x00014540
        /*09a0*/ 	.word	0x00000005
        /*09a4*/ 	.word	0x00022880
        /*09a8*/ 	.short	0x010a
        /*09aa*/ 	.byte	0x3f
	.zero		1


	//   ....[52]....
        /*09ac*/ 	.word	0x00014790
        /*09b0*/ 	.word	0x00000005
        /*09b4*/ 	.word	0x00022840
        /*09b8*/ 	.short	0x010a
        /*09ba*/ 	.byte	0x3f
	.zero		1


	//   ....[53]....
        /*09bc*/ 	.word	0x00014cb0
        /*09c0*/ 	.word	0x00000005
        /*09c4*/ 	.word	0x00022870
        /*09c8*/ 	.short	0x010a
        /*09ca*/ 	.byte	0x3f
	.zero		1


	//   ....[54]....
        /*09cc*/ 	.word	0x00014d30
        /*09d0*/ 	.word	0x00000005
        /*09d4*/ 	.word	0x00022860
        /*09d8*/ 	.short	0x010a
        /*09da*/ 	.byte	0x3f
	.zero		1


	//   ....[55]....
        /*09dc*/ 	.word	0x000151e0
        /*09e0*/ 	.word	0x00000003
        /*09e4*/ 	.word	0x00022850
        /*09e8*/ 	.short	0x0101
        /*09ea*/ 	.byte	0x3f
	.zero		1


	//   ....[56]....
        /*09ec*/ 	.word	0x00015240
        /*09f0*/ 	.word	0x00000003
        /*09f4*/ 	.word	0x00000000
        /*09f8*/ 	.short	0x0101
        /*09fa*/ 	.byte	0x3f
	.zero		1


	//   ....[57]....
        /*09fc*/ 	.word	0x00015410
        /*0a00*/ 	.word	0x00000014
        /*0a04*/ 	.word	0x00022870
        /*0a08*/ 	.short	0x010a
        /*0a0a*/ 	.byte	0x3f
	.zero		1


	//   ....[58]....
        /*0a0c*/ 	.word	0x000154a0
        /*0a10*/ 	.word	0x00000014
        /*0a14*/ 	.word	0x00022860
        /*0a18*/ 	.short	0x010a
        /*0a1a*/ 	.byte	0x3f
	.zero		1


	//   ....[59]....
        /*0a1c*/ 	.word	0x00015960
        /*0a20*/ 	.word	0x00000014
        /*0a24*/ 	.word	0x00022850
        /*0a28*/ 	.short	0x0101
        /*0a2a*/ 	.byte	0x3f
	.zero		1


	//   ....[60]....
        /*0a2c*/ 	.word	0x000159b0
        /*0a30*/ 	.word	0x00000000
        /*0a34*/ 	.word	0x00000000
        /*0a38*/ 	.short	0x0101
        /*0a3a*/ 	.byte	0x3f
	.zero		1


	//   ....[61]....
        /*0a3c*/ 	.word	0x00016750
        /*0a40*/ 	.word	0x00000000
        /*0a44*/ 	.word	0x00022820
        /*0a48*/ 	.short	0x010a
        /*0a4a*/ 	.byte	0x3f
	.zero		1


	//   ....[62]....
        /*0a4c*/ 	.word	0x00016910
        /*0a50*/ 	.word	0x00000006
        /*0a54*/ 	.word	0x00000000
        /*0a58*/ 	.short	0x010a
        /*0a5a*/ 	.byte	0x3f
	.zero		1


	//   ....[63]....
        /*0a5c*/ 	.word	0x00016980
        /*0a60*/ 	.word	0x00000007
        /*0a64*/ 	.word	0x00000000
        /*0a68*/ 	.short	0x010a
        /*0a6a*/ 	.byte	0x3f
	.zero		1


	//   ....[64]....
        /*0a6c*/ 	.word	0x000169e0
        /*0a70*/ 	.word	0x00000004
        /*0a74*/ 	.word	0x00022860
        /*0a78*/ 	.short	0x010a
        /*0a7a*/ 	.byte	0x3f
	.zero		1


	//   ....[65]....
        /*0a7c*/ 	.word	0x00016a30
        /*0a80*/ 	.word	0x00000003
        /*0a84*/ 	.word	0x00022860
        /*0a88*/ 	.short	0x010a
        /*0a8a*/ 	.byte	0x3f
	.zero		1


	//   ....[66]....
        /*0a8c*/ 	.word	0x00016a70
        /*0a90*/ 	.word	0x00000004
        /*0a94*/ 	.word	0x00022880
        /*0a98*/ 	.short	0x010a
        /*0a9a*/ 	.byte	0x3f
	.zero		1


	//   ....[67]....
        /*0a9c*/ 	.word	0x00016a90
        /*0aa0*/ 	.word	0x00000003
        /*0aa4*/ 	.word	0x00022880
        /*0aa8*/ 	.short	0x010a
        /*0aaa*/ 	.byte	0x3f
	.zero		1


	//   ....[68]....
        /*0aac*/ 	.word	0x00016b00
        /*0ab0*/ 	.word	0x00000003
        /*0ab4*/ 	.word	0x00022800
        /*0ab8*/ 	.short	0x010a
        /*0aba*/ 	.byte	0x3f
	.zero		1


	//   ....[69]....
        /*0abc*/ 	.word	0x00016b50
        /*0ac0*/ 	.word	0x0000000f
        /*0ac4*/ 	.word	0x00022830
        /*0ac8*/ 	.short	0x010a
        /*0aca*/ 	.byte	0x3f
	.zero		1


	//   ....[70]....
        /*0acc*/ 	.word	0x00016bb0
        /*0ad0*/ 	.word	0x00000015
        /*0ad4*/ 	.word	0x00022830
        /*0ad8*/ 	.short	0x010a
        /*0ada*/ 	.byte	0x3f
	.zero		1


	//   ....[71]....
        /*0adc*/ 	.word	0x00016c10
        /*0ae0*/ 	.word	0x00000015
        /*0ae4*/ 	.word	0x00022850
        /*0ae8*/ 	.short	0x010a
        /*0aea*/ 	.byte	0x3f
	.zero		1


	//   ....[72]....
        /*0aec*/ 	.word	0x00016c70
        /*0af0*/ 	.word	0x00000007
        /*0af4*/ 	.word	0x00022830
        /*0af8*/ 	.short	0x010a
        /*0afa*/ 	.byte	0x3f
	.zero		1


	//   ....[73]....
        /*0afc*/ 	.word	0x00016cd0
        /*0b00*/ 	.word	0x00000007
        /*0b04*/ 	.word	0x00022850
        /*0b08*/ 	.short	0x010a
        /*0b0a*/ 	.byte	0x3f
	.zero		1


	//   ....[74]....
        /*0b0c*/ 	.word	0x00016d30
        /*0b10*/ 	.word	0x00000007
        /*0b14*/ 	.word	0x00022830
        /*0b18*/ 	.short	0x010a
        /*0b1a*/ 	.byte	0x3f
	.zero		1


	//   ....[75]....
        /*0b1c*/ 	.word	0x00016d90
        /*0b20*/ 	.word	0x00000007
        /*0b24*/ 	.word	0x00022850
        /*0b28*/ 	.short	0x010a
        /*0b2a*/ 	.byte	0x3f
	.zero		1


	//   ....[76]....
        /*0b2c*/ 	.word	0x00016df0
        /*0b30*/ 	.word	0x00000005
        /*0b34*/ 	.word	0x00022850
        /*0b38*/ 	.short	0x010a
        /*0b3a*/ 	.byte	0x3f
	.zero		1


	//   ....[77]....
        /*0b3c*/ 	.word	0x00016f40
        /*0b40*/ 	.word	0x00000003
        /*0b44*/ 	.word	0x00022880
        /*0b48*/ 	.short	0x010a
        /*0b4a*/ 	.byte	0x3f
	.zero		1


	//   ....[78]....
        /*0b4c*/ 	.word	0x00016f90
        /*0b50*/ 	.word	0x00000003
        /*0b54*/ 	.word	0x00022840
        /*0b58*/ 	.short	0x010a
        /*0b5a*/ 	.byte	0x3f
	.zero		1


	//   ....[79]....
        /*0b5c*/ 	.word	0x00016ff0
        /*0b60*/ 	.word	0x00000003
        /*0b64*/ 	.word	0x00022820
        /*0b68*/ 	.short	0x010a
        /*0b6a*/ 	.byte	0x3f
	.zero		1


	//   ....[80]....
        /*0b6c*/ 	.word	0x00017040
        /*0b70*/ 	.word	0x00000005
        /*0b74*/ 	.word	0x00022880
        /*0b78*/ 	.short	0x010a
        /*0b7a*/ 	.byte	0x3f
	.zero		1


	//   ....[81]....
        /*0b7c*/ 	.word	0x00017090
        /*0b80*/ 	.word	0x00000005
        /*0b84*/ 	.word	0x00022840
        /*0b88*/ 	.short	0x010a
        /*0b8a*/ 	.byte	0x3f
	.zero		1


	//   ....[82]....
        /*0b8c*/ 	.word	0x000170f0
        /*0b90*/ 	.word	0x00000005
        /*0b94*/ 	.word	0x00022870
        /*0b98*/ 	.short	0x010a
        /*0b9a*/ 	.byte	0x3f
	.zero		1


	//   ....[83]....
        /*0b9c*/ 	.word	0x00017150
        /*0ba0*/ 	.word	0x00000003
        /*0ba4*/ 	.word	0x00022860
        /*0ba8*/ 	.short	0x010a
        /*0baa*/ 	.byte	0x3f
	.zero		1


	//   ....[84]....
        /*0bac*/ 	.word	0x000171a0
        /*0bb0*/ 	.word	0x00000014
        /*0bb4*/ 	.word	0x00022870
        /*0bb8*/ 	.short	0x010a
        /*0bba*/ 	.byte	0x3f
	.zero		1


	//   ....[85]....
        /*0bbc*/ 	.word	0x000171f0
        /*0bc0*/ 	.word	0x00000014
        /*0bc4*/ 	.word	0x00022860
        /*0bc8*/ 	.short	0x010a
        /*0bca*/ 	.byte	0x3f
	.zero		1


	//   ....[86]....
        /*0bcc*/ 	.word	0x00017240
        /*0bd0*/ 	.word	0x00000000
        /*0bd4*/ 	.word	0x00022820
        /*0bd8*/ 	.short	0x010a
        /*0bda*/ 	.byte	0x3f
	.zero		1


	//   ....[87]....
        /*0bdc*/ 	.word	0x000173e0
        /*0be0*/ 	.word	0x00000006
        /*0be4*/ 	.word	0x00000000
        /*0be8*/ 	.short	0x010a
        /*0bea*/ 	.byte	0x3f
	.zero		1


	//   ....[88]....
        /*0bec*/ 	.word	0x00017430
        /*0bf0*/ 	.word	0x00000007
        /*0bf4*/ 	.word	0x00000000
        /*0bf8*/ 	.short	0x010a
        /*0bfa*/ 	.byte	0x3f
	.zero		1


	//   ....[89]....
        /*0bfc*/ 	.word	0x00017480
        /*0c00*/ 	.word	0x00000004
        /*0c04*/ 	.word	0x00022860
        /*0c08*/ 	.short	0x010a
        /*0c0a*/ 	.byte	0x3f
	.zero		1


	//   ....[90]....
        /*0c0c*/ 	.word	0x000174d0
        /*0c10*/ 	.word	0x00000003
        /*0c14*/ 	.word	0x00022860
        /*0c18*/ 	.short	0x010a
        /*0c1a*/ 	.byte	0x3f
	.zero		1


	//   ....[91]....
        /*0c1c*/ 	.word	0x00017520
        /*0c20*/ 	.word	0x00000004
        /*0c24*/ 	.word	0x00022880
        /*0c28*/ 	.short	0x010a
        /*0c2a*/ 	.byte	0x3f
	.zero		1


	//----- nvinfo : EIATTR_NUM_MBARRIERS
	.align		4
.L_249:
        /*0c2c*/ 	.byte	0x03, 0x38
        /*0c2e*/ 	.short	0x0016


	//----- nvinfo : EIATTR_EXIT_INSTR_OFFSETS
	.align		4
        /*0c30*/ 	.byte	0x04, 0x1c
        /*0c32*/ 	.short	(.L_251 - .L_250)


	//   ....[0]....
.L_250:
        /*0c34*/ 	.word	0x00000ab0


	//   ....[1]....
        /*0c38*/ 	.word	0x00011880


	//   ....[2]....
        /*0c3c*/ 	.word	0x00016ae0


	//----- nvinfo : EIATTR_MAX_THREADS
	.align		4
.L_251:
        /*0c40*/ 	.byte	0x04, 0x05
        /*0c42*/ 	.short	(.L_253 - .L_252)
.L_252:
        /*0c44*/ 	.word	0x00000180
        /*0c48*/ 	.word	0x00000001
        /*0c4c*/ 	.word	0x00000001


	//----- nvinfo : EIATTR_CRS_STACK_SIZE
	.align		4
.L_253:
        /*0c50*/ 	.byte	0x04, 0x1e
        /*0c52*/ 	.short	(.L_255 - .L_254)
.L_254:
        /*0c54*/ 	.word	0x00000000


	//----- nvinfo : EIATTR_CBANK_PARAM_SIZE
	.align		4
.L_255:
        /*0c58*/ 	.byte	0x03, 0x19
        /*0c5a*/ 	.short	0x0a70


	//----- nvinfo : EIATTR_PARAM_CBANK
	.align		4
        /*0c5c*/ 	.byte	0x04, 0x0a
        /*0c5e*/ 	.short	(.L_257 - .L_256)
	.align		4
.L_256:
        /*0c60*/ 	.word	index@(.nv.constant0._ZN7cutlass13device_kernelIN5flash11enable_sm90INS1_16FlashAttnFwdSm90INS1_25CollectiveMainloopFwdSm90ILi2EN4cute5tupleIJNS5_1CILi1EEES8_S8_EEENS6_IJNS7_ILi128EEESA_NS7_ILi192EEEEEELi128ENS_12float_e4m3_tEfNS_4arch4Sm90ELb0ELb1ELb1ELb1ELb0ELb0ELb0ELb1ELb1ELb0ELb0ELb0EEENS1_21CollectiveEpilogueFwdINS6_IJSA_SA_SA_EEES9_NS_10bfloat16_tESF_Li256ELb1ELb0ELb0ELb1EEENS1_36VarlenDynamicPersistentTileSchedulerILi128ELi128ELi256ELi128ELb0ELb0ELb1ELb1ELb0ELb1EEEEEEEEEvNT_6ParamsE)
        /*0c64*/ 	.short	0x0210
        /*0c66*/ 	.short	0x0a70


	//----- nvinfo : EIATTR_SW_WAR
	.align		4
.L_257:
        /*0c68*/ 	.byte	0x04, 0x36
        /*0c6a*/ 	.short	(.L_259 - .L_258)
.L_258:
        /*0c6c*/ 	.word	0x00000008
.L_259:


//--------------------- .nv.info._ZN7cutlass13device_kernelIN5flash11enable_sm90INS1_16FlashAttnFwdSm90INS1_25CollectiveMainloopFwdSm90ILi2EN4cute5tupleIJNS5_1CILi1EEES8_S8_EEENS6_IJNS7_ILi128EEESA_NS7_ILi192EEEEEELi128ENS_12float_e4m3_tEfNS_4arch4Sm90ELb0ELb1ELb1ELb1ELb0ELb1ELb0ELb1ELb1ELb0ELb0ELb0EEENS1_21CollectiveEpilogueFwdINS6_IJSA_SA_SA_EEES9_NS_10bfloat16_tESF_Li256ELb1ELb0ELb0ELb1EEENS1_36VarlenDynamicPersistentTileSchedulerILi128ELi128ELi256ELi128ELb0ELb0ELb1ELb1ELb0ELb1EEEEEEEEEvNT_6ParamsE --------------------------
	.section	.nv.info._ZN7cutlass13device_kernelIN5flash11enable_sm90INS1_16FlashAttnFwdSm90INS1_25CollectiveMainloopFwdSm90ILi2EN4cute5tupleIJNS5_1CILi1EEES8_S8_EEENS6_IJNS7_ILi128EEESA_NS7_ILi192EEEEEELi128ENS_12float_e4m3_tEfNS_4arch4Sm90ELb0ELb1ELb1ELb1ELb0ELb1ELb0ELb1ELb1ELb0ELb0ELb0EEENS1_21CollectiveEpilogueFwdINS6_IJSA_SA_SA_EEES9_NS_10bfloat16_tESF_Li256ELb1ELb0ELb0ELb1EEENS1_36VarlenDynamicPersistentTileSchedulerILi128ELi128ELi256ELi128ELb0ELb0ELb1ELb1ELb0ELb1EEEEEEEEEvNT_6ParamsE,"",@"SHT_CUDA_INFO"
	.sectionflags	@""
	.align	4


	//----- nvinfo : EIATTR_CUDA_API_VERSION
	.align		4
        /*0000*/ 	.byte	0x04, 0x37
        /*0002*/ 	.short	(.L_261 - .L_260)
.L_260:
        /*0004*/ 	.word	0x00000082


	//----- nvinfo : EIATTR_KPARAM_INFO
	.align		4
.L_261:
        /*0008*/ 	.byte	0x04, 0x17
        /*000a*/ 	.short	(.L_263 - .L_262)
.L_262:
        /*000c*/ 	.word	0x00000000
        /*0010*/ 	.short	0x0000
        /*0012*/ 	.short	0x0070
        /*0014*/ 	.byte	0x00, 0xf0, 0x01, 0x28


	//----- nvinfo : EIATTR_SPARSE_MMA_MASK
	.align		4
.L_263:
        /*0018*/ 	.byte	0x03, 0x50
        /*001a*/ 	.short	0x0000


	//----- nvinfo : EIATTR_MAXREG_COUNT
	.align		4
        /*001c*/ 	.byte	0x03, 0x1b
        /*001e*/ 	.short	0x00a8


	//----- nvinfo : EIATTR_NUM_BARRIERS
	.align		4
        /*0020*/ 	.byte	0x02, 0x4c
        /*0022*/ 	.byte	0x10
	.zero		1


	//----- nvinfo : EIATTR_EXTERNS
	.align		4
        /*0024*/ 	.byte	0x04, 0x0f
        /*0026*/ 	.short	(.L_265 - .L_264)


	//   ....[0]....
	.align		4
.L_264:
        /*0028*/ 	.word	index@(__assertfail)


	//----- nvinfo : EIATTR_ANNOTATIONS
	.align		4
.L_265:
        /*002c*/ 	.byte	0x04, 0x55
        /*002e*/ 	.short	(.L_267 - .L_266)


	//   ....[0]....
.L_266:
        /* <DEDUP_REMOVED lines=68> */


	//----- nvinfo : EIATTR_MERCURY_ISA_VERSION
	.align		4
.L_267:
        /*0458*/ 	.byte	0x03, 0x5f
        /*045a*/ 	.short	0x0101


	//----- nvinfo : EIATTR_UNUSED_LOAD_BYTE_OFFSET
	.align		4
        /*045c*/ 	.byte	0x04, 0x44
        /*045e*/ 	.short	(.L_269 - .L_268)


	//   ....[0]....
.L_268:
        /*0460*/ 	.word	0x00000b00
        /*0464*/ 	.word	0x0000fff0


	//   ....[1]....
        /*0468*/ 	.word	0x0001f030
        /*046c*/ 	.word	0x0000fff0


	//----- nvinfo : EIATTR_INT_WARP_WIDE_INSTR_OFFSETS
	.align		4
.L_269:
        /*0470*/ 	.byte	0x04, 0x31
        /*0472*/ 	.short	(.L_271 - .L_270)


	//   ....[0]....
.L_270:
        /*0474*/ 	.word	0x000001c0


	//   ....[1]....
        /*0478*/ 	.word	0x00000200


	//   ....[2]....
        /*047c*/ 	.word	0x00000270


	//   ....[3]....
        /*0480*/ 	.word	0x00024250


	//   ....[4]....
        /*0484*/ 	.word	0x000242e0


	//   ....[5]....
        /*0488*/ 	.word	0x000249e0


	//   ....[6]....
        /*048c*/ 	.word	0x00024a10


	//   ....[7]....
        /*0490*/ 	.word	0x00024af0


	//   ....[8]....
        /*0494*/ 	.word	0x00024bc0


	//   ....[9]....
        /*0498*/ 	.word	0x000268a0


	//   ....[10]....
        /*049c*/ 	.word	0x00026930


	//----- nvinfo : EIATTR_COOP_GROUP_MASK_REGIDS
	.align		4
.L_271:
        /*04a0*/ 	.byte	0x04, 0x29
        /*04a2*/ 	.short	(.L_273 - .L_272)


	//   ....[0]....
.L_272:
        /*04a4*/ 	.word	0xffffffff


	//   ....[1]....
        /*04a8*/ 	.word	0xffffffff


	//   ....[2]....
        /*04ac*/ 	.word	0xffffffff


	//   ....[3]....
        /*04b0*/ 	.word	0xffffffff


	//   ....[4]....
        /*04b4*/ 	.word	0xffffffff


	//   ....[5]....
        /*04b8*/ 	.word	0xffffffff


	//   ....[6]....
        /*04bc*/ 	.word	0xffffffff


	//   ....[7]....
        /*04c0*/ 	.word	0xffffffff


	//   ....[8]....
        /*04c4*/ 	.word	0xffffffff


	//   ....[9]....
        /*04c8*/ 	.word	0xffffffff


	//   ....[10]....
        /*04cc*/ 	.word	0xffffffff


	//   ....[11]....
        /*04d0*/ 	.word	0xffffffff


	//   ....[12]....
        /*04d4*/ 	.word	0xffffffff


	//   ....[13]....
        /*04d8*/ 	.word	0xffffffff


	//   ....[14]....
        /*04dc*/ 	.word	0xffffffff


	//   ....[15]....
        /*04e0*/ 	.word	0xffffffff


	//   ....[16]....
        /*04e4*/ 	.word	0xffffffff


	//   ....[17]....
        /*04e8*/ 	.word	0xffffffff


	//   ....[18]....
        /*04ec*/ 	.word	0xffffffff


	//   ....[19]....
        /*04f0*/ 	.word	0xffffffff


	//   ....[20]....
        /*04f4*/ 	.word	0xffffffff


	//   ....[21]....
        /*04f8*/ 	.word	0xffffffff


	//   ....[22]....
        /*04fc*/ 	.word	0xffffffff


	//   ....[23]....
        /*0500*/ 	.word	0xffffffff


	//   ....[24]....
        /*0504*/ 	.word	0xffffffff


	//   ....[25]....
        /*0508*/ 	.word	0xffffffff


	//   ....[26]....
        /*050c*/ 	.word	0xffffffff


	//   ....[27]....
        /*0510*/ 	.word	0xffffffff


	//   ....[28]....
        /*0514*/ 	.word	0xffffffff


	//   ....[29]....
        /*0518*/ 	.word	0xffffffff


	//   ....[30]....
        /*051c*/ 	.word	0xffffffff


	//   ....[31]....
        /*0520*/ 	.word	0xffffffff


	//   ....[32]....
        /*0524*/ 	.word	0xffffffff


	//   ....[33]....
        /*0528*/ 	.word	0xffffffff


	//   ....[34]....
        /*052c*/ 	.word	0xffffffff


	//   ....[35]....
        /*0530*/ 	.word	0xffffffff


	//   ....[36]....
        /*0534*/ 	.word	0xffffffff


	//   ....[37]....
        /*0538*/ 	.word	0xffffffff


	//   ....[38]....
        /*053c*/ 	.word	0xffffffff


	//   ....[39]....
        /*0540*/ 	.word	0xffffffff


	//   ....[40]....
        /*0544*/ 	.word	0xffffffff


	//   ....[41]....
        /*0548*/ 	.word	0xffffffff


	//   ....[42]....
        /*054c*/ 	.word	0xffffffff


	//   ....[43]....
        /*0550*/ 	.word	0xffffffff


	//   ....[44]....
        /*0554*/ 	.word	0xffffffff


	//   ....[45]....
        /*0558*/ 	.word	0xffffffff


	//   ....[46]....
        /*055c*/ 	.word	0xffffffff


	//   ....[47]....
        /*0560*/ 	.word	0xffffffff


	//   ....[48]....
        /*0564*/ 	.word	0xffffffff


	//   ....[49]....
        /*0568*/ 	.word	0xffffffff


	//   ....[50]....
        /*056c*/ 	.word	0xffffffff


	//   ....[51]....
        /*0570*/ 	.word	0xffffffff


	//   ....[52]....
        /*0574*/ 	.word	0xffffffff


	//   ....[53]....
        /*0578*/ 	.word	0xffffffff


	//   ....[54]....
        /*057c*/ 	.word	0xffffffff


	//   ....[55]....
        /*0580*/ 	.word	0xffffffff


	//   ....[56]....
        /*0584*/ 	.word	0xffffffff


	//   ....[57]....
        /*0588*/ 	.word	0xffffffff


	//   ....[58]....
        /*058c*/ 	.word	0xffffffff


	//   ....[59]....
        /*0590*/ 	.word	0xffffffff


	//   ....[60]....
        /*0594*/ 	.word	0xffffffff


	//   ....[61]....
        /*0598*/ 	.word	0xffffffff


	//   ....[62]....
        /*059c*/ 	.word	0xffffffff


	//   ....[63]....
        /*05a0*/ 	.word	0xffffffff


	//   ....[64]....
        /*05a4*/ 	.word	0xffffffff


	//   ....[65]....
        /*05a8*/ 	.word	0xffffffff


	//   ....[66]....
        /*05ac*/ 	.word	0xffffffff


	//   ....[67]....
        /*05b0*/ 	.word	0xffffffff


	//   ....[68]....
        /*05b4*/ 	.word	0xffffffff


	//   ....[69]....
        /*05b8*/ 	.word	0xffffffff


	//   ....[70]....
        /*05bc*/ 	.word	0xffffffff


	//   ....[71]....
        /*05c0*/ 	.word	0xffffffff


	//   ....[72]....
        /*05c4*/ 	.word	0xffffffff


	//   ....[73]....
        /*05c8*/ 	.word	0xffffffff


	//   ....[74]....
        /*05cc*/ 	.word	0xffffffff


	//   ....[75]....
        /*05d0*/ 	.word	0xffffffff


	//   ....[76]....
        /*05d4*/ 	.word	0xffffffff


	//   ....[77]....
        /*05d8*/ 	.word	0xffffffff


	//   ....[78]....
        /*05dc*/ 	.word	0xffffffff


	//   ....[79]....
        /*05e0*/ 	.word	0xffffffff


	//   ....[80]....
        /*05e4*/ 	.word	0xffffffff


	//   ....[81]....
        /*05e8*/ 	.word	0xffffffff


	//   ....[82]....
        /*05ec*/ 	.word	0xffffffff


	//   ....[83]....
        /*05f0*/ 	.word	0xffffffff


	//   ....[84]....
        /*05f4*/ 	.word	0xffffffff


	//   ....[85]....
        /*05f8*/ 	.word	0xffffffff


	//   ....[86]....
        /*05fc*/ 	.word	0xffffffff


	//   ....[87]....
        /*0600*/ 	.word	0xffffffff


	//   ....[88]....
        /*0604*/ 	.word	0xffffffff


	//   ....[89]....
        /*0608*/ 	.word	0xffffffff


	//   ....[90]....
        /*060c*/ 	.word	0xffffffff


	//   ....[91]....
        /*0610*/ 	.word	0xffffffff


	//   ....[92]....
        /*0614*/ 	.word	0xffffffff


	//   ....[93]....
        /*0618*/ 	.word	0xffffffff


	//   ....[94]....
        /*061c*/ 	.word	0xffffffff


	//   ....[95]....
        /*0620*/ 	.word	0xffffffff


	//   ....[96]....
        /*0624*/ 	.word	0x0500000f


	//   ....[97]....
        /*0628*/ 	.word	0x0500000f


	//   ....[98]....
        /*062c*/ 	.word	0x0500000f


	//   ....[99]....
        /*0630*/ 	.word	0x0500000f


	//   ....[100]....
        /*0634*/ 	.word	0x0500000f


	//   ....[101]....
        /*0638*/ 	.word	0x0500000f


	//   ....[102]....
        /*063c*/ 	.word	0x0500000f


	//   ....[103]....
        /*0640*/ 	.word	0x0500000f


	//   ....[104]....
        /*0644*/ 	.word	0x0500000f


	//   ....[105]....
        /*0648*/ 	.word	0x0500000f


	//   ....[106]....
        /*064c*/ 	.word	0x0500000f


	//   ....[107]....
        /*0650*/ 	.word	0x0500000f


	//   ....[108]....
        /*0654*/ 	.word	0x0500000f


	//   ....[109]....
        /*0658*/ 	.word	0x0500000f


	//   ....[110]....
        /*065c*/ 	.word	0x0500000f


	//   ....[111]....
        /*0660*/ 	.word	0x0500000f


	//   ....[112]....
        /*0664*/ 	.word	0x0500000f


	//   ....[113]....
        /*0668*/ 	.word	0x0500000f


	//   ....[114]....
        /*066c*/ 	.word	0x0500000f


	//   ....[115]....
        /*0670*/ 	.word	0x0500000f


	//   ....[116]....
        /*0674*/ 	.word	0x0500000f


	//   ....[117]....
        /*0678*/ 	.word	0x0500000f


	//   ....[118]....
        /*067c*/ 	.word	0x0500000f


	//   ....[119]....
        /*0680*/ 	.word	0x0500000f


	//   ....[120]....
        /*0684*/ 	.word	0x0500000f


	//   ....[121]....
        /*0688*/ 	.word	0x0500000f


	//   ....[122]....
        /*068c*/ 	.word	0x0500000f


	//   ....[123]....
        /*0690*/ 	.word	0x0500000f


	//   ....[124]....
        /*0694*/ 	.word	0x0500000f


	//   ....[125]....
        /*0698*/ 	.word	0x0500000f


	//   ....[126]....
        /*069c*/ 	.word	0x0500000f


	//   ....[127]....
        /*06a0*/ 	.word	0x0500000f


	//   ....[128]....
        /*06a4*/ 	.word	0x0500000f


	//   ....[129]....
        /*06a8*/ 	.word	0x0500000f


	//   ....[130]....
        /*06ac*/ 	.word	0x0500000f


	//   ....[131]....
        /*06b0*/ 	.word	0x0500000f


	//   ....[132]....
        /*06b4*/ 	.word	0x0500000f


	//   ....[133]....
        /*06b8*/ 	.word	0x0500000f


	//   ....[134]....
        /*06bc*/ 	.word	0x0500000f


	//   ....[135]....
        /*06c0*/ 	.word	0x0500000f


	//   ....[136]....
        /*06c4*/ 	.word	0x0500000f


	//   ....[137]....
        /*06c8*/ 	.word	0x0500000f


	//   ....[138]....
        /*06cc*/ 	.word	0x0500000f


	//   ....[139]....
        /*06d0*/ 	.word	0x0500000f


	//   ....[140]....
        /*06d4*/ 	.word	0x0500000f


	//   ....[141]....
        /*06d8*/ 	.word	0x0500000f


	//   ....[142]....
        /*06dc*/ 	.word	0x0500000f


	//   ....[143]....
        /*06e0*/ 	.word	0x0500000f


	//   ....[144]....
        /*06e4*/ 	.word	0x0500000f


	//   ....[145]....
        /*06e8*/ 	.word	0x0500000f


	//   ....[146]....
        /*06ec*/ 	.word	0x0500000f


	//   ....[147]....
        /*06f0*/ 	.word	0x0500000f


	//   ....[148]....
        /*06f4*/ 	.word	0x0500000f


	//   ....[149]....
        /*06f8*/ 	.word	0x0500000f


	//   ....[150]....
        /*06fc*/ 	.word	0x0500000f


	//   ....[151]....
        /*0700*/ 	.word	0x0500000f


	//   ....[152]....
        /*0704*/ 	.word	0x0500000f


	//   ....[153]....
        /*0708*/ 	.word	0x0500000f


	//   ....[154]....
        /*070c*/ 	.word	0x0500000f


	//   ....[155]....
        /*0710*/ 	.word	0x0500000f


	//   ....[156]....
        /*0714*/ 	.word	0x0500000f


	//----- nvinfo : EIATTR_COOP_GROUP_INSTR_OFFSETS
	.align		4
.L_273:
        /*0718*/ 	.byte	0x04, 0x28
        /*071a*/ 	.short	(.L_275 - .L_274)


	//   ....[0]....
.L_274:
        /*071c*/ 	.word	0x00000070


	//   ....[1]....
        /*0720*/ 	.word	0x000001d0


	//   ....[2]....
        /*0724*/ 	.word	0x00000220


	//   ....[3]....
        /*0728*/ 	.word	0x00000450


	//   ....[4]....
        /*072c*/ 	.word	0x000005b0


	//   ....[5]....
        /*0730*/ 	.word	0x000006d0


	//   ....[6]....
        /*0734*/ 	.word	0x00000830


	//   ....[7]....
        /*0738*/ 	.word	0x00009c80


	//   ....[8]....
        /*073c*/ 	.word	0x00013210


	//   ....[9]....
        /*0740*/ 	.word	0x000132d0


	//   ....[10]....
        /*0744*/ 	.word	0x00013b20


	//   ....[11]....
        /*0748*/ 	.word	0x00013b80


	//   ....[12]....
        /*074c*/ 	.word	0x000167f0


	//   ....[13]....
        /*0750*/ 	.word	0x000168f0


	//   ....[14]....
        /*0754*/ 	.word	0x00017170


	//   ....[15]....
        /*0758*/ 	.word	0x000171e0


	//   ....[16]....
        /*075c*/ 	.word	0x000195b0


	//   ....[17]....
        /*0760*/ 	.word	0x00019670


	//   ....[18]....
        /*0764*/ 	.word	0x000196d0


	//   ....[19]....
        /*0768*/ 	.word	0x000196f0


	//   ....[20]....
        /*076c*/ 	.word	0x0001ca80


	//   ....[21]....
        /*0770*/ 	.word	0x0001cb30


	//   ....[22]....
        /*0774*/ 	.word	0x0001d440


	//   ....[23]....
        /*0778*/ 	.word	0x0001d4a0


	//   ....[24]....
        /*077c*/ 	.word	0x0001e860


	//   ....[25]....
        /*0780*/ 	.word	0x0001e870


	//   ....[26]....
        /*0784*/ 	.word	0x0001e8f0


	//   ....[27]....
        /*0788*/ 	.word	0x0001e900


	//   ....[28]....
        /*078c*/ 	.word	0x0001f670


	//   ....[29]....
        /*0790*/ 	.word	0x0001f6a0


	//   ....[30]....
        /*0794*/ 	.word	0x0001f6d0


	//   ....[31]....
        /*0798*/ 	.word	0x0001f700


	//   ....[32]....
        /*079c*/ 	.word	0x0001f730


	//   ....[33]....
        /*07a0*/ 	.word	0x0001f760


	//   ....[34]....
        /*07a4*/ 	.word	0x0001f790


	//   ....[35]....
        /*07a8*/ 	.word	0x0001f7c0


	//   ....[36]....
        /*07ac*/ 	.word	0x0001f7f0


	//   ....[37]....
        /*07b0*/ 	.word	0x0001f820


	//   ....[38]....
        /*07b4*/ 	.word	0x0001f850


	//   ....[39]....
        /*07b8*/ 	.word	0x0001f880


	//   ....[40]....
        /*07bc*/ 	.word	0x0001f8b0


	//   ....[41]....
        /*07c0*/ 	.word	0x0001f8e0


	//   ....[42]....
        /*07c4*/ 	.word	0x0001f910


	//   ....[43]....
        /*07c8*/ 	.word	0x0001f940


	//   ....[44]....
        /*07cc*/ 	.word	0x0001f970


	//   ....[45]....
        /*07d0*/ 	.word	0x0001f9a0


	//   ....[46]....
        /*07d4*/ 	.word	0x0001f9d0


	//   ....[47]....
        /*07d8*/ 	.word	0x0001fa00


	//   ....[48]....
        /*07dc*/ 	.word	0x0001fa30


	//   ....[49]....
        /*07e0*/ 	.word	0x0001fa60


	//   ....[50]....
        /*07e4*/ 	.word	0x0001fa90


	//   ....[51]....
        /*07e8*/ 	.word	0x0001fac0


	//   ....[52]....
        /*07ec*/ 	.word	0x0001faf0


	//   ....[53]....
        /*07f0*/ 	.word	0x0001fb00


	//   ....[54]....
        /*07f4*/ 	.word	0x0001fb10


	//   ....[55]....
        /*07f8*/ 	.word	0x0001fb20


	//   ....[56]....
        /*07fc*/ 	.word	0x0001fb30


	//   ....[57]....
        /*0800*/ 	.word	0x0001fb40


	//   ....[58]....
        /*0804*/ 	.word	0x0001fb50


	//   ....[59]....
        /*0808*/ 	.word	0x0001fb80


	//   ....[60]....
        /*080c*/ 	.word	0x000214c0


	//   ....[61]....
        /*0810*/ 	.word	0x000216b0


	//   ....[62]....
        /*0814*/ 	.word	0x000216e0


	//   ....[63]....
        /*0818*/ 	.word	0x00021710


	//   ....[64]....
        /*081c*/ 	.word	0x00021740


	//   ....[65]....
        /*0820*/ 	.word	0x00021770


	//   ....[66]....
        /*0824*/ 	.word	0x000217b0


	//   ....[67]....
        /*0828*/ 	.word	0x00021930


	//   ....[68]....
        /*082c*/ 	.word	0x00021960


	//   ....[69]....
        /*0830*/ 	.word	0x00021990


	//   ....[70]....
        /*0834*/ 	.word	0x000219c0


	//   ....[71]....
        /*0838*/ 	.word	0x000219f0


	//   ....[72]....
        /*083c*/ 	.word	0x00021a20


	//   ....[73]....
        /*0840*/ 	.word	0x00021ac0


	//   ....[74]....
        /*0844*/ 	.word	0x00021b00


	//   ....[75]....
        /*0848*/ 	.word	0x00021bc0


	//   ....[76]....
        /*084c*/ 	.word	0x00022d40


	//   ....[77]....
        /*0850*/ 	.word	0x00024d50


	//   ....[78]....
        /*0854*/ 	.word	0x00027270


	//   ....[79]....
        /*0858*/ 	.word	0x000272a0


	//   ....[80]....
        /*085c*/ 	.word	0x000272e0


	//   ....[81]....
        /*0860*/ 	.word	0x00027310


	//   ....[82]....
        /*0864*/ 	.word	0x00027340


	//   ....[83]....
        /*0868*/ 	.word	0x00027370


	//   ....[84]....
        /*086c*/ 	.word	0x000273a0


	//   ....[85]....
        /*0870*/ 	.word	0x000273d0


	//   ....[86]....
        /*0874*/ 	.word	0x00027570


	//   ....[87]....
        /*0878*/ 	.word	0x000275a0


	//   ....[88]....
        /*087c*/ 	.word	0x000275d0


	//   ....[89]....
        /*0880*/ 	.word	0x00027600


	//   ....[90]....
        /*0884*/ 	.word	0x00027630


	//   ....[91]....
        /*0888*/ 	.word	0x00027660


	//   ....[92]....
        /*088c*/ 	.word	0x00027720


	//   ....[93]....
        /*0890*/ 	.word	0x00027740


	//   ....[94]....
        /*0894*/ 	.word	0x000277b0


	//   ....[95]....
        /*0898*/ 	.word	0x00027f50


	//   ....[96]....
        /*089c*/ 	.word	0x00028400


	//   ....[97]....
        /*08a0*/ 	.word	0x000284a0


	//   ....[98]....
        /*08a4*/ 	.word	0x00028540


	//   ....[99]....
        /*08a8*/ 	.word	0x000285e0


	//   ....[100]....
        /*08ac*/ 	.word	0x00028680


	//   ....[101]....
        /*08b0*/ 	.word	0x00028760


	//   ....[102]....
        /*08b4*/ 	.word	0x00028800


	//   ....[103]....
        /*08b8*/ 	.word	0x000288a0


	//   ....[104]....
        /*08bc*/ 	.word	0x00028940


	//   ....[105]....
        /*08c0*/ 	.word	0x00028cd0


	//   ....[106]....
        /*08c4*/ 	.word	0x00028e00


	//   ....[107]....
        /*08c8*/ 	.word	0x00028f30


	//   ....[108]....
        /*08cc*/ 	.word	0x00028fb0


	//   ....[109]....
        /*08d0*/ 	.word	0x00029010


	//   ....[110]....
        /*08d4*/ 	.word	0x00029090


	//   ....[111]....
        /*08d8*/ 	.word	0x000290f0


	//   ....[112]....
        /*08dc*/ 	.word	0x00029170


	//   ....[113]....
        /*08e0*/ 	.word	0x000291d0


	//   ....[114]....
        /*08e4*/ 	.word	0x00029250


	//   ....[115]....
        /*08e8*/ 	.word	0x000292b0


	//   ....[116]....
        /*08ec*/ 	.word	0x00029330


	//   ....[117]....
        /*08f0*/ 	.word	0x00029390


	//   ....[118]....
        /*08f4*/ 	.word	0x00029410


	//   ....[119]....
        /*08f8*/ 	.word	0x00029470


	//   ....[120]....
        /*08fc*/ 	.word	0x000294d0


	//   ....[121]....
        /*0900*/ 	.word	0x00029530


	//   ....[122]....
        /*0904*/ 	.word	0x000295b0


	//   ....[123]....
        /*0908*/ 	.word	0x00029610


	//   ....[124]....
        /*090c*/ 	.word	0x000296a0


	//   ....[125]....
        /*0910*/ 	.word	0x00029700


	//   ....[126]....
        /*0914*/ 	.word	0x00029770


	//   ....[127]....
        /*0918*/ 	.word	0x000297d0


	//   ....[128]....
        /*091c*/ 	.word	0x00029850


	//   ....[129]....
        /*0920*/ 	.word	0x000298b0


	//   ....[130]....
        /*0924*/ 	.word	0x00029930


	//   ....[131]....
        /*0928*/ 	.word	0x00029990


	//   ....[132]....
        /*092c*/ 	.word	0x00029a10


	//   ....[133]....
        /*0930*/ 	.word	0x00029a70


	//   ....[134]....
        /*0934*/ 	.word	0x00029ae0


	//   ....[135]....
        /*0938*/ 	.word	0x00029b40


	//   ....[136]....
        /*093c*/ 	.word	0x00029ba0


	//   ....[137]....
        /*0940*/ 	.word	0x00029cd0


	//   ....[138]....
        /*0944*/ 	.word	0x00029fb0


	//   ....[139]....
        /*0948*/ 	.word	0x0002a400


	//   ....[140]....
        /*094c*/ 	.word	0x0002a4a0


	//   ....[141]....
        /*0950*/ 	.word	0x0002a5d0


	//   ....[142]....
        /*0954*/ 	.word	0x0002a640


	//   ....[143]....
        /*0958*/ 	.word	0x0002a6b0


	//   ....[144]....
        /*095c*/ 	.word	0x0002a720


	//   ....[145]....
        /*0960*/ 	.word	0x0002a790


	//   ....[146]....
        /*0964*/ 	.word	0x0002a810


	//   ....[147]....
        /*0968*/ 	.word	0x0002a8a0


	//   ....[148]....
        /*096c*/ 	.word	0x0002a940


	//   ....[149]....
        /*0970*/ 	.word	0x0002a9b0


	//   ....[150]....
        /*0974*/ 	.word	0x0002aa20


	//   ....[151]....
        /*0978*/ 	.word	0x0002aa90


	//   ....[152]....
        /*097c*/ 	.word	0x0002ab10


	//   ....[153]....
        /*0980*/ 	.word	0x0002ab80


	//   ....[154]....
        /*0984*/ 	.word	0x0002ac20


	//   ....[155]....
        /*0988*/ 	.word	0x0002acb0


	//   ....[156]....
        /*098c*/ 	.word	0x0002ade0


	//----- nvinfo : EIATTR_REG_RECONFIG
	.align		4
.L_275:
        /*0990*/ 	.byte	0x01, 0x54
	.zero		2


	//----- nvinfo : EIATTR_SYSCALL_OFFSETS
	.align		4
        /*0994*/ 	.byte	0x04, 0x46
        /*0996*/ 	.short	(.L_277 - .L_276)


	//   ....[0]....
.L_276:
        /*0998*/ 	.word	0x00001cb0


	//   ....[1]....
        /*099c*/ 	.word	0x00001e00


	//   ....[2]....
        /*09a0*/ 	.word	0x00009e10


	//   ....[3]....
        /*09a4*/ 	.word	0x0000a3d0


	//   ....[4]....
        /*09a8*/ 	.word	0x00024470


	//   ....[5]....
        /*09ac*/ 	.word	0x000245e0


	//   ....[6]....
        /*09b0*/ 	.word	0x00024710


	//   ....[7]....
        /*09b4*/ 	.word	0x00024830


	//----- nvinfo : EIATTR_MBARRIER_INSTR_OFFSETS
	.align		4
.L_277:
        /*09b8*/ 	.byte	0x04, 0x39
        /*09ba*/ 	.short	(.L_279 - .L_278)


	//   ....[0]....
.L_278:
        /*09bc*/ 	.word	0x00000300
        /*09c0*/ 	.word	0x000000ff
        /*09c4*/ 	.word	0x00022800
        /*09c8*/ 	.short	0x0100
        /*09ca*/ 	.byte	0x08
	.zero		1


	//   ....[1]....
        /*09cc*/ 	.word	0x00000310
        /*09d0*/ 	.word	0x000000ff
        /*09d4*/ 	.word	0x00022820
        /*09d8*/ 	.short	0x0100
        /*09da*/ 	.byte	0x08
	.zero		1


	//   ....[2]....
        /*09dc*/ 	.word	0x00000400
        /*09e0*/ 	.word	0x000000ff
        /*09e4*/ 	.word	0x00022830
        /*09e8*/ 	.short	0x0100
        /*09ea*/ 	.byte	0x08
	.zero		1


	//   ....[3]....
        /*09ec*/ 	.word	0x00000410
        /*09f0*/ 	.word	0x000000ff
        /*09f4*/ 	.word	0x00022840
        /*09f8*/ 	.short	0x0100
        /*09fa*/ 	.byte	0x08
	.zero		1


	//   ....[4]....
        /*09fc*/ 	.word	0x00000420
        /*0a00*/ 	.word	0x000000ff
        /*0a04*/ 	.word	0x00022838
        /*0a08*/ 	.short	0x0100
        /*0a0a*/ 	.byte	0x08
	.zero		1


	//   ....[5]....
        /*0a0c*/ 	.word	0x00000430
        /*0a10*/ 	.word	0x000000ff
        /*0a14*/ 	.word	0x00022848
        /*0a18*/ 	.short	0x0100
        /*0a1a*/ 	.byte	0x08
	.zero		1


	//   ....[6]....
        /*0a1c*/ 	.word	0x00000560
        /*0a20*/ 	.word	0x000000ff
        /*0a24*/ 	.word	0x00022850
        /*0a28*/ 	.short	0x0100
        /*0a2a*/ 	.byte	0x08
	.zero		1


	//   ....[7]....
        /*0a2c*/ 	.word	0x00000570
        /*0a30*/ 	.word	0x000000ff
        /*0a34*/ 	.word	0x00022860
        /*0a38*/ 	.short	0x0100
        /*0a3a*/ 	.byte	0x08
	.zero		1


	//   ....[8]....
        /*0a3c*/ 	.word	0x00000580
        /*0a40*/ 	.word	0x000000ff
        /*0a44*/ 	.word	0x00022858
        /*0a48*/ 	.short	0x0100
        /*0a4a*/ 	.byte	0x08
	.zero		1


	//   ....[9]....
        /*0a4c*/ 	.word	0x00000590
        /*0a50*/ 	.word	0x000000ff
        /*0a54*/ 	.word	0x00022868
        /*0a58*/ 	.short	0x0100
        /*0a5a*/ 	.byte	0x08
	.zero		1


	//   ....[10]....
        /*0a5c*/ 	.word	0x00000680
        /*0a60*/ 	.word	0x000000ff
        /*0a64*/ 	.word	0x00022870
        /*0a68*/ 	.short	0x0100
        /*0a6a*/ 	.byte	0x06
	.zero		1


	//   ....[11]....
        /*0a6c*/ 	.word	0x00000690
        /*0a70*/ 	.word	0x000000ff
        /*0a74*/ 	.word	0x00022880
        /*0a78*/ 	.short	0x0100
        /*0a7a*/ 	.byte	0x06
	.zero		1


	//   ....[12]....
        /*0a7c*/ 	.word	0x000006a0
        /*0a80*/ 	.word	0x000000ff
        /*0a84*/ 	.word	0x00022878
        /*0a88*/ 	.short	0x0100
        /*0a8a*/ 	.byte	0x06
	.zero		1


	//   ....[13]....
        /*0a8c*/ 	.word	0x000006b0
        /*0a90*/ 	.word	0x000000ff
        /*0a94*/ 	.word	0x00022888
        /*0a98*/ 	.short	0x0100
        /*0a9a*/ 	.byte	0x06
	.zero		1


	//   ....[14]....
        /*0a9c*/ 	.word	0x000007e0
        /*0aa0*/ 	.word	0x000000ff
        /*0aa4*/ 	.word	0x00022890
        /*0aa8*/ 	.short	0x0100
        /*0aaa*/ 	.byte	0x08
	.zero		1


	//   ....[15]....
        /*0aac*/ 	.word	0x000007f0
        /*0ab0*/ 	.word	0x000000ff
        /*0ab4*/ 	.word	0x000228a0
        /*0ab8*/ 	.short	0x0100
        /*0aba*/ 	.byte	0x08
	.zero		1


	//   ....[16]....
        /*0abc*/ 	.word	0x00000800
        /*0ac0*/ 	.word	0x000000ff
        /*0ac4*/ 	.word	0x00022898
        /*0ac8*/ 	.short	0x0100
        /*0aca*/ 	.byte	0x08
	.zero		1


	//   ....[17]....
        /*0acc*/ 	.word	0x00000810
        /*0ad0*/ 	.word	0x000000ff
        /*0ad4*/ 	.word	0x000228a8
        /*0ad8*/ 	.short	0x0100
        /*0ada*/ 	.byte	0x08
	.zero		1


	//   ....[18]....
        /*0adc*/ 	.word	0x00000940
        /*0ae0*/ 	.word	0x000000ff
        /*0ae4*/ 	.word	0x000228b0
        /*0ae8*/ 	.short	0x0100
        /*0aea*/ 	.byte	0x08
	.zero		1


	//   ....[19]....
        /*0aec*/ 	.word	0x00000950
        /*0af0*/ 	.word	0x000000ff
        /*0af4*/ 	.word	0x000228c0
        /*0af8*/ 	.short	0x0100
        /*0afa*/ 	.byte	0x08
	.zero		1


	//   ....[20]....
        /*0afc*/ 	.word	0x00000960
        /*0b00*/ 	.word	0x000000ff
        /*0b04*/ 	.word	0x000228b8
        /*0b08*/ 	.short	0x0100
        /*0b0a*/ 	.byte	0x08
	.zero		1


	//   ....[21]....
        /*0b0c*/ 	.word	0x00000970
        /*0b10*/ 	.word	0x000000ff
        /*0b14*/ 	.word	0x000228c8
        /*0b18*/ 	.short	0x0100
        /*0b1a*/ 	.byte	0x08
	.zero		1


	//   ....[22]....
        /*0b1c*/ 	.word	0x00002f50
        /*0b20*/ 	.word	0x0000005c
        /*0b24*/ 	.word	0x00022890
        /*0b28*/ 	.short	0x010a
        /*0b2a*/ 	.byte	0x3f
	.zero		1


	//   ....[23]....
        /*0b2c*/ 	.word	0x00005ed0
        /*0b30*/ 	.word	0x0000005c
        /*0b34*/ 	.word	0x00022890
        /*0b38*/ 	.short	0x010a
        /*0b3a*/ 	.byte	0x3f
	.zero		1


	//   ....[24]....
        /*0b3c*/ 	.word	0x00008e80
        /*0b40*/ 	.word	0x0000005c
        /*0b44*/ 	.word	0x00022890
        /*0b48*/ 	.short	0x010a
        /*0b4a*/ 	.byte	0x3f
	.zero		1


	//   ....[25]....
        /*0b4c*/ 	.word	0x000090f0
        /*0b50*/ 	.word	0x00000004
        /*0b54*/ 	.word	0x00000000
        /*0b58*/ 	.short	0x0101
        /*0b5a*/ 	.byte	0x3f
	.zero		1


	//   ....[26]....
        /*0b5c*/ 	.word	0x00009130
        /*0b60*/ 	.word	0x0000005c
        /*0b64*/ 	.word	0x000228b0
        /*0b68*/ 	.short	0x010a
        /*0b6a*/ 	.byte	0x3f
	.zero		1


	//   ....[27]....
        /*0b6c*/ 	.word	0x00009570
        /*0b70*/ 	.word	0x0000005c
        /*0b74*/ 	.word	0x00000000
        /*0b78*/ 	.short	0x0101
        /*0b7a*/ 	.byte	0x3f
	.zero		1


	//   ....[28]....
        /*0b7c*/ 	.word	0x0000a130
        /*0b80*/ 	.word	0x00000010
        /*0b84*/ 	.word	0x00022800
        /*0b88*/ 	.short	0x010a
        /*0b8a*/ 	.byte	0x3f
	.zero		1


	//   ....[29]....
        /*0b8c*/ 	.word	0x0000a180
        /*0b90*/ 	.word	0x00000010
        /*0b94*/ 	.word	0x00022800
        /*0b98*/ 	.short	0x010a
        /*0b9a*/ 	.byte	0x3f
	.zero		1


	//   ....[30]....
        /*0b9c*/ 	.word	0x0000ac10
        /*0ba0*/ 	.word	0x00000010
        /*0ba4*/ 	.word	0x00022800
        /*0ba8*/ 	.short	0x010a
        /*0baa*/ 	.byte	0x3f
	.zero		1


	//   ....[31]....
        /*0bac*/ 	.word	0x0000e120
        /*0bb0*/ 	.word	0x00000010
        /*0bb4*/ 	.word	0x00022800
        /*0bb8*/ 	.short	0x010a
        /*0bba*/ 	.byte	0x3f
	.zero		1


	//   ....[32]....
        /*0bbc*/ 	.word	0x000111a0
        /*0bc0*/ 	.word	0x00000000
        /*0bc4*/ 	.word	0x00022830
        /*0bc8*/ 	.short	0x010a
        /*0bca*/ 	.byte	0x3f
	.zero		1


	//   ....[33]....
        /*0bcc*/ 	.word	0x00011210
        /*0bd0*/ 	.word	0x00000000
        /*0bd4*/ 	.word	0x00022830
        /*0bd8*/ 	.short	0x010a
        /*0bda*/ 	.byte	0x3f
	.zero		1


	//   ....[34]....
        /*0bdc*/ 	.word	0x00011aa0
        /*0be0*/ 	.word	0x00000000
        /*0be4*/ 	.word	0x00000000
        /*0be8*/ 	.short	0x0101
        /*0bea*/ 	.byte	0x3f
	.zero		1


	//   ....[35]....
        /*0bec*/ 	.word	0x00014b80
        /*0bf0*/ 	.word	0x00000009
        /*0bf4*/ 	.word	0x00022830
        /*0bf8*/ 	.short	0x010a
        /*0bfa*/ 	.byte	0x3f
	.zero		1


	//   ....[36]....
        /*0bfc*/ 	.word	0x00014bd0
        /*0c00*/ 	.word	0x00000009
        /*0c04*/ 	.word	0x00022830
        /*0c08*/ 	.short	0x010a
        /*0c0a*/ 	.byte	0x3f
	.zero		1


	//   ....[37]....
        /*0c0c*/ 	.word	0x00014f40
        /*0c10*/ 	.word	0x00000009
        /*0c14*/ 	.word	0x00022850
        /*0c18*/ 	.short	0x010a
        /*0c1a*/ 	.byte	0x3f
	.zero		1


	//   ....[38]....
        /*0c1c*/ 	.word	0x00014f80
        /*0c20*/ 	.word	0x00000009
        /*0c24*/ 	.word	0x00022850
        /*0c28*/ 	.short	0x010a
        /*0c2a*/ 	.byte	0x3f
	.zero		1


	//   ....[39]....
        /*0c2c*/ 	.word	0x00015aa0
        /*0c30*/ 	.word	0x00000009
        /*0c34*/ 	.word	0x00000000
        /*0c38*/ 	.short	0x0101
        /*0c3a*/ 	.byte	0x3f
	.zero		1


	//   ....[40]....
        /*0c3c*/ 	.word	0x00017cb0
        /*0c40*/ 	.word	0x00000007
        /*0c44*/ 	.word	0x00000000
        /*0c48*/ 	.short	0x0101
        /*0c4a*/ 	.byte	0x3f
	.zero		1


	//   ....[41]....
        /*0c4c*/ 	.word	0x00018560
        /*0c50*/ 	.word	0x00000007
        /*0c54*/ 	.word	0x00022830
        /*0c58*/ 	.short	0x010a
        /*0c5a*/ 	.byte	0x3f
	.zero		1


	//   ....[42]....
        /*0c5c*/ 	.word	0x000185b0
        /*0c60*/ 	.word	0x00000007
        /*0c64*/ 	.word	0x00022830
        /*0c68*/ 	.short	0x010a
        /*0c6a*/ 	.byte	0x3f
	.zero		1


	//   ....[43]....
        /*0c6c*/ 	.word	0x00018950
        /*0c70*/ 	.word	0x00000007
        /*0c74*/ 	.word	0x00022850
        /*0c78*/ 	.short	0x010a
        /*0c7a*/ 	.byte	0x3f
	.zero		1


	//   ....[44]....
        /*0c7c*/ 	.word	0x00018990
        /*0c80*/ 	.word	0x00000007
        /*0c84*/ 	.word	0x00022850
        /*0c88*/ 	.short	0x010a
        /*0c8a*/ 	.byte	0x3f
	.zero		1


	//   ....[45]....
        /*0c8c*/ 	.word	0x0001a4b0
        /*0c90*/ 	.word	0x00000003
        /*0c94*/ 	.word	0x00000000
        /*0c98*/ 	.short	0x0101
        /*0c9a*/ 	.byte	0x3f
	.zero		1


	//   ....[46]....
        /*0c9c*/ 	.word	0x0001a6b0
        /*0ca0*/ 	.word	0x00000006
        /*0ca4*/ 	.word	0x00000000
        /*0ca8*/ 	.short	0x0101
        /*0caa*/ 	.byte	0x3f
	.zero		1


	//   ....[47]....
        /*0cac*/ 	.word	0x0001add0
        /*0cb0*/ 	.word	0x00000007
        /*0cb4*/ 	.word	0x00022830
        /*0cb8*/ 	.short	0x010a
        /*0cba*/ 	.byte	0x3f
	.zero		1


	//   ....[48]....
        /*0cbc*/ 	.word	0x0001ae20
        /*0cc0*/ 	.word	0x00000007
        /*0cc4*/ 	.word	0x00022830
        /*0cc8*/ 	.short	0x010a
        /*0cca*/ 	.byte	0x3f
	.zero		1


	//   ....[49]....
        /*0ccc*/ 	.word	0x0001b1c0
        /*0cd0*/ 	.word	0x00000008
        /*0cd4*/ 	.word	0x00022850
        /*0cd8*/ 	.short	0x010a
        /*0cda*/ 	.byte	0x3f
	.zero		1


	//   ....[50]....
        /*0cdc*/ 	.word	0x0001b200
        /*0ce0*/ 	.word	0x00000008
        /*0ce4*/ 	.word	0x00022850
        /*0ce8*/ 	.short	0x010a
        /*0cea*/ 	.byte	0x3f
	.zero		1


	//   ....[51]....
        /*0cec*/ 	.word	0x0001bd20
        /*0cf0*/ 	.word	0x00000008
        /*0cf4*/ 	.word	0x00000000
        /*0cf8*/ 	.short	0x0101
        /*0cfa*/ 	.byte	0x3f
	.zero		1


	//   ....[52]....
        /*0cfc*/ 	.word	0x0001df80
        /*0d00*/ 	.word	0x00000008
        /*0d04*/ 	.word	0x00000000
        /*0d08*/ 	.short	0x0101
        /*0d0a*/ 	.byte	0x3f
	.zero		1


	//   ....[53]....
        /*0d0c*/ 	.word	0x0001e550
        /*0d10*/ 	.word	0x0000000d
        /*0d14*/ 	.word	0x00022850
        /*0d18*/ 	.short	0x010a
        /*0d1a*/ 	.byte	0x3f
	.zero		1


	//   ....[54]....
        /*0d1c*/ 	.word	0x0001e5d0
        /*0d20*/ 	.word	0x0000000d
        /*0d24*/ 	.word	0x00022850
        /*0d28*/ 	.short	0x010a
        /*0d2a*/ 	.byte	0x3f
	.zero		1


	//   ....[55]....
        /*0d2c*/ 	.word	0x0001ebc0
        /*0d30*/ 	.word	0x00000000
        /*0d34*/ 	.word	0x00000000
        /*0d38*/ 	.short	0x0101
        /*0d3a*/ 	.byte	0x3f
	.zero		1


	//   ....[56]....
        /*0d3c*/ 	.word	0x000204e0
        /*0d40*/ 	.word	0x00000000
        /*0d44*/ 	.word	0x00000000
        /*0d48*/ 	.short	0x0101
        /*0d4a*/ 	.byte	0x3f
	.zero		1


	//   ....[57]....
        /*0d4c*/ 	.word	0x00022e50
        /*0d50*/ 	.word	0x0000000c
        /*0d54*/ 	.word	0x00022820
        /*0d58*/ 	.short	0x010a
        /*0d5a*/ 	.byte	0x3f
	.zero		1


	//   ....[58]....
        /*0d5c*/ 	.word	0x00022f20
        /*0d60*/ 	.word	0x00000008
        /*0d64*/ 	.word	0x000228a0
        /*0d68*/ 	.short	0x010a
        /*0d6a*/ 	.byte	0x3f
	.zero		1


	//   ....[59]....
        /*0d6c*/ 	.word	0x00023340
        /*0d70*/ 	.word	0x00000008
        /*0d74*/ 	.word	0x000228c0
        /*0d78*/ 	.short	0x010a
        /*0d7a*/ 	.byte	0x3f
	.zero		1


	//   ....[60]....
        /*0d7c*/ 	.word	0x00023740
        /*0d80*/ 	.word	0x00000008
        /*0d84*/ 	.word	0x000228a0
        /*0d88*/ 	.short	0x010a
        /*0d8a*/ 	.byte	0x3f
	.zero		1


	//   ....[61]....
        /*0d8c*/ 	.word	0x00023b40
        /*0d90*/ 	.word	0x00000008
        /*0d94*/ 	.word	0x000228c0
        /*0d98*/ 	.short	0x010a
        /*0d9a*/ 	.byte	0x3f
	.zero		1


	//   ....[62]....
        /*0d9c*/ 	.word	0x00024fd0
        /*0da0*/ 	.word	0x00000005
        /*0da4*/ 	.word	0x00022880
        /*0da8*/ 	.short	0x010a
        /*0daa*/ 	.byte	0x3f
	.zero		1


	//   ....[63]....
        /*0dac*/ 	.word	0x000251b0
        /*0db0*/ 	.word	0x00000005
        /*0db4*/ 	.word	0x00022840
        /*0db8*/ 	.short	0x010a
        /*0dba*/ 	.byte	0x3f
	.zero		1


	//   ....[64]....
        /*0dbc*/ 	.word	0x00025750
        /*0dc0*/ 	.word	0x00000004
        /*0dc4*/ 	.word	0x00022820
        /*0dc8*/ 	.short	0x010a
        /*0dca*/ 	.byte	0x3f
	.zero		1


	//   ....[65]....
        /*0dcc*/ 	.word	0x00025a90
        /*0dd0*/ 	.word	0x00000005
        /*0dd4*/ 	.word	0x00022880
        /*0dd8*/ 	.short	0x010a
        /*0dda*/ 	.byte	0x3f
	.zero		1


	//   ....[66]....
        /*0ddc*/ 	.word	0x00025d00
        /*0de0*/ 	.word	0x00000005
        /*0de4*/ 	.word	0x00022840
        /*0de8*/ 	.short	0x010a
        /*0dea*/ 	.byte	0x3f
	.zero		1


	//   ....[67]....
        /*0dec*/ 	.word	0x00026230
        /*0df0*/ 	.word	0x00000005
        /*0df4*/ 	.word	0x00022870
        /*0df8*/ 	.short	0x010a
        /*0dfa*/ 	.byte	0x3f
	.zero		1


	//   ....[68]....
        /*0dfc*/ 	.word	0x000262c0
        /*0e00*/ 	.word	0x00000005
        /*0e04*/ 	.word	0x00022860
        /*0e08*/ 	.short	0x010a
        /*0e0a*/ 	.byte	0x3f
	.zero		1


	//   ....[69]....
        /*0e0c*/ 	.word	0x000267f0
        /*0e10*/ 	.word	0x00000004
        /*0e14*/ 	.word	0x00022850
        /*0e18*/ 	.short	0x0101
        /*0e1a*/ 	.byte	0x3f
	.zero		1


	//   ....[70]....
        /*0e1c*/ 	.word	0x00026850
        /*0e20*/ 	.word	0x00000004
        /*0e24*/ 	.word	0x00000000
        /*0e28*/ 	.short	0x0101
        /*0e2a*/ 	.byte	0x3f
	.zero		1


	//   ....[71]....
        /*0e2c*/ 	.word	0x00026a40
        /*0e30*/ 	.word	0x00000014
        /*0e34*/ 	.word	0x00022870
        /*0e38*/ 	.short	0x010a
        /*0e3a*/ 	.byte	0x3f
	.zero		1


	//   ....[72]....
        /*0e3c*/ 	.word	0x00026ad0
        /*0e40*/ 	.word	0x00000014
        /*0e44*/ 	.word	0x00022860
        /*0e48*/ 	.short	0x010a
        /*0e4a*/ 	.byte	0x3f
	.zero		1


	//   ....[73]....
        /*0e4c*/ 	.word	0x00026fd0
        /*0e50*/ 	.word	0x00000014
        /*0e54*/ 	.word	0x00022850
        /*0e58*/ 	.short	0x0101
        /*0e5a*/ 	.byte	0x3f
	.zero		1


	//   ....[74]....
        /*0e5c*/ 	.word	0x00027020
        /*0e60*/ 	.word	0x00000000
        /*0e64*/ 	.word	0x00000000
        /*0e68*/ 	.short	0x0101
        /*0e6a*/ 	.byte	0x3f
	.zero		1


	//   ....[75]....
        /*0e6c*/ 	.word	0x00027ed0
        /*0e70*/ 	.word	0x00000000
        /*0e74*/ 	.word	0x00022820
        /*0e78*/ 	.short	0x010a
        /*0e7a*/ 	.byte	0x3f
	.zero		1


	//   ....[76]....
        /*0e7c*/ 	.word	0x00028080
        /*0e80*/ 	.word	0x00000006
        /*0e84*/ 	.word	0x00000000
        /*0e88*/ 	.short	0x010a
        /*0e8a*/ 	.byte	0x3f
	.zero		1


	//   ....[77]....
        /*0e8c*/ 	.word	0x000280f0
        /*0e90*/ 	.word	0x00000007
        /*0e94*/ 	.word	0x00000000
        /*0e98*/ 	.short	0x010a
        /*0e9a*/ 	.byte	0x3f
	.zero		1


	//   ....[78]....
        /*0e9c*/ 	.word	0x00028150
        /*0ea0*/ 	.word	0x00000004
        /*0ea4*/ 	.word	0x00022860
        /*0ea8*/ 	.short	0x010a
        /*0eaa*/ 	.byte	0x3f
	.zero		1


	//   ....[79]....
        /*0eac*/ 	.word	0x000281a0
        /*0eb0*/ 	.word	0x00000003
        /*0eb4*/ 	.word	0x00022860
        /*0eb8*/ 	.short	0x010a
        /*0eba*/ 	.byte	0x3f
	.zero		1


	//   ....[80]....
        /*0ebc*/ 	.word	0x000281e0
        /*0ec0*/ 	.word	0x00000004
        /*0ec4*/ 	.word	0x00022880
        /*0ec8*/ 	.short	0x010a
        /*0eca*/ 	.byte	0x3f
	.zero		1


	//   ....[81]....
        /*0ecc*/ 	.word	0x00028200
        /*0ed0*/ 	.word	0x00000003
        /*0ed4*/ 	.word	0x00022880
        /*0ed8*/ 	.short	0x010a
        /*0eda*/ 	.byte	0x3f
	.zero		1


	//   ....[82]....
        /*0edc*/ 	.word	0x00028260
        /*0ee0*/ 	.word	0x0000005c
        /*0ee4*/ 	.word	0x00022890
        /*0ee8*/ 	.short	0x010a
        /*0eea*/ 	.byte	0x3f
	.zero		1


	//   ....[83]....
        /*0eec*/ 	.word	0x000282b0
        /*0ef0*/ 	.word	0x0000005c
        /*0ef4*/ 	.word	0x00022890
        /*0ef8*/ 	.short	0x010a
        /*0efa*/ 	.byte	0x3f
	.zero		1


	//   ....[84]....
        /*0efc*/ 	.word	0x00028300
        /*0f00*/ 	.word	0x0000005c
        /*0f04*/ 	.word	0x00022890
        /*0f08*/ 	.short	0x010a
        /*0f0a*/ 	.byte	0x3f
	.zero		1


	//   ....[85]....
        /*0f0c*/ 	.word	0x00028350
        /*0f10*/ 	.word	0x0000005c
        /*0f14*/ 	.word	0x000228b0
        /*0f18*/ 	.short	0x010a
        /*0f1a*/ 	.byte	0x3f
	.zero		1


	//   ....[86]....
        /*0f1c*/ 	.word	0x000286c0
        /*0f20*/ 	.word	0x00000010
        /*0f24*/ 	.word	0x00022800
        /*0f28*/ 	.short	0x010a
        /*0f2a*/ 	.byte	0x3f
	.zero		1


	//   ....[87]....
        /*0f2c*/ 	.word	0x00028980
        /*0f30*/ 	.word	0x00000010
        /*0f34*/ 	.word	0x00022800
        /*0f38*/ 	.short	0x010a
        /*0f3a*/ 	.byte	0x3f
	.zero		1


	//   ....[88]....
        /*0f3c*/ 	.word	0x000289d0
        /*0f40*/ 	.word	0x00000000
        /*0f44*/ 	.word	0x00022830
        /*0f48*/ 	.short	0x010a
        /*0f4a*/ 	.byte	0x3f
	.zero		1


	//   ....[89]....
        /*0f4c*/ 	.word	0x00028a20
        /*0f50*/ 	.word	0x00000009
        /*0f54*/ 	.word	0x00022830
        /*0f58*/ 	.short	0x010a
        /*0f5a*/ 	.byte	0x3f
	.zero		1


	//   ....[90]....
        /*0f5c*/ 	.word	0x00028a70
        /*0f60*/ 	.word	0x00000009
        /*0f64*/ 	.word	0x00022850
        /*0f68*/ 	.short	0x010a
        /*0f6a*/ 	.byte	0x3f
	.zero		1


	//   ....[91]....
        /*0f6c*/ 	.word	0x00028ac0
        /*0f70*/ 	.word	0x00000007
        /*0f74*/ 	.word	0x00022830
        /*0f78*/ 	.short	0x010a
        /*0f7a*/ 	.byte	0x3f
	.zero		1


	//   ....[92]....
        /*0f7c*/ 	.word	0x00028b10
        /*0f80*/ 	.word	0x00000007
        /*0f84*/ 	.word	0x00022850
        /*0f88*/ 	.short	0x010a
        /*0f8a*/ 	.byte	0x3f
	.zero		1


	//   ....[93]....
        /*0f8c*/ 	.word	0x00028b60
        /*0f90*/ 	.word	0x00000007
        /*0f94*/ 	.word	0x00022830
        /*0f98*/ 	.short	0x010a
        /*0f9a*/ 	.byte	0x3f
	.zero		1


	//   ....[94]....
        /*0f9c*/ 	.word	0x00028bb0
        /*0fa0*/ 	.word	0x00000008
        /*0fa4*/ 	.word	0x00022850
        /*0fa8*/ 	.short	0x010a
        /*0faa*/ 	.byte	0x3f
	.zero		1


	//   ....[95]....
        /*0fac*/ 	.word	0x00028c00
        /*0fb0*/ 	.word	0x0000000d
        /*0fb4*/ 	.word	0x00022850
        /*0fb8*/ 	.short	0x010a
        /*0fba*/ 	.byte	0x3f
	.zero		1


	//   ....[96]....
        /*0fbc*/ 	.word	0x00029d90
        /*0fc0*/ 	.word	0x0000000c
        /*0fc4*/ 	.word	0x00022820
        /*0fc8*/ 	.short	0x010a
        /*0fca*/ 	.byte	0x3f
	.zero		1


	//   ....[97]....
        /*0fcc*/ 	.word	0x00029de0
        /*0fd0*/ 	.word	0x00000008
        /*0fd4*/ 	.word	0x000228a0
        /*0fd8*/ 	.short	0x010a
        /*0fda*/ 	.byte	0x3f
	.zero		1


	//   ....[98]....
        /*0fdc*/ 	.word	0x00029e30
        /*0fe0*/ 	.word	0x00000008
        /*0fe4*/ 	.word	0x000228c0
        /*0fe8*/ 	.short	0x010a
        /*0fea*/ 	.byte	0x3f
	.zero		1


	//   ....[99]....
        /*0fec*/ 	.word	0x00029e80
        /*0ff0*/ 	.word	0x00000008
        /*0ff4*/ 	.word	0x000228a0
        /*0ff8*/ 	.short	0x010a
        /*0ffa*/ 	.byte	0x3f
	.zero		1


	//   ....[100]....
        /*0ffc*/ 	.word	0x00029ed0
        /*1000*/ 	.word	0x00000008
        /*1004*/ 	.word	0x000228c0
        /*1008*/ 	.short	0x010a
        /*100a*/ 	.byte	0x3f
	.zero		1


	//   ....[101]....
        /*100c*/ 	.word	0x0002a070
        /*1010*/ 	.word	0x00000005
        /*1014*/ 	.word	0x00022880
        /*1018*/ 	.short	0x010a
        /*101a*/ 	.byte	0x3f
	.zero		1


	//   ....[102]....
        /*101c*/ 	.word	0x0002a0c0
        /*1020*/ 	.word	0x00000005
        /*1024*/ 	.word	0x00022840
        /*1028*/ 	.short	0x010a
        /*102a*/ 	.byte	0x3f
	.zero		1


	//   ....[103]....
        /*102c*/ 	.word	0x0002a140
        /*1030*/ 	.word	0x00000004
        /*1034*/ 	.word	0x00022820
        /*1038*/ 	.short	0x010a
        /*103a*/ 	.byte	0x3f
	.zero		1


	//   ....[104]....
        /*103c*/ 	.word	0x0002a190
        /*1040*/ 	.word	0x00000005
        /*1044*/ 	.word	0x00022880
        /*1048*/ 	.short	0x010a
        /*104a*/ 	.byte	0x3f
	.zero		1


	//   ....[105]....
        /*104c*/ 	.word	0x0002a1e0
        /*1050*/ 	.word	0x00000005
        /*1054*/ 	.word	0x00022840
        /*1058*/ 	.short	0x010a
        /*105a*/ 	.byte	0x3f
	.zero		1


	//   ....[106]....
        /*105c*/ 	.word	0x0002a240
        /*1060*/ 	.word	0x00000005
        /*1064*/ 	.word	0x00022870
        /*1068*/ 	.short	0x010a
        /*106a*/ 	.byte	0x3f
	.zero		1


	//   ....[107]....
        /*106c*/ 	.word	0x0002a2a0
        /*1070*/ 	.word	0x00000005
        /*1074*/ 	.word	0x00022860
        /*1078*/ 	.short	0x010a
        /*107a*/ 	.byte	0x3f
	.zero		1


	//   ....[108]....
        /*107c*/ 	.word	0x0002a2f0
        /*1080*/ 	.word	0x00000014
        /*1084*/ 	.word	0x00022870
        /*1088*/ 	.short	0x010a
        /*108a*/ 	.byte	0x3f
	.zero		1


	//   ....[109]....
        /*108c*/ 	.word	0x0002a340
        /*1090*/ 	.word	0x00000014
        /*1094*/ 	.word	0x00022860
        /*1098*/ 	.short	0x010a
        /*109a*/ 	.byte	0x3f
	.zero		1


	//   ....[110]....
        /*109c*/ 	.word	0x0002ad00
        /*10a0*/ 	.word	0x00000000
        /*10a4*/ 	.word	0x00022820
        /*10a8*/ 	.short	0x010a
        /*10aa*/ 	.byte	0x3f
	.zero		1


	//   ....[111]....
        /*10ac*/ 	.word	0x0002aea0
        /*10b0*/ 	.word	0x00000006
        /*10b4*/ 	.word	0x00000000
        /*10b8*/ 	.short	0x010a
        /*10ba*/ 	.byte	0x3f
	.zero		1


	//   ....[112]....
        /*10bc*/ 	.word	0x0002aef0
        /*10c0*/ 	.word	0x00000007
        /*10c4*/ 	.word	0x00000000
        /*10c8*/ 	.short	0x010a
        /*10ca*/ 	.byte	0x3f
	.zero		1


	//   ....[113]....
        /*10cc*/ 	.word	0x0002af40
        /*10d0*/ 	.word	0x00000004
        /*10d4*/ 	.word	0x00022860
        /*10d8*/ 	.short	0x010a
        /*10da*/ 	.byte	0x3f
	.zero		1


	//   ....[114]....
        /*10dc*/ 	.word	0x0002af90
        /*10e0*/ 	.word	0x00000003
        /*10e4*/ 	.word	0x00022860
        /*10e8*/ 	.short	0x010a
        /*10ea*/ 	.byte	0x3f
	.zero		1


	//   ....[115]....
        /*10ec*/ 	.word	0x0002afe0
        /*10f0*/ 	.word	0x00000004
        /*10f4*/ 	.word	0x00022880
        /*10f8*/ 	.short	0x010a
        /*10fa*/ 	.byte	0x3f
	.zero		1


	//----- nvinfo : EIATTR_NUM_MBARRIERS
	.align		4
.L_279:
        /*10fc*/ 	.byte	0x03, 0x38
        /*10fe*/ 	.short	0x0016


	//----- nvinfo : EIATTR_EXIT_INSTR_OFFSETS
	.align		4
        /*1100*/ 	.byte	0x04, 0x1c
        /*1102*/ 	.short	(.L_281 - .L_280)


	//   ....[0]....
.L_280:
        /*1104*/ 	.word	0x00028250


	//----- nvinfo : EIATTR_MAX_THREADS
	.align		4
.L_281:
        /*1108*/ 	.byte	0x04, 0x05
        /*110a*/ 	.short	(.L_283 - .L_282)
.L_282:
        /*110c*/ 	.word	0x00000180
        /*1110*/ 	.word	0x00000001
        /*1114*/ 	.word	0x00000001


	//----- nvinfo : EIATTR_CRS_STACK_SIZE
	.align		4
.L_283:
        /*1118*/ 	.byte	0x04, 0x1e
        /*111a*/ 	.short	(.L_285 - .L_284)
.L_284:
        /*111c*/ 	.word	0x00000000


	//----- nvinfo : EIATTR_CBANK_PARAM_SIZE
	.align		4
.L_285:
        /*1120*/ 	.byte	0x03, 0x19
        /*1122*/ 	.short	0x0a70


	//----- nvinfo : EIATTR_PARAM_CBANK
	.align		4
        /*1124*/ 	.byte	0x04, 0x0a
        /*1126*/ 	.short	(.L_287 - .L_286)
	.align		4
.L_286:
        /*1128*/ 	.word	index@(.nv.constant0._ZN7cutlass13device_kernelIN5flash11enable_sm90INS1_16FlashAttnFwdSm90INS1_25CollectiveMainloopFwdSm90ILi2EN4cute5tupleIJNS5_1CILi1EEES8_S8_EEENS6_IJNS7_ILi128EEESA_NS7_ILi192EEEEEELi128ENS_12float_e4m3_tEfNS_4arch4Sm90ELb0ELb1ELb1ELb1ELb0ELb1ELb0ELb1ELb1ELb0ELb0ELb0EEENS1_21CollectiveEpilogueFwdINS6_IJSA_SA_SA_EEES9_NS_10bfloat16_tESF_Li256ELb1ELb0ELb0ELb1EEENS1_36VarlenDynamicPersistentTileSchedulerILi128ELi128ELi256ELi128ELb0ELb0ELb1ELb1ELb0ELb1EEEEEEEEEvNT_6ParamsE)
        /*112c*/ 	.short	0x0210
        /*112e*/ 	.short	0x0a70


	//----- nvinfo : EIATTR_SW_WAR
	.align		4
.L_287:
        /*1130*/ 	.byte	0x04, 0x36
        /*1132*/ 	.short	(.L_289 - .L_288)
.L_288:
        /*1134*/ 	.word	0x00000008
.L_289:


//--------------------- .nv.info._ZN7cutlass13device_kernelIN5flash11enable_sm90INS1_16FlashAttnFwdSm90INS1_25CollectiveMainloopFwdSm90ILi2EN4cute5tupleIJNS5_1CILi1EEES8_S8_EEENS6_IJNS7_ILi128EEENS7_ILi160EEENS7_ILi192EEEEEELi128ENS_12float_e4m3_tEfNS_4arch4Sm90ELb1ELb0ELb1ELb0ELb0ELb0ELb0ELb1ELb1ELb0ELb0ELb0EEENS1_21CollectiveEpilogueFwdINS6_IJSA_SA_SB_EEES9_NS_10bfloat16_tESG_Li256ELb0ELb0ELb0ELb1EEENS1_30DynamicPersistentTileSchedulerILi256ELi128ELb0ELb0ELb1EEEEEEEEEvNT_6ParamsE --------------------------
	.section	.nv.info._ZN7cutlass13device_kernelIN5flash11enable_sm90INS1_16FlashAttnFwdSm90INS1_25CollectiveMainloopFwdSm90ILi2EN4cute5tupleIJNS5_1CILi1EEES8_S8_EEENS6_IJNS7_ILi128EEENS7_ILi160EEENS7_ILi192EEEEEELi128ENS_12float_e4m3_tEfNS_4arch4Sm90ELb1ELb0ELb1ELb0ELb0ELb0ELb0ELb1ELb1ELb0ELb0ELb0EEENS1_21CollectiveEpilogueFwdINS6_IJSA_SA_SB_EEES9_NS_10bfloat16_tESG_Li256ELb0ELb0ELb0ELb1EEENS1_30DynamicPersistentTileSchedulerILi256ELi128ELb0ELb0ELb1EEEEEEEEEvNT_6ParamsE,"",@"SHT_CUDA_INFO"
	.sectionflags	@""
	.align	4


	//----- nvinfo : EIATTR_CUDA_API_VERSION
	.align		4
        /*0000*/ 	.byte	0x04, 0x37
        /*0002*/ 	.short	(.L_291 - .L_290)
.L_290:
        /*0004*/ 	.word	0x00000082


	//----- nvinfo : EIATTR_KPARAM_INFO
	.align		4
.L_291:
        /*0008*/ 	.byte	0x04, 0x17
        /*000a*/ 	.short	(.L_293 - .L_292)
.L_292:
        /*000c*/ 	.word	0x00000000
        /*0010*/ 	.short	0x0000
        /*0012*/ 	.short	0x0070
        /*0014*/ 	.byte	0x00, 0xf0, 0x01, 0x2e


	//----- nvinfo : EIATTR_SPARSE_MMA_MASK
	.align		4
.L_293:
        /*0018*/ 	.byte	0x03, 0x50
        /*001a*/ 	.short	0x0000


	//----- nvinfo : EIATTR_MAXREG_COUNT
	.align		4
        /*001c*/ 	.byte	0x03, 0x1b
        /*001e*/ 	.short	0x00a8


	//----- nvinfo : EIATTR_NUM_BARRIERS
	.align		4
        /*0020*/ 	.byte	0x02, 0x4c
        /*0022*/ 	.byte	0x10
	.zero		1


	//----- nvinfo : EIATTR_EXTERNS
	.align		4
        /*0024*/ 	.byte	0x04, 0x0f
        /*0026*/ 	.short	(.L_295 - .L_294)


	//   ....[0]....
	.align		4
.L_294:
        /*0028*/ 	.word	index@(__assertfail)


	//----- nvinfo : EIATTR_ANNOTATIONS
	.align		4
.L_295:
        /*002c*/ 	.byte	0x04, 0x55
        /*002e*/ 	.short	(.L_297 - .L_296)


	//   ....[0]....
.L_296:
        /* <DEDUP_REMOVED lines=35> */


	//----- nvinfo : EIATTR_MERCURY_ISA_VERSION
	.align		4
.L_297:
        /*0250*/ 	.byte	0x03, 0x5f
        /*0252*/ 	.short	0x0101


	//----- nvinfo : EIATTR_INT_WARP_WIDE_INSTR_OFFSETS
	.align		4
        /*0254*/ 	.byte	0x04, 0x31
        /*0256*/ 	.short	(.L_299 - .L_298)


	//   ....[0]....
.L_298:
        /*0258*/ 	.word	0x00000190


	//   ....[1]....
        /*025c*/ 	.word	0x000001c0


	//   ....[2]....
        /*0260*/ 	.word	0x000001d0


	//   ....[3]....
        /*0264*/ 	.word	0x0000fe20


	//   ....[4]....
        /*0268*/ 	.word	0x0000feb0


	//   ....[5]....
        /*026c*/ 	.word	0x00010590


	//   ....[6]....
        /*0270*/ 	.word	0x00012040


	//   ....[7]....
        /*0274*/ 	.word	0x000120d0


	//----- nvinfo : EIATTR_COOP_GROUP_MASK_REGIDS
	.align		4
.L_299:
        /*0278*/ 	.byte	0x04, 0x29
        /*027a*/ 	.short	(.L_301 - .L_300)


	//   ....[0]....
.L_300:
        /*027c*/ 	.word	0xffffffff


	//   ....[1]....
        /*0280*/ 	.word	0xffffffff


	//   ....[2]....
        /*0284*/ 	.word	0xffffffff


	//   ....[3]....
        /*0288*/ 	.word	0xffffffff


	//   ....[4]....
        /*028c*/ 	.word	0xffffffff


	//   ....[5]....
        /*0290*/ 	.word	0xffffffff


	//   ....[6]....
        /*0294*/ 	.word	0xffffffff


	//   ....[7]....
        /*0298*/ 	.word	0xffffffff


	//   ....[8]....
        /*029c*/ 	.word	0xffffffff


	//   ....[9]....
        /*02a0*/ 	.word	0xffffffff


	//   ....[10]....
        /*02a4*/ 	.word	0xffffffff


	//   ....[11]....
        /*02a8*/ 	.word	0xffffffff


	//   ....[12]....
        /*02ac*/ 	.word	0xffffffff


	//   ....[13]....
        /*02b0*/ 	.word	0xffffffff


	//   ....[14]....
        /*02b4*/ 	.word	0xffffffff


	//   ....[15]....
        /*02b8*/ 	.word	0xffffffff


	//   ....[16]....
        /*02bc*/ 	.word	0xffffffff


	//   ....[17]....
        /*02c0*/ 	.word	0xffffffff


	//   ....[18]....
        /*02c4*/ 	.word	0xffffffff


	//   ....[19]....
        /*02c8*/ 	.word	0xffffffff


	//   ....[20]....
        /*02cc*/ 	.word	0xffffffff


	//   ....[21]....
        /*02d0*/ 	.word	0xffffffff


	//   ....[22]....
        /*02d4*/ 	.word	0xffffffff


	//   ....[23]....
        /*02d8*/ 	.word	0xffffffff


	//   ....[24]....
        /*02dc*/ 	.word	0xffffffff


	//   ....[25]....
        /*02e0*/ 	.word	0xffffffff


	//   ....[26]....
        /*02e4*/ 	.word	0xffffffff


	//   ....[27]....
        /*02e8*/ 	.word	0xffffffff


	//   ....[28]....
        /*02ec*/ 	.word	0xffffffff


	//   ....[29]....
        /*02f0*/ 	.word	0xffffffff


	//   ....[30]....
        /*02f4*/ 	.word	0xffffffff


	//   ....[31]....
        /*02f8*/ 	.word	0xffffffff


	//   ....[32]....
        /*02fc*/ 	.word	0xffffffff


	//   ....[33]....
        /*0300*/ 	.word	0xffffffff


	//   ....[34]....
        /*0304*/ 	.word	0xffffffff


	//   ....[35]....
        /*0308*/ 	.word	0xffffffff


	//   ....[36]....
        /*030c*/ 	.word	0xffffffff


	//   ....[37]....
        /*0310*/ 	.word	0xffffffff


	//   ....[38]....
        /*0314*/ 	.word	0xffffffff


	//   ....[39]....
        /*0318*/ 	.word	0xffffffff


	//   ....[40]....
        /*031c*/ 	.word	0xffffffff


	//   ....[41]....
        /*0320*/ 	.word	0xffffffff


	//   ....[42]....
        /*0324*/ 	.word	0xffffffff


	//   ....[43]....
        /*0328*/ 	.word	0xffffffff


	//   ....[44]....
        /*032c*/ 	.word	0xffffffff


	//   ....[45]....
        /*0330*/ 	.word	0xffffffff


	//   ....[46]....
        /*0334*/ 	.word	0xffffffff


	//   ....[47]....
        /*0338*/ 	.word	0xffffffff


	//   ....[48]....
        /*033c*/ 	.word	0xffffffff


	//   ....[49]....
        /*0340*/ 	.word	0xffffffff


	//   ....[50]....
        /*0344*/ 	.word	0xffffffff


	//   ....[51]....
        /*0348*/ 	.word	0xffffffff


	//   ....[52]....
        /*034c*/ 	.word	0xffffffff


	//   ....[53]....
        /*0350*/ 	.word	0xffffffff


	//   ....[54]....
        /*0354*/ 	.word	0xffffffff


	//   ....[55]....
        /*0358*/ 	.word	0xffffffff


	//   ....[56]....
        /*035c*/ 	.word	0xffffffff


	//   ....[57]....
        /*0360*/ 	.word	0xffffffff


	//   ....[58]....
        /*0364*/ 	.word	0xffffffff


	//   ....[59]....
        /*0368*/ 	.word	0xffffffff


	//   ....[60]....
        /*036c*/ 	.word	0xffffffff


	//   ....[61]....
        /*0370*/ 	.word	0x0500000f


	//   ....[62]....
        /*0374*/ 	.word	0x0500000f


	//----- nvinfo : EIATTR_COOP_GROUP_INSTR_OFFSETS
	.align		4
.L_301:
        /*0378*/ 	.byte	0x04, 0x28
        /*037a*/ 	.short	(.L_303 - .L_302)


	//   ....[0]....
.L_302:
        /*037c*/ 	.word	0x00000070


	//   ....[1]....
        /*0380*/ 	.word	0x000001a0


	//   ....[2]....
        /*0384*/ 	.word	0x000001f0


	//   ....[3]....
        /*0388*/ 	.word	0x000003e0


	//   ....[4]....
        /*038c*/ 	.word	0x00000540


	//   ....[5]....
        /*0390*/ 	.word	0x00000660


	//   ....[6]....
        /*0394*/ 	.word	0x000007c0


	//   ....[7]....
        /*0398*/ 	.word	0x000014d0


	//   ....[8]....
        /*039c*/ 	.word	0x00003830


	//   ....[9]....
        /*03a0*/ 	.word	0x00003930


	//   ....[10]....
        /*03a4*/ 	.word	0x000044f0


	//   ....[11]....
        /*03a8*/ 	.word	0x00004570


	//   ....[12]....
        /*03ac*/ 	.word	0x00007930


	//   ....[13]....
        /*03b0*/ 	.word	0x00007a90


	//   ....[14]....
        /*03b4*/ 	.word	0x00008700


	//   ....[15]....
        /*03b8*/ 	.word	0x00008760


	//   ....[16]....
        /*03bc*/ 	.word	0x0000ba90


	//   ....[17]....
        /*03c0*/ 	.word	0x0000baf0


	//   ....[18]....
        /*03c4*/ 	.word	0x0000bb10


	//   ....[19]....
        /*03c8*/ 	.word	0x0000bb30


	//   ....[20]....
        /*03cc*/ 	.word	0x0000d660


	//   ....[21]....
        /*03d0*/ 	.word	0x0000d670


	//   ....[22]....
        /*03d4*/ 	.word	0x0000d6f0


	//   ....[23]....
        /*03d8*/ 	.word	0x0000d700


	//   ....[24]....
        /*03dc*/ 	.word	0x0000e6f0


	//   ....[25]....
        /*03e0*/ 	.word	0x0000e700


	//   ....[26]....
        /*03e4*/ 	.word	0x0000e710


	//   ....[27]....
        /*03e8*/ 	.word	0x0000e720


	//   ....[28]....
        /*03ec*/ 	.word	0x0000e730


	//   ....[29]....
        /*03f0*/ 	.word	0x0000e740


	//   ....[30]....
        /*03f4*/ 	.word	0x0000e750


	//   ....[31]....
        /*03f8*/ 	.word	0x0000e760


	//   ....[32]....
        /*03fc*/ 	.word	0x0000e790


	//   ....[33]....
        /*0400*/ 	.word	0x0000e7a0


	//   ....[34]....
        /*0404*/ 	.word	0x0000e7d0


	//   ....[35]....
        /*0408*/ 	.word	0x0000e7f0


	//   ....[36]....
        /*040c*/ 	.word	0x0000e820


	//   ....[37]....
        /*0410*/ 	.word	0x0000e830


	//   ....[38]....
        /*0414*/ 	.word	0x0000e860


	//   ....[39]....
        /*0418*/ 	.word	0x0000e870


	//   ....[40]....
        /*041c*/ 	.word	0x0000e8a0


	//   ....[41]....
        /*0420*/ 	.word	0x0000e8b0


	//   ....[42]....
        /*0424*/ 	.word	0x0000e8e0


	//   ....[43]....
        /*0428*/ 	.word	0x0000e8f0


	//   ....[44]....
        /*042c*/ 	.word	0x0000e900


	//   ....[45]....
        /*0430*/ 	.word	0x0000e920


	//   ....[46]....
        /*0434*/ 	.word	0x0000e930


	//   ....[47]....
        /*0438*/ 	.word	0x0000e940


	//   ....[48]....
        /*043c*/ 	.word	0x0000e950


	//   ....[49]....
        /*0440*/ 	.word	0x0000e960


	//   ....[50]....
        /*0444*/ 	.word	0x0000e990


	//   ....[51]....
        /*0448*/ 	.word	0x0000e9b0


	//   ....[52]....
        /*044c*/ 	.word	0x0000e9d0


	//   ....[53]....
        /*0450*/ 	.word	0x0000e9f0


	//   ....[54]....
        /*0454*/ 	.word	0x0000ea00


	//   ....[55]....
        /*0458*/ 	.word	0x0000ea10


	//   ....[56]....
        /*045c*/ 	.word	0x0000eb20


	//   ....[57]....
        /*0460*/ 	.word	0x0000f6a0


	//   ....[58]....
        /*0464*/ 	.word	0x000106d0


	//   ....[59]....
        /*0468*/ 	.word	0x00012990


	//   ....[60]....
        /*046c*/ 	.word	0x00012b30


	//   ....[61]....
        /*0470*/ 	.word	0x00013150


	//   ....[62]....
        /*0474*/ 	.word	0x000135e0


	//----- nvinfo : EIATTR_REG_RECONFIG
	.align		4
.L_303:
        /*0478*/ 	.byte	0x01, 0x54
	.zero		2


	//----- nvinfo : EIATTR_SYSCALL_OFFSETS
	.align		4
        /*047c*/ 	.byte	0x04, 0x46
        /*047e*/ 	.short	(.L_305 - .L_304)


	//   ....[0]....
.L_304:
        /*0480*/ 	.word	0x00001680


	//   ....[1]....
        /*0484*/ 	.word	0x00010050


	//   ....[2]....
        /*0488*/ 	.word	0x00010190


	//   ....[3]....
        /*048c*/ 	.word	0x000102d0


	//   ....[4]....
        /*0490*/ 	.word	0x000103f0


	//----- nvinfo : EIATTR_MBARRIER_INSTR_OFFSETS
	.align		4
.L_305:
        /*0494*/ 	.byte	0x04, 0x39
        /*0496*/ 	.short	(.L_307 - .L_306)


	//   ....[0]....
.L_306:
        /*0498*/ 	.word	0x00000290
        /*049c*/ 	.word	0x000000ff
        /*04a0*/ 	.word	0x00029800
        /*04a4*/ 	.short	0x0100
        /*04a6*/ 	.byte	0x06
	.zero		1


	//   ....[1]....
        /*04a8*/ 	.word	0x000002a0
        /*04ac*/ 	.word	0x000000ff
        /*04b0*/ 	.word	0x00029820
        /*04b4*/ 	.short	0x0100
        /*04b6*/ 	.byte	0x06
	.zero		1


	//   ....[2]....
        /*04b8*/ 	.word	0x00000390
        /*04bc*/ 	.word	0x000000ff
        /*04c0*/ 	.word	0x00029830
        /*04c4*/ 	.short	0x0100
        /*04c6*/ 	.byte	0x08
	.zero		1


	//   ....[3]....
        /*04c8*/ 	.word	0x000003a0
        /*04cc*/ 	.word	0x000000ff
        /*04d0*/ 	.word	0x00029840
        /*04d4*/ 	.short	0x0100
        /*04d6*/ 	.byte	0x08
	.zero		1


	//   ....[4]....
        /*04d8*/ 	.word	0x000003b0
        /*04dc*/ 	.word	0x000000ff
        /*04e0*/ 	.word	0x00029838
        /*04e4*/ 	.short	0x0100
        /*04e6*/ 	.byte	0x08
	.zero		1


	//   ....[5]....
        /*04e8*/ 	.word	0x000003c0
        /*04ec*/ 	.word	0x000000ff
        /*04f0*/ 	.word	0x00029848
        /*04f4*/ 	.short	0x0100
        /*04f6*/ 	.byte	0x08
	.zero		1


	//   ....[6]....
        /*04f8*/ 	.word	0x000004f0
        /*04fc*/ 	.word	0x000000ff
        /*0500*/ 	.word	0x00029850
        /*0504*/ 	.short	0x0100
        /*0506*/ 	.byte	0x08
	.zero		1


	//   ....[7]....
        /*0508*/ 	.word	0x00000500
        /*050c*/ 	.word	0x000000ff
        /*0510*/ 	.word	0x00029860
        /*0514*/ 	.short	0x0100
        /*0516*/ 	.byte	0x08
	.zero		1


	//   ....[8]....
        /*0518*/ 	.word	0x00000510
        /*051c*/ 	.word	0x000000ff
        /*0520*/ 	.word	0x00029858
        /*0524*/ 	.short	0x0100
        /*0526*/ 	.byte	0x08
	.zero		1


	//   ....[9]....
        /*0528*/ 	.word	0x00000520
        /*052c*/ 	.word	0x000000ff
        /*0530*/ 	.word	0x00029868
        /*0534*/ 	.short	0x0100
        /*0536*/ 	.byte	0x08
	.zero		1


	//   ....[10]....
        /*0538*/ 	.word	0x00000610
        /*053c*/ 	.word	0x000000ff
        /*0540*/ 	.word	0x00029870
        /*0544*/ 	.short	0x0100
        /*0546*/ 	.byte	0x06
	.zero		1


	//   ....[11]....
        /*0548*/ 	.word	0x00000620
        /*054c*/ 	.word	0x000000ff
        /*0550*/ 	.word	0x00029880
        /*0554*/ 	.short	0x0100
        /*0556*/ 	.byte	0x06
	.zero		1


	//   ....[12]....
        /*0558*/ 	.word	0x00000630
        /*055c*/ 	.word	0x000000ff
        /*0560*/ 	.word	0x00029878
        /*0564*/ 	.short	0x0100
        /*0566*/ 	.byte	0x06
	.zero		1


	//   ....[13]....
        /*0568*/ 	.word	0x00000640
        /*056c*/ 	.word	0x000000ff
        /*0570*/ 	.word	0x00029888
        /*0574*/ 	.short	0x0100
        /*0576*/ 	.byte	0x06
	.zero		1


	//   ....[14]....
        /*0578*/ 	.word	0x00000770
        /*057c*/ 	.word	0x000000ff
        /*0580*/ 	.word	0x00029890
        /*0584*/ 	.short	0x0100
        /*0586*/ 	.byte	0x08
	.zero		1


	//   ....[15]....
        /*0588*/ 	.word	0x00000780
        /*058c*/ 	.word	0x000000ff
        /*0590*/ 	.word	0x000298a0
        /*0594*/ 	.short	0x0100
        /*0596*/ 	.byte	0x08
	.zero		1


	//   ....[16]....
        /*0598*/ 	.word	0x00000790
        /*059c*/ 	.word	0x000000ff
        /*05a0*/ 	.word	0x00029898
        /*05a4*/ 	.short	0x0100
        /*05a6*/ 	.byte	0x08
	.zero		1


	//   ....[17]....
        /*05a8*/ 	.word	0x000007a0
        /*05ac*/ 	.word	0x000000ff
        /*05b0*/ 	.word	0x000298a8
        /*05b4*/ 	.short	0x0100
        /*05b6*/ 	.byte	0x08
	.zero		1


	//   ....[18]....
        /*05b8*/ 	.word	0x000008d0
        /*05bc*/ 	.word	0x000000ff
        /*05c0*/ 	.word	0x000298b0
        /*05c4*/ 	.short	0x0100
        /*05c6*/ 	.byte	0x08
	.zero		1


	//   ....[19]....
        /*05c8*/ 	.word	0x000008e0
        /*05cc*/ 	.word	0x000000ff
        /*05d0*/ 	.word	0x000298c0
        /*05d4*/ 	.short	0x0100
        /*05d6*/ 	.byte	0x08
	.zero		1


	//   ....[20]....
        /*05d8*/ 	.word	0x000008f0
        /*05dc*/ 	.word	0x000000ff
        /*05e0*/ 	.word	0x000298b8
        /*05e4*/ 	.short	0x0100
        /*05e6*/ 	.byte	0x08
	.zero		1


	//   ....[21]....
        /*05e8*/ 	.word	0x00000900
        /*05ec*/ 	.word	0x000000ff
        /*05f0*/ 	.word	0x000298c8
        /*05f4*/ 	.short	0x0100
        /*05f6*/ 	.byte	0x08
	.zero		1


	//   ....[22]....
        /*05f8*/ 	.word	0x000019d0
        /*05fc*/ 	.word	0x000000ff
        /*0600*/ 	.word	0x00029800
        /*0604*/ 	.short	0x010a
        /*0606*/ 	.byte	0x25
	.zero		1


	//   ....[23]....
        /*0608*/ 	.word	0x00001a70
        /*060c*/ 	.word	0x00000002
        /*0610*/ 	.word	0x00029830
        /*0614*/ 	.short	0x010a
        /*0616*/ 	.byte	0x3f
	.zero		1


	//   ....[24]....
        /*0618*/ 	.word	0x00001ae0
        /*061c*/ 	.word	0x00000002
        /*0620*/ 	.word	0x00029830
        /*0624*/ 	.short	0x010a
        /*0626*/ 	.byte	0x3f
	.zero		1


	//   ....[25]....
        /*0628*/ 	.word	0x000033b0
        /*062c*/ 	.word	0x00000002
        /*0630*/ 	.word	0x00000000
        /*0634*/ 	.short	0x0101
        /*0636*/ 	.byte	0x3f
	.zero		1


	//   ....[26]....
        /*0638*/ 	.word	0x00005b10
        /*063c*/ 	.word	0x000000ff
        /*0640*/ 	.word	0x00029830
        /*0644*/ 	.short	0x010a
        /*0646*/ 	.byte	0x05
	.zero		1


	//   ....[27]....
        /*0648*/ 	.word	0x00005b50
        /*064c*/ 	.word	0x000000ff
        /*0650*/ 	.word	0x00029830
        /*0654*/ 	.short	0x010a
        /*0656*/ 	.byte	0x05
	.zero		1


	//   ....[28]....
        /*0658*/ 	.word	0x00006790
        /*065c*/ 	.word	0x000000ff
        /*0660*/ 	.word	0x00029850
        /*0664*/ 	.short	0x010a
        /*0666*/ 	.byte	0x06
	.zero		1


	//   ....[29]....
        /*0668*/ 	.word	0x000067d0
        /*066c*/ 	.word	0x000000ff
        /*0670*/ 	.word	0x00029850
        /*0674*/ 	.short	0x010a
        /*0676*/ 	.byte	0x06
	.zero		1


	//   ....[30]....
        /*0678*/ 	.word	0x00009360
        /*067c*/ 	.word	0x00000002
        /*0680*/ 	.word	0x00000000
        /*0684*/ 	.short	0x0101
        /*0686*/ 	.byte	0x3f
	.zero		1


	//   ....[31]....
        /*0688*/ 	.word	0x000095e0
        /*068c*/ 	.word	0x000000ff
        /*0690*/ 	.word	0x00000000
        /*0694*/ 	.short	0x0101
        /*0696*/ 	.byte	0x06
	.zero		1


	//   ....[32]....
        /*0698*/ 	.word	0x00009d20
        /*069c*/ 	.word	0x000000ff
        /*06a0*/ 	.word	0x00029830
        /*06a4*/ 	.short	0x010a
        /*06a6*/ 	.byte	0x06
	.zero		1


	//   ....[33]....
        /*06a8*/ 	.word	0x00009d60
        /*06ac*/ 	.word	0x000000ff
        /*06b0*/ 	.word	0x00029830
        /*06b4*/ 	.short	0x010a
        /*06b6*/ 	.byte	0x06
	.zero		1


	//   ....[34]....
        /*06b8*/ 	.word	0x0000a970
        /*06bc*/ 	.word	0x000000ff
        /*06c0*/ 	.word	0x00029850
        /*06c4*/ 	.short	0x010a
        /*06c6*/ 	.byte	0x06
	.zero		1


	//   ....[35]....
        /*06c8*/ 	.word	0x0000a9b0
        /*06cc*/ 	.word	0x000000ff
        /*06d0*/ 	.word	0x00029850
        /*06d4*/ 	.short	0x010a
        /*06d6*/ 	.byte	0x06
	.zero		1


	//   ....[36]....
        /*06d8*/ 	.word	0x0000c940
        /*06dc*/ 	.word	0x00000002
        /*06e0*/ 	.word	0x00000000
        /*06e4*/ 	.short	0x0101
        /*06e6*/ 	.byte	0x3f
	.zero		1


	//   ....[37]....
        /*06e8*/ 	.word	0x0000cc90
        /*06ec*/ 	.word	0x000000ff
        /*06f0*/ 	.word	0x00000000
        /*06f4*/ 	.short	0x0101
        /*06f6*/ 	.byte	0x05
	.zero		1


	//   ....[38]....
        /*06f8*/ 	.word	0x0000d310
        /*06fc*/ 	.word	0x000000ff
        /*0700*/ 	.word	0x00029850
        /*0704*/ 	.short	0x010a
        /*0706*/ 	.byte	0x09
	.zero		1


	//   ....[39]....
        /*0708*/ 	.word	0x0000d350
        /*070c*/ 	.word	0x000000ff
        /*0710*/ 	.word	0x00029850
        /*0714*/ 	.short	0x010a
        /*0716*/ 	.byte	0x09
	.zero		1


	//   ....[40]....
        /*0718*/ 	.word	0x0000daa0
        /*071c*/ 	.word	0x000000ff
        /*0720*/ 	.word	0x00000000
        /*0724*/ 	.short	0x0101
        /*0726*/ 	.byte	0x04
	.zero		1


	//   ....[41]....
        /*0728*/ 	.word	0x0000ed80
        /*072c*/ 	.word	0x000000ff
        /*0730*/ 	.word	0x00000000
        /*0734*/ 	.short	0x0101
        /*0736*/ 	.byte	0x05
	.zero		1


	//   ....[42]....
        /*0738*/ 	.word	0x000108f0
        /*073c*/ 	.word	0x00000002
        /*0740*/ 	.word	0x00029880
        /*0744*/ 	.short	0x010a
        /*0746*/ 	.byte	0x3f
	.zero		1


	//   ....[43]....
        /*0748*/ 	.word	0x00010aa0
        /*074c*/ 	.word	0x00000002
        /*0750*/ 	.word	0x00029840
        /*0754*/ 	.short	0x010a
        /*0756*/ 	.byte	0x3f
	.zero		1


	//   ....[44]....
        /*0758*/ 	.word	0x00010f70
        /*075c*/ 	.word	0x000000ff
        /*0760*/ 	.word	0x00029820
        /*0764*/ 	.short	0x010a
        /*0766*/ 	.byte	0x28
	.zero		1


	//   ....[45]....
        /*0768*/ 	.word	0x00011270
        /*076c*/ 	.word	0x00000004
        /*0770*/ 	.word	0x00029880
        /*0774*/ 	.short	0x010a
        /*0776*/ 	.byte	0x3f
	.zero		1


	//   ....[46]....
        /*0778*/ 	.word	0x000114c0
        /*077c*/ 	.word	0x00000004
        /*0780*/ 	.word	0x00029840
        /*0784*/ 	.short	0x010a
        /*0786*/ 	.byte	0x3f
	.zero		1


	//   ....[47]....
        /*0788*/ 	.word	0x000119d0
        /*078c*/ 	.word	0x00000003
        /*0790*/ 	.word	0x00029870
        /*0794*/ 	.short	0x010a
        /*0796*/ 	.byte	0x3f
	.zero		1


	//   ....[48]....
        /*0798*/ 	.word	0x00011a40
        /*079c*/ 	.word	0x00000002
        /*07a0*/ 	.word	0x00029860
        /*07a4*/ 	.short	0x010a
        /*07a6*/ 	.byte	0x3f
	.zero		1


	//   ....[49]....
        /*07a8*/ 	.word	0x00011fb0
        /*07ac*/ 	.word	0x00000003
        /*07b0*/ 	.word	0x00029850
        /*07b4*/ 	.short	0x0101
        /*07b6*/ 	.byte	0x3f
	.zero		1


	//   ....[50]....
        /*07b8*/ 	.word	0x00011ff0
        /*07bc*/ 	.word	0x00000002
        /*07c0*/ 	.word	0x00000000
        /*07c4*/ 	.short	0x0101
        /*07c6*/ 	.byte	0x3f
	.zero		1


	//   ....[51]....
        /*07c8*/ 	.word	0x000121b0
        /*07cc*/ 	.word	0x00000014
        /*07d0*/ 	.word	0x00029870
        /*07d4*/ 	.short	0x010a
        /*07d6*/ 	.byte	0x3f
	.zero		1


	//   ....[52]....
        /*07d8*/ 	.word	0x00012240
        /*07dc*/ 	.word	0x00000014
        /*07e0*/ 	.word	0x00029860
        /*07e4*/ 	.short	0x010a
        /*07e6*/ 	.byte	0x3f
	.zero		1


	//   ....[53]....
        /*07e8*/ 	.word	0x00012780
        /*07ec*/ 	.word	0x00000014
        /*07f0*/ 	.word	0x00029850
        /*07f4*/ 	.short	0x0101
        /*07f6*/ 	.byte	0x3f
	.zero		1


	//   ....[54]....
        /*07f8*/ 	.word	0x000127d0
        /*07fc*/ 	.word	0x00000000
        /*0800*/ 	.word	0x00000000
        /*0804*/ 	.short	0x0101
        /*0806*/ 	.byte	0x3f
	.zero		1


	//   ....[55]....
        /*0808*/ 	.word	0x00012ab0
        /*080c*/ 	.word	0x00000000
        /*0810*/ 	.word	0x00029820
        /*0814*/ 	.short	0x010a
        /*0816*/ 	.byte	0x3f
	.zero		1


	//   ....[56]....
        /*0818*/ 	.word	0x00012c90
        /*081c*/ 	.word	0x00000006
        /*0820*/ 	.word	0x00000000
        /*0824*/ 	.short	0x010a
        /*0826*/ 	.byte	0x3f
	.zero		1


	//   ....[57]....
        /*0828*/ 	.word	0x00012d00
        /*082c*/ 	.word	0x00000007
        /*0830*/ 	.word	0x00000000
        /*0834*/ 	.short	0x010a
        /*0836*/ 	.byte	0x3f
	.zero		1


	//   ....[58]....
        /*0838*/ 	.word	0x00012d60
        /*083c*/ 	.word	0x00000004
        /*0840*/ 	.word	0x00029860
        /*0844*/ 	.short	0x010a
        /*0846*/ 	.byte	0x3f
	.zero		1


	//   ....[59]....
        /*0848*/ 	.word	0x00012db0
        /*084c*/ 	.word	0x00000003
        /*0850*/ 	.word	0x00029860
        /*0854*/ 	.short	0x010a
        /*0856*/ 	.byte	0x3f
	.zero		1


	//   ....[60]....
        /*0858*/ 	.word	0x00012df0
        /*085c*/ 	.word	0x00000004
        /*0860*/ 	.word	0x00029880
        /*0864*/ 	.short	0x010a
        /*0866*/ 	.byte	0x3f
	.zero		1


	//   ....[61]....
        /*0868*/ 	.word	0x00012e10
        /*086c*/ 	.word	0x00000003
        /*0870*/ 	.word	0x00029880
        /*0874*/ 	.short	0x010a
        /*0876*/ 	.byte	0x3f
	.zero		1


	//   ....[62]....
        /*0878*/ 	.word	0x00012e80
        /*087c*/ 	.word	0x00000003
        /*0880*/ 	.word	0x00029800
        /*0884*/ 	.short	0x010a
        /*0886*/ 	.byte	0x3f
	.zero		1


	//   ....[63]....
        /*0888*/ 	.word	0x00012ed0
        /*088c*/ 	.word	0x00000002
        /*0890*/ 	.word	0x00029830
        /*0894*/ 	.short	0x010a
        /*0896*/ 	.byte	0x3f
	.zero		1


	//   ....[64]....
        /*0898*/ 	.word	0x00012f30
        /*089c*/ 	.word	0x00000007
        /*08a0*/ 	.word	0x00029830
        /*08a4*/ 	.short	0x010a
        /*08a6*/ 	.byte	0x3f
	.zero		1


	//   ....[65]....
        /*08a8*/ 	.word	0x00012f90
        /*08ac*/ 	.word	0x00000007
        /*08b0*/ 	.word	0x00029850
        /*08b4*/ 	.short	0x010a
        /*08b6*/ 	.byte	0x3f
	.zero		1


	//   ....[66]....
        /*08b8*/ 	.word	0x00012ff0
        /*08bc*/ 	.word	0x00000007
        /*08c0*/ 	.word	0x00029830
        /*08c4*/ 	.short	0x010a
        /*08c6*/ 	.byte	0x3f
	.zero		1


	//   ....[67]....
        /*08c8*/ 	.word	0x00013050
        /*08cc*/ 	.word	0x00000007
        /*08d0*/ 	.word	0x00029850
        /*08d4*/ 	.short	0x010a
        /*08d6*/ 	.byte	0x3f
	.zero		1


	//   ....[68]....
        /*08d8*/ 	.word	0x000130b0
        /*08dc*/ 	.word	0x00000005
        /*08e0*/ 	.word	0x00029850
        /*08e4*/ 	.short	0x010a
        /*08e6*/ 	.byte	0x3f
	.zero		1


	//   ....[69]....
        /*08e8*/ 	.word	0x00013200
        /*08ec*/ 	.word	0x00000002
        /*08f0*/ 	.word	0x00029880
        /*08f4*/ 	.short	0x010a
        /*08f6*/ 	.byte	0x3f
	.zero		1


	//   ....[70]....
        /*08f8*/ 	.word	0x00013250
        /*08fc*/ 	.word	0x00000002
        /*0900*/ 	.word	0x00029840
        /*0904*/ 	.short	0x010a
        /*0906*/ 	.byte	0x3f
	.zero		1


	//   ....[71]....
        /*0908*/ 	.word	0x000132b0
        /*090c*/ 	.word	0x00000003
        /*0910*/ 	.word	0x00029820
        /*0914*/ 	.short	0x010a
        /*0916*/ 	.byte	0x3f
	.zero		1


	//   ....[72]....
        /*0918*/ 	.word	0x00013300
        /*091c*/ 	.word	0x00000004
        /*0920*/ 	.word	0x00029880
        /*0924*/ 	.short	0x010a
        /*0926*/ 	.byte	0x3f
	.zero		1


	//   ....[73]....
        /*0928*/ 	.word	0x00013350
        /*092c*/ 	.word	0x00000004
        /*0930*/ 	.word	0x00029840
        /*0934*/ 	.short	0x010a
        /*0936*/ 	.byte	0x3f
	.zero		1


	//   ....[74]....
        /*0938*/ 	.word	0x000133b0
        /*093c*/ 	.word	0x00000003
        /*0940*/ 	.word	0x00029870
        /*0944*/ 	.short	0x010a
        /*0946*/ 	.byte	0x3f
	.zero		1


	//   ....[75]....
        /*0948*/ 	.word	0x00013410
        /*094c*/ 	.word	0x00000004
        /*0950*/ 	.word	0x00029860
        /*0954*/ 	.short	0x010a
        /*0956*/ 	.byte	0x3f
	.zero		1


	//   ....[76]....
        /*0958*/ 	.word	0x00013460
        /*095c*/ 	.word	0x00000014
        /*0960*/ 	.word	0x00029870
        /*0964*/ 	.short	0x010a
        /*0966*/ 	.byte	0x3f
	.zero		1


	//   ....[77]....
        /*0968*/ 	.word	0x000134b0
        /*096c*/ 	.word	0x00000014
        /*0970*/ 	.word	0x00029860
        /*0974*/ 	.short	0x010a
        /*0976*/ 	.byte	0x3f
	.zero		1


	//   ....[78]....
        /*0978*/ 	.word	0x00013500
        /*097c*/ 	.word	0x00000000
        /*0980*/ 	.word	0x00029820
        /*0984*/ 	.short	0x010a
        /*0986*/ 	.byte	0x3f
	.zero		1


	//   ....[79]....
        /*0988*/ 	.word	0x000136a0
        /*098c*/ 	.word	0x00000006
        /*0990*/ 	.word	0x00000000
        /*0994*/ 	.short	0x010a
        /*0996*/ 	.byte	0x3f
	.zero		1


	//   ....[80]....
        /*0998*/ 	.word	0x000136f0
        /*099c*/ 	.word	0x00000007
        /*09a0*/ 	.word	0x00000000
        /*09a4*/ 	.short	0x010a
        /*09a6*/ 	.byte	0x3f
	.zero		1


	//   ....[81]....
        /*09a8*/ 	.word	0x00013740
        /*09ac*/ 	.word	0x00000004
        /*09b0*/ 	.word	0x00029860
        /*09b4*/ 	.short	0x010a
        /*09b6*/ 	.byte	0x3f
	.zero		1


	//   ....[82]....
        /*09b8*/ 	.word	0x00013790
        /*09bc*/ 	.word	0x00000003
        /*09c0*/ 	.word	0x00029860
        /*09c4*/ 	.short	0x010a
        /*09c6*/ 	.byte	0x3f
	.zero		1


	//   ....[83]....
        /*09c8*/ 	.word	0x000137e0
        /*09cc*/ 	.word	0x00000004
        /*09d0*/ 	.word	0x00029880
        /*09d4*/ 	.short	0x010a
        /*09d6*/ 	.byte	0x3f
	.zero		1


	//----- nvinfo : EIATTR_NUM_MBARRIERS
	.align		4
.L_307:
        /*09d8*/ 	.byte	0x03, 0x38
        /*09da*/ 	.short	0x0016


	//----- nvinfo : EIATTR_EXIT_INSTR_OFFSETS
	.align		4
        /*09dc*/ 	.byte	0x04, 0x1c
        /*09de*/ 	.short	(.L_309 - .L_308)


	//   ....[0]....
.L_308:
        /*09e0*/ 	.word	0x00000a80


	//   ....[1]....
        /*09e4*/ 	.word	0x0000f650


	//   ....[2]....
        /*09e8*/ 	.word	0x00012e60


	//----- nvinfo : EIATTR_MAX_THREADS
	.align		4
.L_309:
        /*09ec*/ 	.byte	0x04, 0x05
        /*09ee*/ 	.short	(.L_311 - .L_310)
.L_310:
        /*09f0*/ 	.word	0x00000180
        /*09f4*/ 	.word	0x00000001
        /*09f8*/ 	.word	0x00000001


	//----- nvinfo : EIATTR_CRS_STACK_SIZE
	.align		4
.L_311:
        /*09fc*/ 	.byte	0x04, 0x1e
        /*09fe*/ 	.short	(.L_313 - .L_312)
.L_312:
        /*0a00*/ 	.word	0x00000000


	//----- nvinfo : EIATTR_CBANK_PARAM_SIZE
	.align		4
.L_313:
        /*0a04*/ 	.byte	0x03, 0x19
        /*0a06*/ 	.short	0x0bf0


	//----- nvinfo : EIATTR_PARAM_CBANK
	.align		4
        /*0a08*/ 	.byte	0x04, 0x0a
        /*0a0a*/ 	.short	(.L_315 - .L_314)
	.align		4
.L_314:
        /*0a0c*/ 	.word	index@(.nv.constant0._ZN7cutlass13device_kernelIN5flash11enable_sm90INS1_16FlashAttnFwdSm90INS1_25CollectiveMainloopFwdSm90ILi2EN4cute5tupleIJNS5_1CILi1EEES8_S8_EEENS6_IJNS7_ILi128EEENS7_ILi160EEENS7_ILi192EEEEEELi128ENS_12float_e4m3_tEfNS_4arch4Sm90ELb1ELb0ELb1ELb0ELb0ELb0ELb0ELb1ELb1ELb0ELb0ELb0EEENS1_21CollectiveEpilogueFwdINS6_IJSA_SA_SB_EEES9_NS_10bfloat16_tESG_Li256ELb0ELb0ELb0ELb1EEENS1_30DynamicPersistentTileSchedulerILi256ELi128ELb0ELb0ELb1EEEEEEEEEvNT_6ParamsE)
        /*0a10*/ 	.short	0x0210
        /*0a12*/ 	.short	0x0bf0


	//----- nvinfo : EIATTR_SW_WAR
	.align		4
.L_315:
        /*0a14*/ 	.byte	0x04, 0x36
        /*0a16*/ 	.short	(.L_317 - .L_316)
.L_316:
        /*0a18*/ 	.word	0x00000008
.L_317:


//--------------------- .nv.info._ZN7cutlass13device_kernelIN5flash11enable_sm90INS1_16FlashAttnFwdSm90INS1_25CollectiveMainloopFwdSm90ILi2EN4cute5tupleIJNS5_1CILi1EEES8_S8_EEENS6_IJNS7_ILi128EEENS7_ILi160EEENS7_ILi192EEEEEELi128ENS_12float_e4m3_tEfNS_4arch4Sm90ELb1ELb0ELb1ELb1ELb0ELb0ELb0ELb1ELb1ELb0ELb0ELb0EEENS1_21CollectiveEpilogueFwdINS6_IJSA_SA_SB_EEES9_NS_10bfloat16_tESG_Li256ELb1ELb0ELb0ELb1EEENS1_36VarlenDynamicPersistentTileSchedulerILi128ELi160ELi256ELi128ELb0ELb0ELb1ELb1ELb1ELb1EEEEEEEEEvNT_6ParamsE --------------------------
	.section	.nv.info._ZN7cutlass13device_kernelIN5flash11enable_sm90INS1_16FlashAttnFwdSm90INS1_25CollectiveMainloopFwdSm90ILi2EN4cute5tupleIJNS5_1CILi1EEES8_S8_EEENS6_IJNS7_ILi128EEENS7_ILi160EEENS7_ILi192EEEEEELi128ENS_12float_e4m3_tEfNS_4arch4Sm90ELb1ELb0ELb1ELb1ELb0ELb0ELb0ELb1ELb1ELb0ELb0ELb0EEENS1_21CollectiveEpilogueFwdINS6_IJSA_SA_SB_EEES9_NS_10bfloat16_tESG_Li256ELb1ELb0ELb0ELb1EEENS1_36VarlenDynamicPersistentTileSchedulerILi128ELi160ELi256ELi128ELb0ELb0ELb1ELb1ELb1ELb1EEEEEEEEEvNT_6ParamsE,"",@"SHT_CUDA_INFO"
	.sectionflags	@""
	.align	4


	//----- nvinfo : EIATTR_CUDA_API_VERSION
	.align		4
        /*0000*/ 	.byte	0x04, 0x37
        /*0002*/ 	.short	(.L_319 - .L_318)
.L_318:
        /*0004*/ 	.word	0x00000082


	//----- nvinfo : EIATTR_KPARAM_INFO
	.align		4
.L_319:
        /*0008*/ 	.byte	0x04, 0x17
        /*000a*/ 	.short	(.L_321 - .L_320)
.L_320:
        /*000c*/ 	.word	0x00000000
        /*0010*/ 	.short	0x0000
        /*0012*/ 	.short	0x0070
        /*0014*/ 	.byte	0x00, 0xf0, 0x01, 0x28


	//----- nvinfo : EIATTR_SPARSE_MMA_MASK
	.align		4
.L_321:
        /*0018*/ 	.byte	0x03, 0x50
        /*001a*/ 	.short	0x0000


	//----- nvinfo : EIATTR_MAXREG_COUNT
	.align		4
        /*001c*/ 	.byte	0x03, 0x1b
        /*001e*/ 	.short	0x00a8


	//----- nvinfo : EIATTR_NUM_BARRIERS
	.align		4
        /*0020*/ 	.byte	0x02, 0x4c
        /*0022*/ 	.byte	0x10
	.zero		1


	//----- nvinfo : EIATTR_EXTERNS
	.align		4
        /*0024*/ 	.byte	0x04, 0x0f
        /*0026*/ 	.short	(.L_323 - .L_322)


	//   ....[0]....
	.align		4
.L_322:
        /*0028*/ 	.word	index@(__assertfail)


	//----- nvinfo : EIATTR_ANNOTATIONS
	.align		4
.L_323:
        /*002c*/ 	.byte	0x04, 0x55
        /*002e*/ 	.short	(.L_325 - .L_324)


	//   ....[0]....
.L_324:
        /* <DEDUP_REMOVED lines=40> */


	//----- nvinfo : EIATTR_MERCURY_ISA_VERSION
	.align		4
.L_325:
        /*02a0*/ 	.byte	0x03, 0x5f
        /*02a2*/ 	.short	0x0101


	//----- nvinfo : EIATTR_UNUSED_LOAD_BYTE_OFFSET
	.align		4
        /*02a4*/ 	.byte	0x04, 0x44
        /*02a6*/ 	.short	(.L_327 - .L_326)


	//   ....[0]....
.L_326:
        /*02a8*/ 	.word	0x00000a70
        /*02ac*/ 	.word	0x0000fff0


	//   ....[1]....
        /*02b0*/ 	.word	0x0000de50
        /*02b4*/ 	.word	0x0000fff0


	//----- nvinfo : EIATTR_INT_WARP_WIDE_INSTR_OFFSETS
	.align		4
.L_327:
        /*02b8*/ 	.byte	0x04, 0x31
        /*02ba*/ 	.short	(.L_329 - .L_328)


	//   ....[0]....
.L_328:
        /*02bc*/ 	.word	0x00000160


	//   ....[1]....
        /*02c0*/ 	.word	0x000001a0


	//   ....[2]....
        /*02c4*/ 	.word	0x00000210


	//   ....[3]....
        /*02c8*/ 	.word	0x00011920


	//   ....[4]....
        /*02cc*/ 	.word	0x000119b0


	//   ....[5]....
        /*02d0*/ 	.word	0x00012130


	//   ....[6]....
        /*02d4*/ 	.word	0x00013c10


	//   ....[7]....
        /*02d8*/ 	.word	0x00013ca0


	//----- nvinfo : EIATTR_COOP_GROUP_MASK_REGIDS
	.align		4
.L_329:
        /*02dc*/ 	.byte	0x04, 0x29
        /*02de*/ 	.short	(.L_331 - .L_330)


	//   ....[0]....
.L_330:
        /*02e0*/ 	.word	0xffffffff


	//   ....[1]....
        /*02e4*/ 	.word	0xffffffff


	//   ....[2]....
        /*02e8*/ 	.word	0xffffffff


	//   ....[3]....
        /*02ec*/ 	.word	0xffffffff


	//   ....[4]....
        /*02f0*/ 	.word	0xffffffff


	//   ....[5]....
        /*02f4*/ 	.word	0xffffffff


	//   ....[6]....
        /*02f8*/ 	.word	0xffffffff


	//   ....[7]....
        /*02fc*/ 	.word	0xffffffff


	//   ....[8]....
        /*0300*/ 	.word	0xffffffff


	//   ....[9]....
        /*0304*/ 	.word	0xffffffff


	//   ....[10]....
        /*0308*/ 	.word	0xffffffff


	//   ....[11]....
        /*030c*/ 	.word	0xffffffff


	//   ....[12]....
        /*0310*/ 	.word	0xffffffff


	//   ....[13]....
        /*0314*/ 	.word	0xffffffff


	//   ....[14]....
        /*0318*/ 	.word	0xffffffff


	//   ....[15]....
        /*031c*/ 	.word	0xffffffff


	//   ....[16]....
        /*0320*/ 	.word	0xffffffff


	//   ....[17]....
        /*0324*/ 	.word	0xffffffff


	//   ....[18]....
        /*0328*/ 	.word	0xffffffff


	//   ....[19]....
        /*032c*/ 	.word	0xffffffff


	//   ....[20]....
        /*0330*/ 	.word	0xffffffff


	//   ....[21]....
        /*0334*/ 	.word	0xffffffff


	//   ....[22]....
        /*0338*/ 	.word	0xffffffff


	//   ....[23]....
        /*033c*/ 	.word	0xffffffff


	//   ....[24]....
        /*0340*/ 	.word	0xffffffff


	//   ....[25]....
        /*0344*/ 	.word	0xffffffff


	//   ....[26]....
        /*0348*/ 	.word	0xffffffff


	//   ....[27]....
        /*034c*/ 	.word	0xffffffff


	//   ....[28]....
        /*0350*/ 	.word	0xffffffff


	//   ....[29]....
        /*0354*/ 	.word	0xffffffff


	//   ....[30]....
        /*0358*/ 	.word	0xffffffff


	//   ....[31]....
        /*035c*/ 	.word	0xffffffff


	//   ....[32]....
        /*0360*/ 	.word	0xffffffff


	//   ....[33]....
        /*0364*/ 	.word	0xffffffff


	//   ....[34]....
        /*0368*/ 	.word	0xffffffff


	//   ....[35]....
        /*036c*/ 	.word	0xffffffff


	//   ....[36]....
        /*0370*/ 	.word	0xffffffff


	//   ....[37]....
        /*0374*/ 	.word	0xffffffff


	//   ....[38]....
        /*0378*/ 	.word	0xffffffff


	//   ....[39]....
        /*037c*/ 	.word	0xffffffff


	//   ....[40]....
        /*0380*/ 	.word	0xffffffff


	//   ....[41]....
        /*0384*/ 	.word	0xffffffff


	//   ....[42]....
        /*0388*/ 	.word	0xffffffff


	//   ....[43]....
        /*038c*/ 	.word	0xffffffff


	//   ....[44]....
        /*0390*/ 	.word	0xffffffff


	//   ....[45]....
        /*0394*/ 	.word	0xffffffff


	//   ....[46]....
        /*0398*/ 	.word	0xffffffff


	//   ....[47]....
        /*039c*/ 	.word	0xffffffff


	//   ....[48]....
        /*03a0*/ 	.word	0xffffffff


	//   ....[49]....
        /*03a4*/ 	.word	0xffffffff


	//   ....[50]....
        /*03a8*/ 	.word	0xffffffff


	//   ....[51]....
        /*03ac*/ 	.word	0xffffffff


	//   ....[52]....
        /*03b0*/ 	.word	0xffffffff


	//   ....[53]....
        /*03b4*/ 	.word	0xffffffff


	//   ....[54]....
        /*03b8*/ 	.word	0xffffffff


	//   ....[55]....
        /*03bc*/ 	.word	0xffffffff


	//   ....[56]....
        /*03c0*/ 	.word	0xffffffff


	//   ....[57]....
        /*03c4*/ 	.word	0xffffffff


	//   ....[58]....
        /*03c8*/ 	.word	0xffffffff


	//   ....[59]....
        /*03cc*/ 	.word	0xffffffff


	//   ....[60]....
        /*03d0*/ 	.word	0xffffffff


	//   ....[61]....
        /*03d4*/ 	.word	0xffffffff


	//   ....[62]....
        /*03d8*/ 	.word	0xffffffff


	//   ....[63]....
        /*03dc*/ 	.word	0xffffffff


	//   ....[64]....
        /*03e0*/ 	.word	0xffffffff


	//   ....[65]....
        /*03e4*/ 	.word	0xffffffff


	//   ....[66]....
        /*03e8*/ 	.word	0xffffffff


	//   ....[67]....
        /*03ec*/ 	.word	0xffffffff


	//   ....[68]....
        /*03f0*/ 	.word	0xffffffff


	//   ....[69]....
        /*03f4*/ 	.word	0xffffffff


	//   ....[70]....
        /*03f8*/ 	.word	0xffffffff


	//   ....[71]....
        /*03fc*/ 	.word	0xffffffff


	//   ....[72]....
        /*0400*/ 	.word	0xffffffff


	//   ....[73]....
        /*0404*/ 	.word	0xffffffff


	//   ....[74]....
        /*0408*/ 	.word	0xffffffff


	//   ....[75]....
        /*040c*/ 	.word	0xffffffff


	//   ....[76]....
        /*0410*/ 	.word	0xffffffff


	//   ....[77]....
        /*0414*/ 	.word	0xffffffff


	//   ....[78]....
        /*0418*/ 	.word	0xffffffff


	//   ....[79]....
        /*041c*/ 	.word	0xffffffff


	//   ....[80]....
        /*0420*/ 	.word	0xffffffff


	//   ....[81]....
        /*0424*/ 	.word	0xffffffff


	//   ....[82]....
        /*0428*/ 	.word	0xffffffff


	//   ....[83]....
        /*042c*/ 	.word	0xffffffff


	//   ....[84]....
        /*0430*/ 	.word	0xffffffff


	//   ....[85]....
        /*0434*/ 	.word	0xffffffff


	//   ....[86]....
        /*0438*/ 	.word	0xffffffff


	//   ....[87]....
        /*043c*/ 	.word	0xffffffff


	//   ....[88]....
        /*0440*/ 	.word	0xffffffff


	//   ....[89]....
        /*0444*/ 	.word	0xffffffff


	//   ....[90]....
        /*0448*/ 	.word	0xffffffff


	//   ....[91]....
        /*044c*/ 	.word	0x0500000f


	//   ....[92]....
        /*0450*/ 	.word	0x0500000f


	//----- nvinfo : EIATTR_COOP_GROUP_INSTR_OFFSETS
	.align		4
.L_331:
        /*0454*/ 	.byte	0x04, 0x28
        /*0456*/ 	.short	(.L_333 - .L_332)


	//   ....[0]....
.L_332:
        /*0458*/ 	.word	0x00000070


	//   ....[1]....
        /*045c*/ 	.word	0x00000170


	//   ....[2]....
        /*0460*/ 	.word	0x000001c0


	//   ....[3]....
        /*0464*/ 	.word	0x000003f0


	//   ....[4]....
        /*0468*/ 	.word	0x00000550


	//   ....[5]....
        /*046c*/ 	.word	0x00000670


	//   ....[6]....
        /*0470*/ 	.word	0x000007d0


	//   ....[7]....
        /*0474*/ 	.word	0x000015c0


	//   ....[8]....
        /*0478*/ 	.word	0x00003970


	//   ....[9]....
        /*047c*/ 	.word	0x00003a50


	//   ....[10]....
        /*0480*/ 	.word	0x00004610


	//   ....[11]....
        /*0484*/ 	.word	0x00004690


	//   ....[12]....
        /*0488*/ 	.word	0x000079a0


	//   ....[13]....
        /*048c*/ 	.word	0x00007b00


	//   ....[14]....
        /*0490*/ 	.word	0x00008780


	//   ....[15]....
        /*0494*/ 	.word	0x000087e0


	//   ....[16]....
        /*0498*/ 	.word	0x0000bb00


	//   ....[17]....
        /*049c*/ 	.word	0x0000bb50


	//   ....[18]....
        /*04a0*/ 	.word	0x0000bb70


	//   ....[19]....
        /*04a4*/ 	.word	0x0000bb90


	//   ....[20]....
        /*04a8*/ 	.word	0x0000d6d0


	//   ....[21]....
        /*04ac*/ 	.word	0x0000d6e0


	//   ....[22]....
        /*04b0*/ 	.word	0x0000d760


	//   ....[23]....
        /*04b4*/ 	.word	0x0000d770


	//   ....[24]....
        /*04b8*/ 	.word	0x0000e6f0


	//   ....[25]....
        /*04bc*/ 	.word	0x0000e700


	//   ....[26]....
        /*04c0*/ 	.word	0x0000e710


	//   ....[27]....
        /*04c4*/ 	.word	0x0000e720


	//   ....[28]....
        /*04c8*/ 	.word	0x0000e730


	//   ....[29]....
        /*04cc*/ 	.word	0x0000e740


	//   ....[30]....
        /*04d0*/ 	.word	0x0000e750


	//   ....[31]....
        /*04d4*/ 	.word	0x0000e760


	//   ....[32]....
        /*04d8*/ 	.word	0x0000e790


	//   ....[33]....
        /*04dc*/ 	.word	0x0000e7a0


	//   ....[34]....
        /*04e0*/ 	.word	0x0000e7d0


	//   ....[35]....
        /*04e4*/ 	.word	0x0000e7e0


	//   ....[36]....
        /*04e8*/ 	.word	0x0000e840


	//   ....[37]....
        /*04ec*/ 	.word	0x0000e850


	//   ....[38]....
        /*04f0*/ 	.word	0x0000e860


	//   ....[39]....
        /*04f4*/ 	.word	0x0000e890


	//   ....[40]....
        /*04f8*/ 	.word	0x0000e8c0


	//   ....[41]....
        /*04fc*/ 	.word	0x0000e8d0


	//   ....[42]....
        /*0500*/ 	.word	0x0000e8e0


	//   ....[43]....
        /*0504*/ 	.word	0x0000e8f0


	//   ....[44]....
        /*0508*/ 	.word	0x0000e920


	//   ....[45]....
        /*050c*/ 	.word	0x0000e930


	//   ....[46]....
        /*0510*/ 	.word	0x0000e940


	//   ....[47]....
        /*0514*/ 	.word	0x0000e950


	//   ....[48]....
        /*0518*/ 	.word	0x0000e960


	//   ....[49]....
        /*051c*/ 	.word	0x0000e970


	//   ....[50]....
        /*0520*/ 	.word	0x0000e980


	//   ....[51]....
        /*0524*/ 	.word	0x0000e990


	//   ....[52]....
        /*0528*/ 	.word	0x0000e9a0


	//   ....[53]....
        /*052c*/ 	.word	0x0000e9b0


	//   ....[54]....
        /*0530*/ 	.word	0x0000e9d0


	//   ....[55]....
        /*0534*/ 	.word	0x0000ea00


	//   ....[56]....
        /*0538*/ 	.word	0x000104a0


	//   ....[57]....
        /*053c*/ 	.word	0x00010680


	//   ....[58]....
        /*0540*/ 	.word	0x000106b0


	//   ....[59]....
        /*0544*/ 	.word	0x000106e0


	//   ....[60]....
        /*0548*/ 	.word	0x00010720


	//   ....[61]....
        /*054c*/ 	.word	0x00010750


	//   ....[62]....
        /*0550*/ 	.word	0x00010790


	//   ....[63]....
        /*0554*/ 	.word	0x00010920


	//   ....[64]....
        /*0558*/ 	.word	0x00010950


	//   ....[65]....
        /*055c*/ 	.word	0x00010980


	//   ....[66]....
        /*0560*/ 	.word	0x000109b0


	//   ....[67]....
        /*0564*/ 	.word	0x000109e0


	//   ....[68]....
        /*0568*/ 	.word	0x00010a20


	//   ....[69]....
        /*056c*/ 	.word	0x00010ac0


	//   ....[70]....
        /*0570*/ 	.word	0x00010b50


	//   ....[71]....
        /*0574*/ 	.word	0x00010c00


	//   ....[72]....
        /*0578*/ 	.word	0x00012270


	//   ....[73]....
        /*057c*/ 	.word	0x00014650


	//   ....[74]....
        /*0580*/ 	.word	0x00014680


	//   ....[75]....
        /*0584*/ 	.word	0x000146b0


	//   ....[76]....
        /*0588*/ 	.word	0x000146e0


	//   ....[77]....
        /*058c*/ 	.word	0x00014710


	//   ....[78]....
        /*0590*/ 	.word	0x00014720


	//   ....[79]....
        /*0594*/ 	.word	0x00014750


	//   ....[80]....
        /*0598*/ 	.word	0x00014760


	//   ....[81]....
        /*059c*/ 	.word	0x000148a0


	//   ....[82]....
        /*05a0*/ 	.word	0x000148d0


	//   ....[83]....
        /*05a4*/ 	.word	0x00014900


	//   ....[84]....
        /*05a8*/ 	.word	0x00014930


	//   ....[85]....
        /*05ac*/ 	.word	0x00014960


	//   ....[86]....
        /*05b0*/ 	.word	0x000149a0


	//   ....[87]....
        /*05b4*/ 	.word	0x00014a30


	//   ....[88]....
        /*05b8*/ 	.word	0x00014ad0


	//   ....[89]....
        /*05bc*/ 	.word	0x00014b30


	//   ....[90]....
        /*05c0*/ 	.word	0x000151d0


	//   ....[91]....
        /*05c4*/ 	.word	0x000157d0


	//   ....[92]....
        /*05c8*/ 	.word	0x00015c60


	//----- nvinfo : EIATTR_REG_RECONFIG
	.align		4
.L_333:
        /*05cc*/ 	.byte	0x01, 0x54
	.zero		2


	//----- nvinfo : EIATTR_SYSCALL_OFFSETS
	.align		4
        /*05d0*/ 	.byte	0x04, 0x46
        /*05d2*/ 	.short	(.L_335 - .L_334)


	//   ....[0]....
.L_334:
        /*05d4*/ 	.word	0x000017a0


	//   ....[1]....
        /*05d8*/ 	.word	0x00011b50


	//   ....[2]....
        /*05dc*/ 	.word	0x00011c90


	//   ....[3]....
        /*05e0*/ 	.word	0x00011dd0


	//   ....[4]....
        /*05e4*/ 	.word	0x00011ef0


	//----- nvinfo : EIATTR_MBARRIER_INSTR_OFFSETS
	.align		4
.L_335:
        /*05e8*/ 	.byte	0x04, 0x39
        /*05ea*/ 	.short	(.L_337 - .L_336)


	//   ....[0]....
.L_336:
        /*05ec*/ 	.word	0x000002a0
        /*05f0*/ 	.word	0x000000ff
        /*05f4*/ 	.word	0x00029800
        /*05f8*/ 	.short	0x0100
        /*05fa*/ 	.byte	0x08
	.zero		1


	//   ....[1]....
        /*05fc*/ 	.word	0x000002b0
        /*0600*/ 	.word	0x000000ff
        /*0604*/ 	.word	0x00029820
        /*0608*/ 	.short	0x0100
        /*060a*/ 	.byte	0x08
	.zero		1


	//   ....[2]....
        /*060c*/ 	.word	0x000003a0
        /*0610*/ 	.word	0x000000ff
        /*0614*/ 	.word	0x00029830
        /*0618*/ 	.short	0x0100
        /*061a*/ 	.byte	0x08
	.zero		1


	//   ....[3]....
        /*061c*/ 	.word	0x000003b0
        /*0620*/ 	.word	0x000000ff
        /*0624*/ 	.word	0x00029840
        /*0628*/ 	.short	0x0100
        /*062a*/ 	.byte	0x08
	.zero		1


	//   ....[4]....
        /*062c*/ 	.word	0x000003c0
        /*0630*/ 	.word	0x000000ff
        /*0634*/ 	.word	0x00029838
        /*0638*/ 	.short	0x0100
        /*063a*/ 	.byte	0x08
	.zero		1


	//   ....[5]....
        /*063c*/ 	.word	0x000003d0
        /*0640*/ 	.word	0x000000ff
        /*0644*/ 	.word	0x00029848
        /*0648*/ 	.short	0x0100
        /*064a*/ 	.byte	0x08
	.zero		1


	//   ....[6]....
        /*064c*/ 	.word	0x00000500
        /*0650*/ 	.word	0x000000ff
        /*0654*/ 	.word	0x00029850
        /*0658*/ 	.short	0x0100
        /*065a*/ 	.byte	0x08
	.zero		1


	//   ....[7]....
        /*065c*/ 	.word	0x00000510
        /*0660*/ 	.word	0x000000ff
        /*0664*/ 	.word	0x00029860
        /*0668*/ 	.short	0x0100
        /*066a*/ 	.byte	0x08
	.zero		1


	//   ....[8]....
        /*066c*/ 	.word	0x00000520
        /*0670*/ 	.word	0x000000ff
        /*0674*/ 	.word	0x00029858
        /*0678*/ 	.short	0x0100
        /*067a*/ 	.byte	0x08
	.zero		1


	//   ....[9]....
        /*067c*/ 	.word	0x00000530
        /*0680*/ 	.word	0x000000ff
        /*0684*/ 	.word	0x00029868
        /*0688*/ 	.short	0x0100
        /*068a*/ 	.byte	0x08
	.zero		1


	//   ....[10]....
        /*068c*/ 	.word	0x00000620
        /*0690*/ 	.word	0x000000ff
        /*0694*/ 	.word	0x00029870
        /*0698*/ 	.short	0x0100
        /*069a*/ 	.byte	0x06
	.zero		1


	//   ....[11]....
        /*069c*/ 	.word	0x00000630
        /*06a0*/ 	.word	0x000000ff
        /*06a4*/ 	.word	0x00029880
        /*06a8*/ 	.short	0x0100
        /*06aa*/ 	.byte	0x06
	.zero		1


	//   ....[12]....
        /*06ac*/ 	.word	0x00000640
        /*06b0*/ 	.word	0x000000ff
        /*06b4*/ 	.word	0x00029878
        /*06b8*/ 	.short	0x0100
        /*06ba*/ 	.byte	0x06
	.zero		1


	//   ....[13]....
        /*06bc*/ 	.word	0x00000650
        /*06c0*/ 	.word	0x000000ff
        /*06c4*/ 	.word	0x00029888
        /*06c8*/ 	.short	0x0100
        /*06ca*/ 	.byte	0x06
	.zero		1


	//   ....[14]....
        /*06cc*/ 	.word	0x00000780
        /*06d0*/ 	.word	0x000000ff
        /*06d4*/ 	.word	0x00029890
        /*06d8*/ 	.short	0x0100
        /*06da*/ 	.byte	0x08
	.zero		1


	//   ....[15]....
        /*06dc*/ 	.word	0x00000790
        /*06e0*/ 	.word	0x000000ff
        /*06e4*/ 	.word	0x000298a0
        /*06e8*/ 	.short	0x0100
        /*06ea*/ 	.byte	0x08
	.zero		1


	//   ....[16]....
        /*06ec*/ 	.word	0x000007a0
        /*06f0*/ 	.word	0x000000ff
        /*06f4*/ 	.word	0x00029898
        /*06f8*/ 	.short	0x0100
        /*06fa*/ 	.byte	0x08
	.zero		1


	//   ....[17]....
        /*06fc*/ 	.word	0x000007b0
        /*0700*/ 	.word	0x000000ff
        /*0704*/ 	.word	0x000298a8
        /*0708*/ 	.short	0x0100
        /*070a*/ 	.byte	0x08
	.zero		1


	//   ....[18]....
        /*070c*/ 	.word	0x000008e0
        /*0710*/ 	.word	0x000000ff
        /*0714*/ 	.word	0x000298b0
        /*0718*/ 	.short	0x0100
        /*071a*/ 	.byte	0x08
	.zero		1


	//   ....[19]....
        /*071c*/ 	.word	0x000008f0
        /*0720*/ 	.word	0x000000ff
        /*0724*/ 	.word	0x000298c0
        /*0728*/ 	.short	0x0100
        /*072a*/ 	.byte	0x08
	.zero		1


	//   ....[20]....
        /*072c*/ 	.word	0x00000900
        /*0730*/ 	.word	0x000000ff
        /*0734*/ 	.word	0x000298b8
        /*0738*/ 	.short	0x0100
        /*073a*/ 	.byte	0x08
	.zero		1


	//   ....[21]....
        /*073c*/ 	.word	0x00000910
        /*0740*/ 	.word	0x000000ff
        /*0744*/ 	.word	0x000298c8
        /*0748*/ 	.short	0x0100
        /*074a*/ 	.byte	0x08
	.zero		1


	//   ....[22]....
        /*074c*/ 	.word	0x00001ad0
        /*0750*/ 	.word	0x000000ff
        /*0754*/ 	.word	0x00029800
        /*0758*/ 	.short	0x010a
        /*075a*/ 	.byte	0x29
	.zero		1


	//   ....[23]....
        /*075c*/ 	.word	0x00001b70
        /*0760*/ 	.word	0x00000002
        /*0764*/ 	.word	0x00029830
        /*0768*/ 	.short	0x010a
        /*076a*/ 	.byte	0x3f
	.zero		1


	//   ....[24]....
        /*076c*/ 	.word	0x00001be0
        /*0770*/ 	.word	0x00000002
        /*0774*/ 	.word	0x00029830
        /*0778*/ 	.short	0x010a
        /*077a*/ 	.byte	0x3f
	.zero		1


	//   ....[25]....
        /*077c*/ 	.word	0x000034c0
        /*0780*/ 	.word	0x00000002
        /*0784*/ 	.word	0x00000000
        /*0788*/ 	.short	0x0101
        /*078a*/ 	.byte	0x3f
	.zero		1


	//   ....[26]....
        /*078c*/ 	.word	0x00005c00
        /*0790*/ 	.word	0x000000ff
        /*0794*/ 	.word	0x00029830
        /*0798*/ 	.short	0x010a
        /*079a*/ 	.byte	0x06
	.zero		1


	//   ....[27]....
        /*079c*/ 	.word	0x00005c40
        /*07a0*/ 	.word	0x000000ff
        /*07a4*/ 	.word	0x00029830
        /*07a8*/ 	.short	0x010a
        /*07aa*/ 	.byte	0x06
	.zero		1


	//   ....[28]....
        /*07ac*/ 	.word	0x00006860
        /*07b0*/ 	.word	0x000000ff
        /*07b4*/ 	.word	0x00029850
        /*07b8*/ 	.short	0x010a
        /*07ba*/ 	.byte	0x06
	.zero		1


	//   ....[29]....
        /*07bc*/ 	.word	0x000068a0
        /*07c0*/ 	.word	0x000000ff
        /*07c4*/ 	.word	0x00029850
        /*07c8*/ 	.short	0x010a
        /*07ca*/ 	.byte	0x06
	.zero		1


	//   ....[30]....
        /*07cc*/ 	.word	0x000093e0
        /*07d0*/ 	.word	0x00000002
        /*07d4*/ 	.word	0x00000000
        /*07d8*/ 	.short	0x0101
        /*07da*/ 	.byte	0x3f
	.zero		1


	//   ....[31]....
        /*07dc*/ 	.word	0x00009660
        /*07e0*/ 	.word	0x000000ff
        /*07e4*/ 	.word	0x00000000
        /*07e8*/ 	.short	0x0101
        /*07ea*/ 	.byte	0x06
	.zero		1


	//   ....[32]....
        /*07ec*/ 	.word	0x00009da0
        /*07f0*/ 	.word	0x000000ff
        /*07f4*/ 	.word	0x00029830
        /*07f8*/ 	.short	0x010a
        /*07fa*/ 	.byte	0x06
	.zero		1


	//   ....[33]....
        /*07fc*/ 	.word	0x00009de0
        /*0800*/ 	.word	0x000000ff
        /*0804*/ 	.word	0x00029830
        /*0808*/ 	.short	0x010a
        /*080a*/ 	.byte	0x06
	.zero		1


	//   ....[34]....
        /*080c*/ 	.word	0x0000aa00
        /*0810*/ 	.word	0x000000ff
        /*0814*/ 	.word	0x00029850
        /*0818*/ 	.short	0x010a
        /*081a*/ 	.byte	0x06
	.zero		1


	//   ....[35]....
        /*081c*/ 	.word	0x0000aa40
        /*0820*/ 	.word	0x000000ff
        /*0824*/ 	.word	0x00029850
        /*0828*/ 	.short	0x010a
        /*082a*/ 	.byte	0x06
	.zero		1


	//   ....[36]....
        /*082c*/ 	.word	0x0000cb10
        /*0830*/ 	.word	0x00000002
        /*0834*/ 	.word	0x00000000
        /*0838*/ 	.short	0x0101
        /*083a*/ 	.byte	0x3f
	.zero		1


	//   ....[37]....
        /*083c*/ 	.word	0x0000cd00
        /*0840*/ 	.word	0x000000ff
        /*0844*/ 	.word	0x00000000
        /*0848*/ 	.short	0x0101
        /*084a*/ 	.byte	0x06
	.zero		1


	//   ....[38]....
        /*084c*/ 	.word	0x0000d390
        /*0850*/ 	.word	0x000000ff
        /*0854*/ 	.word	0x00029850
        /*0858*/ 	.short	0x010a
        /*085a*/ 	.byte	0x09
	.zero		1


	//   ....[39]....
        /*085c*/ 	.word	0x0000d3d0
        /*0860*/ 	.word	0x000000ff
        /*0864*/ 	.word	0x00029850
        /*0868*/ 	.short	0x010a
        /*086a*/ 	.byte	0x09
	.zero		1


	//   ....[40]....
        /*086c*/ 	.word	0x0000db00
        /*0870*/ 	.word	0x000000ff
        /*0874*/ 	.word	0x00000000
        /*0878*/ 	.short	0x0101
        /*087a*/ 	.byte	0x04
	.zero		1


	//   ....[41]....
        /*087c*/ 	.word	0x0000f420
        /*0880*/ 	.word	0x00000003
        /*0884*/ 	.word	0x00000000
        /*0888*/ 	.short	0x0101
        /*088a*/ 	.byte	0x3f
	.zero		1


	//   ....[42]....
        /*088c*/ 	.word	0x000124a0
        /*0890*/ 	.word	0x00000003
        /*0894*/ 	.word	0x00029880
        /*0898*/ 	.short	0x010a
        /*089a*/ 	.byte	0x3f
	.zero		1


	//   ....[43]....
        /*089c*/ 	.word	0x00012660
        /*08a0*/ 	.word	0x00000003
        /*08a4*/ 	.word	0x00029840
        /*08a8*/ 	.short	0x010a
        /*08aa*/ 	.byte	0x3f
	.zero		1


	//   ....[44]....
        /*08ac*/ 	.word	0x00012b40
        /*08b0*/ 	.word	0x000000ff
        /*08b4*/ 	.word	0x00029820
        /*08b8*/ 	.short	0x010a
        /*08ba*/ 	.byte	0x29
	.zero		1


	//   ....[45]....
        /*08bc*/ 	.word	0x00012e10
        /*08c0*/ 	.word	0x00000004
        /*08c4*/ 	.word	0x00029880
        /*08c8*/ 	.short	0x010a
        /*08ca*/ 	.byte	0x3f
	.zero		1


	//   ....[46]....
        /*08cc*/ 	.word	0x00013090
        /*08d0*/ 	.word	0x00000004
        /*08d4*/ 	.word	0x00029840
        /*08d8*/ 	.short	0x010a
        /*08da*/ 	.byte	0x3f
	.zero		1


	//   ....[47]....
        /*08dc*/ 	.word	0x000135a0
        /*08e0*/ 	.word	0x00000003
        /*08e4*/ 	.word	0x00029870
        /*08e8*/ 	.short	0x010a
        /*08ea*/ 	.byte	0x3f
	.zero		1


	//   ....[48]....
        /*08ec*/ 	.word	0x00013610
        /*08f0*/ 	.word	0x00000002
        /*08f4*/ 	.word	0x00029860
        /*08f8*/ 	.short	0x010a
        /*08fa*/ 	.byte	0x3f
	.zero		1


	//   ....[49]....
        /*08fc*/ 	.word	0x00013b80
        /*0900*/ 	.word	0x00000003
        /*0904*/ 	.word	0x00029850
        /*0908*/ 	.short	0x0101
        /*090a*/ 	.byte	0x3f
	.zero		1


	//   ....[50]....
        /*090c*/ 	.word	0x00013bc0
        /*0910*/ 	.word	0x00000002
        /*0914*/ 	.word	0x00000000
        /*0918*/ 	.short	0x0101
        /*091a*/ 	.byte	0x3f
	.zero		1


	//   ....[51]....
        /*091c*/ 	.word	0x00013d80
        /*0920*/ 	.word	0x00000014
        /*0924*/ 	.word	0x00029870
        /*0928*/ 	.short	0x010a
        /*092a*/ 	.byte	0x3f
	.zero		1


	//   ....[52]....
        /*092c*/ 	.word	0x00013e10
        /*0930*/ 	.word	0x00000014
        /*0934*/ 	.word	0x00029860
        /*0938*/ 	.short	0x010a
        /*093a*/ 	.byte	0x3f
	.zero		1


	//   ....[53]....
        /*093c*/ 	.word	0x00014350
        /*0940*/ 	.word	0x00000014
        /*0944*/ 	.word	0x00029850
        /*0948*/ 	.short	0x0101
        /*094a*/ 	.byte	0x3f
	.zero		1


	//   ....[54]....
        /*094c*/ 	.word	0x000143a0
        /*0950*/ 	.word	0x00000000
        /*0954*/ 	.word	0x00000000
        /*0958*/ 	.short	0x0101
        /*095a*/ 	.byte	0x3f
	.zero		1


	//   ....[55]....
        /*095c*/ 	.word	0x00015150
        /*0960*/ 	.word	0x00000000
        /*0964*/ 	.word	0x00029820
        /*0968*/ 	.short	0x010a
        /*096a*/ 	.byte	0x3f
	.zero		1


	//   ....[56]....
        /*096c*/ 	.word	0x00015310
        /*0970*/ 	.word	0x00000006
        /*0974*/ 	.word	0x00000000
        /*0978*/ 	.short	0x010a
        /*097a*/ 	.byte	0x3f
	.zero		1


	//   ....[57]....
        /*097c*/ 	.word	0x00015380
        /*0980*/ 	.word	0x00000007
        /*0984*/ 	.word	0x00000000
        /*0988*/ 	.short	0x010a
        /*098a*/ 	.byte	0x3f
	.zero		1


	//   ....[58]....
        /*098c*/ 	.word	0x000153e0
        /*0990*/ 	.word	0x00000004
        /*0994*/ 	.word	0x00029860
        /*0998*/ 	.short	0x010a
        /*099a*/ 	.byte	0x3f
	.zero		1


	//   ....[59]....
        /*099c*/ 	.word	0x00015430
        /*09a0*/ 	.word	0x00000003
        /*09a4*/ 	.word	0x00029860
        /*09a8*/ 	.short	0x010a
        /*09aa*/ 	.byte	0x3f
	.zero		1


	//   ....[60]....
        /*09ac*/ 	.word	0x00015470
        /*09b0*/ 	.word	0x00000004
        /*09b4*/ 	.word	0x00029880
        /*09b8*/ 	.short	0x010a
        /*09ba*/ 	.byte	0x3f
	.zero		1


	//   ....[61]....
        /*09bc*/ 	.word	0x00015490
        /*09c0*/ 	.word	0x00000003
        /*09c4*/ 	.word	0x00029880
        /*09c8*/ 	.short	0x010a
        /*09ca*/ 	.byte	0x3f
	.zero		1


	//   ....[62]....
        /*09cc*/ 	.word	0x00015500
        /*09d0*/ 	.word	0x00000003
        /*09d4*/ 	.word	0x00029800
        /*09d8*/ 	.short	0x010a
        /*09da*/ 	.byte	0x3f
	.zero		1


	//   ....[63]....
        /*09dc*/ 	.word	0x00015550
        /*09e0*/ 	.word	0x00000002
        /*09e4*/ 	.word	0x00029830
        /*09e8*/ 	.short	0x010a
        /*09ea*/ 	.byte	0x3f
	.zero		1


	//   ....[64]....
        /*09ec*/ 	.word	0x000155b0
        /*09f0*/ 	.word	0x00000007
        /*09f4*/ 	.word	0x00029830
        /*09f8*/ 	.short	0x010a
        /*09fa*/ 	.byte	0x3f
	.zero		1


	//   ....[65]....
        /*09fc*/ 	.word	0x00015610
        /*0a00*/ 	.word	0x00000007
        /*0a04*/ 	.word	0x00029850
        /*0a08*/ 	.short	0x010a
        /*0a0a*/ 	.byte	0x3f
	.zero		1


	//   ....[66]....
        /*0a0c*/ 	.word	0x00015670
        /*0a10*/ 	.word	0x00000007
        /*0a14*/ 	.word	0x00029830
        /*0a18*/ 	.short	0x010a
        /*0a1a*/ 	.byte	0x3f
	.zero		1


	//   ....[67]....
        /*0a1c*/ 	.word	0x000156d0
        /*0a20*/ 	.word	0x00000007
        /*0a24*/ 	.word	0x00029850
        /*0a28*/ 	.short	0x010a
        /*0a2a*/ 	.byte	0x3f
	.zero		1


	//   ....[68]....
        /*0a2c*/ 	.word	0x00015730
        /*0a30*/ 	.word	0x00000005
        /*0a34*/ 	.word	0x00029850
        /*0a38*/ 	.short	0x010a
        /*0a3a*/ 	.byte	0x3f
	.zero		1


	//   ....[69]....
        /*0a3c*/ 	.word	0x00015880
        /*0a40*/ 	.word	0x00000003
        /*0a44*/ 	.word	0x00029880
        /*0a48*/ 	.short	0x010a
        /*0a4a*/ 	.byte	0x3f
	.zero		1


	//   ....[70]....
        /*0a4c*/ 	.word	0x000158d0
        /*0a50*/ 	.word	0x00000003
        /*0a54*/ 	.word	0x00029840
        /*0a58*/ 	.short	0x010a
        /*0a5a*/ 	.byte	0x3f
	.zero		1


	//   ....[71]....
        /*0a5c*/ 	.word	0x00015930
        /*0a60*/ 	.word	0x00000003
        /*0a64*/ 	.word	0x00029820
        /*0a68*/ 	.short	0x010a
        /*0a6a*/ 	.byte	0x3f
	.zero		1


	//   ....[72]....
        /*0a6c*/ 	.word	0x00015980
        /*0a70*/ 	.word	0x00000004
        /*0a74*/ 	.word	0x00029880
        /*0a78*/ 	.short	0x010a
        /*0a7a*/ 	.byte	0x3f
	.zero		1


	//   ....[73]....
        /*0a7c*/ 	.word	0x000159d0
        /*0a80*/ 	.word	0x00000004
        /*0a84*/ 	.word	0x00029840
        /*0a88*/ 	.short	0x010a
        /*0a8a*/ 	.byte	0x3f
	.zero		1


	//   ....[74]....
        /*0a8c*/ 	.word	0x00015a30
        /*0a90*/ 	.word	0x00000003
        /*0a94*/ 	.word	0x00029870
        /*0a98*/ 	.short	0x010a
        /*0a9a*/ 	.byte	0x3f
	.zero		1


	//   ....[75]....
        /*0a9c*/ 	.word	0x00015a90
        /*0aa0*/ 	.word	0x00000004
        /*0aa4*/ 	.word	0x00029860
        /*0aa8*/ 	.short	0x010a
        /*0aaa*/ 	.byte	0x3f
	.zero		1


	//   ....[76]....
        /*0aac*/ 	.word	0x00015ae0
        /*0ab0*/ 	.word	0x00000014
        /*0ab4*/ 	.word	0x00029870
        /*0ab8*/ 	.short	0x010a
        /*0aba*/ 	.byte	0x3f
	.zero		1


	//   ....[77]....
        /*0abc*/ 	.word	0x00015b30
        /*0ac0*/ 	.word	0x00000014
        /*0ac4*/ 	.word	0x00029860
        /*0ac8*/ 	.short	0x010a
        /*0aca*/ 	.byte	0x3f
	.zero		1


	//   ....[78]....
        /*0acc*/ 	.word	0x00015b80
        /*0ad0*/ 	.word	0x00000000
        /*0ad4*/ 	.word	0x00029820
        /*0ad8*/ 	.short	0x010a
        /*0ada*/ 	.byte	0x3f
	.zero		1


	//   ....[79]....
        /*0adc*/ 	.word	0x00015d20
        /*0ae0*/ 	.word	0x00000006
        /*0ae4*/ 	.word	0x00000000
        /*0ae8*/ 	.short	0x010a
        /*0aea*/ 	.byte	0x3f
	.zero		1


	//   ....[80]....
        /*0aec*/ 	.word	0x00015d70
        /*0af0*/ 	.word	0x00000007
        /*0af4*/ 	.word	0x00000000
        /*0af8*/ 	.short	0x010a
        /*0afa*/ 	.byte	0x3f
	.zero		1


	//   ....[81]....
        /*0afc*/ 	.word	0x00015dc0
        /*0b00*/ 	.word	0x00000004
        /*0b04*/ 	.word	0x00029860
        /*0b08*/ 	.short	0x010a
        /*0b0a*/ 	.byte	0x3f
	.zero		1


	//   ....[82]....
        /*0b0c*/ 	.word	0x00015e10
        /*0b10*/ 	.word	0x00000003
        /*0b14*/ 	.word	0x00029860
        /*0b18*/ 	.short	0x010a
        /*0b1a*/ 	.byte	0x3f
	.zero		1


	//   ....[83]....
        /*0b1c*/ 	.word	0x00015e60
        /*0b20*/ 	.word	0x00000004
        /*0b24*/ 	.word	0x00029880
        /*0b28*/ 	.short	0x010a
        /*0b2a*/ 	.byte	0x3f
	.zero		1


	//----- nvinfo : EIATTR_NUM_MBARRIERS
	.align		4
.L_337:
        /*0b2c*/ 	.byte	0x03, 0x38
        /*0b2e*/ 	.short	0x0016


	//----- nvinfo : EIATTR_EXIT_INSTR_OFFSETS
	.align		4
        /*0b30*/ 	.byte	0x04, 0x1c
        /*0b32*/ 	.short	(.L_339 - .L_338)


	//   ....[0]....
.L_338:
        /*0b34*/ 	.word	0x00000ab0


	//   ....[1]....
        /*0b38*/ 	.word	0x00010450


	//   ....[2]....
        /*0b3c*/ 	.word	0x000154e0


	//----- nvinfo : EIATTR_MAX_THREADS
	.align		4
.L_339:
        /*0b40*/ 	.byte	0x04, 0x05
        /*0b42*/ 	.short	(.L_341 - .L_340)
.L_340:
        /*0b44*/ 	.word	0x00000180
        /*0b48*/ 	.word	0x00000001
        /*0b4c*/ 	.word	0x00000001


	//----- nvinfo : EIATTR_CRS_STACK_SIZE
	.align		4
.L_341:
        /*0b50*/ 	.byte	0x04, 0x1e
        /*0b52*/ 	.short	(.L_343 - .L_342)
.L_342:
        /*0b54*/ 	.word	0x00000000


	//----- nvinfo : EIATTR_CBANK_PARAM_SIZE
	.align		4
.L_343:
        /*0b58*/ 	.byte	0x03, 0x19
        /*0b5a*/ 	.short	0x0a70


	//----- nvinfo : EIATTR_PARAM_CBANK
	.align		4
        /*0b5c*/ 	.byte	0x04, 0x0a
        /*0b5e*/ 	.short	(.L_345 - .L_344)
	.align		4
.L_344:
        /*0b60*/ 	.word	index@(.nv.constant0._ZN7cutlass13device_kernelIN5flash11enable_sm90INS1_16FlashAttnFwdSm90INS1_25CollectiveMainloopFwdSm90ILi2EN4cute5tupleIJNS5_1CILi1EEES8_S8_EEENS6_IJNS7_ILi128EEENS7_ILi160EEENS7_ILi192EEEEEELi128ENS_12float_e4m3_tEfNS_4arch4Sm90ELb1ELb0ELb1ELb1ELb0ELb0ELb0ELb1ELb1ELb0ELb0ELb0EEENS1_21CollectiveEpilogueFwdINS6_IJSA_SA_SB_EEES9_NS_10bfloat16_tESG_Li256ELb1ELb0ELb0ELb1EEENS1_36VarlenDynamicPersistentTileSchedulerILi128ELi160ELi256ELi128ELb0ELb0ELb1ELb1ELb1ELb1EEEEEEEEEvNT_6ParamsE)
        /*0b64*/ 	.short	0x0210
        /*0b66*/ 	.short	0x0a70


	//----- nvinfo : EIATTR_SW_WAR
	.align		4
.L_345:
        /*0b68*/ 	.byte	0x04, 0x36
        /*0b6a*/ 	.short	(.L_347 - .L_346)
.L_346:
        /*0b6c*/ 	.word	0x00000008
.L_347:


//--------------------- .nv.info._ZN7cutlass13device_kernelIN5flash11enable_sm90INS1_16FlashAttnFwdSm90INS1_25CollectiveMainloopFwdSm90ILi2EN4cute5tupleIJNS5_1CILi1EEES8_S8_EEENS6_IJNS7_ILi128EEENS7_ILi160EEENS7_ILi192EEEEEELi128ENS_12float_e4m3_tEfNS_4arch4Sm90ELb1ELb0ELb1ELb1ELb0ELb1ELb0ELb1ELb1ELb0ELb0ELb0EEENS1_21CollectiveEpilogueFwdINS6_IJSA_SA_SB_EEES9_NS_10bfloat16_tESG_Li256ELb1ELb0ELb0ELb1EEENS1_36VarlenDynamicPersistentTileSchedulerILi128ELi160ELi256ELi128ELb0ELb0ELb1ELb1ELb1ELb1EEEEEEEEEvNT_6ParamsE --------------------------
	.section	.nv.info._ZN7cutlass13device_kernelIN5flash11enable_sm90INS1_16FlashAttnFwdSm90INS1_25CollectiveMainloopFwdSm90ILi2EN4cute5tupleIJNS5_1CILi1EEES8_S8_EEENS6_IJNS7_ILi128EEENS7_ILi160EEENS7_ILi192EEEEEELi128ENS_12float_e4m3_tEfNS_4arch4Sm90ELb1ELb0ELb1ELb1ELb0ELb1ELb0ELb1ELb1ELb0ELb0ELb0EEENS1_21CollectiveEpilogueFwdINS6_IJSA_SA_SB_EEES9_NS_10bfloat16_tESG_Li256ELb1ELb0ELb0ELb1EEENS1_36VarlenDynamicPersistentTileSchedulerILi128ELi160ELi256ELi128ELb0ELb0ELb1ELb1ELb1ELb1EEEEEEEEEvNT_6ParamsE,"",@"SHT_CUDA_INFO"
	.sectionflags	@""
	.align	4


	//----- nvinfo : EIATTR_CUDA_API_VERSION
	.align		4
        /*0000*/ 	.byte	0x04, 0x37
        /*0002*/ 	.short	(.L_349 - .L_348)
.L_348:
        /*0004*/ 	.word	0x00000082


	//----- nvinfo : EIATTR_KPARAM_INFO
	.align		4
.L_349:
        /*0008*/ 	.byte	0x04, 0x17
        /*000a*/ 	.short	(.L_351 - .L_350)
.L_350:
        /*000c*/ 	.word	0x00000000
        /*0010*/ 	.short	0x0000
        /*0012*/ 	.short	0x0070
        /*0014*/ 	.byte	0x00, 0xf0, 0x01, 0x28


	//----- nvinfo : EIATTR_SPARSE_MMA_MASK
	.align		4
.L_351:
        /*0018*/ 	.byte	0x03, 0x50
        /*001a*/ 	.short	0x0000


	//----- nvinfo : EIATTR_MAXREG_COUNT
	.align		4
        /*001c*/ 	.byte	0x03, 0x1b
        /*001e*/ 	.short	0x00a8


	//----- nvinfo : EIATTR_NUM_BARRIERS
	.align		4
        /*0020*/ 	.byte	0x02, 0x4c
        /*0022*/ 	.byte	0x10
	.zero		1


	//----- nvinfo : EIATTR_EXTERNS
	.align		4
        /*0024*/ 	.byte	0x04, 0x0f
        /*0026*/ 	.short	(.L_353 - .L_352)


	//   ....[0]....
	.align		4
.L_352:
        /*0028*/ 	.word	index@(__assertfail)


	//----- nvinfo : EIATTR_ANNOTATIONS
	.align		4
.L_353:
        /*002c*/ 	.byte	0x04, 0x55
        /*002e*/ 	.short	(.L_355 - .L_354)


	//   ....[0]....
.L_354:
        /* <DEDUP_REMOVED lines=69> */


	//----- nvinfo : EIATTR_MERCURY_ISA_VERSION
	.align		4
.L_355:
        /*0470*/ 	.byte	0x03, 0x5f
        /*0472*/ 	.short	0x0101


	//----- nvinfo : EIATTR_UNUSED_LOAD_BYTE_OFFSET
	.align		4
        /*0474*/ 	.byte	0x04, 0x44
        /*0476*/ 	.short	(.L_357 - .L_356)


	//   ....[0]....
.L_356:
        /*0478*/ 	.word	0x00000b10
        /*047c*/ 	.word	0x0000fff0


	//   ....[1]....
        /*0480*/ 	.word	0x00024660
        /*0484*/ 	.word	0x0000fff0


	//----- nvinfo : EIATTR_INT_WARP_WIDE_INSTR_OFFSETS
	.align		4
.L_357:
        /*0488*/ 	.byte	0x04, 0x31
        /*048a*/ 	.short	(.L_359 - .L_358)


	//   ....[0]....
.L_358:
        /*048c*/ 	.word	0x000001c0


	//   ....[1]....
        /*0490*/ 	.word	0x00000200


	//   ....[2]....
        /*0494*/ 	.word	0x00000270


	//   ....[3]....
        /*0498*/ 	.word	0x000292a0


	//   ....[4]....
        /*049c*/ 	.word	0x00029330


	//   ....[5]....
        /*04a0*/ 	.word	0x00029ab0


	//   ....[6]....
        /*04a4*/ 	.word	0x00029ae0


	//   ....[7]....
        /*04a8*/ 	.word	0x00029bb0


	//   ....[8]....
        /*04ac*/ 	.word	0x00029c80


	//   ....[9]....
        /*04b0*/ 	.word	0x0002b9d0


	//   ....[10]....
        /*04b4*/ 	.word	0x0002ba60


	//----- nvinfo : EIATTR_COOP_GROUP_MASK_REGIDS
	.align		4
.L_359:
        /*04b8*/ 	.byte	0x04, 0x29
        /*04ba*/ 	.short	(.L_361 - .L_360)


	//   ....[0]....
.L_360:
        /*04bc*/ 	.word	0xffffffff


	//   ....[1]....
        /*04c0*/ 	.word	0xffffffff


	//   ....[2]....
        /*04c4*/ 	.word	0xffffffff


	//   ....[3]....
        /*04c8*/ 	.word	0xffffffff


	//   ....[4]....
        /*04cc*/ 	.word	0xffffffff


	//   ....[5]....
        /*04d0*/ 	.word	0xffffffff


	//   ....[6]....
        /*04d4*/ 	.word	0xffffffff


	//   ....[7]....
        /*04d8*/ 	.word	0xffffffff


	//   ....[8]....
        /*04dc*/ 	.word	0xffffffff


	//   ....[9]....
        /*04e0*/ 	.word	0xffffffff


	//   ....[10]....
        /*04e4*/ 	.word	0xffffffff


	//   ....[11]....
        /*04e8*/ 	.word	0xffffffff


	//   ....[12]....
        /*04ec*/ 	.word	0xffffffff


	//   ....[13]....
        /*04f0*/ 	.word	0xffffffff


	//   ....[14]....
        /*04f4*/ 	.word	0xffffffff


	//   ....[15]....
        /*04f8*/ 	.word	0xffffffff


	//   ....[16]....
        /*04fc*/ 	.word	0xffffffff


	//   ....[17]....
        /*0500*/ 	.word	0xffffffff


	//   ....[18]....
        /*0504*/ 	.word	0xffffffff


	//   ....[19]....
        /*0508*/ 	.word	0xffffffff


	//   ....[20]....
        /*050c*/ 	.word	0xffffffff


	//   ....[21]....
        /*0510*/ 	.word	0xffffffff


	//   ....[22]....
        /*0514*/ 	.word	0xffffffff


	//   ....[23]....
        /*0518*/ 	.word	0xffffffff


	//   ....[24]....
        /*051c*/ 	.word	0xffffffff


	//   ....[25]....
        /*0520*/ 	.word	0xffffffff


	//   ....[26]....
        /*0524*/ 	.word	0xffffffff


	//   ....[27]....
        /*0528*/ 	.word	0xffffffff


	//   ....[28]....
        /*052c*/ 	.word	0xffffffff


	//   ....[29]....
        /*0530*/ 	.word	0xffffffff


	//   ....[30]....
        /*0534*/ 	.word	0xffffffff


	//   ....[31]....
        /*0538*/ 	.word	0xffffffff


	//   ....[32]....
        /*053c*/ 	.word	0xffffffff


	//   ....[33]....
        /*0540*/ 	.word	0xffffffff


	//   ....[34]....
        /*0544*/ 	.word	0xffffffff


	//   ....[35]....
        /*0548*/ 	.word	0xffffffff


	//   ....[36]....
        /*054c*/ 	.word	0xffffffff


	//   ....[37]....
        /*0550*/ 	.word	0xffffffff


	//   ....[38]....
        /*0554*/ 	.word	0xffffffff


	//   ....[39]....
        /*0558*/ 	.word	0xffffffff


	//   ....[40]....
        /*055c*/ 	.word	0xffffffff


	//   ....[41]....
        /*0560*/ 	.word	0xffffffff


	//   ....[42]....
        /*0564*/ 	.word	0xffffffff


	//   ....[43]....
        /*0568*/ 	.word	0xffffffff


	//   ....[44]....
        /*056c*/ 	.word	0xffffffff


	//   ....[45]....
        /*0570*/ 	.word	0xffffffff


	//   ....[46]....
        /*0574*/ 	.word	0xffffffff


	//   ....[47]....
        /*0578*/ 	.word	0xffffffff


	//   ....[48]....
        /*057c*/ 	.word	0xffffffff


	//   ....[49]....
        /*0580*/ 	.word	0xffffffff


	//   ....[50]....
        /*0584*/ 	.word	0xffffffff


	//   ....[51]....
        /*0588*/ 	.word	0xffffffff


	//   ....[52]....
        /*058c*/ 	.word	0xffffffff


	//   ....[53]....
        /*0590*/ 	.word	0xffffffff


	//   ....[54]....
        /*0594*/ 	.word	0xffffffff


	//   ....[55]....
        /*0598*/ 	.word	0xffffffff


	//   ....[56]....
        /*059c*/ 	.word	0xffffffff


	//   ....[57]....
        /*05a0*/ 	.word	0xffffffff


	//   ....[58]....
        /*05a4*/ 	.word	0xffffffff


	//   ....[59]....
        /*05a8*/ 	.word	0xffffffff


	//   ....[60]....
        /*05ac*/ 	.word	0xffffffff


	//   ....[61]....
        /*05b0*/ 	.word	0xffffffff


	//   ....[62]....
        /*05b4*/ 	.word	0xffffffff


	//   ....[63]....
        /*05b8*/ 	.word	0xffffffff


	//   ....[64]....
        /*05bc*/ 	.word	0xffffffff


	//   ....[65]....
        /*05c0*/ 	.word	0xffffffff


	//   ....[66]....
        /*05c4*/ 	.word	0xffffffff


	//   ....[67]....
        /*05c8*/ 	.word	0xffffffff


	//   ....[68]....
        /*05cc*/ 	.word	0xffffffff


	//   ....[69]....
        /*05d0*/ 	.word	0xffffffff


	//   ....[70]....
        /*05d4*/ 	.word	0xffffffff


	//   ....[71]....
        /*05d8*/ 	.word	0xffffffff


	//   ....[72]....
        /*05dc*/ 	.word	0xffffffff


	//   ....[73]....
        /*05e0*/ 	.word	0xffffffff


	//   ....[74]....
        /*05e4*/ 	.word	0xffffffff


	//   ....[75]....
        /*05e8*/ 	.word	0xffffffff


	//   ....[76]....
        /*05ec*/ 	.word	0xffffffff


	//   ....[77]....
        /*05f0*/ 	.word	0xffffffff


	//   ....[78]....
        /*05f4*/ 	.word	0xffffffff


	//   ....[79]....
        /*05f8*/ 	.word	0xffffffff


	//   ....[80]....
        /*05fc*/ 	.word	0xffffffff


	//   ....[81]....
        /*0600*/ 	.word	0xffffffff


	//   ....[82]....
        /*0604*/ 	.word	0xffffffff


	//   ....[83]....
        /*0608*/ 	.word	0xffffffff


	//   ....[84]....
        /*060c*/ 	.word	0xffffffff


	//   ....[85]....
        /*0610*/ 	.word	0xffffffff


	//   ....[86]....
        /*0614*/ 	.word	0xffffffff


	//   ....[87]....
        /*0618*/ 	.word	0xffffffff


	//   ....[88]....
        /*061c*/ 	.word	0xffffffff


	//   ....[89]....
        /*0620*/ 	.word	0xffffffff


	//   ....[90]....
        /*0624*/ 	.word	0xffffffff


	//   ....[91]....
        /*0628*/ 	.word	0xffffffff


	//   ....[92]....
        /*062c*/ 	.word	0x0500000f


	//   ....[93]....
        /*0630*/ 	.word	0x0500000f


	//   ....[94]....
        /*0634*/ 	.word	0x0500000f


	//   ....[95]....
        /*0638*/ 	.word	0x0500000f


	//   ....[96]....
        /*063c*/ 	.word	0x0500000f


	//   ....[97]....
        /*0640*/ 	.word	0x0500000f


	//   ....[98]....
        /*0644*/ 	.word	0x0500000f


	//   ....[99]....
        /*0648*/ 	.word	0x0500000f


	//   ....[100]....
        /*064c*/ 	.word	0x0500000f


	//   ....[101]....
        /*0650*/ 	.word	0x0500000f


	//   ....[102]....
        /*0654*/ 	.word	0x0500000f


	//   ....[103]....
        /*0658*/ 	.word	0x0500000f


	//   ....[104]....
        /*065c*/ 	.word	0x0500000f


	//   ....[105]....
        /*0660*/ 	.word	0x0500000f


	//   ....[106]....
        /*0664*/ 	.word	0x0500000f


	//   ....[107]....
        /*0668*/ 	.word	0x0500000f


	//   ....[108]....
        /*066c*/ 	.word	0x0500000f


	//   ....[109]....
        /*0670*/ 	.word	0x0500000f


	//   ....[110]....
        /*0674*/ 	.word	0x0500000f


	//   ....[111]....
        /*0678*/ 	.word	0x0500000f


	//   ....[112]....
        /*067c*/ 	.word	0x0500000f


	//   ....[113]....
        /*0680*/ 	.word	0x0500000f


	//   ....[114]....
        /*0684*/ 	.word	0x0500000f


	//   ....[115]....
        /*0688*/ 	.word	0x0500000f


	//   ....[116]....
        /*068c*/ 	.word	0x0500000f


	//   ....[117]....
        /*0690*/ 	.word	0x0500000f


	//   ....[118]....
        /*0694*/ 	.word	0x0500000f


	//   ....[119]....
        /*0698*/ 	.word	0x0500000f


	//   ....[120]....
        /*069c*/ 	.word	0x0500000f


	//   ....[121]....
        /*06a0*/ 	.word	0x0500000f


	//   ....[122]....
        /*06a4*/ 	.word	0x0500000f


	//   ....[123]....
        /*06a8*/ 	.word	0x0500000f


	//   ....[124]....
        /*06ac*/ 	.word	0x0500000f


	//   ....[125]....
        /*06b0*/ 	.word	0x0500000f


	//   ....[126]....
        /*06b4*/ 	.word	0x0500000f


	//   ....[127]....
        /*06b8*/ 	.word	0x0500000f


	//   ....[128]....
        /*06bc*/ 	.word	0x0500000f


	//   ....[129]....
        /*06c0*/ 	.word	0x0500000f


	//   ....[130]....
        /*06c4*/ 	.word	0x0500000f


	//   ....[131]....
        /*06c8*/ 	.word	0x0500000f


	//   ....[132]....
        /*06cc*/ 	.word	0x0500000f


	//   ....[133]....
        /*06d0*/ 	.word	0x0500000f


	//   ....[134]....
        /*06d4*/ 	.word	0x0500000f


	//   ....[135]....
        /*06d8*/ 	.word	0x0500000f


	//   ....[136]....
        /*06dc*/ 	.word	0x0500000f


	//   ....[137]....
        /*06e0*/ 	.word	0x0500000f


	//   ....[138]....
        /*06e4*/ 	.word	0x0500000f


	//   ....[139]....
        /*06e8*/ 	.word	0x0500000f


	//   ....[140]....
        /*06ec*/ 	.word	0x0500000f


	//   ....[141]....
        /*06f0*/ 	.word	0x0500000f


	//   ....[142]....
        /*06f4*/ 	.word	0x0500000f


	//   ....[143]....
        /*06f8*/ 	.word	0x0500000f


	//   ....[144]....
        /*06fc*/ 	.word	0x0500000f


	//   ....[145]....
        /*0700*/ 	.word	0x0500000f


	//   ....[146]....
        /*0704*/ 	.word	0x0500000f


	//   ....[147]....
        /*0708*/ 	.word	0x0500000f


	//   ....[148]....
        /*070c*/ 	.word	0x0500000f


	//   ....[149]....
        /*0710*/ 	.word	0x0500000f


	//   ....[150]....
        /*0714*/ 	.word	0x0500000f


	//   ....[151]....
        /*0718*/ 	.word	0x0500000f


	//   ....[152]....
        /*071c*/ 	.word	0x0500000f


	//----- nvinfo : EIATTR_COOP_GROUP_INSTR_OFFSETS
	.align		4
.L_361:
        /*0720*/ 	.byte	0x04, 0x28
        /*0722*/ 	.short	(.L_363 - .L_362)


	//   ....[0]....
.L_362:
        /*0724*/ 	.word	0x00000070


	//   ....[1]....
        /*0728*/ 	.word	0x000001d0


	//   ....[2]....
        /*072c*/ 	.word	0x00000220


	//   ....[3]....
        /*0730*/ 	.word	0x00000450


	//   ....[4]....
        /*0734*/ 	.word	0x000005b0


	//   ....[5]....
        /*0738*/ 	.word	0x000006d0


	//   ....[6]....
        /*073c*/ 	.word	0x00000830


	//   ....[7]....
        /*0740*/ 	.word	0x0000fe60


	//   ....[8]....
        /*0744*/ 	.word	0x000194c0


	//   ....[9]....
        /*0748*/ 	.word	0x00019580


	//   ....[10]....
        /*074c*/ 	.word	0x0001a1a0


	//   ....[11]....
        /*0750*/ 	.word	0x0001a1f0


	//   ....[12]....
        /*0754*/ 	.word	0x0001db00


	//   ....[13]....
        /*0758*/ 	.word	0x0001dc30


	//   ....[14]....
        /*075c*/ 	.word	0x0001e860


	//   ....[15]....
        /*0760*/ 	.word	0x0001e8d0


	//   ....[16]....
        /*0764*/ 	.word	0x00022050


	//   ....[17]....
        /*0768*/ 	.word	0x000220e0


	//   ....[18]....
        /*076c*/ 	.word	0x00022120


	//   ....[19]....
        /*0770*/ 	.word	0x00022180


	//   ....[20]....
        /*0774*/ 	.word	0x00023eb0


	//   ....[21]....
        /*0778*/ 	.word	0x00023ec0


	//   ....[22]....
        /*077c*/ 	.word	0x00023f40


	//   ....[23]....
        /*0780*/ 	.word	0x00023f50


	//   ....[24]....
        /*0784*/ 	.word	0x00024ca0


	//   ....[25]....
        /*0788*/ 	.word	0x00024cd0


	//   ....[26]....
        /*078c*/ 	.word	0x00024d00


	//   ....[27]....
        /*0790*/ 	.word	0x00024d30


	//   ....[28]....
        /*0794*/ 	.word	0x00024d60


	//   ....[29]....
        /*0798*/ 	.word	0x00024d90


	//   ....[30]....
        /*079c*/ 	.word	0x00024dc0


	//   ....[31]....
        /*07a0*/ 	.word	0x00024df0


	//   ....[32]....
        /*07a4*/ 	.word	0x00024e20


	//   ....[33]....
        /*07a8*/ 	.word	0x00024e50


	//   ....[34]....
        /*07ac*/ 	.word	0x00024e80


	//   ....[35]....
        /*07b0*/ 	.word	0x00024eb0


	//   ....[36]....
        /*07b4*/ 	.word	0x00024ee0


	//   ....[37]....
        /*07b8*/ 	.word	0x00024f10


	//   ....[38]....
        /*07bc*/ 	.word	0x00024f40


	//   ....[39]....
        /*07c0*/ 	.word	0x00024f70


	//   ....[40]....
        /*07c4*/ 	.word	0x00024fa0


	//   ....[41]....
        /*07c8*/ 	.word	0x00024fd0


	//   ....[42]....
        /*07cc*/ 	.word	0x00025000


	//   ....[43]....
        /*07d0*/ 	.word	0x00025030


	//   ....[44]....
        /*07d4*/ 	.word	0x00025060


	//   ....[45]....
        /*07d8*/ 	.word	0x00025090


	//   ....[46]....
        /*07dc*/ 	.word	0x000250c0


	//   ....[47]....
        /*07e0*/ 	.word	0x000250f0


	//   ....[48]....
        /*07e4*/ 	.word	0x00025100


	//   ....[49]....
        /*07e8*/ 	.word	0x00025110


	//   ....[50]....
        /*07ec*/ 	.word	0x00025120


	//   ....[51]....
        /*07f0*/ 	.word	0x00025130


	//   ....[52]....
        /*07f4*/ 	.word	0x00025140


	//   ....[53]....
        /*07f8*/ 	.word	0x00025150


	//   ....[54]....
        /*07fc*/ 	.word	0x00025180


	//   ....[55]....
        /*0800*/ 	.word	0x000251b0


	//   ....[56]....
        /*0804*/ 	.word	0x00026af0


	//   ....[57]....
        /*0808*/ 	.word	0x00026ce0


	//   ....[58]....
        /*080c*/ 	.word	0x00026d10


	//   ....[59]....
        /*0810*/ 	.word	0x00026d40


	//   ....[60]....
        /*0814*/ 	.word	0x00026d70


	//   ....[61]....
        /*0818*/ 	.word	0x00026da0


	//   ....[62]....
        /*081c*/ 	.word	0x00026de0


	//   ....[63]....
        /*0820*/ 	.word	0x00026f60


	//   ....[64]....
        /*0824*/ 	.word	0x00026f90


	//   ....[65]....
        /*0828*/ 	.word	0x00026fc0


	//   ....[66]....
        /*082c*/ 	.word	0x00026ff0


	//   ....[67]....
        /*0830*/ 	.word	0x00027020


	//   ....[68]....
        /*0834*/ 	.word	0x00027050


	//   ....[69]....
        /*0838*/ 	.word	0x000270f0


	//   ....[70]....
        /*083c*/ 	.word	0x00027130


	//   ....[71]....
        /*0840*/ 	.word	0x000271f0


	//   ....[72]....
        /*0844*/ 	.word	0x000280d0


	//   ....[73]....
        /*0848*/ 	.word	0x00029e10


	//   ....[74]....
        /*084c*/ 	.word	0x0002c420


	//   ....[75]....
        /*0850*/ 	.word	0x0002c450


	//   ....[76]....
        /*0854*/ 	.word	0x0002c490


	//   ....[77]....
        /*0858*/ 	.word	0x0002c4c0


	//   ....[78]....
        /*085c*/ 	.word	0x0002c4f0


	//   ....[79]....
        /*0860*/ 	.word	0x0002c520


	//   ....[80]....
        /*0864*/ 	.word	0x0002c550


	//   ....[81]....
        /*0868*/ 	.word	0x0002c580


	//   ....[82]....
        /*086c*/ 	.word	0x0002c720


	//   ....[83]....
        /*0870*/ 	.word	0x0002c750


	//   ....[84]....
        /*0874*/ 	.word	0x0002c780


	//   ....[85]....
        /*0878*/ 	.word	0x0002c7b0


	//   ....[86]....
        /*087c*/ 	.word	0x0002c7e0


	//   ....[87]....
        /*0880*/ 	.word	0x0002c810


	//   ....[88]....
        /*0884*/ 	.word	0x0002c8d0


	//   ....[89]....
        /*0888*/ 	.word	0x0002c8f0


	//   ....[90]....
        /*088c*/ 	.word	0x0002c960


	//   ....[91]....
        /*0890*/ 	.word	0x0002d0f0


	//   ....[92]....
        /*0894*/ 	.word	0x0002d5a0


	//   ....[93]....
        /*0898*/ 	.word	0x0002d640


	//   ....[94]....
        /*089c*/ 	.word	0x0002d6e0


	//   ....[95]....
        /*08a0*/ 	.word	0x0002d780


	//   ....[96]....
        /*08a4*/ 	.word	0x0002d820


	//   ....[97]....
        /*08a8*/ 	.word	0x0002d900


	//   ....[98]....
        /*08ac*/ 	.word	0x0002d9a0


	//   ....[99]....
        /*08b0*/ 	.word	0x0002da40


	//   ....[100]....
        /*08b4*/ 	.word	0x0002dae0


	//   ....[101]....
        /*08b8*/ 	.word	0x0002ddc0


	//   ....[102]....
        /*08bc*/ 	.word	0x0002dee0


	//   ....[103]....
        /*08c0*/ 	.word	0x0002e000


	//   ....[104]....
        /*08c4*/ 	.word	0x0002e0b0


	//   ....[105]....
        /*08c8*/ 	.word	0x0002e110


	//   ....[106]....
        /*08cc*/ 	.word	0x0002e190


	//   ....[107]....
        /*08d0*/ 	.word	0x0002e1f0


	//   ....[108]....
        /*08d4*/ 	.word	0x0002e270


	//   ....[109]....
        /*08d8*/ 	.word	0x0002e2d0


	//   ....[110]....
        /*08dc*/ 	.word	0x0002e350


	//   ....[111]....
        /*08e0*/ 	.word	0x0002e3b0


	//   ....[112]....
        /*08e4*/ 	.word	0x0002e430


	//   ....[113]....
        /*08e8*/ 	.word	0x0002e490


	//   ....[114]....
        /*08ec*/ 	.word	0x0002e510


	//   ....[115]....
        /*08f0*/ 	.word	0x0002e570


	//   ....[116]....
        /*08f4*/ 	.word	0x0002e5d0


	//   ....[117]....
        /*08f8*/ 	.word	0x0002e630


	//   ....[118]....
        /*08fc*/ 	.word	0x0002e6b0


	//   ....[119]....
        /*0900*/ 	.word	0x0002e710


	//   ....[120]....
        /*0904*/ 	.word	0x0002e790


	//   ....[121]....
        /*0908*/ 	.word	0x0002e7f0


	//   ....[122]....
        /*090c*/ 	.word	0x0002e860


	//   ....[123]....
        /*0910*/ 	.word	0x0002e8c0


	//   ....[124]....
        /*0914*/ 	.word	0x0002e940


	//   ....[125]....
        /*0918*/ 	.word	0x0002e9a0


	//   ....[126]....
        /*091c*/ 	.word	0x0002ea20


	//   ....[127]....
        /*0920*/ 	.word	0x0002ea80


	//   ....[128]....
        /*0924*/ 	.word	0x0002eb00


	//   ....[129]....
        /*0928*/ 	.word	0x0002eb60


	//   ....[130]....
        /*092c*/ 	.word	0x0002ebd0


	//   ....[131]....
        /*0930*/ 	.word	0x0002ec30


	//   ....[132]....
        /*0934*/ 	.word	0x0002ec90


	//   ....[133]....
        /*0938*/ 	.word	0x0002edd0


	//   ....[134]....
        /*093c*/ 	.word	0x0002f0b0


	//   ....[135]....
        /*0940*/ 	.word	0x0002f500


	//   ....[136]....
        /*0944*/ 	.word	0x0002f5a0


	//   ....[137]....
        /*0948*/ 	.word	0x0002f6d0


	//   ....[138]....
        /*094c*/ 	.word	0x0002f740


	//   ....[139]....
        /*0950*/ 	.word	0x0002f7b0


	//   ....[140]....
        /*0954*/ 	.word	0x0002f820


	//   ....[141]....
        /*0958*/ 	.word	0x0002f890


	//   ....[142]....
        /*095c*/ 	.word	0x0002f910


	//   ....[143]....
        /*0960*/ 	.word	0x0002f9a0


	//   ....[144]....
        /*0964*/ 	.word	0x0002fa30


	//   ....[145]....
        /*0968*/ 	.word	0x0002faa0


	//   ....[146]....
        /*096c*/ 	.word	0x0002fb10


	//   ....[147]....
        /*0970*/ 	.word	0x0002fb80


	//   ....[148]....
        /*0974*/ 	.word	0x0002fc00


	//   ....[149]....
        /*0978*/ 	.word	0x0002fc70


	//   ....[150]....
        /*097c*/ 	.word	0x0002fd10


	//   ....[151]....
        /*0980*/ 	.word	0x0002fda0


	//   ....[152]....
        /*0984*/ 	.word	0x0002fed0


	//----- nvinfo : EIATTR_REG_RECONFIG
	.align		4
.L_363:
        /*0988*/ 	.byte	0x01, 0x54
	.zero		2


	//----- nvinfo : EIATTR_SYSCALL_OFFSETS
	.align		4
        /*098c*/ 	.byte	0x04, 0x46
        /*098e*/ 	.short	(.L_365 - .L_364)


	//   ....[0]....
.L_364:
        /*0990*/ 	.word	0x00001b10


	//   ....[1]....
        /*0994*/ 	.word	0x00001c60


	//   ....[2]....
        /*0998*/ 	.word	0x0000fff0


	//   ....[3]....
        /*099c*/ 	.word	0x00010590


	//   ....[4]....
        /*09a0*/ 	.word	0x000294d0


	//   ....[5]....
        /*09a4*/ 	.word	0x00029680


	//   ....[6]....
        /*09a8*/ 	.word	0x000297c0


	//   ....[7]....
        /*09ac*/ 	.word	0x000298f0


	//----- nvinfo : EIATTR_MBARRIER_INSTR_OFFSETS
	.align		4
.L_365:
        /*09b0*/ 	.byte	0x04, 0x39
        /*09b2*/ 	.short	(.L_367 - .L_366)


	//   ....[0]....
.L_366:
        /*09b4*/ 	.word	0x00000300
        /*09b8*/ 	.word	0x000000ff
        /*09bc*/ 	.word	0x00029800
        /*09c0*/ 	.short	0x0100
        /*09c2*/ 	.byte	0x08
	.zero		1


	//   ....[1]....
        /*09c4*/ 	.word	0x00000310
        /*09c8*/ 	.word	0x000000ff
        /*09cc*/ 	.word	0x00029820
        /*09d0*/ 	.short	0x0100
        /*09d2*/ 	.byte	0x08
	.zero		1


	//   ....[2]....
        /*09d4*/ 	.word	0x00000400
        /*09d8*/ 	.word	0x000000ff
        /*09dc*/ 	.word	0x00029830
        /*09e0*/ 	.short	0x0100
        /*09e2*/ 	.byte	0x08
	.zero		1


	//   ....[3]....
        /*09e4*/ 	.word	0x00000410
        /*09e8*/ 	.word	0x000000ff
        /*09ec*/ 	.word	0x00029840
        /*09f0*/ 	.short	0x0100
        /*09f2*/ 	.byte	0x08
	.zero		1


	//   ....[4]....
        /*09f4*/ 	.word	0x00000420
        /*09f8*/ 	.word	0x000000ff
        /*09fc*/ 	.word	0x00029838
        /*0a00*/ 	.short	0x0100
        /*0a02*/ 	.byte	0x08
	.zero		1


	//   ....[5]....
        /*0a04*/ 	.word	0x00000430
        /*0a08*/ 	.word	0x000000ff
        /*0a0c*/ 	.word	0x00029848
        /*0a10*/ 	.short	0x0100
        /*0a12*/ 	.byte	0x08
	.zero		1


	//   ....[6]....
        /*0a14*/ 	.word	0x00000560
        /*0a18*/ 	.word	0x000000ff
        /*0a1c*/ 	.word	0x00029850
        /*0a20*/ 	.short	0x0100
        /*0a22*/ 	.byte	0x08
	.zero		1


	//   ....[7]....
        /*0a24*/ 	.word	0x00000570
        /*0a28*/ 	.word	0x000000ff
        /*0a2c*/ 	.word	0x00029860
        /*0a30*/ 	.short	0x0100
        /*0a32*/ 	.byte	0x08
	.zero		1


	//   ....[8]....
        /*0a34*/ 	.word	0x00000580
        /*0a38*/ 	.word	0x000000ff
        /*0a3c*/ 	.word	0x00029858
        /*0a40*/ 	.short	0x0100
        /*0a42*/ 	.byte	0x08
	.zero		1


	//   ....[9]....
        /*0a44*/ 	.word	0x00000590
        /*0a48*/ 	.word	0x000000ff
        /*0a4c*/ 	.word	0x00029868
        /*0a50*/ 	.short	0x0100
        /*0a52*/ 	.byte	0x08
	.zero		1


	//   ....[10]....
        /*0a54*/ 	.word	0x00000680
        /*0a58*/ 	.word	0x000000ff
        /*0a5c*/ 	.word	0x00029870
        /*0a60*/ 	.short	0x0100
        /*0a62*/ 	.byte	0x06
	.zero		1


	//   ....[11]....
        /*0a64*/ 	.word	0x00000690
        /*0a68*/ 	.word	0x000000ff
        /*0a6c*/ 	.word	0x00029880
        /*0a70*/ 	.short	0x0100
        /*0a72*/ 	.byte	0x06
	.zero		1


	//   ....[12]....
        /*0a74*/ 	.word	0x000006a0
        /*0a78*/ 	.word	0x000000ff
        /*0a7c*/ 	.word	0x00029878
        /*0a80*/ 	.short	0x0100
        /*0a82*/ 	.byte	0x06
	.zero		1


	//   ....[13]....
        /*0a84*/ 	.word	0x000006b0
        /*0a88*/ 	.word	0x000000ff
        /*0a8c*/ 	.word	0x00029888
        /*0a90*/ 	.short	0x0100
        /*0a92*/ 	.byte	0x06
	.zero		1


	//   ....[14]....
        /*0a94*/ 	.word	0x000007e0
        /*0a98*/ 	.word	0x000000ff
        /*0a9c*/ 	.word	0x00029890
        /*0aa0*/ 	.short	0x0100
        /*0aa2*/ 	.byte	0x08
	.zero		1


	//   ....[15]....
        /*0aa4*/ 	.word	0x000007f0
        /*0aa8*/ 	.word	0x000000ff
        /*0aac*/ 	.word	0x000298a0
        /*0ab0*/ 	.short	0x0100
        /*0ab2*/ 	.byte	0x08
	.zero		1


	//   ....[16]....
        /*0ab4*/ 	.word	0x00000800
        /*0ab8*/ 	.word	0x000000ff
        /*0abc*/ 	.word	0x00029898
        /*0ac0*/ 	.short	0x0100
        /*0ac2*/ 	.byte	0x08
	.zero		1


	//   ....[17]....
        /*0ac4*/ 	.word	0x00000810
        /*0ac8*/ 	.word	0x000000ff
        /*0acc*/ 	.word	0x000298a8
        /*0ad0*/ 	.short	0x0100
        /*0ad2*/ 	.byte	0x08
	.zero		1


	//   ....[18]....
        /*0ad4*/ 	.word	0x00000940
        /*0ad8*/ 	.word	0x000000ff
        /*0adc*/ 	.word	0x000298b0
        /*0ae0*/ 	.short	0x0100
        /*0ae2*/ 	.byte	0x08
	.zero		1


	//   ....[19]....
        /*0ae4*/ 	.word	0x00000950
        /*0ae8*/ 	.word	0x000000ff
        /*0aec*/ 	.word	0x000298c0
        /*0af0*/ 	.short	0x0100
        /*0af2*/ 	.byte	0x08
	.zero		1


	//   ....[20]....
        /*0af4*/ 	.word	0x00000960
        /*0af8*/ 	.word	0x000000ff
        /*0afc*/ 	.word	0x000298b8
        /*0b00*/ 	.short	0x0100
        /*0b02*/ 	.byte	0x08
	.zero		1


	//   ....[21]....
        /*0b04*/ 	.word	0x00000970
        /*0b08*/ 	.word	0x000000ff
        /*0b0c*/ 	.word	0x000298c8
        /*0b10*/ 	.short	0x0100
        /*0b12*/ 	.byte	0x08
	.zero		1


	//   ....[22]....
        /*0b14*/ 	.word	0x00003500
        /*0b18*/ 	.word	0x00000027
        /*0b1c*/ 	.word	0x00029890
        /*0b20*/ 	.short	0x010a
        /*0b22*/ 	.byte	0x3f
	.zero		1


	//   ....[23]....
        /*0b24*/ 	.word	0x000092c0
        /*0b28*/ 	.word	0x00000027
        /*0b2c*/ 	.word	0x00029890
        /*0b30*/ 	.short	0x010a
        /*0b32*/ 	.byte	0x3f
	.zero		1


	//   ....[24]....
        /*0b34*/ 	.word	0x0000f180
        /*0b38*/ 	.word	0x00000027
        /*0b3c*/ 	.word	0x00029890
        /*0b40*/ 	.short	0x010a
        /*0b42*/ 	.byte	0x3f
	.zero		1


	//   ....[25]....
        /*0b44*/ 	.word	0x0000f550
        /*0b48*/ 	.word	0x00000028
        /*0b4c*/ 	.word	0x00000000
        /*0b50*/ 	.short	0x0101
        /*0b52*/ 	.byte	0x3f
	.zero		1


	//   ....[26]....
        /*0b54*/ 	.word	0x0000f590
        /*0b58*/ 	.word	0x00000027
        /*0b5c*/ 	.word	0x000298b0
        /*0b60*/ 	.short	0x010a
        /*0b62*/ 	.byte	0x3f
	.zero		1


	//   ....[27]....
        /*0b64*/ 	.word	0x0000fa30
        /*0b68*/ 	.word	0x00000027
        /*0b6c*/ 	.word	0x00000000
        /*0b70*/ 	.short	0x0101
        /*0b72*/ 	.byte	0x3f
	.zero		1


	//   ....[28]....
        /*0b74*/ 	.word	0x000102f0
        /*0b78*/ 	.word	0x00000010
        /*0b7c*/ 	.word	0x00029800
        /*0b80*/ 	.short	0x010a
        /*0b82*/ 	.byte	0x3f
	.zero		1


	//   ....[29]....
        /*0b84*/ 	.word	0x00010340
        /*0b88*/ 	.word	0x00000010
        /*0b8c*/ 	.word	0x00029800
        /*0b90*/ 	.short	0x010a
        /*0b92*/ 	.byte	0x3f
	.zero		1


	//   ....[30]....
        /*0b94*/ 	.word	0x00010dd0
        /*0b98*/ 	.word	0x00000010
        /*0b9c*/ 	.word	0x00029800
        /*0ba0*/ 	.short	0x010a
        /*0ba2*/ 	.byte	0x3f
	.zero		1


	//   ....[31]....
        /*0ba4*/ 	.word	0x000142e0
        /*0ba8*/ 	.word	0x00000010
        /*0bac*/ 	.word	0x00029800
        /*0bb0*/ 	.short	0x010a
        /*0bb2*/ 	.byte	0x3f
	.zero		1


	//   ....[32]....
        /*0bb4*/ 	.word	0x00017360
        /*0bb8*/ 	.word	0x00000000
        /*0bbc*/ 	.word	0x00029830
        /*0bc0*/ 	.short	0x010a
        /*0bc2*/ 	.byte	0x3f
	.zero		1


	//   ....[33]....
        /*0bc4*/ 	.word	0x000173e0
        /*0bc8*/ 	.word	0x00000000
        /*0bcc*/ 	.word	0x00029830
        /*0bd0*/ 	.short	0x010a
        /*0bd2*/ 	.byte	0x3f
	.zero		1


	//   ....[34]....
        /*0bd4*/ 	.word	0x0001a400
        /*0bd8*/ 	.word	0x00000033
        /*0bdc*/ 	.word	0x00000000
        /*0be0*/ 	.short	0x0101
        /*0be2*/ 	.byte	0x3f
	.zero		1


	//   ....[35]....
        /*0be4*/ 	.word	0x0001b7e0
        /*0be8*/ 	.word	0x0000000b
        /*0bec*/ 	.word	0x00029830
        /*0bf0*/ 	.short	0x010a
        /*0bf2*/ 	.byte	0x3f
	.zero		1


	//   ....[36]....
        /*0bf4*/ 	.word	0x0001b830
        /*0bf8*/ 	.word	0x0000000b
        /*0bfc*/ 	.word	0x00029830
        /*0c00*/ 	.short	0x010a
        /*0c02*/ 	.byte	0x3f
	.zero		1


	//   ....[37]....
        /*0c04*/ 	.word	0x0001c930
        /*0c08*/ 	.word	0x0000000c
        /*0c0c*/ 	.word	0x00029850
        /*0c10*/ 	.short	0x010a
        /*0c12*/ 	.byte	0x3f
	.zero		1


	//   ....[38]....
        /*0c14*/ 	.word	0x0001c970
        /*0c18*/ 	.word	0x0000000c
        /*0c1c*/ 	.word	0x00029850
        /*0c20*/ 	.short	0x010a
        /*0c22*/ 	.byte	0x3f
	.zero		1


	//   ....[39]....
        /*0c24*/ 	.word	0x0001f530
        /*0c28*/ 	.word	0x00000003
        /*0c2c*/ 	.word	0x00000000
        /*0c30*/ 	.short	0x0101
        /*0c32*/ 	.byte	0x3f
	.zero		1


	//   ....[40]....
        /*0c34*/ 	.word	0x0001f7f0
        /*0c38*/ 	.word	0x00000006
        /*0c3c*/ 	.word	0x00000000
        /*0c40*/ 	.short	0x0101
        /*0c42*/ 	.byte	0x3f
	.zero		1


	//   ....[41]....
        /*0c44*/ 	.word	0x0001ff50
        /*0c48*/ 	.word	0x0000000b
        /*0c4c*/ 	.word	0x00029830
        /*0c50*/ 	.short	0x010a
        /*0c52*/ 	.byte	0x3f
	.zero		1


	//   ....[42]....
        /*0c54*/ 	.word	0x0001ffa0
        /*0c58*/ 	.word	0x0000000b
        /*0c5c*/ 	.word	0x00029830
        /*0c60*/ 	.short	0x010a
        /*0c62*/ 	.byte	0x3f
	.zero		1


	//   ....[43]....
        /*0c64*/ 	.word	0x000210a0
        /*0c68*/ 	.word	0x0000000c
        /*0c6c*/ 	.word	0x00029850
        /*0c70*/ 	.short	0x010a
        /*0c72*/ 	.byte	0x3f
	.zero		1


	//   ....[44]....
        /*0c74*/ 	.word	0x000210f0
        /*0c78*/ 	.word	0x0000000c
        /*0c7c*/ 	.word	0x00029850
        /*0c80*/ 	.short	0x010a
        /*0c82*/ 	.byte	0x3f
	.zero		1


	//   ....[45]....
        /*0c84*/ 	.word	0x00023270
        /*0c88*/ 	.word	0x00000000
        /*0c8c*/ 	.word	0x00000000
        /*0c90*/ 	.short	0x0101
        /*0c92*/ 	.byte	0x3f
	.zero		1


	//   ....[46]....
        /*0c94*/ 	.word	0x000234b0
        /*0c98*/ 	.word	0x00000009
        /*0c9c*/ 	.word	0x00000000
        /*0ca0*/ 	.short	0x0101
        /*0ca2*/ 	.byte	0x3f
	.zero		1


	//   ....[47]....
        /*0ca4*/ 	.word	0x00023b40
        /*0ca8*/ 	.word	0x0000000b
        /*0cac*/ 	.word	0x00029850
        /*0cb0*/ 	.short	0x010a
        /*0cb2*/ 	.byte	0x3f
	.zero		1


	//   ....[48]....
        /*0cb4*/ 	.word	0x00023bc0
        /*0cb8*/ 	.word	0x0000000b
        /*0cbc*/ 	.word	0x00029850
        /*0cc0*/ 	.short	0x010a
        /*0cc2*/ 	.byte	0x3f
	.zero		1


	//   ....[49]....
        /*0cc4*/ 	.word	0x000241d0
        /*0cc8*/ 	.word	0x00000000
        /*0ccc*/ 	.word	0x00000000
        /*0cd0*/ 	.short	0x0101
        /*0cd2*/ 	.byte	0x3f
	.zero		1


	//   ....[50]....
        /*0cd4*/ 	.word	0x00025b00
        /*0cd8*/ 	.word	0x00000000
        /*0cdc*/ 	.word	0x00000000
        /*0ce0*/ 	.short	0x0101
        /*0ce2*/ 	.byte	0x3f
	.zero		1


	//   ....[51]....
        /*0ce4*/ 	.word	0x000281e0
        /*0ce8*/ 	.word	0x0000000b
        /*0cec*/ 	.word	0x00029820
        /*0cf0*/ 	.short	0x010a
        /*0cf2*/ 	.byte	0x3f
	.zero		1


	//   ....[52]....
        /*0cf4*/ 	.word	0x000282b0
        /*0cf8*/ 	.word	0x00000008
        /*0cfc*/ 	.word	0x000298a0
        /*0d00*/ 	.short	0x010a
        /*0d02*/ 	.byte	0x3f
	.zero		1


	//   ....[53]....
        /*0d04*/ 	.word	0x000286d0
        /*0d08*/ 	.word	0x00000008
        /*0d0c*/ 	.word	0x000298c0
        /*0d10*/ 	.short	0x010a
        /*0d12*/ 	.byte	0x3f
	.zero		1


	//   ....[54]....
        /*0d14*/ 	.word	0x00028ad0
        /*0d18*/ 	.word	0x00000007
        /*0d1c*/ 	.word	0x000298a0
        /*0d20*/ 	.short	0x010a
        /*0d22*/ 	.byte	0x3f
	.zero		1


	//   ....[55]....
        /*0d24*/ 	.word	0x00028ed0
        /*0d28*/ 	.word	0x00000007
        /*0d2c*/ 	.word	0x000298c0
        /*0d30*/ 	.short	0x010a
        /*0d32*/ 	.byte	0x3f
	.zero		1


	//   ....[56]....
        /*0d34*/ 	.word	0x0002a090
        /*0d38*/ 	.word	0x00000006
        /*0d3c*/ 	.word	0x00029880
        /*0d40*/ 	.short	0x010a
        /*0d42*/ 	.byte	0x3f
	.zero		1


	//   ....[57]....
        /*0d44*/ 	.word	0x0002a270
        /*0d48*/ 	.word	0x00000006
        /*0d4c*/ 	.word	0x00029840
        /*0d50*/ 	.short	0x010a
        /*0d52*/ 	.byte	0x3f
	.zero		1


	//   ....[58]....
        /*0d54*/ 	.word	0x0002a810
        /*0d58*/ 	.word	0x00000004
        /*0d5c*/ 	.word	0x00029820
        /*0d60*/ 	.short	0x010a
        /*0d62*/ 	.byte	0x3f
	.zero		1


	//   ....[59]....
        /*0d64*/ 	.word	0x0002ab30
        /*0d68*/ 	.word	0x00000004
        /*0d6c*/ 	.word	0x00029880
        /*0d70*/ 	.short	0x010a
        /*0d72*/ 	.byte	0x3f
	.zero		1


	//   ....[60]....
        /*0d74*/ 	.word	0x0002adb0
        /*0d78*/ 	.word	0x00000004
        /*0d7c*/ 	.word	0x00029840
        /*0d80*/ 	.short	0x010a
        /*0d82*/ 	.byte	0x3f
	.zero		1


	//   ....[61]....
        /*0d84*/ 	.word	0x0002b2e0
        /*0d88*/ 	.word	0x00000004
        /*0d8c*/ 	.word	0x00029870
        /*0d90*/ 	.short	0x010a
        /*0d92*/ 	.byte	0x3f
	.zero		1


	//   ....[62]....
        /*0d94*/ 	.word	0x0002b370
        /*0d98*/ 	.word	0x00000004
        /*0d9c*/ 	.word	0x00029860
        /*0da0*/ 	.short	0x010a
        /*0da2*/ 	.byte	0x3f
	.zero		1


	//   ....[63]....
        /*0da4*/ 	.word	0x0002b940
        /*0da8*/ 	.word	0x00000003
        /*0dac*/ 	.word	0x00029850
        /*0db0*/ 	.short	0x0101
        /*0db2*/ 	.byte	0x3f
	.zero		1


	//   ....[64]....
        /*0db4*/ 	.word	0x0002b980
        /*0db8*/ 	.word	0x00000003
        /*0dbc*/ 	.word	0x00000000
        /*0dc0*/ 	.short	0x0101
        /*0dc2*/ 	.byte	0x3f
	.zero		1


	//   ....[65]....
        /*0dc4*/ 	.word	0x0002bb70
        /*0dc8*/ 	.word	0x00000014
        /*0dcc*/ 	.word	0x00029870
        /*0dd0*/ 	.short	0x010a
        /*0dd2*/ 	.byte	0x3f
	.zero		1


	//   ....[66]....
        /*0dd4*/ 	.word	0x0002bc00
        /*0dd8*/ 	.word	0x00000014
        /*0ddc*/ 	.word	0x00029860
        /*0de0*/ 	.short	0x010a
        /*0de2*/ 	.byte	0x3f
	.zero		1


	//   ....[67]....
        /*0de4*/ 	.word	0x0002c180
        /*0de8*/ 	.word	0x00000014
        /*0dec*/ 	.word	0x00029850
        /*0df0*/ 	.short	0x0101
        /*0df2*/ 	.byte	0x3f
	.zero		1


	//   ....[68]....
        /*0df4*/ 	.word	0x0002c1d0
        /*0df8*/ 	.word	0x00000000
        /*0dfc*/ 	.word	0x00000000
        /*0e00*/ 	.short	0x0101
        /*0e02*/ 	.byte	0x3f
	.zero		1


	//   ....[69]....
        /*0e04*/ 	.word	0x0002d070
        /*0e08*/ 	.word	0x00000000
        /*0e0c*/ 	.word	0x00029820
        /*0e10*/ 	.short	0x010a
        /*0e12*/ 	.byte	0x3f
	.zero		1


	//   ....[70]....
        /*0e14*/ 	.word	0x0002d220
        /*0e18*/ 	.word	0x00000006
        /*0e1c*/ 	.word	0x00000000
        /*0e20*/ 	.short	0x010a
        /*0e22*/ 	.byte	0x3f
	.zero		1


	//   ....[71]....
        /*0e24*/ 	.word	0x0002d290
        /*0e28*/ 	.word	0x00000007
        /*0e2c*/ 	.word	0x00000000
        /*0e30*/ 	.short	0x010a
        /*0e32*/ 	.byte	0x3f
	.zero		1


	//   ....[72]....
        /*0e34*/ 	.word	0x0002d2f0
        /*0e38*/ 	.word	0x00000004
        /*0e3c*/ 	.word	0x00029860
        /*0e40*/ 	.short	0x010a
        /*0e42*/ 	.byte	0x3f
	.zero		1


	//   ....[73]....
        /*0e44*/ 	.word	0x0002d340
        /*0e48*/ 	.word	0x00000003
        /*0e4c*/ 	.word	0x00029860
        /*0e50*/ 	.short	0x010a
        /*0e52*/ 	.byte	0x3f
	.zero		1


	//   ....[74]....
        /*0e54*/ 	.word	0x0002d380
        /*0e58*/ 	.word	0x00000004
        /*0e5c*/ 	.word	0x00029880
        /*0e60*/ 	.short	0x010a
        /*0e62*/ 	.byte	0x3f
	.zero		1


	//   ....[75]....
        /*0e64*/ 	.word	0x0002d3a0
        /*0e68*/ 	.word	0x00000003
        /*0e6c*/ 	.word	0x00029880
        /*0e70*/ 	.short	0x010a
        /*0e72*/ 	.byte	0x3f
	.zero		1


	//   ....[76]....
        /*0e74*/ 	.word	0x0002d400
        /*0e78*/ 	.word	0x00000027
        /*0e7c*/ 	.word	0x00029890
        /*0e80*/ 	.short	0x010a
        /*0e82*/ 	.byte	0x3f
	.zero		1


	//   ....[77]....
        /*0e84*/ 	.word	0x0002d450
        /*0e88*/ 	.word	0x00000027
        /*0e8c*/ 	.word	0x00029890
        /*0e90*/ 	.short	0x010a
        /*0e92*/ 	.byte	0x3f
	.zero		1


	//   ....[78]....
        /*0e94*/ 	.word	0x0002d4a0
        /*0e98*/ 	.word	0x00000027
        /*0e9c*/ 	.word	0x00029890
        /*0ea0*/ 	.short	0x010a
        /*0ea2*/ 	.byte	0x3f
	.zero		1


	//   ....[79]....
        /*0ea4*/ 	.word	0x0002d4f0
        /*0ea8*/ 	.word	0x00000027
        /*0eac*/ 	.word	0x000298b0
        /*0eb0*/ 	.short	0x010a
        /*0eb2*/ 	.byte	0x3f
	.zero		1


	//   ....[80]....
        /*0eb4*/ 	.word	0x0002d860
        /*0eb8*/ 	.word	0x00000010
        /*0ebc*/ 	.word	0x00029800
        /*0ec0*/ 	.short	0x010a
        /*0ec2*/ 	.byte	0x3f
	.zero		1


	//   ....[81]....
        /*0ec4*/ 	.word	0x0002db20
        /*0ec8*/ 	.word	0x00000010
        /*0ecc*/ 	.word	0x00029800
        /*0ed0*/ 	.short	0x010a
        /*0ed2*/ 	.byte	0x3f
	.zero		1


	//   ....[82]....
        /*0ed4*/ 	.word	0x0002db70
        /*0ed8*/ 	.word	0x00000000
        /*0edc*/ 	.word	0x00029830
        /*0ee0*/ 	.short	0x010a
        /*0ee2*/ 	.byte	0x3f
	.zero		1


	//   ....[83]....
        /*0ee4*/ 	.word	0x0002dbc0
        /*0ee8*/ 	.word	0x0000000b
        /*0eec*/ 	.word	0x00029830
        /*0ef0*/ 	.short	0x010a
        /*0ef2*/ 	.byte	0x3f
	.zero		1


	//   ....[84]....
        /*0ef4*/ 	.word	0x0002dc10
        /*0ef8*/ 	.word	0x0000000c
        /*0efc*/ 	.word	0x00029850
        /*0f00*/ 	.short	0x010a
        /*0f02*/ 	.byte	0x3f
	.zero		1


	//   ....[85]....
        /*0f04*/ 	.word	0x0002dc60
        /*0f08*/ 	.word	0x0000000b
        /*0f0c*/ 	.word	0x00029830
        /*0f10*/ 	.short	0x010a
        /*0f12*/ 	.byte	0x3f
	.zero		1


	//   ....[86]....
        /*0f14*/ 	.word	0x0002dcb0
        /*0f18*/ 	.word	0x0000000c
        /*0f1c*/ 	.word	0x00029850
        /*0f20*/ 	.short	0x010a
        /*0f22*/ 	.byte	0x3f
	.zero		1


	//   ....[87]....
        /*0f24*/ 	.word	0x0002dd00
        /*0f28*/ 	.word	0x0000000b
        /*0f2c*/ 	.word	0x00029850
        /*0f30*/ 	.short	0x010a
        /*0f32*/ 	.byte	0x3f
	.zero		1


	//   ....[88]....
        /*0f34*/ 	.word	0x0002ee90
        /*0f38*/ 	.word	0x0000000b
        /*0f3c*/ 	.word	0x00029820
        /*0f40*/ 	.short	0x010a
        /*0f42*/ 	.byte	0x3f
	.zero		1


	//   ....[89]....
        /*0f44*/ 	.word	0x0002eee0
        /*0f48*/ 	.word	0x00000008
        /*0f4c*/ 	.word	0x000298a0
        /*0f50*/ 	.short	0x010a
        /*0f52*/ 	.byte	0x3f
	.zero		1


	//   ....[90]....
        /*0f54*/ 	.word	0x0002ef30
        /*0f58*/ 	.word	0x00000008
        /*0f5c*/ 	.word	0x000298c0
        /*0f60*/ 	.short	0x010a
        /*0f62*/ 	.byte	0x3f
	.zero		1


	//   ....[91]....
        /*0f64*/ 	.word	0x0002ef80
        /*0f68*/ 	.word	0x00000007
        /*0f6c*/ 	.word	0x000298a0
        /*0f70*/ 	.short	0x010a
        /*0f72*/ 	.byte	0x3f
	.zero		1


	//   ....[92]....
        /*0f74*/ 	.word	0x0002efd0
        /*0f78*/ 	.word	0x00000007
        /*0f7c*/ 	.word	0x000298c0
        /*0f80*/ 	.short	0x010a
        /*0f82*/ 	.byte	0x3f
	.zero		1


	//   ....[93]....
        /*0f84*/ 	.word	0x0002f170
        /*0f88*/ 	.word	0x00000006
        /*0f8c*/ 	.word	0x00029880
        /*0f90*/ 	.short	0x010a
        /*0f92*/ 	.byte	0x3f
	.zero		1


	//   ....[94]....
        /*0f94*/ 	.word	0x0002f1c0
        /*0f98*/ 	.word	0x00000006
        /*0f9c*/ 	.word	0x00029840
        /*0fa0*/ 	.short	0x010a
        /*0fa2*/ 	.byte	0x3f
	.zero		1


	//   ....[95]....
        /*0fa4*/ 	.word	0x0002f240
        /*0fa8*/ 	.word	0x00000004
        /*0fac*/ 	.word	0x00029820
        /*0fb0*/ 	.short	0x010a
        /*0fb2*/ 	.byte	0x3f
	.zero		1


	//   ....[96]....
        /*0fb4*/ 	.word	0x0002f290
        /*0fb8*/ 	.word	0x00000004
        /*0fbc*/ 	.word	0x00029880
        /*0fc0*/ 	.short	0x010a
        /*0fc2*/ 	.byte	0x3f
	.zero		1


	//   ....[97]....
        /*0fc4*/ 	.word	0x0002f2e0
        /*0fc8*/ 	.word	0x00000004
        /*0fcc*/ 	.word	0x00029840
        /*0fd0*/ 	.short	0x010a
        /*0fd2*/ 	.byte	0x3f
	.zero		1


	//   ....[98]....
        /*0fd4*/ 	.word	0x0002f340
        /*0fd8*/ 	.word	0x00000004
        /*0fdc*/ 	.word	0x00029870
        /*0fe0*/ 	.short	0x010a
        /*0fe2*/ 	.byte	0x3f
	.zero		1


	//   ....[99]....
        /*0fe4*/ 	.word	0x0002f3a0
        /*0fe8*/ 	.word	0x00000004
        /*0fec*/ 	.word	0x00029860
        /*0ff0*/ 	.short	0x010a
        /*0ff2*/ 	.byte	0x3f
	.zero		1


	//   ....[100]....
        /*0ff4*/ 	.word	0x0002f3f0
        /*0ff8*/ 	.word	0x00000014
        /*0ffc*/ 	.word	0x00029870
        /*1000*/ 	.short	0x010a
        /*1002*/ 	.byte	0x3f
	.zero		1


	//   ....[101]....
        /*1004*/ 	.word	0x0002f440
        /*1008*/ 	.word	0x00000014
        /*100c*/ 	.word	0x00029860
        /*1010*/ 	.short	0x010a
        /*1012*/ 	.byte	0x3f
	.zero		1


	//   ....[102]....
        /*1014*/ 	.word	0x0002fdf0
        /*1018*/ 	.word	0x00000000
        /*101c*/ 	.word	0x00029820
        /*1020*/ 	.short	0x010a
        /*1022*/ 	.byte	0x3f
	.zero		1


	//   ....[103]....
        /*1024*/ 	.word	0x0002ff90
        /*1028*/ 	.word	0x00000006
        /*102c*/ 	.word	0x00000000
        /*1030*/ 	.short	0x010a
        /*1032*/ 	.byte	0x3f
	.zero		1


	//   ....[104]....
        /*1034*/ 	.word	0x0002ffe0
        /*1038*/ 	.word	0x00000007
        /*103c*/ 	.word	0x00000000
        /*1040*/ 	.short	0x010a
        /*1042*/ 	.byte	0x3f
	.zero		1


	//   ....[105]....
        /*1044*/ 	.word	0x00030030
        /*1048*/ 	.word	0x00000004
        /*104c*/ 	.word	0x00029860
        /*1050*/ 	.short	0x010a
        /*1052*/ 	.byte	0x3f
	.zero		1


	//   ....[106]....
        /*1054*/ 	.word	0x00030080
        /*1058*/ 	.word	0x00000003
        /*105c*/ 	.word	0x00029860
        /*1060*/ 	.short	0x010a
        /*1062*/ 	.byte	0x3f
	.zero		1


	//   ....[107]....
        /*1064*/ 	.word	0x000300d0
        /*1068*/ 	.word	0x00000004
        /*106c*/ 	.word	0x00029880
        /*1070*/ 	.short	0x010a
        /*1072*/ 	.byte	0x3f
	.zero		1


	//----- nvinfo : EIATTR_NUM_MBARRIERS
	.align		4
.L_367:
        /*1074*/ 	.byte	0x03, 0x38
        /*1076*/ 	.short	0x0016


	//----- nvinfo : EIATTR_EXIT_INSTR_OFFSETS
	.align		4
        /*1078*/ 	.byte	0x04, 0x1c
        /*107a*/ 	.short	(.L_369 - .L_368)


	//   ....[0]....
.L_368:
        /*107c*/ 	.word	0x0002d3f0


	//----- nvinfo : EIATTR_MAX_THREADS
	.align		4
.L_369:
        /*1080*/ 	.byte	0x04, 0x05
        /*1082*/ 	.short	(.L_371 - .L_370)
.L_370:
        /*1084*/ 	.word	0x00000180
        /*1088*/ 	.word	0x00000001
        /*108c*/ 	.word	0x00000001


	//----- nvinfo : EIATTR_CRS_STACK_SIZE
	.align		4
.L_371:
        /*1090*/ 	.byte	0x04, 0x1e
        /*1092*/ 	.short	(.L_373 - .L_372)
.L_372:
        /*1094*/ 	.word	0x00000000


	//----- nvinfo : EIATTR_CBANK_PARAM_SIZE
	.align		4
.L_373:
        /*1098*/ 	.byte	0x03, 0x19
        /*109a*/ 	.short	0x0a70


	//----- nvinfo : EIATTR_PARAM_CBANK
	.align		4
        /*109c*/ 	.byte	0x04, 0x0a
        /*109e*/ 	.short	(.L_375 - .L_374)
	.align		4
.L_374:
        /*10a0*/ 	.word	index@(.nv.constant0._ZN7cutlass13device_kernelIN5flash11enable_sm90INS1_16FlashAttnFwdSm90INS1_25CollectiveMainloopFwdSm90ILi2EN4cute5tupleIJNS5_1CILi1EEES8_S8_EEENS6_IJNS7_ILi128EEENS7_ILi160EEENS7_ILi192EEEEEELi128ENS_12float_e4m3_tEfNS_4arch4Sm90ELb1ELb0ELb1ELb1ELb0ELb1ELb0ELb1ELb1ELb0ELb0ELb0EEENS1_21CollectiveEpilogueFwdINS6_IJSA_SA_SB_EEES9_NS_10bfloat16_tESG_Li256ELb1ELb0ELb0ELb1EEENS1_36VarlenDynamicPersistentTileSchedulerILi128ELi160ELi256ELi128ELb0ELb0ELb1ELb1ELb1ELb1EEEEEEEEEvNT_6ParamsE)
        /*10a4*/ 	.short	0x0210
        /*10a6*/ 	.short	0x0a70


	//----- nvinfo : EIATTR_SW_WAR
	.align		4
.L_375:
        /*10a8*/ 	.byte	0x04, 0x36
        /*10aa*/ 	.short	(.L_377 - .L_376)
.L_376:
        /*10ac*/ 	.word	0x00000008
.L_377:


//--------------------- .nv.callgraph             --------------------------
	.section	.nv.callgraph,"",@"SHT_CUDA_CALLGRAPH"
	.align	4
	.sectionentsize	8
	.align		4
        /*0000*/ 	.word	0x00000000
	.align		4
        /*0004*/ 	.word	0xffffffff
	.align		4
        /*0008*/ 	.word	index@(_ZN7cutlass13device_kernelIN5flash11enable_sm90INS1_16FlashAttnFwdSm90INS1_25CollectiveMainloopFwdSm90ILi2EN4cute5tupleIJNS5_1CILi1EEES8_S8_EEENS6_IJNS7_ILi128EEENS7_ILi160EEENS7_ILi192EEEEEELi128ENS_12float_e4m3_tEfNS_4arch4Sm90ELb0ELb0ELb1ELb0ELb0ELb0ELb0ELb1ELb1ELb0ELb0ELb0EEENS1_21CollectiveEpilogueFwdINS6_IJSA_SA_SB_EEES9_NS_10bfloat16_tESG_Li256ELb0ELb0ELb0ELb1EEENS1_29StaticPersistentTileSchedulerILb0EEEEEEEEEvNT_6ParamsE)
	.align		4
        /*000c*/ 	.word	index@(__assertfail)
	.align		4
        /*0010*/ 	.word	index@(_ZN7cutlass13device_kernelIN5flash11enable_sm90INS1_16FlashAttnFwdSm90INS1_25CollectiveMainloopFwdSm90ILi2EN4cute5tupleIJNS5_1CILi2EEENS7_ILi1EEES9_EEENS6_IJNS7_ILi128EEENS7_ILi160EEENS7_ILi192EEEEEELi128ENS_12float_e4m3_tEfNS_4arch4Sm90ELb0ELb0ELb1ELb0ELb0ELb0ELb0ELb1ELb1ELb0ELb0ELb0EEENS1_21CollectiveEpilogueFwdINS6_IJSB_SB_SC_EEESA_NS_10bfloat16_tESH_Li256ELb0ELb0ELb0ELb1EEENS1_29StaticPersistentTileSchedulerILb0EEEEEEEEEvNT_6ParamsE)
	.align		4
        /*0014*/ 	.word	index@(__assertfail)
	.align		4
        /*0018*/ 	.word	index@(_ZN7cutlass13device_kernelIN5flash11enable_sm90INS1_16FlashAttnFwdSm90INS1_25CollectiveMainloopFwdSm90ILi2EN4cute5tupleIJNS5_1CILi1EEES8_S8_EEENS6_IJNS7_ILi128EEENS7_ILi160EEENS7_ILi192EEEEEELi128ENS_12float_e4m3_tEfNS_4arch4Sm90ELb0ELb0ELb1ELb1ELb0ELb0ELb0ELb1ELb1ELb0ELb0ELb0EEENS1_21CollectiveEpilogueFwdINS6_IJSA_SA_SB_EEES9_NS_10bfloat16_tESG_Li256ELb1ELb0ELb0ELb1EEENS1_36VarlenDynamicPersistentTileSchedulerILi128ELi160ELi256ELi128ELb0ELb0ELb1ELb0ELb1ELb1EEEEEEEEEvNT_6ParamsE)
	.align		4
        /*001c*/ 	.word	index@(__assertfail)
	.align		4
        /*0020*/ 	.word	index@(_ZN7cutlass13device_kernelIN5flash11enable_sm90INS1_16FlashAttnFwdSm90INS1_25CollectiveMainloopFwdSm90ILi2EN4cute5tupleIJNS5_1CILi1EEES8_S8_EEENS6_IJNS7_ILi128EEENS7_ILi160EEENS7_ILi192EEEEEELi128ENS_12float_e4m3_tEfNS_4arch4Sm90ELb0ELb0ELb1ELb1ELb0ELb1ELb0ELb1ELb1ELb0ELb0ELb0EEENS1_21CollectiveEpilogueFwdINS6_IJSA_SA_SB_EEES9_NS_10bfloat16_tESG_Li256ELb1ELb0ELb0ELb1EEENS1_36VarlenDynamicPersistentTileSchedulerILi128ELi160ELi256ELi128ELb0ELb0ELb1ELb0ELb1ELb1EEEEEEEEEvNT_6ParamsE)
	.align		4
        /*0024*/ 	.word	index@(__assertfail)
	.align		4
        /*0028*/ 	.word	index@(_ZN7cutlass13device_kernelIN5flash11enable_sm90INS1_16FlashAttnFwdSm90INS1_25CollectiveMainloopFwdSm90ILi2EN4cute5tupleIJNS5_1CILi1EEES8_S8_EEENS6_IJNS7_ILi128EEESA_NS7_ILi192EEEEEELi128ENS_12float_e4m3_tEfNS_4arch4Sm90ELb0ELb1ELb1ELb0ELb0ELb0ELb0ELb1ELb1ELb0ELb0ELb0EEENS1_21CollectiveEpilogueFwdINS6_IJSA_SA_SA_EEES9_NS_10bfloat16_tESF_Li256ELb0ELb0ELb0ELb1EEENS1_30DynamicPersistentTileSchedulerILi256ELi128ELb0ELb0ELb1EEEEEEEEEvNT_6ParamsE)
	.align		4
        /*002c*/ 	.word	index@(__assertfail)
	.align		4
        /*0030*/ 	.word	index@(_ZN7cutlass13device_kernelIN5flash11enable_sm90INS1_16FlashAttnFwdSm90INS1_25CollectiveMainloopFwdSm90ILi2EN4cute5tupleIJNS5_1CILi1EEES8_S8_EEENS6_IJNS7_ILi128EEESA_NS7_ILi192EEEEEELi128ENS_12float_e4m3_tEfNS_4arch4Sm90ELb0ELb1ELb1ELb1ELb0ELb0ELb0ELb1ELb1ELb0ELb0ELb0EEENS1_21CollectiveEpilogueFwdINS6_IJSA_SA_SA_EEES9_NS_10bfloat16_tESF_Li256ELb1ELb0ELb0ELb1EEENS1_36VarlenDynamicPersistentTileSchedulerILi128ELi128ELi256ELi128ELb0ELb0ELb1ELb1ELb0ELb1EEEEEEEEEvNT_6ParamsE)
	.align		4
        /*0034*/ 	.word	index@(__assertfail)
	.align		4
        /*0038*/ 	.word	index@(_ZN7cutlass13device_kernelIN5flash11enable_sm90INS1_16FlashAttnFwdSm90INS1_25CollectiveMainloopFwdSm90ILi2EN4cute5tupleIJNS5_1CILi1EEES8_S8_EEENS6_IJNS7_ILi128EEESA_NS7_ILi192EEEEEELi128ENS_12float_e4m3_tEfNS_4arch4Sm90ELb0ELb1ELb1ELb1ELb0ELb1ELb0ELb1ELb1ELb0ELb0ELb0EEENS1_21CollectiveEpilogueFwdINS6_IJSA_SA_SA_EEES9_NS_10bfloat16_tESF_Li256ELb1ELb0ELb0ELb1EEENS1_36VarlenDynamicPersistentTileSchedulerILi128ELi128ELi256ELi128ELb0ELb0ELb1ELb1ELb0ELb1EEEEEEEEEvNT_6ParamsE)
	.align		4
        /*003c*/ 	.word	index@(__assertfail)
	.align		4
        /*0040*/ 	.word	index@(_ZN7cutlass13device_kernelIN5flash11enable_sm90INS1_16FlashAttnFwdSm90INS1_25CollectiveMainloopFwdSm90ILi2EN4cute5tupleIJNS5_1CILi1EEES8_S8_EEENS6_IJNS7_ILi128EEENS7_ILi160EEENS7_ILi192EEEEEELi128ENS_12float_e4m3_tEfNS_4arch4Sm90ELb1ELb0ELb1ELb0ELb0ELb0ELb0ELb1ELb1ELb0ELb0ELb0EEENS1_21CollectiveEpilogueFwdINS6_IJSA_SA_SB_EEES9_NS_10bfloat16_tESG_Li256ELb0ELb0ELb0ELb1EEENS1_30DynamicPersistentTileSchedulerILi256ELi128ELb0ELb0ELb1EEEEEEEEEvNT_6ParamsE)
	.align		4
        /*0044*/ 	.word	index@(__assertfail)
	.align		4
        /*0048*/ 	.word	index@(_ZN7cutlass13device_kernelIN5flash11enable_sm90INS1_16FlashAttnFwdSm90INS1_25CollectiveMainloopFwdSm90ILi2EN4cute5tupleIJNS5_1CILi1EEES8_S8_EEENS6_IJNS7_ILi128EEENS7_ILi160EEENS7_ILi192EEEEEELi128ENS_12float_e4m3_tEfNS_4arch4Sm90ELb1ELb0ELb1ELb1ELb0ELb0ELb0ELb1ELb1ELb0ELb0ELb0EEENS1_21CollectiveEpilogueFwdINS6_IJSA_SA_SB_EEES9_NS_10bfloat16_tESG_Li256ELb1ELb0ELb0ELb1EEENS1_36VarlenDynamicPersistentTileSchedulerILi128ELi160ELi256ELi128ELb0ELb0ELb1ELb1ELb1ELb1EEEEEEEEEvNT_6ParamsE)
	.align		4
        /*004c*/ 	.word	index@(__assertfail)
	.align		4
        /*0050*/ 	.word	index@(_ZN7cutlass13device_kernelIN5flash11enable_sm90INS1_16FlashAttnFwdSm90INS1_25CollectiveMainloopFwdSm90ILi2EN4cute5tupleIJNS5_1CILi1EEES8_S8_EEENS6_IJNS7_ILi128EEENS7_ILi160EEENS7_ILi192EEEEEELi128ENS_12float_e4m3_tEfNS_4arch4Sm90ELb1ELb0ELb1ELb1ELb0ELb1ELb0ELb1ELb1ELb0ELb0ELb0EEENS1_21CollectiveEpilogueFwdINS6_IJSA_SA_SB_EEES9_NS_10bfloat16_tESG_Li256ELb1ELb0ELb0ELb1EEENS1_36VarlenDynamicPersistentTileSchedulerILi128ELi160ELi256ELi128ELb0ELb0ELb1ELb1ELb1ELb1EEEEEEEEEvNT_6ParamsE)
	.align		4
        /*0054*/ 	.word	index@(__assertfail)
	.align		4
        /*0058*/ 	.word	0x00000000
	.align		4
        /*005c*/ 	.word	0xfffffffe
	.align		4
        /*0060*/ 	.word	0x00000000
	.align		4
        /*0064*/ 	.word	0xfffffffd
	.align		4
        /*0068*/ 	.word	0x00000000
	.align		4
        /*006c*/ 	.word	0xfffffffc


//--------------------- .nv.constant4             --------------------------
	.section	.nv.constant4,"a",@progbits
	.align	8
	.align		8
.nv.constant4:
        /*0000*/ 	.dword	__assertfail
	.align		8
        /*0008*/ 	.dword	__unnamed_1
	.align		8
        /*0010*/ 	.dword	__unnamed_2
	.align		8
        /*0018*/ 	.dword	__unnamed_3
	.align		8
        /*0020*/ 	.dword	__unnamed_4
	.align		8
        /*0028*/ 	.dword	__unnamed_5
	.align		8
        /*0030*/ 	.dword	__unnamed_6
	.align		8
        /*0038*/ 	.dword	__unnamed_7
	.align		8
        /*0040*/ 	.dword	_ZZN5flash28permute_output_fp8_VcolmajorIN4cute6TensorINS1_11ArrayEngineIN7cutlass10bfloat16_tELm64EEENS1_6LayoutINS1_5tupleIJNS8_IJNS1_1CILi2EEESA_NS9_ILi16EEEEEENS9_ILi1EEESD_EEENS8_IJNS8_IJSD_SA_NS9_ILi4EEEEEENS9_ILi0EEESH_EEEEEEEEEvRT_E9upper_map
	.align		8
        /*0048*/ 	.dword	__unnamed_8
	.align		8
        /*0050*/ 	.dword	__unnamed_9
	.align		8
        /*0058*/ 	.dword	__unnamed_10
	.align		8
        /*0060*/ 	.dword	__unnamed_11
	.align		8
        /*0068*/ 	.dword	__unnamed_12
	.align		8
        /*0070*/ 	.dword	_ZN75_INTERNAL_279cc380_39_flash_fwd_hdimdiff_e4m3_softcap_sm90_cu_348dd9ca_34944cuda3std3__45__cpo5beginE
	.align		8
        /*0078*/ 	.dword	_ZN75_INTERNAL_279cc380_39_flash_fwd_hdimdiff_e4m3_softcap_sm90_cu_348dd9ca_34944cuda3std3__45__cpo3endE
	.align		8
        /*0080*/ 	.dword	_ZN75_INTERNAL_279cc380_39_flash_fwd_hdimdiff_e4m3_softcap_sm90_cu_348dd9ca_34944cuda3std3__45__cpo6cbeginE
	.align		8
        /*0088*/ 	.dword	_ZN75_INTERNAL_279cc380_39_flash_fwd_hdimdiff_e4m3_softcap_sm90_cu_348dd9ca_34944cuda3std3__45__cpo4cendE
	.align		8
        /*0090*/ 	.dword	_ZN75_INTERNAL_279cc380_39_flash_fwd_hdimdiff_e4m3_softcap_sm90_cu_348dd9ca_34944cuda3std3__477_GLOBAL__N__279cc380_39_flash_fwd_hdimdiff_e4m3_softcap_sm90_cu_348dd9ca_34946ignoreE
	.align		8
        /*0098*/ 	.dword	_ZN75_INTERNAL_279cc380_39_flash_fwd_hdimdiff_e4m3_softcap_sm90_cu_348dd9ca_34944cuda3std3__419piecewise_constructE
	.align		8
        /*00a0*/ 	.dword	_ZN75_INTERNAL_279cc380_39_flash_fwd_hdimdiff_e4m3_softcap_sm90_cu_348dd9ca_34944cuda3std3__48in_placeE
	.align		8
        /*00a8*/ 	.dword	_ZN75_INTERNAL_279cc380_39_flash_fwd_hdimdiff_e4m3_softcap_sm90_cu_348dd9ca_34944cuda3std6ranges3__45__cpo4swapE
	.align		8
        /*00b0*/ 	.dword	_ZN75_INTERNAL_279cc380_39_flash_fwd_hdimdiff_e4m3_softcap_sm90_cu_348dd9ca_34944cuda3std6ranges3__45__cpo9iter_moveE
	.align		8
        /*00b8*/ 	.dword	_ZN75_INTERNAL_279cc380_39_flash_fwd_hdimdiff_e4m3_softcap_sm90_cu_348dd9ca_34944cute7productE
	.align		8
        /*00c0*/ 	.dword	_ZN75_INTERNAL_279cc380_39_flash_fwd_hdimdiff_e4m3_softcap_sm90_cu_348dd9ca_34944cute1_E
	.align		8
        /*00c8*/ 	.dword	$str$25
	.align		8
        /*00d0*/ 	.dword	$str$26


//--------------------- .text._ZN7cutlass13device_kernelIN5flash11enable_sm90INS1_16FlashAttnFwdSm90INS1_25CollectiveMainloopFwdSm90ILi2EN4cute5tupleIJNS5_1CILi1EEES8_S8_EEENS6_IJNS7_ILi128EEENS7_ILi160EEENS7_ILi192EEEEEELi128ENS_12float_e4m3_tEfNS_4arch4Sm90ELb0ELb0ELb1ELb0ELb0ELb0ELb0ELb1ELb1ELb0ELb0ELb0EEENS1_21CollectiveEpilogueFwdINS6_IJSA_SA_SB_EEES9_NS_10bfloat16_tESG_Li256ELb0ELb0ELb0ELb1EEENS1_29StaticPersistentTileSchedulerILb0EEEEEEEEEvNT_6ParamsE --------------------------
	.section	.text._ZN7cutlass13device_kernelIN5flash11enable_sm90INS1_16FlashAttnFwdSm90INS1_25CollectiveMainloopFwdSm90ILi2EN4cute5tupleIJNS5_1CILi1EEES8_S8_EEENS6_IJNS7_ILi128EEENS7_ILi160EEENS7_ILi192EEEEEELi128ENS_12float_e4m3_tEfNS_4arch4Sm90ELb0ELb0ELb1ELb0ELb0ELb0ELb0ELb1ELb1ELb0ELb0ELb0EEENS1_21CollectiveEpilogueFwdINS6_IJSA_SA_SB_EEES9_NS_10bfloat16_tESG_Li256ELb0ELb0ELb0ELb1EEENS1_29StaticPersistentTileSchedulerILb0EEEEEEEEEvNT_6ParamsE,"ax",@progbits
	.align	128
.text._ZN7cutlass13device_kernelIN5flash11enable_sm90INS1_16FlashAttnFwdSm90INS1_25CollectiveMainloopFwdSm90ILi2EN4cute5tupleIJNS5_1CILi1EEES8_S8_EEENS6_IJNS7_ILi128EEENS7_ILi160EEENS7_ILi192EEEEEELi128ENS_12float_e4m3_tEfNS_4arch4Sm90ELb0ELb0ELb1ELb0ELb0ELb0ELb0ELb1ELb1ELb0ELb0ELb0EEENS1_21CollectiveEpilogueFwdINS6_IJSA_SA_SB_EEES9_NS_10bfloat16_tESG_Li256ELb0ELb0ELb0ELb1EEENS1_29StaticPersistentTileSchedulerILb0EEEEEEEEEvNT_6ParamsE:
        .type           _ZN7cutlass13device_kernelIN5flash11enable_sm90INS1_16FlashAttnFwdSm90INS1_25CollectiveMainloopFwdSm90ILi2EN4cute5tupleIJNS5_1CILi1EEES8_S8_EEENS6_IJNS7_ILi128EEENS7_ILi160EEENS7_ILi192EEEEEELi128ENS_12float_e4m3_tEfNS_4arch4Sm90ELb0ELb0ELb1ELb0ELb0ELb0ELb0ELb1ELb1ELb0ELb0ELb0EEENS1_21CollectiveEpilogueFwdINS6_IJSA_SA_SB_EEES9_NS_10bfloat16_tESG_Li256ELb0ELb0ELb0ELb1EEENS1_29StaticPersistentTileSchedulerILb0EEEEEEEEEvNT_6ParamsE,@function
        .size           _ZN7cutlass13device_kernelIN5flash11enable_sm90INS1_16FlashAttnFwdSm90INS1_25CollectiveMainloopFwdSm90ILi2EN4cute5tupleIJNS5_1CILi1EEES8_S8_EEENS6_IJNS7_ILi128EEENS7_ILi160EEENS7_ILi192EEEEEELi128ENS_12float_e4m3_tEfNS_4arch4Sm90ELb0ELb0ELb1ELb0ELb0ELb0ELb0ELb1ELb1ELb0ELb0ELb0EEENS1_21CollectiveEpilogueFwdINS6_IJSA_SA_SB_EEES9_NS_10bfloat16_tESG_Li256ELb0ELb0ELb0ELb1EEENS1_29StaticPersistentTileSchedulerILb0EEEEEEEEEvNT_6ParamsE,(.L_x_2622 - _ZN7cutlass13device_kernelIN5flash11enable_sm90INS1_16FlashAttnFwdSm90INS1_25CollectiveMainloopFwdSm90ILi2EN4cute5tupleIJNS5_1CILi1EEES8_S8_EEENS6_IJNS7_ILi128EEENS7_ILi160EEENS7_ILi192EEEEEELi128ENS_12float_e4m3_tEfNS_4arch4Sm90ELb0ELb0ELb1ELb0ELb0ELb0ELb0ELb1ELb1ELb0ELb0ELb0EEENS1_21CollectiveEpilogueFwdINS6_IJSA_SA_SB_EEES9_NS_10bfloat16_tESG_Li256ELb0ELb0ELb0ELb1EEENS1_29StaticPersistentTileSchedulerILb0EEEEEEEEEvNT_6ParamsE)
        .other          _ZN7cutlass13device_kernelIN5flash11enable_sm90INS1_16FlashAttnFwdSm90INS1_25CollectiveMainloopFwdSm90ILi2EN4cute5tupleIJNS5_1CILi1EEES8_S8_EEENS6_IJNS7_ILi128EEENS7_ILi160EEENS7_ILi192EEEEEELi128ENS_12float_e4m3_tEfNS_4arch4Sm90ELb0ELb0ELb1ELb0ELb0ELb0ELb0ELb1ELb1ELb0ELb0ELb0EEENS1_21CollectiveEpilogueFwdINS6_IJSA_SA_SB_EEES9_NS_10bfloat16_tESG_Li256ELb0ELb0ELb0ELb1EEENS1_29StaticPersistentTileSchedulerILb0EEEEEEEEEvNT_6ParamsE,@"STO_CUDA_ENTRY STV_DEFAULT"
_ZN7cutlass13device_kernelIN5flash11enable_sm90INS1_16FlashAttnFwdSm90INS1_25CollectiveMainloopFwdSm90ILi2EN4cute5tupleIJNS5_1CILi1EEES8_S8_EEENS6_IJNS7_ILi128EEENS7_ILi160EEENS7_ILi192EEEEEELi128ENS_12float_e4m3_tEfNS_4arch4Sm90ELb0ELb0ELb1ELb0ELb0ELb0ELb0ELb1ELb1ELb0ELb0ELb0EEENS1_21CollectiveEpilogueFwdINS6_IJSA_SA_SB_EEES9_NS_10bfloat16_tESG_Li256ELb0ELb0ELb0ELb1EEENS1_29StaticPersistentTileSchedulerILb0EEEEEEEEEvNT_6ParamsE:
[----:B------:R-:W1:Y:S02]  /*0000*/  LDC R1, c[0x0][0x28] ;  /* 0x00000a00ff017b82 */ /* 0x000e640000000800 */
[----:B-1----:R-:W-:Y:S01]  /*0010*/  VIADD R1, R1, 0xffffffe0 ;  /* 0xffffffe001017836 */ /* 0x002fe20000000000 */
[----:B------:R-:W1:Y:S01]  /*0020*/  S2R R3, SR_TID.X ;  /* 0x0000000000037919 */ /* 0x000e620000002100 */
[----:B------:R-:W-:Y:S01]  /*0030*/  ELECT P0, URZ, PT ;  /* 0x00000000003f782f */ /* 0x000fe20003800000 */
[----:B------:R-:W-:Y:S01]  /*0040*/  BSSY B0, `(.L_x_0) ;  /* 0x0000014000007945 */ /* 0x000fe20003800000 */
[--C-:B-1----:R-:W-:Y:S02]  /*0050*/  SHF.R.U32.HI R0, RZ, 0x5, R3.reuse ;  /* 0x00000005ff007819 */ /* 0x102fe40000011603 */
[----:B------:R-:W-:-:S03]  /*0060*/  SHF.R.U32.HI R18, RZ, 0x7, R3 ;  /* 0x00000007ff127819 */ /* 0x000fc60000011603 */
[----:B------:R-:W1:Y:S02]  /*0070*/  SHFL.IDX PT, R2, R0, RZ, 0x1f ;  /* 0x00001fff00027589 */ /* 0x000e6400000e0000 */
[----:B-1----:R-:W-:-:S13]  /*0080*/  ISETP.EQ.AND P0, PT, R2, RZ, P0 ;  /* 0x000000ff0200720c */ /* 0x002fda0000702270 */
[----:B------:R-:W-:Y:S05]  /*0090*/  @!P0 BRA `(.L_x_1) ;  /* 0x0000000000388947 */ /* 0x000fea0003800000 */
[----:B------:R-:W-:Y:S02]  /*00a0*/  ULDC.64 UR4, c[0x0][0x198] ;  /* 0x0000660000047ab9 */ /* 0x000fe40000000a00 */
[----:B------:R-:W-:Y:S02]  /*00b0*/  UIADD3 UR6, UP0, UR4, 0x270, URZ ;  /* 0x0000027004067890 */ /* 0x000fe4000ff1e03f */
[----:B------:R-:W-:Y:S02]  /*00c0*/  UIADD3 UR8, UP1, UR4, 0x370, URZ ;  /* 0x0000037004087890 */ /* 0x000fe4000ff3e03f */
[----:B------:R-:W-:Y:S02]  /*00d0*/  UIADD3 UR10, UP2, UR4, 0x470, URZ ;  /* 0x00000470040a7890 */ /* 0x000fe4000ff5e03f */
[----:B------:R-:W-:Y:S02]  /*00e0*/  UIADD3 UR4, UP3, UR4, 0x9f0, URZ ;  /* 0x000009f004047890 */ /* 0x000fe4000ff7e03f */
[----:B------:R-:W-:-:S02]  /*00f0*/  UIADD3.X UR7, URZ, UR5, URZ, UP0, !UPT ;  /* 0x000000053f077290 */ /* 0x000fc400087fe43f */
[----:B------:R-:W-:Y:S02]  /*0100*/  UIADD3.X UR9, URZ, UR5, URZ, UP1, !UPT ;  /* 0x000000053f097290 */ /* 0x000fe40008ffe43f */
[----:B------:R-:W-:Y:S02]  /*0110*/  UIADD3.X UR11, URZ, UR5, URZ, UP2, !UPT ;  /* 0x000000053f0b7290 */ /* 0x000fe400097fe43f */
[----:B------:R-:W-:-:S03]  /*0120*/  UIADD3.X UR5, URZ, UR5, URZ, UP3, !UPT ;  /* 0x000000053f057290 */ /* 0x000fc60009ffe43f */
[----:B------:R1:W-:Y:S02]  /*0130*/  UTMACCTL.PF [UR6] ;  /* 0x00000000060079b9 */ /* 0x0003e40008040000 */
[----:B------:R1:W-:Y:S02]  /*0140*/  UTMACCTL.PF [UR8] ;  /* 0x00000000080079b9 */ /* 0x0003e40008040000 */
[----:B------:R1:W-:Y:S02]  /*0150*/  UTMACCTL.PF [UR10] ;  /* 0x000000000a0079b9 */ /* 0x0003e40008040000 */
[----:B------:R1:W-:Y:S02]  /*0160*/  UTMACCTL.PF [UR4] ;  /* 0x00000000040079b9 */ /* 0x0003e40008040000 */
[----:B-1----:R-:W-:Y:S01]  /*0170*/  NOP ;  /* 0x0000000000007918 */ /* 0x002fe20000000000 */
.L_x_1:
[----:B------:R-:W-:Y:S05]  /*0180*/  BSYNC B0 ;  /* 0x0000000000007941 */ /* 0x000fea0003800000 */
.L_x_0:
[----:B------:R-:W-:Y:S01]  /*0190*/  VOTEU.ANY UP0, P0 ;  /* 0x00000000003f7886 */ /* 0x000fe20000000100 */
[----:B------:R-:W1:Y:S01]  /*01a0*/  SHFL.IDX PT, R3, R18, RZ, 0x1f ;  /* 0x00001fff12037589 */ /* 0x000e6200000e0000 */
[----:B------:R-:W-:Y:S01]  /*01b0*/  UMOV UR4, 0x1 ;  /* 0x0000000100047882 */ /* 0x000fe20000000000 */
[----:B------:R-:W-:Y:S01]  /*01c0*/  VOTEU.ANY UP1, P0 ;  /* 0x00000000003f7886 */ /* 0x000fe20000020100 */
[----:B------:R-:W-:Y:S01]  /*01d0*/  VOTEU.ANY UP2, P0 ;  /* 0x00000000003f7886 */ /* 0x000fe20000040100 */
[----:B------:R-:W2:Y:S01]  /*01e0*/  @UP0 S2UR UR7, SR_CgaCtaId ;  /* 0x00000000000709c3 */ /* 0x000ea20000008800 */
[----:B------:R-:W3:Y:S01]  /*01f0*/  SHFL.IDX PT, R2, R0, RZ, 0x1f ;  /* 0x00001fff00027589 */ /* 0x000ee200000e0000 */
[----:B------:R-:W-:Y:S01]  /*0200*/  @UP0 UMOV UR6, 0x400 ;  /* 0x0000040000060882 */ /* 0x000fe20000000000 */
[----:B------:R-:W-:-:S04]  /*0210*/  @UP0 UIADD3 UR4, -UR4, 0x100000, URZ ;  /* 0x0010000004040890 */ /* 0x000fc8000fffe13f */
[----:B------:R-:W-:Y:S02]  /*0220*/  @UP0 USHF.L.U32 UR5, UR4, 0xb, URZ ;  /* 0x0000000b04050899 */ /* 0x000fe4000800063f */
[----:B------:R-:W-:Y:S01]  /*0230*/  @UP0 USHF.L.U32 UR4, UR4, 0x1, URZ ;  /* 0x0000000104040899 */ /* 0x000fe2000800063f */
[----:B-1----:R-:W-:Y:S01]  /*0240*/  R2UR UR8, R3 ;  /* 0x00000000030872ca */ /* 0x002fe200000e0000 */
[----:B--2---:R-:W-:Y:S01]  /*0250*/  @UP0 ULEA UR6, UR7, UR6, 0x18 ;  /* 0x0000000607060291 */ /* 0x004fe2000f8ec03f */
[----:B---3--:R-:W-:-:S11]  /*0260*/  ISETP.NE.AND P1, PT, R2, RZ, PT ;  /* 0x000000ff0200720c */ /* 0x008fd60003f25270 */
[----:B------:R-:W-:Y:S01]  /*0270*/  UISETP.NE.AND UP0, UPT, UR8, URZ, UPT ;  /* 0x0000003f0800728c */ /* 0x000fe2000bf05270 */
[----:B------:R-:W1:Y:S02]  /*0280*/  FENCE.VIEW.ASYNC.S ;  /* 0x00000000000073c6 */ /* 0x000e640000000000 */
[----:B-1----:R1:W2:Y:S01]  /*0290*/  @UP1 SYNCS.EXCH.64 URZ, [UR6+0x29800], UR4 ;  /* 0x02980004063f15b2 */ /* 0x0022a20008000100 */
[----:B------:R1:W3:Y:S01]  /*02a0*/  @UP2 SYNCS.EXCH.64 URZ, [UR6+0x29820], UR4 ;  /* 0x02982004063f25b2 */ /* 0x0002e20008000100 */
[----:B------:R-:W-:Y:S06]  /*02b0*/  @P1 BRA `(.L_x_2) ;  /* 0x0000000000481947 */ /* 0x000fec0003800000 */
[----:B-1----:R-:W1:Y:S01]  /*02c0*/  S2UR UR5, SR_CgaCtaId ;  /* 0x00000000000579c3 */ /* 0x002e620000008800 */
[----:B------:R-:W-:Y:S01]  /*02d0*/  UMOV UR4, 0x400 ;  /* 0x0000040000047882 */ /* 0x000fe20000000000 */
[----:B------:R-:W-:Y:S01]  /*02e0*/  UMOV UR6, 0x1 ;  /* 0x0000000100067882 */ /* 0x000fe20000000000 */
[----:B------:R-:W-:Y:S01]  /*02f0*/  UMOV UR9, 0x2 ;  /* 0x0000000200097882 */ /* 0x000fe20000000000 */
[----:B------:R-:W-:-:S04]  /*0300*/  UIADD3 UR6, -UR6, 0x100000, URZ ;  /* 0x0010000006067890 */ /* 0x000fc8000fffe13f */
[----:B------:R-:W-:Y:S02]  /*0310*/  USHF.L.U32 UR7, UR6, 0xb, URZ ;  /* 0x0000000b06077899 */ /* 0x000fe4000800063f */
[----:B------:R-:W-:Y:S01]  /*0320*/  USHF.L.U32 UR6, UR6, 0x1, URZ ;  /* 0x0000000106067899 */ /* 0x000fe2000800063f */
[----:B------:R-:W-:Y:S01]  /*0330*/  ELECT P0, URZ, PT ;  /* 0x00000000003f782f */ /* 0x000fe20003800000 */
[----:B-1----:R-:W-:Y:S02]  /*0340*/  ULEA UR8, UR5, UR4, 0x18 ;  /* 0x0000000405087291 */ /* 0x002fe4000f8ec03f */
[----:B------:R-:W-:-:S04]  /*0350*/  UIADD3 UR4, -UR9, 0x100000, URZ ;  /* 0x0010000009047890 */ /* 0x000fc8000fffe13f */
[----:B------:R-:W-:Y:S02]  /*0360*/  USHF.L.U32 UR5, UR4, 0xb, URZ ;  /* 0x0000000b04057899 */ /* 0x000fe4000800063f */
[----:B------:R-:W-:Y:S01]  /*0370*/  USHF.L.U32 UR4, UR4, 0x1, URZ ;  /* 0x0000000104047899 */ /* 0x000fe2000800063f */
[----:B------:R-:W1:Y:S03]  /*0380*/  FENCE.VIEW.ASYNC.S ;  /* 0x00000000000073c6 */ /* 0x000e660000000000 */
[----:B-1----:R4:W1:Y:S08]  /*0390*/  SYNCS.EXCH.64 URZ, [UR8+0x29830], UR6 ;  /* 0x02983006083f75b2 */ /* 0x0028700008000100 */
[----:B------:R4:W1:Y:S01]  /*03a0*/  SYNCS.EXCH.64 URZ, [UR8+0x29840], UR4 ;  /* 0x02984004083f75b2 */ /* 0x0008620008000100 */
[----:B------:R4:W1:Y:S01]  /*03b0*/  SYNCS.EXCH.64 URZ, [UR8+0x29838], UR6 ;  /* 0x02983806083f75b2 */ /* 0x0008620008000100 */
[----:B------:R4:W1:Y:S02]  /*03c0*/  SYNCS.EXCH.64 URZ, [UR8+0x29848], UR4 ;  /* 0x02984804083f75b2 */ /* 0x0008640008000100 */
[----:B----4-:R-:W-:Y:S01]  /*03d0*/  NOP ;  /* 0x0000000000007918 */ /* 0x010fe20000000000 */
.L_x_2:
[----:B------:R-:W4:Y:S01]  /*03e0*/  SHFL.IDX PT, R2, R0, RZ, 0x1f ;  /* 0x00001fff00027589 */ /* 0x000f2200000e0000 */
[----:B------:R-:W-:Y:S01]  /*03f0*/  NOP ;  /* 0x0000000000007918 */ /* 0x000fe20000000000 */
[----:B----4-:R-:W-:-:S13]  /*0400*/  ISETP.NE.AND P0, PT, R2, RZ, PT ;  /* 0x000000ff0200720c */ /* 0x010fda0003f05270 */
[----:B------:R-:W-:Y:S05]  /*0410*/  @P0 BRA `(.L_x_3) ;  /* 0x0000000000480947 */ /* 0x000fea0003800000 */
[----:B-1----:R-:W1:Y:S01]  /*0420*/  S2UR UR5, SR_CgaCtaId ;  /* 0x00000000000579c3 */ /* 0x002e620000008800 */
[----:B------:R-:W-:Y:S01]  /*0430*/  UMOV UR4, 0x400 ;  /* 0x0000040000047882 */ /* 0x000fe20000000000 */
[----:B------:R-:W-:Y:S01]  /*0440*/  UMOV UR6, 0x80 ;  /* 0x0000008000067882 */ /* 0x000fe20000000000 */
[----:B------:R-:W-:Y:S01]  /*0450*/  UMOV UR7, 0x100 ;  /* 0x0000010000077882 */ /* 0x000fe20000000000 */
[----:B------:R-:W-:Y:S01]  /*0460*/  ELECT P0, URZ, PT ;  /* 0x00000000003f782f */ /* 0x000fe20003800000 */
[----:B-1----:R-:W-:Y:S02]  /*0470*/  ULEA UR8, UR5, UR4, 0x18 ;  /* 0x0000000405087291 */ /* 0x002fe4000f8ec03f */
[----:B------:R-:W-:-:S04]  /*0480*/  UIADD3 UR4, -UR6, 0x100000, URZ ;  /* 0x0010000006047890 */ /* 0x000fc8000fffe13f */
[----:B------:R-:W-:Y:S02]  /*0490*/  USHF.L.U32 UR5, UR4, 0xb, URZ ;  /* 0x0000000b04057899 */ /* 0x000fe4000800063f */
[----:B------:R-:W-:Y:S02]  /*04a0*/  USHF.L.U32 UR4, UR4, 0x1, URZ ;  /* 0x0000000104047899 */ /* 0x000fe4000800063f */
        /* <DEDUP_REMOVED lines=9> */
.L_x_3:
[----:B------:R-:W4:Y:S01]  /*0540*/  SHFL.IDX PT, R2, R0, RZ, 0x1f ;  /* 0x00001fff00027589 */ /* 0x000f2200000e0000 */
[----:B------:R-:W-:Y:S01]  /*0550*/  NOP ;  /* 0x0000000000007918 */ /* 0x000fe20000000000 */
[----:B----4-:R-:W-:-:S13]  /*0560*/  ISETP.NE.AND P0, PT, R2, RZ, PT ;  /* 0x000000ff0200720c */ /* 0x010fda0003f05270 */
[----:B------:R-:W-:Y:S05]  /*0570*/  @P0 BRA `(.L_x_4) ;  /* 0x0000000000380947 */ /* 0x000fea0003800000 */
[----:B-1----:R-:W1:Y:S01]  /*0580*/  S2UR UR5, SR_CgaCtaId ;  /* 0x00000000000579c3 */ /* 0x002e620000008800 */
[----:B------:R-:W-:Y:S01]  /*0590*/  UMOV UR4, 0x400 ;  /* 0x0000040000047882 */ /* 0x000fe20000000000 */
[----:B------:R-:W-:Y:S01]  /*05a0*/  UMOV UR7, 0x1 ;  /* 0x0000000100077882 */ /* 0x000fe20000000000 */
[----:B------:R-:W-:Y:S01]  /*05b0*/  ELECT P0, URZ, PT ;  /* 0x00000000003f782f */ /* 0x000fe20003800000 */
[----:B-1----:R-:W-:Y:S02]  /*05c0*/  ULEA UR6, UR5, UR4, 0x18 ;  /* 0x0000000405067291 */ /* 0x002fe4000f8ec03f */
[----:B------:R-:W-:-:S04]  /*05d0*/  UIADD3 UR4, -UR7, 0x100000, URZ ;  /* 0x0010000007047890 */ /* 0x000fc8000fffe13f */
[----:B------:R-:W-:Y:S02]  /*05e0*/  USHF.L.U32 UR5, UR4, 0xb, URZ ;  /* 0x0000000b04057899 */ /* 0x000fe4000800063f */
[----:B------:R-:W-:Y:S01]  /*05f0*/  USHF.L.U32 UR4, UR4, 0x1, URZ ;  /* 0x0000000104047899 */ /* 0x000fe2000800063f */
[----:B------:R-:W1:Y:S11]  /*0600*/  FENCE.VIEW.ASYNC.S ;  /* 0x00000000000073c6 */ /* 0x000e760000000000 */
[----:B-1----:R4:W1:Y:S01]  /*0610*/  SYNCS.EXCH.64 URZ, [UR6+0x29870], UR4 ;  /* 0x02987004063f75b2 */ /* 0x0028620008000100 */
[----:B------:R4:W1:Y:S01]  /*0620*/  SYNCS.EXCH.64 URZ, [UR6+0x29880], UR4 ;  /* 0x02988004063f75b2 */ /* 0x0008620008000100 */
[----:B------:R4:W1:Y:S01]  /*0630*/  SYNCS.EXCH.64 URZ, [UR6+0x29878], UR4 ;  /* 0x02987804063f75b2 */ /* 0x0008620008000100 */
[----:B------:R4:W1:Y:S02]  /*0640*/  SYNCS.EXCH.64 URZ, [UR6+0x29888], UR4 ;  /* 0x02988804063f75b2 */ /* 0x0008640008000100 */
[----:B----4-:R-:W-:Y:S01]  /*0650*/  NOP ;  /* 0x0000000000007918 */ /* 0x010fe20000000000 */
.L_x_4:
        /* <DEDUP_REMOVED lines=22> */
.L_x_5:
        /* <DEDUP_REMOVED lines=22> */
.L_x_6:
[----:B------:R-:W-:Y:S01]  /*0920*/  PLOP3.LUT P0, PT, PT, PT, UP0, 0x80, 0x0 ;  /* 0x000000000000781c */ /* 0x000fe20003f0f008 */
[----:B------:R-:W-:Y:S01]  /*0930*/  UMOV UR46, 0x1 ;  /* 0x00000001002e7882 */ /* 0x000fe20000000000 */
[----:B------:R-:W-:Y:S01]  /*0940*/  NOP ;  /* 0x0000000000007918 */ /* 0x000fe20000000000 */
[----:B------:R-:W-:Y:S01]  /*0950*/  USEL UR46, UR46, 0x2, !UP0 ;  /* 0x000000022e2e7887 */ /* 0x000fe2000c000000 */
[----:B------:R-:W-:Y:S01]  /*0960*/  ULDC.64 UR50, c[0x0][0x208] ;  /* 0x0000820000327ab9 */ /* 0x000fe20000000a00 */
[----:B-123--:R-:W-:Y:S08]  /*0970*/  BAR.SYNC.DEFER_BLOCKING 0x0 ;  /* 0x0000000000007b1d */ /* 0x00eff00000010000 */
[----:B------:R-:W-:Y:S05]  /*0980*/  @!P0 BRA `(.L_x_7) ;  /* 0x00000098004c8947 */ /* 0x000fea0003800000 */
.L_x_8:
[----:B------:R-:W-:-:S08]  /*0990*/  NOP ;  /* 0x0000000000007918 */ /* 0x000fd00000000000 */
[----:B------:R-:W1:Y:S02]  /*09a0*/  USETMAXREG.TRY_ALLOC.CTAPOOL UP0, 0xf0 ;  /* 0x000000f0000079c8 */ /* 0x000e640008000600 */
[----:B-1----:R-:W-:-:S13]  /*09b0*/  PLOP3.LUT P0, PT, PT, PT, UP0, 0x80, 0x0 ;  /* 0x000000000000781c */ /* 0x002fda0003f0f008 */
[----:B------:R-:W-:Y:S05]  /*09c0*/  @!P0 BRA `(.L_x_8) ;  /* 0xfffffffc00f08947 */ /* 0x000fea000383ffff */
[----:B------:R-:W1:Y:S01]  /*09d0*/  S2R R2, SR_TID.X ;  /* 0x0000000000027919 */ /* 0x000e620000002100 */
[----:B------:R-:W2:Y:S08]  /*09e0*/  S2UR UR48, SR_CTAID.X ;  /* 0x00000000003079c3 */ /* 0x000eb00000002500 */
[----:B------:R-:W-:Y:S06]  /*09f0*/  BAR.ARV 0x8, 0x120 ;  /* 0x0204800000007b1d */ /* 0x000fec0000002000 */
[----:B-1----:R-:W-:-:S04]  /*0a00*/  LOP3.LUT R0, R2, 0xffffff80, RZ, 0xc0, !PT ;  /* 0xffffff8002007812 */ /* 0x002fc800078ec0ff */
[----:B------:R-:W-:Y:S02]  /*0a10*/  ISETP.NE.AND P0, PT, R0, 0x80, PT ;  /* 0x000000800000780c */ /* 0x000fe40003f05270 */
[----:B------:R-:W2:Y:S11]  /*0a20*/  LDC R0, c[0x0][0xda4] ;  /* 0x00036900ff007b82 */ /* 0x000eb60000000800 */
[----:B------:R-:W-:Y:S06]  /*0a30*/  @!P0 BAR.ARV 0x9, 0x100 ;  /* 0x0244000000008b1d */ /* 0x000fec0000002000 */
[----:B--2---:R-:W-:-:S13]  /*0a40*/  ISETP.LE.AND P0, PT, R0, UR48, PT ;  /* 0x0000003000007c0c */ /* 0x004fda000bf03270 */
[----:B------:R-:W-:Y:S05]  /*0a50*/  @P0 EXIT ;  /* 0x000000000000094d */ /* 0x000fea0003800000 */
[----:B------:R-:W-:Y:S01]  /*0a60*/  VIADD R0, R2, 0xffffff80 ;  /* 0xffffff8002007836 */ /* 0x000fe20000000000 */
[----:B------:R-:W1:Y:S01]  /*0a70*/  S2UR UR37, SR_CgaCtaId ;  /* 0x00000000002579c3 */ /* 0x000e620000008800 */
[----:B------:R-:W-:Y:S01]  /*0a80*/  UMOV UR38, 0x400 ;  /* 0x0000040000267882 */ /* 0x000fe20000000000 */
[----:B------:R-:W-:Y:S01]  /*0a90*/  IMAD.MOV.U32 R168, RZ, RZ, -0x2 ;  /* 0xfffffffeffa87424 */ /* 0x000fe200078e00ff */
[----:B------:R-:W-:Y:S01]  /*0aa0*/  ULOP3.LUT UR47, UR46, 0x1, URZ, 0xfc, !UPT ;  /* 0x000000012e2f7892 */ /* 0x000fe2000f8efc3f */
[----:B------:R-:W-:Y:S01]  /*0ab0*/  SHF.R.S32.HI R3, RZ, 0x1f, R0 ;  /* 0x0000001fff037819 */ /* 0x000fe20000011400 */
[----:B------:R-:W-:Y:S01]  /*0ac0*/  ULDC.64 UR52, c[0x0][0x198] ;  /* 0x0000660000347ab9 */ /* 0x000fe20000000a00 */
[----:B------:R-:W-:Y:S01]  /*0ad0*/  UMOV UR39, URZ ;  /* 0x0000003f00277c82 */ /* 0x000fe20008000000 */
[----:B------:R-:W-:Y:S01]  /*0ae0*/  UMOV UR36, URZ ;  /* 0x0000003f00247c82 */ /* 0x000fe20008000000 */
[CC--:B------:R-:W-:Y:S01]  /*0af0*/  LEA.HI R4, R3.reuse, R0.reuse, RZ, 0x7 ;  /* 0x0000000003047211 */ /* 0x0c0fe200078f38ff */
[----:B------:R-:W2:Y:S01]  /*0b00*/  S2UR UR6, SR_SWINHI ;  /* 0x00000000000679c3 */ /* 0x000ea20000002f00 */
[----:B------:R-:W-:Y:S01]  /*0b10*/  LEA.HI R7, R3, R0, RZ, 0x4 ;  /* 0x0000000003077211 */ /* 0x000fe200078f20ff */
[----:B------:R-:W-:Y:S01]  /*0b20*/  UMOV UR49, URZ ;  /* 0x0000003f00317c82 */ /* 0x000fe20008000000 */
[----:B------:R-:W-:-:S02]  /*0b30*/  LOP3.LUT R5, R4, 0xffffff80, RZ, 0xc0, !PT ;  /* 0xffffff8004057812 */ /* 0x000fc400078ec0ff */
[----:B------:R-:W-:Y:S02]  /*0b40*/  SHF.R.S32.HI R8, RZ, 0x4, R7 ;  /* 0x00000004ff087819 */ /* 0x000fe40000011407 */
[----:B------:R-:W-:Y:S01]  /*0b50*/  LEA.HI R22, R3, R0, RZ, 0x5 ;  /* 0x0000000003167211 */ /* 0x000fe200078f28ff */
[C---:B------:R-:W-:Y:S01]  /*0b60*/  IMAD.IADD R2, R0.reuse, 0x1, -R5 ;  /* 0x0000000100027824 */ /* 0x040fe200078e0a05 */
[C---:B------:R-:W-:Y:S02]  /*0b70*/  LEA.HI R3, R7.reuse, R8, RZ, 0x1 ;  /* 0x0000000807037211 */ /* 0x040fe400078f08ff */
[----:B------:R-:W-:Y:S02]  /*0b80*/  LOP3.LUT R7, R7, 0x3fffff0, RZ, 0xc0, !PT ;  /* 0x03fffff007077812 */ /* 0x000fe400078ec0ff */
[----:B------:R-:W-:Y:S02]  /*0b90*/  SHF.R.S32.HI R5, RZ, 0x1f, R2 ;  /* 0x0000001fff057819 */ /* 0x000fe40000011402 */
[----:B------:R-:W-:Y:S01]  /*0ba0*/  LOP3.LUT R3, R3, 0x1ffffffe, RZ, 0xc0, !PT ;  /* 0x1ffffffe03037812 */ /* 0x000fe200078ec0ff */
[----:B------:R-:W-:Y:S01]  /*0bb0*/  IMAD.IADD R7, R0, 0x1, -R7 ;  /* 0x0000000100077824 */ /* 0x000fe200078e0a07 */
[----:B------:R-:W-:Y:S01]  /*0bc0*/  LEA.HI R6, R5, R2, RZ, 0x2 ;  /* 0x0000000205067211 */ /* 0x000fe200078f10ff */
[----:B-1----:R-:W-:Y:S01]  /*0bd0*/  ULEA UR38, UR37, UR38, 0x18 ;  /* 0x0000002625267291 */ /* 0x002fe2000f8ec03f */
[----:B------:R-:W-:Y:S01]  /*0be0*/  SHF.R.S32.HI R22, RZ, 0x5, R22 ;  /* 0x00000005ff167819 */ /* 0x000fe20000011416 */
[----:B------:R-:W-:Y:S01]  /*0bf0*/  IMAD.IADD R3, R8, 0x1, -R3 ;  /* 0x0000000108037824 */ /* 0x000fe200078e0a03 */
[----:B------:R-:W-:-:S02]  /*0c00*/  SHF.R.S32.HI R9, RZ, 0x2, R6 ;  /* 0x00000002ff097819 */ /* 0x000fc40000011406 */
[----:B------:R-:W-:Y:S01]  /*0c10*/  SHF.R.S32.HI R10, RZ, 0x1f, R6 ;  /* 0x0000001fff0a7819 */ /* 0x000fe20000011406 */
[----:B------:R-:W-:Y:S01]  /*0c20*/  IMAD R0, R22, 0x10, R7 ;  /* 0x0000001016007824 */ /* 0x000fe200078e0207 */
[----:B------:R-:W-:Y:S01]  /*0c30*/  SHF.R.S32.HI R19, RZ, 0x7, R4 ;  /* 0x00000007ff137819 */ /* 0x000fe20000011404 */
[----:B------:R-:W-:Y:S01]  /*0c40*/  UMOV UR4, UR38 ;  /* 0x0000002600047c82 */ /* 0x000fe20008000000 */
[----:B--2---:R-:W-:Y:S01]  /*0c50*/  UMOV UR5, UR6 ;  /* 0x0000000600057c82 */ /* 0x004fe20008000000 */
[----:B------:R-:W-:Y:S01]  /*0c60*/  LEA.HI R10, R10, R9, RZ, 0x3 ;  /* 0x000000090a0a7211 */ /* 0x000fe200078f18ff */
[----:B------:R-:W-:Y:S01]  /*0c70*/  IMAD R7, R0, 0x8, R3 ;  /* 0x0000000800077824 */ /* 0x000fe200078e0203 */
[----:B------:R-:W-:Y:S01]  /*0c80*/  LEA.HI R4, R4, R19, RZ, 0x1 ;  /* 0x0000001304047211 */ /* 0x000fe200078f08ff */
[----:B------:R-:W-:Y:S01]  /*0c90*/  IMAD.U32 R16, RZ, RZ, UR4 ;  /* 0x00000004ff107e24 */ /* 0x000fe2000f8e00ff */
[----:B------:R-:W-:Y:S01]  /*0ca0*/  LOP3.LUT R10, R10, 0xfffffff8, RZ, 0xc0, !PT ;  /* 0xfffffff80a0a7812 */ /* 0x000fe200078ec0ff */
[----:B------:R-:W-:Y:S01]  /*0cb0*/  IMAD.U32 R17, RZ, RZ, UR5 ;  /* 0x00000005ff117e24 */ /* 0x000fe2000f8e00ff */
[----:B------:R-:W-:-:S02]  /*0cc0*/  LEA.HI R5, R5, R2, RZ, 0x5 ;  /* 0x0000000205057211 */ /* 0x000fc400078f28ff */
[----:B------:R-:W-:Y:S01]  /*0cd0*/  LOP3.LUT R3, R6, 0x7ffffffc, RZ, 0xc0, !PT ;  /* 0x7ffffffc06037812 */ /* 0x000fe200078ec0ff */
[----:B------:R-:W-:Y:S01]  /*0ce0*/  IMAD.IADD R9, R9, 0x1, -R10 ;  /* 0x0000000109097824 */ /* 0x000fe200078e0a0a */
[----:B------:R-:W-:Y:S02]  /*0cf0*/  LOP3.LUT R4, R4, 0x3fffffe, RZ, 0xc0, !PT ;  /* 0x03fffffe04047812 */ /* 0x000fe400078ec0ff */
[----:B------:R-:W-:Y:S01]  /*0d00*/  SHF.R.S32.HI R0, RZ, 0x5, R5 ;  /* 0x00000005ff007819 */ /* 0x000fe20000011405 */
[----:B------:R-:W-:Y:S02]  /*0d10*/  IMAD.IADD R3, R2, 0x1, -R3 ;  /* 0x0000000102037824 */ /* 0x000fe400078e0a03 */
[----:B------:R-:W-:Y:S02]  /*0d20*/  IMAD.SHL.U32 R5, R7, 0x8, RZ ;  /* 0x0000000807057824 */ /* 0x000fe400078e00ff */
[----:B------:R-:W-:Y:S02]  /*0d30*/  IMAD R9, R0, 0x10, R9 ;  /* 0x0000001000097824 */ /* 0x000fe400078e0209 */
[----:B------:R-:W-:-:S02]  /*0d40*/  IMAD.IADD R4, R19, 0x1, -R4 ;  /* 0x0000000113047824 */ /* 0x000fc400078e0a04 */
[----:B------:R-:W-:Y:S02]  /*0d50*/  IMAD R168, R3, R168, 0xa0 ;  /* 0x000000a003a87424 */ /* 0x000fe400078e02a8 */
[----:B------:R-:W-:-:S04]  /*0d60*/  IMAD.WIDE R16, R5, 0x2, R16 ;  /* 0x0000000205107825 */ /* 0x000fc800078e0210 */
[----:B------:R-:W-:-:S07]  /*0d70*/  IMAD R23, R4, 0x40, R9 ;  /* 0x0000004004177824 */ /* 0x000fce00078e0209 */
.L_x_33:
[----:B------:R-:W1:Y:S01]  /*0d80*/  SHFL.IDX PT, R0, R19, RZ, 0x1f ;  /* 0x00001fff13007589 */ /* 0x000e6200000e0000 */
[----:B------:R-:W-:Y:S01]  /*0d90*/  ULDC UR4, c[0x0][0xda8] ;  /* 0x00036a0000047ab9 */ /* 0x000fe20000000800 */
[----:B------:R-:W-:Y:S01]  /*0da0*/  ULDC.64 UR6, c[0x0][0x3f8] ;  /* 0x0000fe0000067ab9 */ /* 0x000fe20000000a00 */
[----:B------:R-:W-:Y:S01]  /*0db0*/  UISETP.NE.AND UP1, UPT, UR4, 0x1, UPT ;  /* 0x000000010400788c */ /* 0x000fe2000bf25270 */
[----:B------:R-:W-:Y:S01]  /*0dc0*/  ULDC UR43, c[0x0][0xdb4] ;  /* 0x00036d00002b7ab9 */ /* 0x000fe20000000800 */
[----:B------:R-:W-:Y:S02]  /*0dd0*/  UISETP.NE.U32.AND UP0, UPT, UR6, URZ, UPT ;  /* 0x0000003f0600728c */ /* 0x000fe4000bf05070 */
[----:B------:R-:W-:Y:S02]  /*0de0*/  UISETP.NE.AND UP3, UPT, UR43, 0x1, UPT ;  /* 0x000000012b00788c */ /* 0x000fe4000bf65270 */
[----:B------:R-:W-:Y:S01]  /*0df0*/  UISETP.NE.AND.EX UP0, UPT, UR7, URZ, UPT, UP0 ;  /* 0x0000003f0700728c */ /* 0x000fe2000bf05300 */
[----:B------:R-:W-:Y:S01]  /*0e00*/  ULDC UR6, c[0x0][0x428] ;  /* 0x00010a0000067ab9 */ /* 0x000fe20000000800 */
[----:B------:R-:W-:-:S03]  /*0e10*/  ULDC UR55, c[0x0][0x404] ;  /* 0x0001010000377ab9 */ /* 0x000fc60000000800 */
[----:B------:R-:W-:Y:S01]  /*0e20*/  @UP1 ULDC UR4, c[0x0][0xdac] ;  /* 0x00036b0000041ab9 */ /* 0x000fe20000000800 */
[----:B------:R-:W-:Y:S02]  /*0e30*/  UISETP.NE.AND UP2, UPT, UR6, 0x1, UPT ;  /* 0x000000010600788c */ /* 0x000fe4000bf45270 */
[----:B------:R-:W-:Y:S01]  /*0e40*/  UIMAD.WIDE.U32 UR4, UR48, UR4, URZ ;  /* 0x00000004300472a5 */ /* 0x000fe2000f8e003f */
[----:B------:R-:W-:Y:S01]  /*0e50*/  @UP1 ULDC UR6, c[0x0][0xdb0] ;  /* 0x00036c0000061ab9 */ /* 0x000fe20000000800 */
[----:B------:R-:W-:Y:S01]  /*0e60*/  UMOV UR42, UR48 ;  /* 0x00000030002a7c82 */ /* 0x000fe20008000000 */
[----:B------:R-:W-:Y:S02]  /*0e70*/  USEL UR55, UR55, 0x1, UP0 ;  /* 0x0000000137377887 */ /* 0x000fe40008000000 */
[----:B------:R-:W-:Y:S01]  /*0e80*/  @UP1 USHF.R.U32.HI UR42, URZ, UR6, UR5 ;  /* 0x000000063f2a1299 */ /* 0x000fe20008011605 */
[----:B-1----:R-:W-:Y:S01]  /*0e90*/  R2UR UR40, R0 ;  /* 0x00000000002872ca */ /* 0x002fe200000e0000 */
[----:B------:R-:W-:Y:S01]  /*0ea0*/  ULDC UR10, c[0x0][0x2e0] ;  /* 0x0000b800000a7ab9 */ /* 0x000fe20000000800 */
[----:B------:R-:W-:Y:S01]  /*0eb0*/  UIADD3 UR7, UR38, 0x14400, URZ ;  /* 0x0001440026077890 */ /* 0x000fe2000fffe03f */
[----:B------:R-:W-:Y:S01]  /*0ec0*/  @UP3 ULDC.64 UR8, c[0x0][0xdb8] ;  /* 0x00036e0000083ab9 */ /* 0x000fe20000000a00 */
[----:B------:R-:W-:-:S02]  /*0ed0*/  UIMAD UR55, UR55, UR10, URZ ;  /* 0x0000000a373772a4 */ /* 0x000fc4000f8e023f */
[----:B------:R-:W-:Y:S02]  /*0ee0*/  UIMAD.WIDE.U32 UR4, UR42, UR8, URZ ;  /* 0x000000082a0472a5 */ /* 0x000fe4000f8e003f */
[----:B------:R-:W-:Y:S02]  /*0ef0*/  ULOP3.LUT UP0, URZ, UR7, 0x9f, URZ, 0xc0, !UPT ;  /* 0x0000009f073f7892 */ /* 0x000fe4000f80c03f */
[----:B------:R-:W-:-:S03]  /*0f00*/  UIADD3 UR8, UR55, 0x9f, URZ ;  /* 0x0000009f37087890 */ /* 0x000fc6000fffe03f */
[----:B------:R-:W-:Y:S01]  /*0f10*/  ULEA.HI UR6, UR40, UR40, URZ, 0x1 ;  /* 0x0000002828067291 */ /* 0x000fe2000f8f083f */
[----:B------:R-:W-:Y:S01]  /*0f20*/  UMOV UR44, UR42 ;  /* 0x0000002a002c7c82 */ /* 0x000fe20008000000 */
[----:B------:R-:W-:Y:S01]  /*0f30*/  @UP3 USHF.R.U32.HI UR44, URZ, UR9, UR5 ;  /* 0x000000093f2c3299 */ /* 0x000fe20008011605 */
[----:B------:R-:W-:Y:S01]  /*0f40*/  PLOP3.LUT P0, PT, PT, PT, UP0, 0x80, 0x0 ;  /* 0x000000000000781c */ /* 0x000fe20003f0f008 */
[----:B------:R-:W-:Y:S02]  /*0f50*/  ULOP3.LUT UR6, UR6, 0x3e, URZ, 0xc0, !UPT ;  /* 0x0000003e06067892 */ /* 0x000fe4000f8ec03f */
[----:B------:R-:W-:Y:S02]  /*0f60*/  UIMAD.WIDE UR4, UR8, 0x66666667, URZ ;  /* 0x66666667080478a5 */ /* 0x000fe4000f8e023f */
[----:B------:R-:W-:Y:S02]  /*0f70*/  UIADD3 UR6, UR40, -UR6, URZ ;  /* 0x8000000628067290 */ /* 0x000fe4000fffe03f */
[----:B------:R-:W-:-:S02]  /*0f80*/  UIADD3 UR8, -UR44, URZ, URZ ;  /* 0x0000003f2c087290 */ /* 0x000fc4000fffe13f */
[----:B------:R-:W-:Y:S02]  /*0f90*/  ULEA UR6, UR6, UR7, 0xc ;  /* 0x0000000706067291 */ /* 0x000fe4000f8e603f */
[----:B------:R-:W-:Y:S01]  /*0fa0*/  UIMAD UR43, UR43, UR8, UR42 ;  /* 0x000000082b2b72a4 */ /* 0x000fe2000f8e022a */
[----:B------:R-:W-:Y:S01]  /*0fb0*/  @UP2 ULDC UR9, c[0x0][0x42c] ;  /* 0x00010b0000092ab9 */ /* 0x000fe20000000800 */
[----:B------:R-:W-:Y:S01]  /*0fc0*/  UMOV UR54, UR5 ;  /* 0x0000000500367c82 */ /* 0x000fe20008000000 */
[----:B------:R-:W-:Y:S02]  /*0fd0*/  USHF.R.U32.HI UR6, URZ, 0x4, UR6 ;  /* 0x000000043f067899 */ /* 0x000fe40008011606 */
[----:B------:R-:W-:Y:S02]  /*0fe0*/  USHF.R.U32.HI UR7, URZ, 0x1f, UR54 ;  /* 0x0000001f3f077899 */ /* 0x000fe40008011636 */
[----:B------:R-:W-:Y:S01]  /*0ff0*/  UIMAD.WIDE.U32 UR4, UR43, UR9, URZ ;  /* 0x000000092b0472a5 */ /* 0x000fe2000f8e003f */
[----:B------:R-:W-:Y:S01]  /*1000*/  @UP2 ULDC UR10, c[0x0][0x430] ;  /* 0x00010c00000a2ab9 */ /* 0x000fe20000000800 */
[----:B------:R-:W-:Y:S01]  /*1010*/  UMOV UR41, UR43 ;  /* 0x0000002b00297c82 */ /* 0x000fe20008000000 */
[----:B------:R-:W-:-:S02]  /*1020*/  ULOP3.LUT UR56, UR6, 0x3fff, URZ, 0xc0, !UPT ;  /* 0x00003fff06387892 */ /* 0x000fc4000f8ec03f */
[----:B------:R-:W-:Y:S02]  /*1030*/  ULEA.HI.SX32 UR54, UR54, UR7, 0x1a ;  /* 0x0000000736367291 */ /* 0x000fe4000f8fd23f */
[----:B------:R-:W-:Y:S01]  /*1040*/  @UP2 USHF.R.U32.HI UR41, URZ, UR10, UR5 ;  /* 0x0000000a3f292299 */ /* 0x000fe20008011605 */
[----:B------:R-:W-:Y:S11]  /*1050*/  @!P0 BRA `(.L_x_9) ;  /* 0x0000000000408947 */ /* 0x000ff60003800000 */
[----:B------:R-:W-:Y:S01]  /*1060*/  MOV R0, 0x0 ;  /* 0x0000000000007802 */ /* 0x000fe20000000f00 */
[----:B------:R-:W-:Y:S01]  /*1070*/  ULDC.64 UR4, c[0x4][0xc8] ;  /* 0x0100320000047ab9 */ /* 0x000fe20000000a00 */
[----:B------:R-:W-:Y:S01]  /*1080*/  ULDC.64 UR6, c[0x4][0x30] ;  /* 0x01000c0000067ab9 */ /* 0x000fe20000000a00 */
[----:B------:R-:W-:Y:S01]  /*1090*/  IMAD.U32 R4, RZ, RZ, UR4 ;  /* 0x00000004ff047e24 */ /* 0x000fe2000f8e00ff */
[----:B------:R1:W2:Y:S01]  /*10a0*/  LDC.64 R14, c[0x4][R0] ;  /* 0x01000000000e7b82 */ /* 0x0002a20000000a00 */
[----:B------:R-:W-:Y:S01]  /*10b0*/  IMAD.U32 R5, RZ, RZ, UR5 ;  /* 0x00000005ff057e24 */ /* 0x000fe2000f8e00ff */
[----:B------:R-:W-:Y:S01]  /*10c0*/  ULDC.64 UR4, c[0x4][0xd0] ;  /* 0x0100340000047ab9 */ /* 0x000fe20000000a00 */
[----:B------:R-:W-:Y:S01]  /*10d0*/  MOV R10, UR6 ;  /* 0x00000006000a7c02 */ /* 0x000fe20008000f00 */
[----:B------:R-:W-:Y:S02]  /*10e0*/  IMAD.U32 R6, RZ, RZ, UR4 ;  /* 0x00000004ff067e24 */ /* 0x000fe4000f8e00ff */
[----:B------:R-:W-:-:S02]  /*10f0*/  IMAD.U32 R7, RZ, RZ, UR5 ;  /* 0x00000005ff077e24 */ /* 0x000fc4000f8e00ff */
[----:B------:R-:W-:Y:S02]  /*1100*/  IMAD.U32 R11, RZ, RZ, UR7 ;  /* 0x00000007ff0b7e24 */ /* 0x000fe4000f8e00ff */
[----:B------:R-:W-:Y:S02]  /*1110*/  IMAD.MOV.U32 R8, RZ, RZ, 0x70 ;  /* 0x00000070ff087424 */ /* 0x000fe400078e00ff */
[----:B------:R-:W-:Y:S02]  /*1120*/  IMAD.MOV.U32 R12, RZ, RZ, 0x1 ;  /* 0x00000001ff0c7424 */ /* 0x000fe400078e00ff */
[----:B-1----:R-:W-:-:S07]  /*1130*/  IMAD.MOV.U32 R13, RZ, RZ, RZ ;  /* 0x000000ffff0d7224 */ /* 0x002fce00078e00ff */
[----:B------:R-:W-:-:S07]  /*1140*/  LEPC R20, `(.L_x_9) ;  /* 0x000000001014794e */ /* 0x000fce0000000000 */
[----:B--2---:R-:W-:Y:S05]  /*1150*/  CALL.ABS.NOINC R14 ;  /* 0x000000000e007343 */ /* 0x004fea0003c00000 */
.L_x_9:
[----:B------:R-:W-:Y:S01]  /*1160*/  ULDC.64 UR4, c[0x0][0x998] ;  /* 0x0002660000047ab9 */ /* 0x000fe20000000a00 */
[----:B------:R-:W-:Y:S01]  /*1170*/  ULDC.64 UR6, c[0x0][0x990] ;  /* 0x0002640000067ab9 */ /* 0x000fe20000000a00 */
[----:B------:R-:W-:Y:S01]  /*1180*/  UISETP.NE.U32.AND UP1, UPT, UR4, URZ, UPT ;  /* 0x0000003f0400728c */ /* 0x000fe2000bf25070 */
[----:B------:R-:W-:Y:S01]  /*1190*/  IMAD.MOV.U32 R3, RZ, RZ, 0x3f800000 ;  /* 0x3f800000ff037424 */ /* 0x000fe200078e00ff */
[----:B------:R-:W-:Y:S01]  /*11a0*/  UISETP.NE.U32.AND UP0, UPT, UR6, URZ, UPT ;  /* 0x0000003f0600728c */ /* 0x000fe2000bf05070 */
[----:B------:R-:W-:Y:S01]  /*11b0*/  IMAD.MOV.U32 R0, RZ, RZ, 0x3f800000 ;  /* 0x3f800000ff007424 */ /* 0x000fe200078e00ff */
[----:B------:R-:W-:Y:S02]  /*11c0*/  UISETP.NE.AND.EX UP1, UPT, UR5, URZ, UPT, UP1 ;  /* 0x0000003f0500728c */ /* 0x000fe4000bf25310 */
[----:B------:R-:W-:-:S04]  /*11d0*/  UISETP.NE.AND.EX UP0, UPT, UR7, URZ, UPT, UP0 ;  /* 0x0000003f0700728c */ /* 0x000fc8000bf05300 */
[----:B------:R-:W-:Y:S02]  /*11e0*/  PLOP3.LUT P1, PT, PT, PT, UP1, 0x80, 0x0 ;  /* 0x000000000000781c */ /* 0x000fe40003f2f018 */
[----:B------:R-:W-:-:S03]  /*11f0*/  PLOP3.LUT P0, PT, PT, PT, UP0, 0x80, 0x0 ;  /* 0x000000000000781c */ /* 0x000fc60003f0f008 */
[----:B------:R-:W-:Y:S02]  /*1200*/  @UP1 USHF.R.S32.HI UR14, URZ, 0x1f, UR44 ;  /* 0x0000001f3f0e1899 */ /* 0x000fe4000801142c */
[----:B------:R-:W-:Y:S01]  /*1210*/  @UP0 USHF.R.S32.HI UR10, URZ, 0x1f, UR44 ;  /* 0x0000001f3f0a0899 */ /* 0x000fe2000801142c */
[----:B------:R-:W-:Y:S01]  /*1220*/  @UP1 ULDC.64 UR12, c[0x0][0x9b8] ;  /* 0x00026e00000c1ab9 */ /* 0x000fe20000000a00 */
[----:B------:R-:W-:Y:S01]  /*1230*/  @UP0 ULDC.64 UR16, c[0x0][0x9a8] ;  /* 0x00026a0000100ab9 */ /* 0x000fe20000000a00 */
[----:B------:R-:W-:Y:S02]  /*1240*/  @UP1 UIMAD UR14, UR14, UR12, URZ ;  /* 0x0000000c0e0e12a4 */ /* 0x000fe4000f8e023f */
[----:B------:R-:W-:Y:S02]  /*1250*/  @UP0 UIMAD UR10, UR10, UR16, URZ ;  /* 0x000000100a0a02a4 */ /* 0x000fe4000f8e023f */
[----:B------:R-:W-:Y:S02]  /*1260*/  @UP0 UIMAD.WIDE.U32 UR8, UR44, UR16, URZ ;  /* 0x000000102c0802a5 */ /* 0x000fe4000f8e003f */
[----:B------:R-:W-:-:S02]  /*1270*/  @UP0 UIMAD UR17, UR44, UR17, UR10 ;  /* 0x000000112c1102a4 */ /* 0x000fc4000f8e020a */
[----:B------:R-:W-:Y:S02]  /*1280*/  @UP0 USHF.R.S32.HI UR16, URZ, 0x1f, UR41 ;  /* 0x0000001f3f100899 */ /* 0x000fe40008011429 */
[----:B------:R-:W-:Y:S02]  /*1290*/  @UP1 UIMAD.WIDE.U32 UR10, UR44, UR12, URZ ;  /* 0x0000000c2c0a12a5 */ /* 0x000fe4000f8e003f */
[----:B------:R-:W-:Y:S02]  /*12a0*/  @UP1 UIMAD UR18, UR44, UR13, UR14 ;  /* 0x0000000d2c1212a4 */ /* 0x000fe4000f8e020e */
[----:B------:R-:W-:Y:S01]  /*12b0*/  @UP1 USHF.R.S32.HI UR19, URZ, 0x1f, UR41 ;  /* 0x0000001f3f131899 */ /* 0x000fe20008011429 */
[----:B------:R-:W-:Y:S01]  /*12c0*/  @UP0 ULDC.64 UR14, c[0x0][0x9b0] ;  /* 0x00026c00000e0ab9 */ /* 0x000fe20000000a00 */
[----:B------:R-:W-:Y:S01]  /*12d0*/  @UP1 ULDC.64 UR12, c[0x0][0x9c0] ;  /* 0x00027000000c1ab9 */ /* 0x000fe20000000a00 */
[----:B------:R-:W-:Y:S02]  /*12e0*/  @UP0 UIMAD UR16, UR16, UR14, URZ ;  /* 0x0000000e101002a4 */ /* 0x000fe4000f8e023f */
[----:B------:R-:W-:-:S02]  /*12f0*/  @UP0 UIADD3 UR9, UR9, UR17, URZ ;  /* 0x0000001109090290 */ /* 0x000fc4000fffe03f */
[----:B------:R-:W-:Y:S02]  /*1300*/  @UP1 UIMAD UR17, UR19, UR12, URZ ;  /* 0x0000000c131112a4 */ /* 0x000fe4000f8e023f */
[----:B------:R-:W-:Y:S02]  /*1310*/  @UP1 UIADD3 UR11, UR11, UR18, URZ ;  /* 0x000000120b0b1290 */ /* 0x000fe4000fffe03f */
[----:B------:R-:W-:Y:S02]  /*1320*/  @UP0 UIMAD UR15, UR41, UR15, UR16 ;  /* 0x0000000f290f02a4 */ /* 0x000fe4000f8e0210 */
[----:B------:R-:W-:Y:S02]  /*1330*/  @UP0 UIMAD.WIDE.U32 UR8, UR41, UR14, UR8 ;  /* 0x0000000e290802a5 */ /* 0x000fe4000f8e0008 */
[----:B------:R-:W-:Y:S02]  /*1340*/  @UP1 UIMAD UR13, UR41, UR13, UR17 ;  /* 0x0000000d290d12a4 */ /* 0x000fe4000f8e0211 */
[----:B------:R-:W-:-:S02]  /*1350*/  @UP1 UIMAD.WIDE.U32 UR10, UR41, UR12, UR10 ;  /* 0x0000000c290a12a5 */ /* 0x000fc4000f8e000a */
[----:B------:R-:W-:Y:S02]  /*1360*/  @UP0 UIADD3 UR12, UR9, UR15, URZ ;  /* 0x0000000f090c0290 */ /* 0x000fe4000fffe03f */
[----:B------:R-:W-:Y:S02]  /*1370*/  @UP0 ULEA UR6, UP2, UR8, UR6, 0x2 ;  /* 0x0000000608060291 */ /* 0x000fe4000f84103f */
[----:B------:R-:W-:Y:S02]  /*1380*/  @UP1 UIADD3 UR9, UR11, UR13, URZ ;  /* 0x0000000d0b091290 */ /* 0x000fe4000fffe03f */
[----:B------:R-:W-:Y:S02]  /*1390*/  @UP1 ULEA UR4, UP3, UR10, UR4, 0x2 ;  /* 0x000000040a041291 */ /* 0x000fe4000f86103f */
[----:B------:R-:W-:Y:S01]  /*13a0*/  @UP0 ULEA.HI.X UR7, UR8, UR7, UR12, 0x2, UP2 ;  /* 0x0000000708070291 */ /* 0x000fe200090f140c */
[----:B------:R-:W-:Y:S01]  /*13b0*/  IMAD.U32 R4, RZ, RZ, UR6 ;  /* 0x00000006ff047e24 */ /* 0x000fe2000f8e00ff */
[----:B------:R-:W-:-:S02]  /*13c0*/  @UP1 ULEA.HI.X UR5, UR10, UR5, UR9, 0x2, UP3 ;  /* 0x000000050a051291 */ /* 0x000fc400098f1409 */
[----:B------:R-:W-:Y:S02]  /*13d0*/  IMAD.U32 R6, RZ, RZ, UR4 ;  /* 0x00000004ff067e24 */ /* 0x000fe4000f8e00ff */
[----:B------:R-:W-:Y:S02]  /*13e0*/  IMAD.U32 R5, RZ, RZ, UR7 ;  /* 0x00000007ff057e24 */ /* 0x000fe4000f8e00ff */
[----:B------:R-:W-:-:S03]  /*13f0*/  IMAD.U32 R7, RZ, RZ, UR5 ;  /* 0x00000005ff077e24 */ /* 0x000fc6000f8e00ff */
[----:B------:R-:W2:Y:S04]  /*1400*/  @P0 LDG.E R3, desc[UR50][R4.64] ;  /* 0x0000003204030981 */ /* 0x000ea8000c1e1900 */
[----:B------:R-:W2:Y:S01]  /*1410*/  @P1 LDG.E R0, desc[UR50][R6.64] ;  /* 0x0000003206001981 */ /* 0x000ea2000c1e1900 */
[----:B------:R-:W-:Y:S01]  /*1420*/  ULOP3.LUT UR4, UR39, 0x1, URZ, 0xc0, !UPT ;  /* 0x0000000127047892 */ /* 0x000fe2000f8ec03f */
[----:B------:R-:W-:-:S05]  /*1430*/  IMAD.U32 R9, RZ, RZ, UR47 ;  /* 0x0000002fff097e24 */ /* 0x000fca000f8e00ff */
[----:B------:R-:W-:Y:S01]  /*1440*/  IMAD.U32 R8, RZ, RZ, UR4 ;  /* 0x00000004ff087e24 */ /* 0x000fe2000f8e00ff */
[----:B------:R-:W-:Y:S01]  /*1450*/  ULDC UR4, c[0x0][0x9d8] ;  /* 0x0002760000047ab9 */ /* 0x000fe20000000800 */
[----:B------:R-:W-:-:S03]  /*1460*/  ISETP.NE.AND P0, PT, R9, 0x3, PT ;  /* 0x000000030900780c */ /* 0x000fc60003f05270 */
[----:B------:R-:W-:-:S04]  /*1470*/  SHF.L.U32 R8, R8, 0x1f, RZ ;  /* 0x0000001f08087819 */ /* 0x000fc800000006ff */
[----:B------:R-:W1:Y:S01]  /*1480*/  SYNCS.PHASECHK.TRANS64.TRYWAIT P1, [UR38+0x29800], R8 ;  /* 0x02980008ff0075a7 */ /* 0x000e620008020166 */
[----:B--2---:R-:W-:-:S04]  /*1490*/  FMUL.FTZ R0, R3, R0 ;  /* 0x0000000003007220 */ /* 0x004fc80000410000 */
[----:B------:R-:W-:Y:S01]  /*14a0*/  FMUL.FTZ R0, R0, UR4 ;  /* 0x0000000400007c20 */ /* 0x000fe20008410000 */
[----:B-1----:R-:W-:Y:S06]  /*14b0*/  @!P1 BRA `(.L_x_10) ;  /* 0x000000bc00a09947 */ /* 0x002fec0003800000 */
.L_x_92:
[----:B------:R-:W-:Y:S05]  /*14c0*/  @!P0 BRA `(.L_x_11) ;  /* 0x0000000000048947 */ /* 0x000fea0003800000 */
[----:B------:R-:W-:Y:S01]  /*14d0*/  BPT.TRAP 0x1 ;  /* 0x000000040000795c */ /* 0x000fe20000300000 */
.L_x_11:
[----:B-1----:R-:W-:Y:S02]  /*14e0*/  IMAD.U32 R3, RZ, RZ, UR49 ;  /* 0x00000031ff037e24 */ /* 0x002fe4000f8e00ff */
[----:B------:R-:W-:-:S03]  /*14f0*/  IMAD.U32 R4, RZ, RZ, UR36 ;  /* 0x00000024ff047e24 */ /* 0x000fc6000f8e00ff */
[----:B------:R-:W-:Y:S02]  /*1500*/  LEA R3, R3, UR38, 0x3 ;  /* 0x0000002603037c11 */ /* 0x000fe4000f8e18ff */
[----:B------:R-:W-:-:S04]  /*1510*/  SHF.L.U32 R4, R4, 0x1f, RZ ;  /* 0x0000001f04047819 */ /* 0x000fc800000006ff */
[----:B------:R1:W2:Y:S01]  /*1520*/  SYNCS.PHASECHK.TRANS64.TRYWAIT P1, [R3+URZ+0x29830], R4 ;  /* 0x02983004030075a7 */ /* 0x0002a2000802017f */
[----:B------:R-:W-:Y:S05]  /*1530*/  @!P0 BRA `(.L_x_12) ;  /* 0x0000000000048947 */ /* 0x000fea0003800000 */
[----:B------:R-:W-:Y:S01]  /*1540*/  BPT.TRAP 0x1 ;  /* 0x000000040000795c */ /* 0x000fe20000300000 */
.L_x_12:
[----:B------:R-:W3:Y:S01]  /*1550*/  S2R R5, SR_TID.X ;  /* 0x0000000000057919 */ /* 0x000ee20000002100 */
[----:B------:R-:W-:Y:S01]  /*1560*/  IMAD.MOV.U32 R87, RZ, RZ, RZ ;  /* 0x000000ffff577224 */ /* 0x000fe200078e00ff */
[----:B---3--:R-:W-:Y:S01]  /*1570*/  LOP3.LUT P2, RZ, R5, 0x7f, RZ, 0xc0, !PT ;  /* 0x0000007f05ff7812 */ /* 0x008fe2000784c0ff */
[----:B--2---:R-:W-:-:S12]  /*1580*/  @P1 BRA `(.L_x_13) ;  /* 0x0000000000081947 */ /* 0x004fd80003800000 */
[----:B------:R-:W2:Y:S02]  /*1590*/  SYNCS.PHASECHK.TRANS64.TRYWAIT P1, [R3+URZ+0x29830], R4 ;  /* 0x02983004030075a7 */ /* 0x000ea4000802017f */
[----:B--2---:R-:W-:Y:S05]  /*15a0*/  @!P1 BRA `(.L_x_14) ;  /* 0x000000bc007c9947 */ /* 0x004fea0003800000 */
.L_x_13:
[----:B------:R-:W-:Y:S05]  /*15b0*/  WARPSYNC.ALL ;  /* 0x0000000000007948 */ /* 0x000fea0003800000 */
[----:B------:R-:W-:Y:S01]  /*15c0*/  UIADD3 UR4, UR38, 0x1a400, URZ ;  /* 0x0001a40026047890 */ /* 0x000fe2000fffe03f */
[----:B------:R-:W-:Y:S01]  /*15d0*/  WARPGROUP.ARRIVE ;  /* 0x00000000000079c5 */ /* 0x000fe20000000000 */
[----:B------:R-:W-:Y:S01]  /*15e0*/  ULOP3.LUT UR28, UR56, 0x10000, URZ, 0xfc, !UPT ;  /* 0x00010000381c7892 */ /* 0x000fe2000f8efc3f */
[----:B------:R-:W-:Y:S01]  /*15f0*/  VIADD R6, R168, UR55 ;  /* 0x00000037a8067c36 */ /* 0x000fe20008000000 */
[----:B------:R-:W-:-:S03]  /*1600*/  USHF.R.U32.HI UR4, URZ, 0x4, UR4 ;  /* 0x000000043f047899 */ /* 0x000fc60008011604 */
[----:B------:R-:W3:Y:S01]  /*1610*/  S2R R84, SR_TID.X ;  /* 0x0000000000547919 */ /* 0x000ee20000002100 */
[----:B------:R-:W-:Y:S01]  /*1620*/  UMOV UR25, 0x80000020 ;  /* 0x8000002000197882 */ /* 0x000fe20000000000 */
[----:B------:R-:W-:Y:S01]  /*1630*/  UMOV UR27, 0x80000020 ;  /* 0x80000020001b7882 */ /* 0x000fe20000000000 */
[----:B------:R-:W-:Y:S01]  /*1640*/  ULOP3.LUT UR4, UR4, 0x3fff, URZ, 0xc0, !UPT ;  /* 0x00003fff04047892 */ /* 0x000fe2000f8ec03f */
[----:B------:R-:W-:Y:S01]  /*1650*/  IMAD.MOV.U32 R86, RZ, RZ, R87 ;  /* 0x000000ffff567224 */ /* 0x000fe200078e0057 */
[----:B------:R-:W-:Y:S01]  /*1660*/  UMOV UR24, UR28 ;  /* 0x0000001c00187c82 */ /* 0x000fe20008000000 */
[----:B------:R-:W-:Y:S01]  /*1670*/  UMOV UR5, UR25 ;  /* 0x0000001900057c82 */ /* 0x000fe20008000000 */
[----:B------:R-:W-:Y:S01]  /*1680*/  ULOP3.LUT UR45, UR4, 0x10000, URZ, 0xfc, !UPT ;  /* 0x00010000042d7892 */ /* 0x000fe2000f8efc3f */
[----:B------:R-:W-:Y:S02]  /*1690*/  UMOV UR7, 0x80000020 ;  /* 0x8000002000077882 */ /* 0x000fe40000000000 */
[----:B------:R-:W-:Y:S01]  /*16a0*/  UMOV UR4, UR24 ;  /* 0x0000001800047c82 */ /* 0x000fe20008000000 */
[----:B------:R-:W-:Y:S01]  /*16b0*/  UIMAD UR32, UR49, 0x780, UR45 ;  /* 0x00000780312078a4 */ /* 0x000fe2000f8e022d */
[----:B------:R-:W-:Y:S01]  /*16c0*/  UMOV UR8, UR24 ;  /* 0x0000001800087c82 */ /* 0x000fe20008000000 */
[----:B------:R-:W-:-:S02]  /*16d0*/  UMOV UR9, UR25 ;  /* 0x0000001900097c82 */ /* 0x000fc40008000000 */
[----:B------:R-:W-:Y:S02]  /*16e0*/  UIADD3 UR6, UR32, 0x100, URZ ;  /* 0x0000010020067890 */ /* 0x000fe4000fffe03f */
[----:B------:R-:W-:Y:S02]  /*16f0*/  UIADD3 UR10, UR32, 0x180, URZ ;  /* 0x00000180200a7890 */ /* 0x000fe4000fffe03f */
[----:B------:R-:W-:Y:S01]  /*1700*/  UMOV UR26, UR32 ;  /* 0x00000020001a7c82 */ /* 0x000fe20008000000 */
[----:B------:R-:W-:Y:S01]  /*1710*/  UMOV UR11, 0x80000020 ;  /* 0x80000020000b7882 */ /* 0x000fe20000000000 */
[----:B------:R-:W-:Y:S01]  /*1720*/  QGMMA.64x32x32.F32.E4M3.E4M3 R104, gdesc[UR24], RZ, !UPT, gsb0 ;  /* 0x00600000186879f3 */ /* 0x000fe2000c0008ff */
[----:B------:R-:W-:Y:S01]  /*1730*/  UIADD3 UR26, UR32, 0x80, URZ ;  /* 0x00000080201a7890 */ /* 0x000fe2000fffe03f */
[----:B------:R-:W-:Y:S01]  /*1740*/  UMOV UR27, 0x80000020 ;  /* 0x80000020001b7882 */ /* 0x000fe20000000000 */
[----:B------:R-:W-:Y:S02]  /*1750*/  UIADD3 UR12, UR28, 0x2, URZ ;  /* 0x000000021c0c7890 */ /* 0x000fe4000fffe03f */
[----:B------:R-:W-:Y:S01]  /*1760*/  UIADD3 UR14, UR32, 0x182, URZ ;  /* 0x00000182200e7890 */ /* 0x000fe2000fffe03f */
[----:B------:R-:W-:Y:S01]  /*1770*/  UMOV UR15, 0x80000020 ;  /* 0x80000020000f7882 */ /* 0x000fe20000000000 */
[----:B------:R-:W-:-:S02]  /*1780*/  UIADD3 UR16, UR28, 0x200, URZ ;  /* 0x000002001c107890 */ /* 0x000fc4000fffe03f */
[----:B------:R-:W-:Y:S01]  /*1790*/  UIADD3 UR18, UR32, 0x400, URZ ;  /* 0x0000040020127890 */ /* 0x000fe2000fffe03f */
[----:B------:R-:W-:Y:S01]  /*17a0*/  UMOV UR19, 0x80000020 ;  /* 0x8000002000137882 */ /* 0x000fe20000000000 */
[----:B------:R-:W-:Y:S01]  /*17b0*/  UIADD3 UR22, UR32, 0x402, URZ ;  /* 0x0000040220167890 */ /* 0x000fe2000fffe03f */
[----:B------:R-:W-:Y:S01]  /*17c0*/  UMOV UR23, 0x80000020 ;  /* 0x8000002000177882 */ /* 0x000fe20000000000 */
[----:B------:R-:W-:Y:S01]  /*17d0*/  UIADD3 UR30, UR32, 0x680, URZ ;  /* 0x00000680201e7890 */ /* 0x000fe2000fffe03f */
[----:B------:R-:W-:Y:S01]  /*17e0*/  UMOV UR31, 0x80000020 ;  /* 0x80000020001f7882 */ /* 0x000fe20000000000 */
[----:B------:R-:W-:Y:S01]  /*17f0*/  UISETP.GE.AND UP0, UPT, UR55, 0xa1, UPT ;  /* 0x000000a13700788c */ /* 0x000fe2000bf06270 */
[----:B------:R-:W-:Y:S02]  /*1800*/  WARPGROUP.DEPBAR.LE gsb0, 0x0 ;  /* 0x00008000000079c5 */ /* 0x000fe40000010000 */
[----:B------:R-:W-:-:S06]  /*1810*/  WARPGROUP.ARRIVE ;  /* 0x00000000000079c5 */ /* 0x000fcc0000000000 */
[----:B------:R-:W-:Y:S01]  /*1820*/  QGMMA.64x32x32.F32.E4M3.E4M3 R88, gdesc[UR24], RZ, !UPT, gsb0 ;  /* 0x00600000185879f3 */ /* 0x000fe2000c0008ff */
[----:B------:R-:W-:Y:S01]  /*1830*/  UIADD3 UR26, UR32, 0x200, URZ ;  /* 0x00000200201a7890 */ /* 0x000fe2000fffe03f */
[----:B------:R-:W-:Y:S01]  /*1840*/  UMOV UR27, 0x80000020 ;  /* 0x80000020001b7882 */ /* 0x000fe20000000000 */
[----:B------:R-:W-:Y:S02]  /*1850*/  WARPGROUP.DEPBAR.LE gsb0, 0x0 ;  /* 0x00008000000079c5 */ /* 0x000fe40000010000 */
[----:B------:R-:W-:-:S06]  /*1860*/  WARPGROUP.ARRIVE ;  /* 0x00000000000079c5 */ /* 0x000fcc0000000000 */
[----:B------:R-:W-:Y:S01]  /*1870*/  QGMMA.64x32x32.F32.E4M3.E4M3 R56, gdesc[UR4], RZ, !UPT, gsb0 ;  /* 0x00600000043879f3 */ /* 0x000fe2000c0008ff */
[----:B------:R-:W-:Y:S01]  /*1880*/  UIADD3 UR6, UR32, 0x2, URZ ;  /* 0x0000000220067890 */ /* 0x000fe2000fffe03f */
[----:B------:R-:W-:Y:S01]  /*1890*/  UMOV UR4, UR12 ;  /* 0x0000000c00047c82 */ /* 0x000fe20008000000 */
[----:B------:R-:W-:Y:S01]  /*18a0*/  UMOV UR5, 0x80000020 ;  /* 0x8000002000057882 */ /* 0x000fe20000000000 */
[----:B------:R-:W-:Y:S01]  /*18b0*/  UMOV UR7, 0x80000020 ;  /* 0x8000002000077882 */ /* 0x000fe20000000000 */
[----:B------:R-:W-:Y:S01]  /*18c0*/  UMOV UR12, UR4 ;  /* 0x00000004000c7c82 */ /* 0x000fe20008000000 */
[----:B------:R-:W-:Y:S01]  /*18d0*/  UMOV UR13, UR5 ;  /* 0x00000005000d7c82 */ /* 0x000fe20008000000 */
[----:B------:R-:W-:Y:S02]  /*18e0*/  WARPGROUP.DEPBAR.LE gsb0, 0x0 ;  /* 0x00008000000079c5 */ /* 0x000fe40000010000 */
[----:B------:R-:W-:-:S06]  /*18f0*/  WARPGROUP.ARRIVE ;  /* 0x00000000000079c5 */ /* 0x000fcc0000000000 */
[----:B------:R-:W-:Y:S01]  /*1900*/  QGMMA.64x32x32.F32.E4M3.E4M3 R40, gdesc[UR8], RZ, !UPT, gsb0 ;  /* 0x00600000082879f3 */ /* 0x000fe2000c0008ff */
[----:B------:R-:W-:Y:S01]  /*1910*/  UIADD3 UR10, UR32, 0x102, URZ ;  /* 0x00000102200a7890 */ /* 0x000fe2000fffe03f */
[----:B------:R-:W-:Y:S01]  /*1920*/  UMOV UR8, UR4 ;  /* 0x0000000400087c82 */ /* 0x000fe20008000000 */
[----:B------:R-:W-:Y:S01]  /*1930*/  UMOV UR9, UR5 ;  /* 0x0000000500097c82 */ /* 0x000fe20008000000 */
[----:B------:R-:W-:Y:S01]  /*1940*/  UMOV UR11, 0x80000020 ;  /* 0x80000020000b7882 */ /* 0x000fe20000000000 */
[----:B------:R-:W-:Y:S02]  /*1950*/  WARPGROUP.DEPBAR.LE gsb0, 0x0 ;  /* 0x00008000000079c5 */ /* 0x000fe40000010000 */
[----:B------:R-:W-:-:S06]  /*1960*/  WARPGROUP.ARRIVE ;  /* 0x00000000000079c5 */ /* 0x000fcc0000000000 */
[----:B------:R-:W-:Y:S03]  /*1970*/  QGMMA.64x32x32.F32.E4M3.E4M3 R24, gdesc[UR24], RZ, !UPT, gsb0 ;  /* 0x00600000181879f3 */ /* 0x000fe6000c0008ff */
[----:B------:R-:W-:Y:S02]  /*1980*/  WARPGROUP.DEPBAR.LE gsb0, 0x0 ;  /* 0x00008000000079c5 */ /* 0x000fe40000010000 */
[----:B------:R-:W-:-:S06]  /*1990*/  WARPGROUP.ARRIVE ;  /* 0x00000000000079c5 */ /* 0x000fcc0000000000 */
[----:B------:R-:W-:Y:S01]  /*19a0*/  QGMMA.64x32x32.F32.E4M3.E4M3 R104, gdesc[UR4], R104, gsb0 ;  /* 0x00600000046879f3 */ /* 0x000fe20008000868 */
[----:B------:R-:W-:Y:S01]  /*19b0*/  UIADD3 UR6, UR32, 0x82, URZ ;  /* 0x0000008220067890 */ /* 0x000fe2000fffe03f */
[----:B------:R-:W-:Y:S01]  /*19c0*/  UMOV UR7, 0x80000020 ;  /* 0x8000002000077882 */ /* 0x000fe20000000000 */
        /* <DEDUP_REMOVED lines=16> */
[----:B------:R-:W-:Y:S01]  /*1ad0*/  QGMMA.64x32x32.F32.E4M3.E4M3 R40, gdesc[UR12], R40, gsb0 ;  /* 0x006000000c2879f3 */ /* 0x000fe20008000828 */
[----:B------:R-:W-:Y:S01]  /*1ae0*/  UIADD3 UR14, UR32, 0x380, URZ ;  /* 0x00000380200e7890 */ /* 0x000fe2000fffe03f */
[----:B------:R-:W-:Y:S01]  /*1af0*/  UMOV UR12, UR8 ;  /* 0x00000008000c7c82 */ /* 0x000fe20008000000 */
[----:B------:R-:W-:Y:S01]  /*1b00*/  UMOV UR13, UR9 ;  /* 0x00000009000d7c82 */ /* 0x000fe20008000000 */
[----:B------:R-:W-:Y:S01]  /*1b10*/  UMOV UR15, 0x80000020 ;  /* 0x80000020000f7882 */ /* 0x000fe20000000000 */
[----:B------:R-:W-:Y:S02]  /*1b20*/  WARPGROUP.DEPBAR.LE gsb0, 0x0 ;  /* 0x00008000000079c5 */ /* 0x000fe40000010000 */
[----:B------:R-:W-:-:S06]  /*1b30*/  WARPGROUP.ARRIVE ;  /* 0x00000000000079c5 */ /* 0x000fcc0000000000 */
[----:B------:R-:W-:Y:S01]  /*1b40*/  QGMMA.64x32x32.F32.E4M3.E4M3 R24, gdesc[UR4], R24, gsb0 ;  /* 0x00600000041879f3 */ /* 0x000fe20008000818 */
[----:B------:R-:W-:Y:S02]  /*1b50*/  UIADD3 UR6, UR28, 0x202, URZ ;  /* 0x000002021c067890 */ /* 0x000fe4000fffe03f */
        /* <DEDUP_REMOVED lines=19> */
[----:B------:R-:W-:Y:S01]  /*1c90*/  UIADD3 UR6, UR28, 0x400, URZ ;  /* 0x000004001c067890 */ /* 0x000fe2000fffe03f */
        /* <DEDUP_REMOVED lines=9> */
[----:B------:R-:W-:Y:S03]  /*1d30*/  QGMMA.64x32x32.F32.E4M3.E4M3 R24, gdesc[UR8], R24, gsb0 ;  /* 0x00600000081879f3 */ /* 0x000fe60008000818 */
        /* <DEDUP_REMOVED lines=17> */
[----:B------:R-:W-:Y:S01]  /*1e50*/  UIADD3 UR6, UR28, 0x402, URZ ;  /* 0x000004021c067890 */ /* 0x000fe2000fffe03f */
[----:B------:R-:W-:Y:S02]  /*1e60*/  UMOV UR29, UR17 ;  /* 0x00000011001d7c82 */ /* 0x000fe40008000000 */
        /* <DEDUP_REMOVED lines=28> */
[----:B------:R-:W-:Y:S01]  /*2030*/  ULDC UR6, c[0x0][0x988] ;  /* 0x0002620000067ab9 */ /* 0x000fe20000000800 */
[----:B------:R-:W-:Y:S02]  /*2040*/  WARPGROUP.DEPBAR.LE gsb0, 0x0 ;  /* 0x00008000000079c5 */ /* 0x000fe40000010000 */
[----:B------:R-:W-:-:S06]  /*2050*/  WARPGROUP.ARRIVE ;  /* 0x00000000000079c5 */ /* 0x000fcc0000000000 */
[----:B------:R-:W-:Y:S03]  /*2060*/  QGMMA.64x32x32.F32.E4M3.E4M3 R40, gdesc[UR28], R40, gsb0 ;  /* 0x006000001c2879f3 */ /* 0x000fe60008000828 */
        /* <DEDUP_REMOVED lines=9> */
[----:B------:R-:W-:Y:S01]  /*2100*/  WARPGROUP.ARRIVE ;  /* 0x00000000000079c5 */ /* 0x000fe20000000000 */
[C---:B------:R-:W-:Y:S01]  /*2110*/  FMUL.FTZ R106, R0.reuse, R106 ;  /* 0x0000006a006a7220 */ /* 0x040fe20000410000 */
[C---:B------:R-:W-:Y:S01]  /*2120*/  FMUL.FTZ R107, R0.reuse, R107 ;  /* 0x0000006b006b7220 */ /* 0x040fe20000410000 */
[C---:B------:R-:W-:Y:S01]  /*2130*/  FMUL.FTZ R110, R0.reuse, R110 ;  /* 0x0000006e006e7220 */ /* 0x040fe20000410000 */
[C---:B------:R-:W-:Y:S01]  /*2140*/  FMUL.FTZ R111, R0.reuse, R111 ;  /* 0x0000006f006f7220 */ /* 0x040fe20000410000 */
[C---:B------:R-:W-:Y:S01]  /*2150*/  FMUL.FTZ R104, R0.reuse, R104 ;  /* 0x0000006800687220 */ /* 0x040fe20000410000 */
[----:B------:R-:W-:Y:S01]  /*2160*/  QGMMA.64x32x32.F32.E4M3.E4M3 R88, gdesc[UR20], R88, gsb0 ;  /* 0x00600000145879f3 */ /* 0x000fe20008000858 */
[----:B------:R-:W-:Y:S01]  /*2170*/  UIADD3 UR22, UR32, 0x602, URZ ;  /* 0x0000060220167890 */ /* 0x000fe2000fffe03f */
[----:B------:R-:W4:Y:S01]  /*2180*/  MUFU.TANH R106, R106 ;  /* 0x0000006a006a7308 */ /* 0x000f220000002400 */
[----:B------:R-:W-:Y:S01]  /*2190*/  UMOV UR23, 0x80000020 ;  /* 0x8000002000177882 */ /* 0x000fe20000000000 */
[C---:B------:R-:W-:Y:S01]  /*21a0*/  FMUL.FTZ R114, R0.reuse, R114 ;  /* 0x0000007200727220 */ /* 0x040fe20000410000 */
[C---:B------:R-:W-:Y:S01]  /*21b0*/  FMUL.FTZ R105, R0.reuse, R105 ;  /* 0x0000006900697220 */ /* 0x040fe20000410000 */
[C---:B------:R-:W-:Y:S01]  /*21c0*/  FMUL.FTZ R115, R0.reuse, R115 ;  /* 0x0000007300737220 */ /* 0x040fe20000410000 */
[C---:B------:R-:W-:Y:S01]  /*21d0*/  FMUL.FTZ R118, R0.reuse, R118 ;  /* 0x0000007600767220 */ /* 0x040fe20000410000 */
[C---:B------:R-:W-:Y:S01]  /*21e0*/  FMUL.FTZ R108, R0.reuse, R108 ;  /* 0x0000006c006c7220 */ /* 0x040fe20000410000 */
[C---:B------:R-:W-:Y:S01]  /*21f0*/  FMUL.FTZ R119, R0.reuse, R119 ;  /* 0x0000007700777220 */ /* 0x040fe20000410000 */
[----:B------:R-:W5:Y:S01]  /*2200*/  MUFU.TANH R8, R107 ;  /* 0x0000006b00087308 */ /* 0x000f620000002400 */
[C---:B------:R-:W-:Y:S01]  /*2210*/  FMUL.FTZ R109, R0.reuse, R109 ;  /* 0x0000006d006d7220 */ /* 0x040fe20000410000 */
[C---:B------:R-:W-:Y:S01]  /*2220*/  FMUL.FTZ R112, R0.reuse, R112 ;  /* 0x0000007000707220 */ /* 0x040fe20000410000 */
[C---:B------:R-:W-:Y:S01]  /*2230*/  FMUL.FTZ R113, R0.reuse, R113 ;  /* 0x0000007100717220 */ /* 0x040fe20000410000 */
[C---:B------:R-:W-:Y:S01]  /*2240*/  FMUL.FTZ R116, R0.reuse, R116 ;  /* 0x0000007400747220 */ /* 0x040fe20000410000 */
[----:B------:R-:W-:-:S03]  /*2250*/  FMUL.FTZ R117, R0, R117 ;  /* 0x0000007500757220 */ /* 0x000fc60000410000 */
[----:B------:R-:W3:Y:S08]  /*2260*/  MUFU.TANH R75, R110 ;  /* 0x0000006e004b7308 */ /* 0x000ef00000002400 */
[----:B------:R-:W3:Y:S08]  /*2270*/  MUFU.TANH R77, R111 ;  /* 0x0000006f004d7308 */ /* 0x000ef00000002400 */
[----:B------:R-:W3:Y:S08]  /*2280*/  MUFU.TANH R5, R104 ;  /* 0x0000006800057308 */ /* 0x000ef00000002400 */
[----:B------:R-:W3:Y:S08]  /*2290*/  MUFU.TANH R79, R114 ;  /* 0x00000072004f7308 */ /* 0x000ef00000002400 */
[----:B-12---:R-:W1:Y:S08]  /*22a0*/  MUFU.TANH R4, R105 ;  /* 0x0000006900047308 */ /* 0x006e700000002400 */
[----:B------:R-:W2:Y:S01]  /*22b0*/  MUFU.TANH R83, R115 ;  /* 0x0000007300537308 */ /* 0x000ea20000002400 */
[----:B------:R-:W-:-:S02]  /*22c0*/  WARPGROUP.DEPBAR.LE gsb0, 0x0 ;  /* 0x00008000000079c5 */ /* 0x000fc40000010000 */
[----:B------:R-:W-:Y:S01]  /*22d0*/  WARPGROUP.ARRIVE ;  /* 0x00000000000079c5 */ /* 0x000fe20000000000 */
[C---:B------:R-:W-:Y:S01]  /*22e0*/  FMUL.FTZ R90, R0.reuse, R90 ;  /* 0x0000005a005a7220 */ /* 0x040fe20000410000 */
[C---:B------:R-:W-:Y:S01]  /*22f0*/  FMUL.FTZ R91, R0.reuse, R91 ;  /* 0x0000005b005b7220 */ /* 0x040fe20000410000 */
[C---:B------:R-:W-:Y:S02]  /*2300*/  FMUL.FTZ R94, R0.reuse, R94 ;  /* 0x0000005e005e7220 */ /* 0x040fe40000410000 */
[----:B------:R-:W2:Y:S01]  /*2310*/  MUFU.TANH R7, R108 ;  /* 0x0000006c00077308 */ /* 0x000ea20000002400 */
[C---:B------:R-:W-:Y:S01]  /*2320*/  FMUL.FTZ R95, R0.reuse, R95 ;  /* 0x0000005f005f7220 */ /* 0x040fe20000410000 */
[----:B------:R-:W-:Y:S01]  /*2330*/  QGMMA.64x32x32.F32.E4M3.E4M3 R56, gdesc[UR20], R56, gsb0 ;  /* 0x00600000143879f3 */ /* 0x000fe20008000838 */
[----:B------:R-:W-:Y:S01]  /*2340*/  UIADD3 UR22, UR32, 0x682, URZ ;  /* 0x0000068220167890 */ /* 0x000fe2000fffe03f */
[C---:B------:R-:W-:Y:S01]  /*2350*/  FMUL.FTZ R101, R0.reuse, R101 ;  /* 0x0000006500657220 */ /* 0x040fe20000410000 */
[----:B------:R-:W-:Y:S01]  /*2360*/  UMOV UR23, 0x80000020 ;  /* 0x8000002000177882 */ /* 0x000fe20000000000 */
[C---:B------:R-:W-:Y:S01]  /*2370*/  FMUL.FTZ R88, R0.reuse, R88 ;  /* 0x0000005800587220 */ /* 0x040fe20000410000 */
[C---:B------:R-:W-:Y:S01]  /*2380*/  FMUL.FTZ R98, R0.reuse, R98 ;  /* 0x0000006200627220 */ /* 0x040fe20000410000 */
[----:B------:R-:W2:Y:S01]  /*2390*/  MUFU.TANH R118, R118 ;  /* 0x0000007600767308 */ /* 0x000ea20000002400 */
[C---:B------:R-:W-:Y:S01]  /*23a0*/  FMUL.FTZ R93, R0.reuse, R93 ;  /* 0x0000005d005d7220 */ /* 0x040fe20000410000 */
[C---:B------:R-:W-:Y:S01]  /*23b0*/  FMUL.FTZ R89, R0.reuse, R89 ;  /* 0x0000005900597220 */ /* 0x040fe20000410000 */
[C---:B------:R-:W-:Y:S01]  /*23c0*/  FMUL.FTZ R99, R0.reuse, R99 ;  /* 0x0000006300637220 */ /* 0x040fe20000410000 */
[C---:B------:R-:W-:Y:S01]  /*23d0*/  FMUL.FTZ R92, R0.reuse, R92 ;  /* 0x0000005c005c7220 */ /* 0x040fe20000410000 */
[C---:B------:R-:W-:Y:S01]  /*23e0*/  FMUL.FTZ R97, R0.reuse, R97 ;  /* 0x0000006100617220 */ /* 0x040fe20000410000 */
[C---:B------:R-:W-:Y:S01]  /*23f0*/  FMUL.FTZ R102, R0.reuse, R102 ;  /* 0x0000006600667220 */ /* 0x040fe20000410000 */
[C---:B------:R-:W-:Y:S01]  /*2400*/  FMUL.FTZ R103, R0.reuse, R103 ;  /* 0x0000006700677220 */ /* 0x040fe20000410000 */
[----:B------:R-:W2:Y:S01]  /*2410*/  MUFU.TANH R9, R109 ;  /* 0x0000006d00097308 */ /* 0x000ea20000002400 */
[C---:B------:R-:W-:Y:S01]  /*2420*/  FMUL.FTZ R96, R0.reuse, R96 ;  /* 0x0000006000607220 */ /* 0x040fe20000410000 */
[----:B------:R-:W-:-:S06]  /*2430*/  FMUL.FTZ R100, R0, R100 ;  /* 0x0000006400647220 */ /* 0x000fcc0000410000 */
[----:B------:R-:W2:Y:S08]  /*2440*/  MUFU.TANH R119, R119 ;  /* 0x0000007700777308 */ /* 0x000eb00000002400 */
[----:B------:R-:W2:Y:S08]  /*2450*/  MUFU.TANH R11, R112 ;  /* 0x00000070000b7308 */ /* 0x000eb00000002400 */
[----:B------:R-:W2:Y:S08]  /*2460*/  MUFU.TANH R90, R90 ;  /* 0x0000005a005a7308 */ /* 0x000eb00000002400 */
[----:B------:R-:W2:Y:S08]  /*2470*/  MUFU.TANH R13, R113 ;  /* 0x00000071000d7308 */ /* 0x000eb00000002400 */
[----:B------:R-:W2:Y:S01]  /*2480*/  MUFU.TANH R91, R91 ;  /* 0x0000005b005b7308 */ /* 0x000ea20000002400 */
[----:B------:R-:W-:-:S02]  /*2490*/  WARPGROUP.DEPBAR.LE gsb0, 0x0 ;  /* 0x00008000000079c5 */ /* 0x000fc40000010000 */
[----:B------:R-:W-:Y:S01]  /*24a0*/  WARPGROUP.ARRIVE ;  /* 0x00000000000079c5 */ /* 0x000fe20000000000 */
[C---:B------:R-:W-:Y:S01]  /*24b0*/  FMUL.FTZ R57, R0.reuse, R57 ;  /* 0x0000003900397220 */ /* 0x040fe20000410000 */
[----:B------:R-:W-:-:S03]  /*24c0*/  FMUL.FTZ R69, R0, R69 ;  /* 0x0000004500457220 */ /* 0x000fc60000410000 */
[----:B------:R-:W2:Y:S01]  /*24d0*/  MUFU.TANH R15, R116 ;  /* 0x00000074000f7308 */ /* 0x000ea20000002400 */
[C---:B------:R-:W-:Y:S01]  /*24e0*/  FMUL.FTZ R56, R0.reuse, R56 ;  /* 0x0000003800387220 */ /* 0x040fe20000410000 */
[C---:B------:R-:W-:Y:S01]  /*24f0*/  FMUL.FTZ R58, R0.reuse, R58 ;  /* 0x0000003a003a7220 */ /* 0x040fe20000410000 */
[----:B------:R-:W-:Y:S01]  /*2500*/  QGMMA.64x32x32.F32.E4M3.E4M3 R40, gdesc[UR20], R40, gsb0 ;  /* 0x00600000142879f3 */ /* 0x000fe20008000828 */
[----:B------:R-:W-:Y:S01]  /*2510*/  UIADD3 UR22, UR32, 0x702, URZ ;  /* 0x0000070220167890 */ /* 0x000fe2000fffe03f */
[C---:B------:R-:W-:Y:S01]  /*2520*/  FMUL.FTZ R60, R0.reuse, R60 ;  /* 0x0000003c003c7220 */ /* 0x040fe20000410000 */
[----:B------:R-:W-:Y:S01]  /*2530*/  UMOV UR23, 0x80000020 ;  /* 0x8000002000177882 */ /* 0x000fe20000000000 */
[C---:B------:R-:W-:Y:S01]  /*2540*/  FMUL.FTZ R62, R0.reuse, R62 ;  /* 0x0000003e003e7220 */ /* 0x040fe20000410000 */
[----:B------:R4:W-:Y:S01]  /*2550*/  MUFU.TANH R73, R57 ;  /* 0x0000003900497308 */ /* 0x0009e20000002400 */
[C---:B------:R-:W-:Y:S01]  /*2560*/  FMUL.FTZ R67, R0.reuse, R67 ;  /* 0x0000004300437220 */ /* 0x040fe20000410000 */
[C---:B------:R-:W-:Y:S01]  /*2570*/  FMUL.FTZ R71, R0.reuse, R71 ;  /* 0x0000004700477220 */ /* 0x040fe20000410000 */
[C---:B------:R-:W-:Y:S01]  /*2580*/  FMUL.FTZ R59, R0.reuse, R59 ;  /* 0x0000003b003b7220 */ /* 0x040fe20000410000 */
[C---:B------:R-:W-:Y:S01]  /*2590*/  FMUL.FTZ R63, R0.reuse, R63 ;  /* 0x0000003f003f7220 */ /* 0x040fe20000410000 */
[C---:B------:R-:W-:Y:S01]  /*25a0*/  FMUL.FTZ R66, R0.reuse, R66 ;  /* 0x0000004200427220 */ /* 0x040fe20000410000 */
[C---:B------:R-:W-:Y:S01]  /*25b0*/  FMUL.FTZ R61, R0.reuse, R61 ;  /* 0x0000003d003d7220 */ /* 0x040fe20000410000 */
[----:B------:R-:W-:Y:S01]  /*25c0*/  FMUL.FTZ R70, R0, R70 ;  /* 0x0000004600467220 */ /* 0x000fe20000410000 */
[----:B------:R5:W-:Y:S01]  /*25d0*/  MUFU.TANH R76, R69 ;  /* 0x00000045004c7308 */ /* 0x000be20000002400 */
[----:B----4-:R-:W-:-:S02]  /*25e0*/  IMAD.U32 R57, RZ, RZ, UR54 ;  /* 0x00000036ff397e24 */ /* 0x010fc4000f8e00ff */
[C---:B------:R-:W-:Y:S01]  /*25f0*/  FMUL.FTZ R64, R0.reuse, R64 ;  /* 0x0000004000407220 */ /* 0x040fe20000410000 */
[C---:B------:R-:W-:Y:S01]  /*2600*/  FMUL.FTZ R65, R0.reuse, R65 ;  /* 0x0000004100417220 */ /* 0x040fe20000410000 */
[----:B------:R-:W-:Y:S01]  /*2610*/  FMUL.FTZ R68, R0, R68 ;  /* 0x0000004400447220 */ /* 0x000fe20000410000 */
[----:B------:R-:W-:Y:S02]  /*2620*/  IMAD R6, R57, -0xa0, R6 ;  /* 0xffffff6039067824 */ /* 0x000fe400078e0206 */
[----:B------:R-:W-:Y:S03]  /*2630*/  MUFU.TANH R94, R94 ;  /* 0x0000005e005e7308 */ /* 0x000fe60000002400 */
[C---:B------:R-:W-:Y:S02]  /*2640*/  ISETP.GT.AND P1, PT, R6.reuse, RZ, PT ;  /* 0x000000ff0600720c */ /* 0x040fe40003f24270 */
[----:B------:R-:W-:-:S02]  /*2650*/  ISETP.GT.AND P2, PT, R6, 0x1, PT ;  /* 0x000000010600780c */ /* 0x000fc40003f44270 */
[----:B------:R-:W-:Y:S02]  /*2660*/  ISETP.GT.AND P3, PT, R6, 0x8, PT ;  /* 0x000000080600780c */ /* 0x000fe40003f64270 */
[----:B-----5:R-:W-:Y:S01]  /*2670*/  FSEL R69, R106, -INF , P1 ;  /* 0xff8000006a457808 */ /* 0x020fe20000800000 */
[----:B------:R4:W-:Y:S01]  /*2680*/  MUFU.TANH R12, R95 ;  /* 0x0000005f000c7308 */ /* 0x0009e20000002400 */
[----:B------:R-:W-:Y:S02]  /*2690*/  FSEL R8, R8, -INF , P2 ;  /* 0xff80000008087808 */ /* 0x000fe40001000000 */
[C---:B------:R-:W-:Y:S02]  /*26a0*/  ISETP.GT.AND P4, PT, R6.reuse, 0x9, PT ;  /* 0x000000090600780c */ /* 0x040fe40003f84270 */
[----:B---3--:R-:W-:Y:S02]  /*26b0*/  FSEL R75, R75, -INF , P3 ;  /* 0xff8000004b4b7808 */ /* 0x008fe40001800000 */
[----:B------:R-:W-:Y:S01]  /*26c0*/  FMNMX.FTZ R82, R69, R8, !PT ;  /* 0x0000000845527209 */ /* 0x000fe20007810000 */
[----:B------:R-:W3:Y:S01]  /*26d0*/  MUFU.TANH R21, R117 ;  /* 0x0000007500157308 */ /* 0x000ee20000002400 */
[----:B------:R-:W-:-:S02]  /*26e0*/  ISETP.GT.AND P5, PT, R6, 0x10, PT ;  /* 0x000000100600780c */ /* 0x000fc40003fa4270 */
[----:B------:R-:W-:Y:S02]  /*26f0*/  FSEL R77, R77, -INF , P4 ;  /* 0xff8000004d4d7808 */ /* 0x000fe40002000000 */
[----:B------:R-:W-:Y:S02]  /*2700*/  FMNMX.FTZ R82, R75, R82, !PT ;  /* 0x000000524b527209 */ /* 0x000fe40007810000 */
[----:B------:R-:W-:Y:S01]  /*2710*/  FSEL R5, R5, -INF , P1 ;  /* 0xff80000005057808 */ /* 0x000fe20000800000 */
[----:B------:R5:W-:Y:S01]  /*2720*/  MUFU.TANH R20, R101 ;  /* 0x0000006500147308 */ /* 0x000be20000002400 */
[----:B------:R-:W-:Y:S02]  /*2730*/  ISETP.GT.AND P1, PT, R6, 0x11, PT ;  /* 0x000000110600780c */ /* 0x000fe40003f24270 */
[----:B------:R-:W-:Y:S02]  /*2740*/  FSEL R79, R79, -INF , P5 ;  /* 0xff8000004f4f7808 */ /* 0x000fe40002800000 */
[----:B------:R-:W-:-:S02]  /*2750*/  FMNMX.FTZ R82, R77, R82, !PT ;  /* 0x000000524d527209 */ /* 0x000fc40007810000 */
[----:B-1----:R-:W-:Y:S01]  /*2760*/  FSEL R4, R4, -INF , P2 ;  /* 0xff80000004047808 */ /* 0x002fe20001000000 */
[----:B------:R-:W-:Y:S01]  /*2770*/  MUFU.TANH R88, R88 ;  /* 0x0000005800587308 */ /* 0x000fe20000002400 */
[C---:B------:R-:W-:Y:S02]  /*2780*/  ISETP.GT.AND P2, PT, R6.reuse, 0x18, PT ;  /* 0x000000180600780c */ /* 0x040fe40003f44270 */
[----:B--2---:R-:W-:Y:S02]  /*2790*/  FSEL R83, R83, -INF , P1 ;  /* 0xff80000053537808 */ /* 0x004fe40000800000 */
[----:B------:R-:W-:Y:S01]  /*27a0*/  FMNMX.FTZ R82, R79, R82, !PT ;  /* 0x000000524f527209 */ /* 0x000fe20007810000 */
[----:B------:R-:W-:Y:S02]  /*27b0*/  WARPGROUP.DEPBAR.LE gsb0, 0x0 ;  /* 0x00008000000079c5 */ /* 0x000fe40000010000 */
[----:B------:R-:W-:Y:S01]  /*27c0*/  WARPGROUP.ARRIVE ;  /* 0x00000000000079c5 */ /* 0x000fe20000000000 */
[----:B------:R-:W-:Y:S01]  /*27d0*/  FSEL R7, R7, -INF , P3 ;  /* 0xff80000007077808 */ /* 0x000fe20001800000 */
[----:B------:R1:W-:Y:S01]  /*27e0*/  MUFU.TANH R10, R93 ;  /* 0x0000005d000a7308 */ /* 0x0003e20000002400 */
[----:B------:R-:W-:Y:S01]  /*27f0*/  ISETP.GT.AND P3, PT, R6, 0x19, PT ;  /* 0x000000190600780c */ /* 0x000fe20003f64270 */
[----:B------:R-:W-:Y:S01]  /*2800*/  FMUL.FTZ R41, R0, R41 ;  /* 0x0000002900297220 */ /* 0x000fe20000410000 */
[----:B----4-:R-:W-:Y:S01]  /*2810*/  FSEL R95, R118, -INF , P2 ;  /* 0xff800000765f7808 */ /* 0x010fe20001000000 */
[----:B------:R-:W-:Y:S01]  /*2820*/  QGMMA.64x32x32.F32.E4M3.E4M3 R24, gdesc[UR20], R24, gsb0 ;  /* 0x00600000141879f3 */ /* 0x000fe20008000818 */
[----:B------:R-:W-:Y:S01]  /*2830*/  FMNMX.FTZ R82, R83, R82, !PT ;  /* 0x0000005253527209 */ /* 0x000fe20007810000 */
[----:B------:R-:W-:Y:S01]  /*2840*/  FMUL.FTZ R43, R0, R43 ;  /* 0x0000002b002b7220 */ /* 0x000fe20000410000 */
[----:B------:R-:W-:Y:S01]  /*2850*/  FSEL R9, R9, -INF , P4 ;  /* 0xff80000009097808 */ /* 0x000fe20002000000 */
[----:B------:R-:W2:Y:S01]  /*2860*/  MUFU.TANH R98, R98 ;  /* 0x0000006200627308 */ /* 0x000ea20000002400 */
[----:B------:R-:W-:Y:S01]  /*2870*/  ISETP.GT.AND P4, PT, R6, 0x20, PT ;  /* 0x000000200600780c */ /* 0x000fe20003f84270 */
[C---:B------:R-:W-:Y:S01]  /*2880*/  FMUL.FTZ R51, R0.reuse, R51 ;  /* 0x0000003300337220 */ /* 0x040fe20000410000 */
[----:B-----5:R-:W-:Y:S01]  /*2890*/  FSEL R101, R119, -INF , P3 ;  /* 0xff80000077657808 */ /* 0x020fe20001800000 */
[C---:B------:R-:W-:Y:S01]  /*28a0*/  FMUL.FTZ R45, R0.reuse, R45 ;  /* 0x0000002d002d7220 */ /* 0x040fe20000410000 */
[----:B------:R-:W-:Y:S01]  /*28b0*/  FMNMX.FTZ R82, R95, R82, !PT ;  /* 0x000000525f527209 */ /* 0x000fe20007810000 */
[----:B------:R-:W-:Y:S01]  /*28c0*/  FMUL.FTZ R48, R0, R48 ;  /* 0x0000003000307220 */ /* 0x000fe20000410000 */
[----:B------:R-:W-:Y:S01]  /*28d0*/  FSEL R11, R11, -INF , P5 ;  /* 0xff8000000b0b7808 */ /* 0x000fe20002800000 */
[----:B------:R-:W-:Y:S01]  /*28e0*/  MUFU.TANH R89, R89 ;  /* 0x0000005900597308 */ /* 0x000fe20000002400 */
[----:B------:R-:W-:Y:S01]  /*28f0*/  ISETP.GT.AND P5, PT, R6, 0x21, PT ;  /* 0x000000210600780c */ /* 0x000fe20003fa4270 */
[----:B------:R-:W-:Y:S01]  /*2900*/  FMUL.FTZ R47, R0, R47 ;  /* 0x0000002f002f7220 */ /* 0x000fe20000410000 */
[----:B-1----:R-:W-:Y:S01]  /*2910*/  FSEL R93, R90, -INF , P4 ;  /* 0xff8000005a5d7808 */ /* 0x002fe20002000000 */
[C---:B------:R-:W-:Y:S01]  /*2920*/  FMUL.FTZ R57, R0.reuse, R50 ;  /* 0x0000003200397220 */ /* 0x040fe20000410000 */
[----:B------:R-:W-:Y:S01]  /*2930*/  FMNMX.FTZ R82, R101, R82, !PT ;  /* 0x0000005265527209 */ /* 0x000fe20007810000 */
[----:B------:R-:W-:Y:S01]  /*2940*/  FMUL.FTZ R49, R0, R49 ;  /* 0x0000003100317220 */ /* 0x000fe20000410000 */
[----:B------:R-:W-:Y:S01]  /*2950*/  FSEL R13, R13, -INF , P1 ;  /* 0xff8000000d0d7808 */ /* 0x000fe20000800000 */
[----:B------:R-:W1:Y:S01]  /*2960*/  MUFU.TANH R99, R99 ;  /* 0x0000006300637308 */ /* 0x000e620000002400 */
[----:B------:R-:W-:Y:S01]  /*2970*/  ISETP.GT.AND P1, PT, R6, 0x28, PT ;  /* 0x000000280600780c */ /* 0x000fe20003f24270 */
[C---:B------:R-:W-:Y:S01]  /*2980*/  FMUL.FTZ R40, R0.reuse, R40 ;  /* 0x0000002800287220 */ /* 0x040fe20000410000 */
[----:B------:R-:W-:Y:S01]  /*2990*/  FSEL R91, R91, -INF , P5 ;  /* 0xff8000005b5b7808 */ /* 0x000fe20002800000 */
[C---:B------:R-:W-:Y:S01]  /*29a0*/  FMUL.FTZ R42, R0.reuse, R42 ;  /* 0x0000002a002a7220 */ /* 0x040fe20000410000 */
[----:B------:R-:W-:Y:S01]  /*29b0*/  FMNMX.FTZ R82, R93, R82, !PT ;  /* 0x000000525d527209 */ /* 0x000fe20007810000 */
[----:B------:R-:W-:Y:S01]  /*29c0*/  FMUL.FTZ R80, R0, R55 ;  /* 0x0000003700507220 */ /* 0x000fe20000410000 */
[----:B------:R-:W-:Y:S01]  /*29d0*/  FSEL R15, R15, -INF , P2 ;  /* 0xff8000000f0f7808 */ /* 0x000fe20001000000 */
[----:B------:R4:W-:Y:S01]  /*29e0*/  MUFU.TANH R14, R97 ;  /* 0x00000061000e7308 */ /* 0x0009e20000002400 */
[----:B------:R-:W-:Y:S01]  /*29f0*/  ISETP.GT.AND P2, PT, R6, 0x29, PT ;  /* 0x000000290600780c */ /* 0x000fe20003f44270 */
[C---:B------:R-:W-:Y:S01]  /*2a00*/  FMUL.FTZ R46, R0.reuse, R46 ;  /* 0x0000002e002e7220 */ /* 0x040fe20000410000 */
[----:B------:R-:W-:Y:S01]  /*2a10*/  FMNMX.FTZ R82, R91, R82, !PT ;  /* 0x000000525b527209 */ /* 0x000fe20007810000 */
[C---:B------:R-:W-:Y:S01]  /*2a20*/  FMUL.FTZ R52, R0.reuse, R52 ;  /* 0x0000003400347220 */ /* 0x040fe20000410000 */
[----:B---3--:R-:W-:Y:S01]  /*2a30*/  FSEL R21, R21, -INF , P3 ;  /* 0xff80000015157808 */ /* 0x008fe20001800000 */
[----:B------:R-:W-:Y:S01]  /*2a40*/  FMUL.FTZ R54, R0, R54 ;  /* 0x0000003600367220 */ /* 0x000fe20000410000 */
[----:B------:R-:W-:Y:S01]  /*2a50*/  ISETP.GT.AND P3, PT, R6, 0x30, PT ;  /* 0x000000300600780c */ /* 0x000fe20003f64270 */
[----:B------:R-:W-:Y:S01]  /*2a60*/  MUFU.TANH R92, R92 ;  /* 0x0000005c005c7308 */ /* 0x000fe20000002400 */
[----:B----4-:R-:W-:Y:S01]  /*2a70*/  FSEL R97, R12, -INF , P2 ;  /* 0xff8000000c617808 */ /* 0x010fe20001000000 */
[----:B------:R-:W-:Y:S01]  /*2a80*/  FMUL.FTZ R44, R0, R44 ;  /* 0x0000002c002c7220 */ /* 0x000fe20000410000 */
[----:B--2---:R-:W-:-:S05]  /*2a90*/  FSEL R107, R98, -INF , P3 ;  /* 0xff800000626b7808 */ /* 0x004fca0001800000 */
[----:B------:R-:W2:Y:S08]  /*2aa0*/  MUFU.TANH R102, R102 ;  /* 0x0000006600667308 */ /* 0x000eb00000002400 */
[----:B------:R3:W-:Y:S08]  /*2ab0*/  MUFU.TANH R72, R103 ;  /* 0x0000006700487308 */ /* 0x0007f00000002400 */
[----:B------:R-:W-:Y:S01]  /*2ac0*/  MUFU.TANH R56, R56 ;  /* 0x0000003800387308 */ /* 0x000fe20000002400 */
[----:B---3--:R-:W-:Y:S01]  /*2ad0*/  FSEL R103, R94, -INF , P1 ;  /* 0xff8000005e677808 */ /* 0x008fe20000800000 */
[----:B------:R-:W-:-:S02]  /*2ae0*/  WARPGROUP.DEPBAR.LE gsb0, 0x0 ;  /* 0x00008000000079c5 */ /* 0x000fc40000010000 */
[C---:B------:R-:W-:Y:S01]  /*2af0*/  FMUL.FTZ R28, R0.reuse, R28 ;  /* 0x0000001c001c7220 */ /* 0x040fe20000410000 */
[----:B------:R-:W-:Y:S01]  /*2b00*/  FMNMX.FTZ R82, R103, R82, !PT ;  /* 0x0000005267527209 */ /* 0x000fe20007810000 */
[C---:B------:R-:W-:Y:S01]  /*2b10*/  FMUL.FTZ R30, R0.reuse, R30 ;  /* 0x0000001e001e7220 */ /* 0x040fe20000410000 */
[C---:B------:R-:W-:Y:S01]  /*2b20*/  FMUL.FTZ R12, R0.reuse, R25 ;  /* 0x00000019000c7220 */ /* 0x040fe20000410000 */
[----:B------:R-:W-:Y:S01]  /*2b30*/  MUFU.TANH R58, R58 ;  /* 0x0000003a003a7308 */ /* 0x000fe20000002400 */
[----:B------:R-:W-:Y:S01]  /*2b40*/  FMNMX.FTZ R82, R97, R82, !PT ;  /* 0x0000005261527209 */ /* 0x000fe20007810000 */
[C---:B------:R-:W-:Y:S01]  /*2b50*/  FMUL.FTZ R24, R0.reuse, R24 ;  /* 0x0000001800187220 */ /* 0x040fe20000410000 */
[C---:B------:R-:W-:Y:S01]  /*2b60*/  FMUL.FTZ R26, R0.reuse, R26 ;  /* 0x0000001a001a7220 */ /* 0x040fe20000410000 */
[C---:B------:R-:W-:Y:S01]  /*2b70*/  FMUL.FTZ R34, R0.reuse, R34 ;  /* 0x0000002200227220 */ /* 0x040fe20000410000 */
[----:B------:R-:W-:Y:S01]  /*2b80*/  FMNMX.FTZ R82, R107, R82, !PT ;  /* 0x000000526b527209 */ /* 0x000fe20007810000 */
[C---:B------:R-:W-:Y:S01]  /*2b90*/  FMUL.FTZ R38, R0.reuse, R38 ;  /* 0x0000002600267220 */ /* 0x040fe20000410000 */
[C---:B------:R-:W-:Y:S01]  /*2ba0*/  FMUL.FTZ R32, R0.reuse, R32 ;  /* 0x0000002000207220 */ /* 0x040fe20000410000 */
[----:B------:R-:W-:Y:S01]  /*2bb0*/  MUFU.TANH R96, R96 ;  /* 0x0000006000607308 */ /* 0x000fe20000002400 */
[C---:B------:R-:W-:Y:S01]  /*2bc0*/  FMUL.FTZ R29, R0.reuse, R29 ;  /* 0x0000001d001d7220 */ /* 0x040fe20000410000 */
[C---:B------:R-:W-:Y:S01]  /*2bd0*/  FMUL.FTZ R36, R0.reuse, R36 ;  /* 0x0000002400247220 */ /* 0x040fe20000410000 */
[C---:B------:R-:W-:Y:S01]  /*2be0*/  FMUL.FTZ R33, R0.reuse, R33 ;  /* 0x0000002100217220 */ /* 0x040fe20000410000 */
[----:B------:R-:W-:-:S04]  /*2bf0*/  FMUL.FTZ R37, R0, R37 ;  /* 0x0000002500257220 */ /* 0x000fc80000410000 */
[----:B------:R-:W-:Y:S08]  /*2c00*/  MUFU.TANH R60, R60 ;  /* 0x0000003c003c7308 */ /* 0x000ff00000002400 */
[----:B------:R-:W3:Y:S08]  /*2c10*/  MUFU.TANH R62, R62 ;  /* 0x0000003e003e7308 */ /* 0x000ef00000002400 */
[----:B------:R4:W-:Y:S08]  /*2c20*/  MUFU.TANH R78, R41 ;  /* 0x00000029004e7308 */ /* 0x0009f00000002400 */
[----:B------:R-:W-:Y:S01]  /*2c30*/  MUFU.TANH R67, R67 ;  /* 0x0000004300437308 */ /* 0x000fe20000002400 */
[----:B----4-:R-:W-:Y:S01]  /*2c40*/  FSEL R41, R88, -INF , P4 ;  /* 0xff80000058297808 */ /* 0x010fe20002000000 */
[----:B------:R-:W-:Y:S01]  /*2c50*/  IMAD.U32 R88, RZ, RZ, UR6 ;  /* 0x00000006ff587e24 */ /* 0x000fe2000f8e00ff */
[----:B------:R-:W-:-:S04]  /*2c60*/  ISETP.GT.AND P4, PT, R6, 0x31, PT ;  /* 0x000000310600780c */ /* 0x000fc80003f84270 */
[----:B-1----:R-:W-:Y:S01]  /*2c70*/  FSEL R105, R99, -INF , P4 ;  /* 0xff80000063697808 */ /* 0x002fe20002000000 */
[----:B------:R1:W-:Y:S03]  /*2c80*/  MUFU.TANH R135, R43 ;  /* 0x0000002b00877308 */ /* 0x0003e60000002400 */
[----:B------:R-:W-:-:S05]  /*2c90*/  FMNMX.FTZ R82, R105, R82, !PT ;  /* 0x0000005269527209 */ /* 0x000fca0007810000 */
[----:B------:R4:W-:Y:S01]  /*2ca0*/  MUFU.TANH R121, R59 ;  /* 0x0000003b00797308 */ /* 0x0009e20000002400 */
[----:B-1----:R-:W-:Y:S02]  /*2cb0*/  FSEL R43, R89, -INF , P5 ;  /* 0xff800000592b7808 */ /* 0x002fe40002800000 */
[----:B------:R-:W-:-:S04]  /*2cc0*/  ISETP.GT.AND P5, PT, R6, 0x38, PT ;  /* 0x000000380600780c */ /* 0x000fc80003fa4270 */
[----:B--2---:R-:W-:Y:S01]  /*2cd0*/  FSEL R109, R102, -INF , P5 ;  /* 0xff800000666d7808 */ /* 0x004fe20002800000 */
[----:B------:R-:W-:Y:S01]  /*2ce0*/  MUFU.TANH R71, R71 ;  /* 0x0000004700477308 */ /* 0x000fe20000002400 */
[----:B----4-:R-:W-:Y:S02]  /*2cf0*/  FMUL.FTZ R59, R0, R53 ;  /* 0x00000035003b7220 */ /* 0x010fe40000410000 */
[----:B------:R-:W-:-:S05]  /*2d00*/  FMNMX.FTZ R82, R109, R82, !PT ;  /* 0x000000526d527209 */ /* 0x000fca0007810000 */
[----:B------:R1:W-:Y:S08]  /*2d10*/  MUFU.TANH R145, R51 ;  /* 0x0000003300917308 */ /* 0x0003f00000002400 */
[----:B------:R-:W2:Y:S01]  /*2d20*/  MUFU.TANH R100, R100 ;  /* 0x0000006400647308 */ /* 0x000ea20000002400 */
[----:B-1----:R-:W-:Y:S01]  /*2d30*/  FSEL R51, R14, -INF , P4 ;  /* 0xff8000000e337808 */ /* 0x002fe20002000000 */
[----:B------:R-:W-:Y:S01]  /*2d40*/  FMUL.FTZ R14, R0, R27 ;  /* 0x0000001b000e7220 */ /* 0x000fe20000410000 */
[----:B------:R-:W-:-:S04]  /*2d50*/  ISETP.GT.AND P4, PT, R6, 0x48, PT ;  /* 0x000000480600780c */ /* 0x000fc80003f84270 */
[----:B---3--:R-:W-:Y:S01]  /*2d60*/  FSEL R123, R62, -INF , P4 ;  /* 0xff8000003e7b7808 */ /* 0x008fe20002000000 */
[----:B------:R1:W-:Y:S08]  /*2d70*/  MUFU.TANH R81, R45 ;  /* 0x0000002d00517308 */ /* 0x0003f00000002400 */
[----:B------:R3:W-:Y:S01]  /*2d80*/  MUFU.TANH R141, R47 ;  /* 0x0000002f008d7308 */ /* 0x0007e20000002400 */
[----:B-1----:R-:W-:-:S02]  /*2d90*/  FSEL R45, R92, -INF , P1 ;  /* 0xff8000005c2d7808 */ /* 0x002fc40000800000 */
[----:B------:R-:W-:Y:S02]  /*2da0*/  ISETP.GT.AND P1, PT, R6, 0x39, PT ;  /* 0x000000390600780c */ /* 0x000fe40003f24270 */
[----:B--2---:R-:W-:Y:S02]  /*2db0*/  FSEL R53, R100, -INF , P5 ;  /* 0xff80000064357808 */ /* 0x004fe40002800000 */
[----:B------:R-:W-:Y:S01]  /*2dc0*/  FSEL R119, R72, -INF , P1 ;  /* 0xff80000048777808 */ /* 0x000fe20000800000 */
[----:B------:R-:W-:Y:S01]  /*2dd0*/  MUFU.TANH R48, R48 ;  /* 0x0000003000307308 */ /* 0x000fe20000002400 */
[----:B---3--:R-:W-:Y:S02]  /*2de0*/  FSEL R47, R10, -INF , P2 ;  /* 0xff8000000a2f7808 */ /* 0x008fe40001000000 */
[----:B------:R-:W-:Y:S02]  /*2df0*/  ISETP.GT.AND P2, PT, R6, 0x40, PT ;  /* 0x000000400600780c */ /* 0x000fe40003f44270 */
[----:B------:R-:W-:-:S02]  /*2e00*/  FMNMX.FTZ R82, R119, R82, !PT ;  /* 0x0000005277527209 */ /* 0x000fc40007810000 */
[----:B------:R-:W-:Y:S01]  /*2e10*/  FSEL R117, R58, -INF , P2 ;  /* 0xff8000003a757808 */ /* 0x000fe20001000000 */
[----:B------:R1:W-:Y:S01]  /*2e20*/  MUFU.TANH R143, R57 ;  /* 0x00000039008f7308 */ /* 0x0003e20000002400 */
[----:B------:R-:W-:Y:S02]  /*2e30*/  ISETP.GT.AND P5, PT, R6, 0x49, PT ;  /* 0x000000490600780c */ /* 0x000fe40003fa4270 */
[----:B------:R-:W-:Y:S02]  /*2e40*/  FMNMX.FTZ R82, R117, R82, !PT ;  /* 0x0000005275527209 */ /* 0x000fe40007810000 */
[----:B------:R-:W-:Y:S01]  /*2e50*/  FSEL R55, R20, -INF , P1 ;  /* 0xff80000014377808 */ /* 0x000fe20000800000 */
[----:B------:R-:W-:Y:S01]  /*2e60*/  FMUL.FTZ R20, R0, R31 ;  /* 0x0000001f00147220 */ /* 0x000fe20000410000 */
[----:B------:R-:W-:Y:S01]  /*2e70*/  ISETP.GT.AND P1, PT, R6, 0x50, PT ;  /* 0x000000500600780c */ /* 0x000fe20003f24270 */
[----:B------:R-:W2:Y:S01]  /*2e80*/  MUFU.TANH R63, R63 ;  /* 0x0000003f003f7308 */ /* 0x000ea20000002400 */
[----:B-1----:R-:W-:-:S02]  /*2e90*/  FSEL R57, R56, -INF , P2 ;  /* 0xff80000038397808 */ /* 0x002fc40001000000 */
[----:B------:R-:W-:-:S04]  /*2ea0*/  ISETP.GT.AND P2, PT, R6, 0x51, PT ;  /* 0x000000510600780c */ /* 0x000fc80003f44270 */
[----:B------:R-:W-:Y:S01]  /*2eb0*/  FSEL R129, R67, -INF , P2 ;  /* 0xff80000043817808 */ /* 0x000fe20001000000 */
[----:B------:R-:W1:Y:S08]  /*2ec0*/  MUFU.TANH R14, R14 ;  /* 0x0000000e000e7308 */ /* 0x000e700000002400 */
[----:B------:R3:W-:Y:S01]  /*2ed0*/  MUFU.TANH R74, R61 ;  /* 0x0000003d004a7308 */ /* 0x0007e20000002400 */
[----:B--2---:R-:W-:-:S07]  /*2ee0*/  FSEL R125, R63, -INF , P5 ;  /* 0xff8000003f7d7808 */ /* 0x004fce0002800000 */
[----:B------:R2:W-:Y:S01]  /*2ef0*/  MUFU.TANH R50, R49 ;  /* 0x0000003100327308 */ /* 0x0005e20000002400 */
[----:B---3--:R-:W-:Y:S02]  /*2f00*/  FSEL R61, R60, -INF , P4 ;  /* 0xff8000003c3d7808 */ /* 0x008fe40002000000 */
[----:B------:R-:W-:-:S04]  /*2f10*/  ISETP.GT.AND P4, PT, R6, 0x59, PT ;  /* 0x000000590600780c */ /* 0x000fc80003f84270 */
[----:B------:R-:W-:Y:S01]  /*2f20*/  FSEL R67, R76, -INF , P4 ;  /* 0xff8000004c437808 */ /* 0x000fe20002000000 */
[----:B------:R-:W3:Y:S01]  /*2f30*/  MUFU.TANH R66, R66 ;  /* 0x0000004200427308 */ /* 0x000ee20000002400 */
[----:B--2---:R-:W-:Y:S02]  /*2f40*/  FSEL R49, R96, -INF , P3 ;  /* 0xff80000060317808 */ /* 0x004fe40001800000 */
[C---:B------:R-:W-:Y:S02]  /*2f50*/  ISETP.GT.AND P3, PT, R6.reuse, 0x41, PT ;  /* 0x000000410600780c */ /* 0x040fe40003f64270 */
[----:B------:R-:W-:Y:S02]  /*2f60*/  FSEL R133, R71, -INF , P4 ;  /* 0xff80000047857808 */ /* 0x000fe40002000000 */
[----:B------:R-:W-:Y:S01]  /*2f70*/  FSEL R121, R121, -INF , P3 ;  /* 0xff80000079797808 */ /* 0x000fe20001800000 */
[----:B------:R-:W2:Y:S01]  /*2f80*/  MUFU.TANH R40, R40 ;  /* 0x0000002800287308 */ /* 0x000ea20000002400 */
[----:B------:R-:W-:-:S02]  /*2f90*/  ISETP.GT.AND P4, PT, R6, 0x70, PT ;  /* 0x000000700600780c */ /* 0x000fc40003f84270 */
[----:B------:R-:W-:Y:S02]  /*2fa0*/  FMNMX.FTZ R82, R121, R82, !PT ;  /* 0x0000005279527209 */ /* 0x000fe40007810000 */
[----:B------:R-:W-:Y:S02]  /*2fb0*/  FSEL R85, R48, -INF , P4 ;  /* 0xff80000030557808 */ /* 0x000fe40002000000 */
[----:B------:R-:W-:Y:S01]  /*2fc0*/  FSEL R143, R143, -INF , P4 ;  /* 0xff8000008f8f7808 */ /* 0x000fe20002000000 */
[----:B------:R-:W4:Y:S01]  /*2fd0*/  MUFU.TANH R42, R42 ;  /* 0x0000002a002a7308 */ /* 0x000f220000002400 */
[----:B------:R-:W-:Y:S02]  /*2fe0*/  ISETP.GT.AND P4, PT, R6, 0x81, PT ;  /* 0x000000810600780c */ /* 0x000fe40003f84270 */
[----:B------:R-:W-:Y:S02]  /*2ff0*/  FMNMX.FTZ R82, R123, R82, !PT ;  /* 0x000000527b527209 */ /* 0x000fe40007810000 */
[----:B-1----:R-:W-:Y:S01]  /*3000*/  FSEL R153, R14, -INF , P4 ;  /* 0xff8000000e997808 */ /* 0x002fe20002000000 */
[----:B------:R-:W-:Y:S01]  /*3010*/  FMUL.FTZ R14, R0, R39 ;  /* 0x00000027000e7220 */ /* 0x000fe20000410000 */
[----:B---3--:R-:W-:Y:S01]  /*3020*/  FSEL R127, R66, -INF , P1 ;  /* 0xff800000427f7808 */ /* 0x008fe20000800000 */
[----:B------:R-:W-:Y:S01]  /*3030*/  MUFU.TANH R70, R70 ;  /* 0x0000004600467308 */ /* 0x000fe20000002400 */
[----:B------:R-:W-:-:S02]  /*3040*/  FMNMX.FTZ R82, R125, R82, !PT ;  /* 0x000000527d527209 */ /* 0x000fc40007810000 */
[----:B------:R-:W-:Y:S02]  /*3050*/  FSEL R25, R74, -INF , P5 ;  /* 0xff8000004a197808 */ /* 0x000fe40002800000 */
[----:B------:R-:W-:Y:S02]  /*3060*/  ISETP.GT.AND P5, PT, R6, 0x60, PT ;  /* 0x000000600600780c */ /* 0x000fe40003fa4270 */
[----:B------:R-:W-:Y:S01]  /*3070*/  FMNMX.FTZ R82, R127, R82, !PT ;  /* 0x000000527f527209 */ /* 0x000fe20007810000 */
[----:B------:R-:W1:Y:S01]  /*3080*/  MUFU.TANH R64, R64 ;  /* 0x0000004000407308 */ /* 0x000e620000002400 */
[----:B--2---:R-:W-:Y:S01]  /*3090*/  FSEL R71, R40, -INF , P5 ;  /* 0xff80000028477808 */ /* 0x004fe20002800000 */
[----:B------:R-:W-:Y:S01]  /*30a0*/  FMUL.FTZ R40, R0, R35 ;  /* 0x0000002300287220 */ /* 0x000fe20000410000 */
[----:B----4-:R-:W-:Y:S02]  /*30b0*/  FSEL R137, R42, -INF , P5 ;  /* 0xff8000002a897808 */ /* 0x010fe40002800000 */
[----:B------:R-:W-:-:S02]  /*30c0*/  FMNMX.FTZ R82, R129, R82, !PT ;  /* 0x0000005281527209 */ /* 0x000fc40007810000 */
[----:B------:R-:W-:Y:S01]  /*30d0*/  ISETP.GT.AND P5, PT, R6, 0x71, PT ;  /* 0x000000710600780c */ /* 0x000fe20003fa4270 */
[----:B------:R-:W2:Y:S03]  /*30e0*/  MUFU.TANH R28, R28 ;  /* 0x0000001c001c7308 */ /* 0x000ea60000002400 */
[----:B------:R-:W-:Y:S02]  /*30f0*/  FSEL R99, R50, -INF , P5 ;  /* 0xff80000032637808 */ /* 0x000fe40002800000 */
[----:B------:R-:W-:Y:S02]  /*3100*/  FSEL R145, R145, -INF , P5 ;  /* 0xff80000091917808 */ /* 0x000fe40002800000 */
[----:B------:R-:W-:Y:S01]  /*3110*/  ISETP.GT.AND P5, PT, R6, 0x88, PT ;  /* 0x000000880600780c */ /* 0x000fe20003fa4270 */
[----:B------:R-:W3:Y:S01]  /*3120*/  MUFU.TANH R30, R30 ;  /* 0x0000001e001e7308 */ /* 0x000ee20000002400 */
[----:B-1----:R-:W-:-:S02]  /*3130*/  FSEL R63, R64, -INF , P1 ;  /* 0xff800000403f7808 */ /* 0x002fc40000800000 */
[----:B------:R-:W-:-:S04]  /*3140*/  ISETP.GT.AND P1, PT, R6, 0x61, PT ;  /* 0x000000610600780c */ /* 0x000fc80003f24270 */
[----:B------:R-:W-:Y:S01]  /*3150*/  FSEL R135, R135, -INF , P1 ;  /* 0xff80000087877808 */ /* 0x000fe20000800000 */
[----:B------:R-:W1:Y:S01]  /*3160*/  MUFU.TANH R65, R65 ;  /* 0x0000004100417308 */ /* 0x000e620000002400 */
[----:B--2---:R-:W-:-:S07]  /*3170*/  FSEL R115, R28, -INF , P5 ;  /* 0xff8000001c737808 */ /* 0x004fce0002800000 */
[----:B------:R2:W-:Y:S01]  /*3180*/  MUFU.TANH R10, R59 ;  /* 0x0000003b000a7308 */ /* 0x0005e20000002400 */
[----:B---3--:R-:W-:Y:S02]  /*3190*/  FSEL R155, R30, -INF , P5 ;  /* 0xff8000001e9b7808 */ /* 0x008fe40002800000 */
[----:B------:R-:W-:-:S05]  /*31a0*/  ISETP.GT.AND P5, PT, R6, 0x99, PT ;  /* 0x000000990600780c */ /* 0x000fca0003fa4270 */
[----:B------:R-:W3:Y:S01]  /*31b0*/  MUFU.TANH R14, R14 ;  /* 0x0000000e000e7308 */ /* 0x000ee20000002400 */
[----:B--2---:R-:W-:Y:S02]  /*31c0*/  FSEL R59, R73, -INF , P3 ;  /* 0xff800000493b7808 */ /* 0x004fe40001800000 */
[----:B------:R-:W-:Y:S02]  /*31d0*/  ISETP.GT.AND P3, PT, R6, 0x58, PT ;  /* 0x000000580600780c */ /* 0x000fe40003f64270 */
[----:B-1----:R-:W-:Y:S02]  /*31e0*/  FSEL R27, R65, -INF , P2 ;  /* 0xff800000411b7808 */ /* 0x002fe40001000000 */
[----:B------:R-:W-:Y:S01]  /*31f0*/  FSEL R131, R70, -INF , P3 ;  /* 0xff80000046837808 */ /* 0x000fe20001800000 */
[----:B------:R-:W1:Y:S01]  /*3200*/  MUFU.TANH R68, R68 ;  /* 0x0000004400447308 */ /* 0x000e620000002400 */
[----:B------:R-:W-:Y:S02]  /*3210*/  ISETP.GT.AND P2, PT, R6, 0x68, PT ;  /* 0x000000680600780c */ /* 0x000fe40003f44270 */
[----:B------:R-:W-:-:S02]  /*3220*/  FMNMX.FTZ R82, R131, R82, !PT ;  /* 0x0000005283527209 */ /* 0x000fc40007810000 */
[----:B------:R-:W-:Y:S02]  /*3230*/  FSEL R73, R78, -INF , P1 ;  /* 0xff8000004e497808 */ /* 0x000fe40000800000 */
[----:B------:R-:W-:Y:S01]  /*3240*/  FMNMX.FTZ R82, R133, R82, !PT ;  /* 0x0000005285527209 */ /* 0x000fe20007810000 */
[----:B------:R-:W2:Y:S01]  /*3250*/  MUFU.TANH R46, R46 ;  /* 0x0000002e002e7308 */ /* 0x000ea20000002400 */
[----:B------:R-:W-:Y:S02]  /*3260*/  ISETP.GT.AND P1, PT, R6, 0x78, PT ;  /* 0x000000780600780c */ /* 0x000fe40003f24270 */
[----:B------:R-:W-:Y:S02]  /*3270*/  FMNMX.FTZ R82, R137, R82, !PT ;  /* 0x0000005289527209 */ /* 0x000fe40007810000 */
[----:B---3--:R-:W-:Y:S02]  /*3280*/  FSEL R163, R14, -INF , P5 ;  /* 0xff8000000ea37808 */ /* 0x008fe40002800000 */
[----:B------:R-:W-:Y:S01]  /*3290*/  FMNMX.FTZ R14, R5, R4, !PT ;  /* 0x00000004050e7209 */ /* 0x000fe20007810000 */
[----:B------:R-:W3:Y:S01]  /*32a0*/  MUFU.TANH R52, R52 ;  /* 0x0000003400347308 */ /* 0x000ee20000002400 */
[----:B-1----:R-:W-:-:S02]  /*32b0*/  FSEL R65, R68, -INF , P3 ;  /* 0xff80000044417808 */ /* 0x002fc40001800000 */
[----:B------:R-:W-:Y:S02]  /*32c0*/  ISETP.GT.AND P3, PT, R6, 0x69, PT ;  /* 0x000000690600780c */ /* 0x000fe40003f64270 */
[----:B------:R-:W-:Y:S02]  /*32d0*/  FMNMX.FTZ R82, R135, R82, !PT ;  /* 0x0000005287527209 */ /* 0x000fe40007810000 */
[----:B------:R-:W-:Y:S01]  /*32e0*/  FMNMX.FTZ R14, R7, R14, !PT ;  /* 0x0000000e070e7209 */ /* 0x000fe20007810000 */
[----:B------:R-:W1:Y:S01]  /*32f0*/  MUFU.TANH R54, R54 ;  /* 0x0000003600367308 */ /* 0x000e620000002400 */
[----:B--2---:R-:W-:Y:S02]  /*3300*/  FSEL R139, R46, -INF , P2 ;  /* 0xff8000002e8b7808 */ /* 0x004fe40001000000 */
[----:B------:R-:W-:Y:S02]  /*3310*/  FSEL R141, R141, -INF , P3 ;  /* 0xff8000008d8d7808 */ /* 0x000fe40001800000 */
[----:B------:R-:W-:-:S02]  /*3320*/  FMNMX.FTZ R82, R139, R82, !PT ;  /* 0x000000528b527209 */ /* 0x000fc40007810000 */
[----:B------:R-:W-:Y:S01]  /*3330*/  FSEL R81, R81, -INF , P3 ;  /* 0xff80000051517808 */ /* 0x000fe20001800000 */
[----:B------:R-:W2:Y:S01]  /*3340*/  MUFU.TANH R20, R20 ;  /* 0x0000001400147308 */ /* 0x000ea20000002400 */
[----:B---3--:R-:W-:Y:S02]  /*3350*/  FSEL R35, R52, -INF , P1 ;  /* 0xff80000034237808 */ /* 0x008fe40000800000 */
[----:B------:R-:W-:Y:S02]  /*3360*/  FMNMX.FTZ R82, R141, R82, !PT ;  /* 0x000000528d527209 */ /* 0x000fe40007810000 */
[----:B------:R-:W-:Y:S02]  /*3370*/  ISETP.GT.AND P3, PT, R6, 0x80, PT ;  /* 0x000000800600780c */ /* 0x000fe40003f64270 */
[----:B------:R-:W-:Y:S01]  /*3380*/  FMNMX.FTZ R82, R143, R82, !PT ;  /* 0x000000528f527209 */ /* 0x000fe20007810000 */
[----:B------:R-:W3:Y:S01]  /*3390*/  MUFU.TANH R44, R44 ;  /* 0x0000002c002c7308 */ /* 0x000ee20000002400 */
[----:B-1----:R-:W-:-:S02]  /*33a0*/  FSEL R147, R54, -INF , P1 ;  /* 0xff80000036937808 */ /* 0x002fc40000800000 */
[----:B------:R-:W-:Y:S02]  /*33b0*/  ISETP.GT.AND P1, PT, R6, 0x89, PT ;  /* 0x000000890600780c */ /* 0x000fe40003f24270 */
[----:B------:R-:W-:-:S03]  /*33c0*/  FMNMX.FTZ R82, R145, R82, !PT ;  /* 0x0000005291527209 */ /* 0x000fc60007810000 */
[----:B------:R-:W1:Y:S01]  /*33d0*/  MUFU.TANH R80, R80 ;  /* 0x0000005000507308 */ /* 0x000e620000002400 */
[----:B--2---:R-:W-:Y:S02]  /*33e0*/  FSEL R157, R20, -INF , P1 ;  /* 0xff800000149d7808 */ /* 0x004fe40000800000 */
[----:B------:R-:W-:Y:S02]  /*33f0*/  FMNMX.FTZ R20, R9, R14, !PT ;  /* 0x0000000e09147209 */ /* 0x000fe40007810000 */
[----:B------:R-:W-:Y:S02]  /*3400*/  FMNMX.FTZ R82, R147, R82, !PT ;  /* 0x0000005293527209 */ /* 0x000fe40007810000 */
[----:B------:R-:W-:Y:S01]  /*3410*/  FMNMX.FTZ R20, R11, R20, !PT ;  /* 0x000000140b147209 */ /* 0x000fe20007810000 */
[----:B------:R-:W2:Y:S01]  /*3420*/  MUFU.TANH R24, R24 ;  /* 0x0000001800187308 */ /* 0x000ea20000002400 */
[----:B---3--:R-:W-:Y:S02]  /*3430*/  FSEL R31, R44, -INF , P2 ;  /* 0xff8000002c1f7808 */ /* 0x008fe40001000000 */
[----:B------:R-:W-:-:S02]  /*3440*/  FMNMX.FTZ R20, R13, R20, !PT ;  /* 0x000000140d147209 */ /* 0x000fc40007810000 */
[----:B------:R-:W-:Y:S02]  /*3450*/  ISETP.GT.AND P2, PT, R6, 0x79, PT ;  /* 0x000000790600780c */ /* 0x000fe40003f44270 */
[----:B------:R-:W-:Y:S01]  /*3460*/  FMNMX.FTZ R20, R15, R20, !PT ;  /* 0x000000140f147209 */ /* 0x000fe20007810000 */
[----:B------:R-:W3:Y:S01]  /*3470*/  MUFU.TANH R26, R26 ;  /* 0x0000001a001a7308 */ /* 0x000ee20000002400 */
[----:B-1----:R-:W-:Y:S02]  /*3480*/  FSEL R149, R80, -INF , P2 ;  /* 0xff80000050957808 */ /* 0x002fe40001000000 */
[----:B------:R-:W-:Y:S02]  /*3490*/  FSEL R39, R10, -INF , P2 ;  /* 0xff8000000a277808 */ /* 0x000fe40001000000 */
[----:B------:R-:W-:Y:S02]  /*34a0*/  FMNMX.FTZ R82, R149, R82, !PT ;  /* 0x0000005295527209 */ /* 0x000fe40007810000 */
[----:B------:R-:W-:Y:S01]  /*34b0*/  ISETP.GT.AND P2, PT, R6, 0x90, PT ;  /* 0x000000900600780c */ /* 0x000fe20003f44270 */
[----:B------:R-:W1:Y:S01]  /*34c0*/  MUFU.TANH R34, R34 ;  /* 0x0000002200227308 */ /* 0x000e620000002400 */
[----:B--2---:R-:W-:-:S02]  /*34d0*/  FSEL R111, R24, -INF , P3 ;  /* 0xff800000186f7808 */ /* 0x004fc40001800000 */
[----:B------:R-:W-:-:S04]  /*34e0*/  FMNMX.FTZ R24, R21, R20, !PT ;  /* 0x0000001415187209 */ /* 0x000fc80007810000 */
[----:B------:R-:W-:Y:S01]  /*34f0*/  FMNMX.FTZ R24, R41, R24, !PT ;  /* 0x0000001829187209 */ /* 0x000fe20007810000 */
[----:B------:R-:W2:Y:S01]  /*3500*/  MUFU.TANH R12, R12 ;  /* 0x0000000c000c7308 */ /* 0x000ea20000002400 */
[----:B---3--:R-:W-:Y:S02]  /*3510*/  FSEL R151, R26, -INF , P3 ;  /* 0xff8000001a977808 */ /* 0x008fe40001800000 */
[----:B------:R-:W-:Y:S02]  /*3520*/  FMNMX.FTZ R24, R43, R24, !PT ;  /* 0x000000182b187209 */ /* 0x000fe40007810000 */
[----:B------:R-:W-:Y:S02]  /*3530*/  FMNMX.FTZ R82, R151, R82, !PT ;  /* 0x0000005297527209 */ /* 0x000fe40007810000 */
[----:B------:R-:W-:Y:S01]  /*3540*/  FMNMX.FTZ R24, R45, R24, !PT ;  /* 0x000000182d187209 */ /* 0x000fe20007810000 */
[----:B------:R-:W3:Y:S01]  /*3550*/  MUFU.TANH R40, R40 ;  /* 0x0000002800287308 */ /* 0x000ee20000002400 */
[----:B------:R-:W-:-:S02]  /*3560*/  FMNMX.FTZ R82, R153, R82, !PT ;  /* 0x0000005299527209 */ /* 0x000fc40007810000 */
[----:B------:R-:W-:Y:S02]  /*3570*/  FMNMX.FTZ R26, R47, R24, !PT ;  /* 0x000000182f1a7209 */ /* 0x000fe40007810000 */
[----:B------:R-:W-:Y:S02]  /*3580*/  FMNMX.FTZ R82, R155, R82, !PT ;  /* 0x000000529b527209 */ /* 0x000fe40007810000 */
[----:B------:R-:W-:Y:S01]  /*3590*/  ISETP.GT.AND P3, PT, R6, 0x91, PT ;  /* 0x000000910600780c */ /* 0x000fe20003f64270 */
[----:B------:R-:W4:Y:S01]  /*35a0*/  MUFU.TANH R38, R38 ;  /* 0x0000002600267308 */ /* 0x000f220000002400 */
[----:B-1----:R-:W-:Y:S02]  /*35b0*/  FSEL R159, R34, -INF , P2 ;  /* 0xff800000229f7808 */ /* 0x002fe40001000000 */
[----:B------:R-:W-:Y:S02]  /*35c0*/  FMNMX.FTZ R82, R157, R82, !PT ;  /* 0x000000529d527209 */ /* 0x000fe40007810000 */
[----:B--2---:R-:W-:-:S02]  /*35d0*/  FSEL R113, R12, -INF , P4 ;  /* 0xff8000000c717808 */ /* 0x004fc40002000000 */
[----:B------:R-:W-:Y:S01]  /*35e0*/  FMNMX.FTZ R26, R49, R26, !PT ;  /* 0x0000001a311a7209 */ /* 0x000fe20007810000 */
[----:B------:R-:W-:Y:S01]  /*35f0*/  MUFU.TANH R44, R36 ;  /* 0x00000024002c7308 */ /* 0x000fe20000002400 */
[----:B------:R-:W-:Y:S02]  /*3600*/  ISETP.GT.AND P4, PT, R6, 0x98, PT ;  /* 0x000000980600780c */ /* 0x000fe40003f84270 */
[----:B---3--:R-:W-:Y:S02]  /*3610*/  FSEL R161, R40, -INF , P3 ;  /* 0xff80000028a17808 */ /* 0x008fe40001800000 */
[----:B------:R-:W-:Y:S02]  /*3620*/  FMNMX.FTZ R82, R159, R82, !PT ;  /* 0x000000529f527209 */ /* 0x000fe40007810000 */
[----:B------:R-:W-:Y:S01]  /*3630*/  FMNMX.FTZ R26, R51, R26, !PT ;  /* 0x0000001a331a7209 */ /* 0x000fe20007810000 */
[----:B------:R1:W-:Y:S01]  /*3640*/  MUFU.TANH R40, R32 ;  /* 0x0000002000287308 */ /* 0x0003e20000002400 */
[----:B----4-:R-:W-:-:S02]  /*3650*/  FSEL R165, R38, -INF , P4 ;  /* 0xff80000026a57808 */ /* 0x010fc40002000000 */
[----:B------:R-:W-:Y:S02]  /*3660*/  FMNMX.FTZ R82, R161, R82, !PT ;  /* 0x00000052a1527209 */ /* 0x000fe40007810000 */
[----:B------:R-:W-:Y:S02]  /*3670*/  FMNMX.FTZ R26, R53, R26, !PT ;  /* 0x0000001a351a7209 */ /* 0x000fe40007810000 */
[----:B------:R-:W-:Y:S01]  /*3680*/  FMNMX.FTZ R82, R165, R82, !PT ;  /* 0x00000052a5527209 */ /* 0x000fe20007810000 */
[----:B------:R-:W2:Y:S01]  /*3690*/  MUFU.TANH R38, R29 ;  /* 0x0000001d00267308 */ /* 0x000ea20000002400 */
[----:B------:R-:W-:Y:S02]  /*36a0*/  FMNMX.FTZ R28, R55, R26, !PT ;  /* 0x0000001a371c7209 */ /* 0x000fe40007810000 */
[----:B------:R-:W-:Y:S02]  /*36b0*/  FMNMX.FTZ R82, R163, R82, !PT ;  /* 0x00000052a3527209 */ /* 0x000fe40007810000 */
[----:B------:R-:W-:-:S03]  /*36c0*/  FMNMX.FTZ R28, R57, R28, !PT ;  /* 0x0000001c391c7209 */ /* 0x000fc60007810000 */
[----:B------:R-:W3:Y:S01]  /*36d0*/  SHFL.BFLY PT, R89, R82, 0x2, 0x1f ;  /* 0x0c401f0052597f89 */ /* 0x000ee200000e0000 */
[----:B------:R-:W-:Y:S01]  /*36e0*/  FMNMX.FTZ R28, R59, R28, !PT ;  /* 0x0000001c3b1c7209 */ /* 0x000fe20007810000 */
[----:B------:R4:W5:Y:S03]  /*36f0*/  MUFU.TANH R42, R33 ;  /* 0x00000021002a7308 */ /* 0x0009660000002400 */
[----:B------:R-:W-:-:S04]  /*3700*/  FMNMX.FTZ R28, R61, R28, !PT ;  /* 0x0000001c3d1c7209 */ /* 0x000fc80007810000 */
[----:B------:R-:W-:Y:S01]  /*3710*/  FMNMX.FTZ R30, R25, R28, !PT ;  /* 0x0000001c191e7209 */ /* 0x000fe20007810000 */
[----:B------:R-:W5:Y:S03]  /*3720*/  MUFU.TANH R46, R37 ;  /* 0x00000025002e7308 */ /* 0x000f660000002400 */
[----:B------:R-:W-:-:S04]  /*3730*/  FMNMX.FTZ R30, R63, R30, !PT ;  /* 0x0000001e3f1e7209 */ /* 0x000fc80007810000 */
[----:B------:R-:W-:-:S04]  /*3740*/  FMNMX.FTZ R30, R27, R30, !PT ;  /* 0x0000001e1b1e7209 */ /* 0x000fc80007810000 */
[----:B------:R-:W-:Y:S02]  /*3750*/  FMNMX.FTZ R30, R65, R30, !PT ;  /* 0x0000001e411e7209 */ /* 0x000fe40007810000 */
[----:B---3--:R-:W-:Y:S02]  /*3760*/  FMNMX.FTZ R6, R82, R89, !PT ;  /* 0x0000005952067209 */ /* 0x008fe40007810000 */
[----:B-1----:R-:W-:-:S03]  /*3770*/  FMNMX.FTZ R32, R67, R30, !PT ;  /* 0x0000001e43207209 */ /* 0x002fc60007810000 */
[----:B------:R-:W1:Y:S01]  /*3780*/  SHFL.BFLY PT, R89, R6, 0x1, 0x1f ;  /* 0x0c201f0006597f89 */ /* 0x000e6200000e0000 */
[----:B------:R-:W-:-:S04]  /*3790*/  FMNMX.FTZ R32, R71, R32, !PT ;  /* 0x0000002047207209 */ /* 0x000fc80007810000 */
[----:B------:R-:W-:-:S04]  /*37a0*/  FMNMX.FTZ R32, R73, R32, !PT ;  /* 0x0000002049207209 */ /* 0x000fc80007810000 */
[----:B------:R-:W-:-:S04]  /*37b0*/  FMNMX.FTZ R32, R31, R32, !PT ;  /* 0x000000201f207209 */ /* 0x000fc80007810000 */
[----:B------:R-:W-:-:S04]  /*37c0*/  FMNMX.FTZ R34, R81, R32, !PT ;  /* 0x0000002051227209 */ /* 0x000fc80007810000 */
[----:B------:R-:W-:-:S04]  /*37d0*/  FMNMX.FTZ R34, R85, R34, !PT ;  /* 0x0000002255227209 */ /* 0x000fc80007810000 */
[----:B------:R-:W-:Y:S02]  /*37e0*/  FMNMX.FTZ R34, R99, R34, !PT ;  /* 0x0000002263227209 */ /* 0x000fe40007810000 */
[----:B-1----:R-:W-:Y:S02]  /*37f0*/  FMNMX.FTZ R89, R6, R89, !PT ;  /* 0x0000005906597209 */ /* 0x002fe40007810000 */
[----:B------:R-:W-:Y:S02]  /*3800*/  FMNMX.FTZ R34, R35, R34, !PT ;  /* 0x0000002223227209 */ /* 0x000fe40007810000 */
[C---:B------:R-:W-:Y:S01]  /*3810*/  FSETP.NEU.FTZ.AND P6, PT, R89.reuse, -INF , PT ;  /* 0xff8000005900780b */ /* 0x040fe20003fdd000 */
[----:B------:R-:W-:-:S01]  /*3820*/  FFMA.FTZ R10, R89, R88, -8 ;  /* 0xc1000000590a7423 */ /* 0x000fc20000010058 */
[----:B------:R-:W-:-:S04]  /*3830*/  FMNMX.FTZ R36, R39, R34, !PT ;  /* 0x0000002227247209 */ /* 0x000fc80007810000 */
[----:B------:R-:W-:Y:S02]  /*3840*/  FMNMX.FTZ R36, R111, R36, !PT ;  /* 0x000000246f247209 */ /* 0x000fe40007810000 */
[----:B------:R-:W-:Y:S02]  /*3850*/  FSEL R54, R10, RZ, P6 ;  /* 0x000000ff0a367208 */ /* 0x000fe40003000000 */
[----:B------:R-:W-:Y:S02]  /*3860*/  FMNMX.FTZ R36, R113, R36, !PT ;  /* 0x0000002471247209 */ /* 0x000fe40007810000 */
[----:B------:R-:W-:Y:S01]  /*3870*/  LOP3.LUT P6, RZ, R84, 0x7f, RZ, 0xc0, !PT ;  /* 0x0000007f54ff7812 */ /* 0x000fe200078cc0ff */
[-CC-:B------:R-:W-:Y:S01]  /*3880*/  FFMA.FTZ R12, R95, R88.reuse, -R54.reuse ;  /* 0x000000585f0c7223 */ /* 0x180fe20000010836 */
[----:B------:R-:W-:-:S01]  /*3890*/  FFMA.FTZ R95, R125, R88, -R54 ;  /* 0x000000587d5f7223 */ /* 0x000fc20000010836 */
[-CC-:B------:R-:W-:Y:S01]  /*38a0*/  FFMA.FTZ R127, R127, R88.reuse, -R54.reuse ;  /* 0x000000587f7f7223 */ /* 0x180fe20000010836 */
[----:B--2---:R-:W-:Y:S01]  /*38b0*/  FSEL R125, R38, -INF , P1 ;  /* 0xff800000267d7808 */ /* 0x004fe20000800000 */
[--C-:B----4-:R-:W-:Y:S01]  /*38c0*/  FFMA.FTZ R33, R77, R88, -R54.reuse ;  /* 0x000000584d217223 */ /* 0x110fe20000010836 */
[----:B------:R-:W-:Y:S01]  /*38d0*/  FMNMX.FTZ R36, R115, R36, !PT ;  /* 0x0000002473247209 */ /* 0x000fe20007810000 */
[----:B------:R1:W-:Y:S01]  /*38e0*/  MUFU.EX2 R32, R127 ;  /* 0x0000007f00207308 */ /* 0x0003e20000000800 */
[----:B------:R-:W-:-:S01]  /*38f0*/  FFMA.FTZ R77, R97, R88, -R54 ;  /* 0x00000058614d7223 */ /* 0x000fc20000010836 */
[--C-:B------:R-:W-:Y:S01]  /*3900*/  FFMA.FTZ R97, R129, R88, -R54.reuse ;  /* 0x0000005881617223 */ /* 0x100fe20000010836 */
[----:B------:R-:W-:Y:S01]  /*3910*/  FMNMX.FTZ R38, R125, R36, !PT ;  /* 0x000000247d267209 */ /* 0x000fe20007810000 */
[-CC-:B------:R-:W-:Y:S01]  /*3920*/  FFMA.FTZ R131, R131, R88.reuse, -R54.reuse ;  /* 0x0000005883837223 */ /* 0x180fe20000010836 */
[----:B-----5:R-:W-:Y:S01]  /*3930*/  FSEL R129, R42, -INF , P3 ;  /* 0xff8000002a817808 */ /* 0x020fe20001800000 */
[-CC-:B------:R-:W-:Y:S01]  /*3940*/  FFMA.FTZ R6, R69, R88.reuse, -R54.reuse ;  /* 0x0000005845067223 */ /* 0x180fe20000010836 */
[----:B------:R-:W-:-:S01]  /*3950*/  FFMA.FTZ R69, R101, R88, -R54 ;  /* 0x0000005865457223 */ /* 0x000fc20000010836 */
[----:B------:R2:W-:Y:S01]  /*3960*/  MUFU.EX2 R34, R131 ;  /* 0x0000008300227308 */ /* 0x0005e20000000800 */
[----:B-1----:R-:W-:Y:S01]  /*3970*/  FSEL R127, R40, -INF , P2 ;  /* 0xff800000287f7808 */ /* 0x002fe20001000000 */
[-CC-:B------:R-:W-:Y:S01]  /*3980*/  FFMA.FTZ R101, R133, R88.reuse, -R54.reuse ;  /* 0x0000005885657223 */ /* 0x180fe20000010836 */
[----:B------:R-:W-:Y:S01]  /*3990*/  FSEL R133, R46, -INF , P5 ;  /* 0xff8000002e857808 */ /* 0x000fe20002800000 */
[--C-:B------:R-:W-:Y:S01]  /*39a0*/  FFMA.FTZ R29, R8, R88, -R54.reuse ;  /* 0x00000058081d7223 */ /* 0x100fe20000010836 */
[----:B------:R-:W-:Y:S01]  /*39b0*/  FMNMX.FTZ R38, R127, R38, !PT ;  /* 0x000000267f267209 */ /* 0x000fe20007810000 */
[-CC-:B------:R-:W-:Y:S01]  /*39c0*/  FFMA.FTZ R8, R75, R88.reuse, -R54.reuse ;  /* 0x000000584b087223 */ /* 0x180fe20000010836 */
[----:B------:R-:W-:-:S01]  /*39d0*/  FFMA.FTZ R75, R91, R88, -R54 ;  /* 0x000000585b4b7223 */ /* 0x000fc20000010836 */
[-CC-:B------:R-:W-:Y:S01]  /*39e0*/  FFMA.FTZ R93, R93, R88.reuse, -R54.reuse ;  /* 0x000000585d5d7223 */ /* 0x180fe20000010836 */
[----:B--2---:R-:W-:Y:S01]  /*39f0*/  FSEL R131, R44, -INF , P4 ;  /* 0xff8000002c837808 */ /* 0x004fe20002000000 */
[--C-:B------:R-:W-:Y:S01]  /*3a00*/  FFMA.FTZ R103, R103, R88, -R54.reuse ;  /* 0x0000005867677223 */ /* 0x100fe20000010836 */
[----:B------:R-:W-:Y:S01]  /*3a10*/  FMNMX.FTZ R38, R129, R38, !PT ;  /* 0x0000002681267209 */ /* 0x000fe20007810000 */
[-CC-:B------:R-:W-:Y:S01]  /*3a20*/  FFMA.FTZ R107, R107, R88.reuse, -R54.reuse ;  /* 0x000000586b6b7223 */ /* 0x180fe20000010836 */
[----:B------:R-:W-:-:S01]  /*3a30*/  FFMA.FTZ R109, R109, R88, -R54 ;  /* 0x000000586d6d7223 */ /* 0x000fc20000010836 */
[--C-:B------:R-:W-:Y:S01]  /*3a40*/  FFMA.FTZ R117, R117, R88, -R54.reuse ;  /* 0x0000005875757223 */ /* 0x100fe20000010836 */
[----:B------:R-:W-:Y:S01]  /*3a50*/  FMNMX.FTZ R38, R131, R38, !PT ;  /* 0x0000002683267209 */ /* 0x000fe20007810000 */
[-CC-:B------:R-:W-:Y:S01]  /*3a60*/  FFMA.FTZ R123, R123, R88.reuse, -R54.reuse ;  /* 0x000000587b7b7223 */ /* 0x180fe20000010836 */
[----:B------:R-:W-:-:S01]  /*3a70*/  FFMA.FTZ R10, R79, R88, -R54 ;  /* 0x000000584f0a7223 */ /* 0x000fc20000010836 */
[--C-:B------:R-:W-:Y:S01]  /*3a80*/  FFMA.FTZ R37, R83, R88, -R54.reuse ;  /* 0x0000005853257223 */ /* 0x100fe20000010836 */
[----:B------:R-:W-:Y:S01]  /*3a90*/  FMNMX.FTZ R44, R133, R38, !PT ;  /* 0x00000026852c7209 */ /* 0x000fe20007810000 */
[----:B------:R1:W-:Y:S01]  /*3aa0*/  MUFU.EX2 R14, R93 ;  /* 0x0000005d000e7308 */ /* 0x0003e20000000800 */
[----:B------:R-:W-:-:S01]  /*3ab0*/  FFMA.FTZ R79, R105, R88, -R54 ;  /* 0x00000058694f7223 */ /* 0x000fc20000010836 */
[-CC-:B------:R-:W-:Y:S01]  /*3ac0*/  FFMA.FTZ R83, R119, R88.reuse, -R54.reuse ;  /* 0x0000005877537223 */ /* 0x180fe20000010836 */
[----:B------:R-:W-:-:S01]  /*3ad0*/  FFMA.FTZ R137, R137, R88, -R54 ;  /* 0x0000005889897223 */ /* 0x000fc20000010836 */
[----:B------:R-:W2:Y:S01]  /*3ae0*/  SHFL.BFLY PT, R91, R44, 0x2, 0x1f ;  /* 0x0c401f002c5b7f89 */ /* 0x000ea200000e0000 */
[----:B------:R-:W-:-:S01]  /*3af0*/  FFMA.FTZ R139, R139, R88, -R54 ;  /* 0x000000588b8b7223 */ /* 0x000fc20000010836 */
[-CC-:B------:R-:W-:Y:S01]  /*3b00*/  FFMA.FTZ R105, R141, R88.reuse, -R54.reuse ;  /* 0x000000588d697223 */ /* 0x180fe20000010836 */
[----:B------:R-:W-:-:S01]  /*3b10*/  FFMA.FTZ R40, R143, R88, -R54 ;  /* 0x000000588f287223 */ /* 0x000fc20000010836 */
[----:B------:R3:W-:Y:S01]  /*3b20*/  MUFU.EX2 R20, R103 ;  /* 0x0000006700147308 */ /* 0x0007e20000000800 */
[----:B-1----:R-:W-:-:S01]  /*3b30*/  FFMA.FTZ R93, R121, R88, -R54 ;  /* 0x00000058795d7223 */ /* 0x002fc20000010836 */
[-CC-:B------:R-:W-:Y:S01]  /*3b40*/  FFMA.FTZ R42, R147, R88.reuse, -R54.reuse ;  /* 0x00000058932a7223 */ /* 0x180fe20000010836 */
[----:B------:R-:W-:-:S01]  /*3b50*/  FFMA.FTZ R46, R155, R88, -R54 ;  /* 0x000000589b2e7223 */ /* 0x000fc20000010836 */
[-CC-:B------:R-:W-:Y:S01]  /*3b60*/  FFMA.FTZ R119, R157, R88.reuse, -R54.reuse ;  /* 0x000000589d777223 */ /* 0x180fe20000010836 */
[----:B------:R-:W-:-:S01]  /*3b70*/  FFMA.FTZ R48, R159, R88, -R54 ;  /* 0x000000589f307223 */ /* 0x000fc20000010836 */
[-CC-:B------:R-:W-:Y:S01]  /*3b80*/  FFMA.FTZ R121, R161, R88.reuse, -R54.reuse ;  /* 0x00000058a1797223 */ /* 0x180fe20000010836 */
[----:B------:R-:W-:Y:S01]  /*3b90*/  @!P6 IADD3 R3, R3, 0x29840, RZ ;  /* 0x000298400303e810 */ /* 0x000fe20007ffe0ff */
[----:B------:R1:W-:Y:S01]  /*3ba0*/  MUFU.EX2 R24, R107 ;  /* 0x0000006b00187308 */ /* 0x0003e20000000800 */
[----:B---3--:R-:W-:-:S02]  /*3bb0*/  FFMA.FTZ R103, R135, R88, -R54 ;  /* 0x0000005887677223 */ /* 0x008fc40000010836 */
[----:B------:R-:W-:-:S04]  /*3bc0*/  @!P6 PRMT R3, RZ, 0x654, R3 ;  /* 0x00000654ff03e816 */ /* 0x000fc80000000003 */
[----:B------:R3:W-:Y:S01]  /*3bd0*/  @!P6 SYNCS.ARRIVE.TRANS64.RED.A1T0 RZ, [R3+URZ], RZ ;  /* 0x000000ff03ffe9a7 */ /* 0x0007e2000810043f */
[----:B------:R4:W-:Y:S01]  /*3be0*/  MUFU.EX2 R26, R109 ;  /* 0x0000006d001a7308 */ /* 0x0009e20000000800 */
[----:B-1----:R-:W-:-:S01]  /*3bf0*/  FFMA.FTZ R107, R145, R88, -R54 ;  /* 0x00000058916b7223 */ /* 0x002fc20000010836 */
[----:B--2---:R-:W-:Y:S01]  /*3c00*/  FMNMX.FTZ R50, R44, R91, !PT ;  /* 0x0000005b2c327209 */ /* 0x004fe20007810000 */
[----:B------:R-:W-:-:S05]  /*3c10*/  FFMA.FTZ R44, R151, R88, -R54 ;  /* 0x00000058972c7223 */ /* 0x000fca0000010836 */
[----:B------:R1:W-:Y:S01]  /*3c20*/  MUFU.EX2 R28, R117 ;  /* 0x00000075001c7308 */ /* 0x0003e20000000800 */
[----:B------:R-:W2:Y:S01]  /*3c30*/  SHFL.BFLY PT, R91, R50, 0x1, 0x1f ;  /* 0x0c201f00325b7f89 */ /* 0x000ea200000e0000 */
[----:B----4-:R-:W-:-:S06]  /*3c40*/  FFMA.FTZ R109, R149, R88, -R54 ;  /* 0x00000058956d7223 */ /* 0x010fcc0000010836 */
[----:B------:R4:W-:Y:S01]  /*3c50*/  MUFU.EX2 R30, R123 ;  /* 0x0000007b001e7308 */ /* 0x0009e20000000800 */
[----:B-1----:R-:W-:-:S07]  /*3c60*/  FFMA.FTZ R117, R153, R88, -R54 ;  /* 0x0000005899757223 */ /* 0x002fce0000010836 */
[----:B------:R-:W-:Y:S01]  /*3c70*/  MUFU.EX2 R6, R6 ;  /* 0x0000000600067308 */ /* 0x000fe20000000800 */
[----:B----4-:R-:W-:-:S07]  /*3c80*/  FFMA.FTZ R123, R163, R88, -R54 ;  /* 0x00000058a37b7223 */ /* 0x010fce0000010836 */
[----:B------:R-:W1:Y:S01]  /*3c90*/  MUFU.EX2 R29, R29 ;  /* 0x0000001d001d7308 */ /* 0x000e620000000800 */
[----:B--2---:R-:W-:Y:S01]  /*3ca0*/  FMNMX.FTZ R91, R50, R91, !PT ;  /* 0x0000005b325b7209 */ /* 0x004fe20007810000 */
[----:B------:R-:W-:-:S03]  /*3cb0*/  FFMA.FTZ R50, R165, R88, -R54 ;  /* 0x00000058a5327223 */ /* 0x000fc60000010836 */
[C---:B------:R-:W-:Y:S01]  /*3cc0*/  FSETP.NEU.FTZ.AND P1, PT, R91.reuse, -INF , PT ;  /* 0xff8000005b00780b */ /* 0x040fe20003f3d000 */
[----:B------:R-:W-:-:S02]  /*3cd0*/  FFMA.FTZ R52, R91, R88, -8 ;  /* 0xc10000005b347423 */ /* 0x000fc40000010058 */
[----:B------:R-:W-:Y:S03]  /*3ce0*/  MUFU.EX2 R8, R8 ;  /* 0x0000000800087308 */ /* 0x000fe60000000800 */
[----:B------:R-:W-:Y:S02]  /*3cf0*/  FSEL R60, R52, RZ, P1 ;  /* 0x000000ff343c7208 */ /* 0x000fe40000800000 */
[----:B------:R-:W-:-:S03]  /*3d00*/  PLOP3.LUT P1, PT, PT, PT, UP0, 0x80, 0x0 ;  /* 0x000000000000781c */ /* 0x000fc60003f2f008 */
[-CC-:B------:R-:W-:Y:S01]  /*3d10*/  FFMA.FTZ R5, R5, R88.reuse, -R60.reuse ;  /* 0x0000005805057223 */ /* 0x180fe2000001083c */
[----:B------:R-:W-:-:S01]  /*3d20*/  FFMA.FTZ R4, R4, R88, -R60 ;  /* 0x0000005804047223 */ /* 0x000fc2000001083c */
[-CC-:B------:R-:W-:Y:S01]  /*3d30*/  FFMA.FTZ R54, R7, R88.reuse, -R60.reuse ;  /* 0x0000005807367223 */ /* 0x180fe2000001083c */
[----:B------:R-:W-:-:S01]  /*3d40*/  FFMA.FTZ R56, R9, R88, -R60 ;  /* 0x0000005809387223 */ /* 0x000fc2000001083c */
[-CC-:B------:R-:W-:Y:S01]  /*3d50*/  FFMA.FTZ R7, R11, R88.reuse, -R60.reuse ;  /* 0x000000580b077223 */ /* 0x180fe2000001083c */
[----:B------:R-:W-:Y:S01]  /*3d60*/  MUFU.EX2 R33, R33 ;  /* 0x0000002100217308 */ /* 0x000fe20000000800 */
[----:B------:R-:W-:-:S01]  /*3d70*/  FFMA.FTZ R52, R13, R88, -R60 ;  /* 0x000000580d347223 */ /* 0x000fc2000001083c */
[-CC-:B------:R-:W-:Y:S01]  /*3d80*/  FFMA.FTZ R15, R15, R88.reuse, -R60.reuse ;  /* 0x000000580f0f7223 */ /* 0x180fe2000001083c */
[----:B------:R-:W-:-:S01]  /*3d90*/  FFMA.FTZ R9, R41, R88, -R60 ;  /* 0x0000005829097223 */ /* 0x000fc2000001083c */
[-CC-:B------:R-:W-:Y:S01]  /*3da0*/  FFMA.FTZ R21, R21, R88.reuse, -R60.reuse ;  /* 0x0000005815157223 */ /* 0x180fe2000001083c */
[----:B------:R-:W-:-:S01]  /*3db0*/  FFMA.FTZ R25, R25, R88, -R60 ;  /* 0x0000005819197223 */ /* 0x000fc2000001083c */
[-CC-:B------:R-:W-:Y:S01]  /*3dc0*/  FFMA.FTZ R27, R27, R88.reuse, -R60.reuse ;  /* 0x000000581b1b7223 */ /* 0x180fe2000001083c */
[----:B------:R-:W-:-:S01]  /*3dd0*/  FFMA.FTZ R45, R45, R88, -R60 ;  /* 0x000000582d2d7223 */ /* 0x000fc2000001083c */
        /* <DEDUP_REMOVED lines=8> */
[----:B------:R-:W2:Y:S01]  /*3e60*/  MUFU.EX2 R4, R4 ;  /* 0x0000000400047308 */ /* 0x000ea20000000800 */
[----:B------:R-:W-:-:S01]  /*3e70*/  FFMA.FTZ R65, R65, R88, -R60 ;  /* 0x0000005841417223 */ /* 0x000fc2000001083c */
[-CC-:B------:R-:W-:Y:S01]  /*3e80*/  FFMA.FTZ R67, R67, R88.reuse, -R60.reuse ;  /* 0x0000005843437223 */ /* 0x180fe2000001083c */
[----:B------:R-:W-:-:S01]  /*3e90*/  FFMA.FTZ R71, R71, R88, -R60 ;  /* 0x0000005847477223 */ /* 0x000fc2000001083c */
[-CC-:B------:R-:W-:Y:S01]  /*3ea0*/  FFMA.FTZ R73, R73, R88.reuse, -R60.reuse ;  /* 0x0000005849497223 */ /* 0x180fe2000001083c */
[----:B------:R-:W-:-:S01]  /*3eb0*/  FFMA.FTZ R31, R31, R88, -R60 ;  /* 0x000000581f1f7223 */ /* 0x000fc2000001083c */
[-CC-:B------:R-:W-:Y:S01]  /*3ec0*/  FFMA.FTZ R81, R81, R88.reuse, -R60.reuse ;  /* 0x0000005851517223 */ /* 0x180fe2000001083c */
[----:B------:R-:W-:-:S01]  /*3ed0*/  FFMA.FTZ R85, R85, R88, -R60 ;  /* 0x0000005855557223 */ /* 0x000fc2000001083c */
[----:B------:R4:W5:Y:S01]  /*3ee0*/  MUFU.EX2 R62, R54 ;  /* 0x00000036003e7308 */ /* 0x0009620000000800 */
[----:B------:R-:W-:-:S01]  /*3ef0*/  FFMA.FTZ R99, R99, R88, -R60 ;  /* 0x0000005863637223 */ /* 0x000fc2000001083c */
[-CC-:B------:R-:W-:Y:S01]  /*3f00*/  FFMA.FTZ R35, R35, R88.reuse, -R60.reuse ;  /* 0x0000005823237223 */ /* 0x180fe2000001083c */
[----:B------:R-:W-:-:S01]  /*3f10*/  FFMA.FTZ R39, R39, R88, -R60 ;  /* 0x0000005827277223 */ /* 0x000fc2000001083c */
[-CC-:B------:R-:W-:Y:S01]  /*3f20*/  FFMA.FTZ R111, R111, R88.reuse, -R60.reuse ;  /* 0x000000586f6f7223 */ /* 0x180fe2000001083c */
[----:B------:R-:W-:-:S01]  /*3f30*/  FFMA.FTZ R113, R113, R88, -R60 ;  /* 0x0000005871717223 */ /* 0x000fc2000001083c */
[-CC-:B------:R-:W-:Y:S01]  /*3f40*/  FFMA.FTZ R115, R115, R88.reuse, -R60.reuse ;  /* 0x0000005873737223 */ /* 0x180fe2000001083c */
[----:B------:R-:W-:-:S01]  /*3f50*/  FFMA.FTZ R125, R125, R88, -R60 ;  /* 0x000000587d7d7223 */ /* 0x000fc2000001083c */
[----:B------:R3:W3:Y:S01]  /*3f60*/  MUFU.EX2 R135, R56 ;  /* 0x0000003800877308 */ /* 0x0006e20000000800 */
[----:B----4-:R-:W-:-:S01]  /*3f70*/  FFMA.FTZ R54, R43, R88, -R60 ;  /* 0x000000582b367223 */ /* 0x010fc2000001083c */
[----:B-1----:R-:W-:Y:S01]  /*3f80*/  FADD.FTZ R43, R6, R29 ;  /* 0x0000001d062b7221 */ /* 0x002fe20000010000 */
[----:B--2---:R-:W-:-:S01]  /*3f90*/  FADD.FTZ R41, R5, R4 ;  /* 0x0000000405297221 */ /* 0x004fc20000010000 */
[-CC-:B------:R-:W-:Y:S01]  /*3fa0*/  FFMA.FTZ R127, R127, R88.reuse, -R60.reuse ;  /* 0x000000587f7f7223 */ /* 0x180fe2000001083c */
[----:B------:R-:W-:-:S01]  /*3fb0*/  FFMA.FTZ R129, R129, R88, -R60 ;  /* 0x0000005881817223 */ /* 0x000fc2000001083c */
[----:B------:R-:W-:Y:S01]  /*3fc0*/  FADD.FTZ R78, R8, R43 ;  /* 0x0000002b084e7221 */ /* 0x000fe20000010000 */
[----:B------:R-:W-:-:S01]  /*3fd0*/  FFMA.FTZ R131, R131, R88, -R60 ;  /* 0x0000005883837223 */ /* 0x000fc2000001083c */
[----:B------:R-:W1:Y:S01]  /*3fe0*/  MUFU.EX2 R10, R10 ;  /* 0x0000000a000a7308 */ /* 0x000e620000000800 */
[----:B-----5:R-:W-:-:S01]  /*3ff0*/  FADD.FTZ R76, R62, R41 ;  /* 0x000000293e4c7221 */ /* 0x020fc20000010000 */
[----:B---3--:R-:W-:Y:S01]  /*4000*/  FFMA.FTZ R56, R51, R88, -R60 ;  /* 0x0000005833387223 */ /* 0x008fe2000001083c */
[--C-:B------:R-:W-:Y:S01]  /*4010*/  IMAD.MOV.U32 R59, RZ, RZ, R87.reuse ;  /* 0x000000ffff3b7224 */ /* 0x100fe200078e0057 */
[----:B------:R-:W-:Y:S01]  /*4020*/  MOV R49, R87 ;  /* 0x0000005700317202 */ /* 0x000fe20000000f00 */
[----:B------:R-:W-:-:S02]  /*4030*/  IMAD.MOV.U32 R57, RZ, RZ, R87 ;  /* 0x000000ffff397224 */ /* 0x000fc400078e0057 */
[----:B------:R-:W-:Y:S01]  /*4040*/  IMAD.MOV.U32 R51, RZ, RZ, R87 ;  /* 0x000000ffff337224 */ /* 0x000fe200078e0057 */
[----:B------:R-:W2:Y:S01]  /*4050*/  MUFU.EX2 R7, R7 ;  /* 0x0000000700077308 */ /* 0x000ea20000000800 */
[----:B------:R-:W-:-:S01]  /*4060*/  FADD.FTZ R76, R135, R76 ;  /* 0x0000004c874c7221 */ /* 0x000fc20000010000 */
[----:B------:R-:W-:Y:S01]  /*4070*/  F2FP.SATFINITE.E4M3.F32.PACK_AB_MERGE_C R62, R135, R62, RZ ;  /* 0x0000003e873e723e */ /* 0x000fe200048070ff */
[--C-:B------:R-:W-:Y:S02]  /*4080*/  IMAD.MOV.U32 R43, RZ, RZ, R87.reuse ;  /* 0x000000ffff2b7224 */ /* 0x100fe400078e0057 */
[--C-:B------:R-:W-:Y:S01]  /*4090*/  IMAD.MOV.U32 R41, RZ, RZ, R87.reuse ;  /* 0x000000ffff297224 */ /* 0x100fe200078e0057 */
[----:B------:R-:W-:Y:S01]  /*40a0*/  F2FP.SATFINITE.E4M3.F32.PACK_AB_MERGE_C R172, R4, R5, R62 ;  /* 0x0000000504ac723e */ /* 0x000fe2000480703e */
[----:B------:R-:W-:Y:S01]  /*40b0*/  IMAD.MOV.U32 R62, RZ, RZ, R87 ;  /* 0x000000ffff3e7224 */ /* 0x000fe200078e0057 */
[----:B------:R-:W-:Y:S08]  /*40c0*/  MUFU.EX2 R37, R37 ;  /* 0x0000002500257308 */ /* 0x000ff00000000800 */
[----:B------:R-:W3:Y:S08]  /*40d0*/  MUFU.EX2 R52, R52 ;  /* 0x0000003400347308 */ /* 0x000ef00000000800 */
[----:B------:R-:W-:Y:S08]  /*40e0*/  MUFU.EX2 R12, R12 ;  /* 0x0000000c000c7308 */ /* 0x000ff00000000800 */
[----:B------:R4:W5:Y:S08]  /*40f0*/  MUFU.EX2 R64, R15 ;  /* 0x0000000f00407308 */ /* 0x0009700000000800 */
[----:B------:R-:W-:Y:S01]  /*4100*/  MUFU.EX2 R69, R69 ;  /* 0x0000004500457308 */ /* 0x000fe20000000800 */
[----:B----4-:R-:W-:-:S01]  /*4110*/  FFMA.FTZ R15, R63, R88, -R60 ;  /* 0x000000583f0f7223 */ /* 0x010fc2000001083c */
[----:B------:R-:W-:Y:S01]  /*4120*/  FFMA.FTZ R60, R133, R88, -R60 ;  /* 0x00000058853c7223 */ /* 0x000fe2000001083c */
[----:B------:R-:W-:-:S05]  /*4130*/  IMAD.MOV.U32 R63, RZ, RZ, R87 ;  /* 0x000000ffff3f7224 */ /* 0x000fca00078e0057 */
[----:B------:R4:W-:Y:S08]  /*4140*/  MUFU.EX2 R70, R25 ;  /* 0x0000001900467308 */ /* 0x0009f00000000800 */
[----:B------:R-:W5:Y:S01]  /*4150*/  MUFU.EX2 R21, R21 ;  /* 0x0000001500157308 */ /* 0x000f620000000800 */
[----:B----4-:R-:W-:-:S01]  /*4160*/  FADD.FTZ R25, R33, R78 ;  /* 0x0000004e21197221 */ /* 0x010fc20000010000 */
[----:B------:R-:W-:-:S03]  /*4170*/  F2FP.SATFINITE.E4M3.F32.PACK_AB_MERGE_C R33, R33, R8, RZ ;  /* 0x000000082121723e */ /* 0x000fc600048070ff */
[----:B-1----:R-:W-:Y:S01]  /*4180*/  FADD.FTZ R78, R10, R25 ;  /* 0x000000190a4e7221 */ /* 0x002fe20000010000 */
[----:B--2---:R-:W-:-:S01]  /*4190*/  FADD.FTZ R25, R7, R76 ;  /* 0x0000004c07197221 */ /* 0x004fc20000010000 */
[----:B------:R-:W-:Y:S01]  /*41a0*/  F2FP.SATFINITE.E4M3.F32.PACK_AB_MERGE_C R173, R29, R6, R33 ;  /* 0x000000061dad723e */ /* 0x000fe20004807021 */
[----:B------:R-:W1:Y:S01]  /*41b0*/  MUFU.EX2 R9, R9 ;  /* 0x0000000900097308 */ /* 0x000e620000000800 */
[----:B------:R-:W-:Y:S02]  /*41c0*/  IMAD.MOV.U32 R33, RZ, RZ, R87 ;  /* 0x000000ffff217224 */ /* 0x000fe400078e0057 */
[----:B---3--:R-:W-:Y:S01]  /*41d0*/  FADD.FTZ R25, R52, R25 ;  /* 0x0000001934197221 */ /* 0x008fe20000010000 */
[----:B------:R-:W-:-:S04]  /*41e0*/  IMAD.MOV.U32 R29, RZ, RZ, R87 ;  /* 0x000000ffff1d7224 */ /* 0x000fc800078e0057 */
[----:B------:R-:W2:Y:S08]  /*41f0*/  MUFU.EX2 R75, R75 ;  /* 0x0000004b004b7308 */ /* 0x000eb00000000800 */
[----:B------:R3:W-:Y:S08]  /*4200*/  MUFU.EX2 R72, R27 ;  /* 0x0000001b00487308 */ /* 0x0007f00000000800 */
[----:B------:R-:W4:Y:S01]  /*4210*/  MUFU.EX2 R54, R54 ;  /* 0x0000003600367308 */ /* 0x000f220000000800 */
[----:B---3--:R-:W-:-:S01]  /*4220*/  FADD.FTZ R27, R37, R78 ;  /* 0x0000004e251b7221 */ /* 0x008fc20000010000 */
[----:B-----5:R-:W-:Y:S01]  /*4230*/  FADD.FTZ R78, R64, R25 ;  /* 0x00000019404e7221 */ /* 0x020fe20000010000 */
[----:B------:R-:W-:-:S02]  /*4240*/  F2FP.SATFINITE.E4M3.F32.PACK_AB_MERGE_C R64, R21, R64, RZ ;  /* 0x000000401540723e */ /* 0x000fc400048070ff */
[----:B------:R-:W-:Y:S01]  /*4250*/  FADD.FTZ R80, R12, R27 ;  /* 0x0000001b0c507221 */ /* 0x000fe20000010000 */
[----:B------:R-:W-:-:S01]  /*4260*/  FADD.FTZ R78, R21, R78 ;  /* 0x0000004e154e7221 */ /* 0x000fc20000010000 */
[----:B------:R-:W-:Y:S01]  /*4270*/  F2FP.SATFINITE.E4M3.F32.PACK_AB_MERGE_C R174, R52, R7, R64 ;  /* 0x0000000734ae723e */ /* 0x000fe20004807040 */
[----:B------:R-:W3:Y:S01]  /*4280*/  MUFU.EX2 R45, R45 ;  /* 0x0000002d002d7308 */ /* 0x000ee20000000800 */
[----:B------:R-:W-:-:S01]  /*4290*/  FADD.FTZ R3, R69, R80 ;  /* 0x0000005045037221 */ /* 0x000fc20000010000 */
[----:B------:R-:W-:Y:S01]  /*42a0*/  F2FP.SATFINITE.E4M3.F32.PACK_AB_MERGE_C R69, R69, R12, RZ ;  /* 0x0000000c4545723e */ /* 0x000fe200048070ff */
[----:B------:R-:W-:Y:S02]  /*42b0*/  IMAD.MOV.U32 R64, RZ, RZ, R87 ;  /* 0x000000ffff407224 */ /* 0x000fe400078e0057 */
[----:B------:R-:W-:Y:S01]  /*42c0*/  FADD.FTZ R80, R14, R3 ;  /* 0x000000030e507221 */ /* 0x000fe20000010000 */
[----:B-1----:R-:W-:-:S01]  /*42d0*/  FADD.FTZ R3, R9, R78 ;  /* 0x0000004e09037221 */ /* 0x002fc20000010000 */
[----:B------:R-:W-:Y:S01]  /*42e0*/  F2FP.SATFINITE.E4M3.F32.PACK_AB_MERGE_C R175, R37, R10, R69 ;  /* 0x0000000a25af723e */ /* 0x000fe20004807045 */
[----:B------:R-:W1:Y:S01]  /*42f0*/  MUFU.EX2 R77, R77 ;  /* 0x0000004d004d7308 */ /* 0x000e620000000800 */
[----:B--2---:R-:W-:-:S01]  /*4300*/  FADD.FTZ R25, R75, R80 ;  /* 0x000000504b197221 */ /* 0x004fc20000010000 */
[----:B----4-:R-:W-:Y:S01]  /*4310*/  FADD.FTZ R80, R54, R3 ;  /* 0x0000000336507221 */ /* 0x010fe20000010000 */
[----:B------:R-:W-:-:S02]  /*4320*/  IMAD.MOV.U32 R69, RZ, RZ, R87 ;  /* 0x000000ffff457224 */ /* 0x000fc400078e0057 */
[----:B------:R-:W-:Y:S01]  /*4330*/  FADD.FTZ R82, R20, R25 ;  /* 0x0000001914527221 */ /* 0x000fe20000010000 */
[----:B------:R-:W-:Y:S02]  /*4340*/  IMAD.MOV.U32 R52, RZ, RZ, R87 ;  /* 0x000000ffff347224 */ /* 0x000fe400078e0057 */
[----:B------:R2:W4:Y:S01]  /*4350*/  MUFU.EX2 R66, R47 ;  /* 0x0000002f00427308 */ /* 0x0005220000000800 */
[----:B---3--:R-:W-:-:S01]  /*4360*/  FADD.FTZ R3, R45, R80 ;  /* 0x000000502d037221 */ /* 0x008fc20000010000 */
[--C-:B------:R-:W-:Y:S02]  /*4370*/  IMAD.MOV.U32 R37, RZ, RZ, R87.reuse ;  /* 0x000000ffff257224 */ /* 0x100fe400078e0057 */
[----:B------:R-:W-:-:S04]  /*4380*/  IMAD.MOV.U32 R27, RZ, RZ, R87 ;  /* 0x000000ffff1b7224 */ /* 0x000fc800078e0057 */
[----:B------:R-:W3:Y:S01]  /*4390*/  MUFU.EX2 R11, R11 ;  /* 0x0000000b000b7308 */ /* 0x000ee20000000800 */
[----:B-1----:R-:W-:-:S01]  /*43a0*/  FADD.FTZ R25, R77, R82 ;  /* 0x000000524d197221 */ /* 0x002fc20000010000 */
[----:B------:R-:W-:Y:S01]  /*43b0*/  F2FP.SATFINITE.E4M3.F32.PACK_AB_MERGE_C R77, R77, R20, RZ ;  /* 0x000000144d4d723e */ /* 0x000fe200048070ff */
[----:B--2---:R-:W-:Y:S02]  /*43c0*/  IMAD.MOV.U32 R47, RZ, RZ, R87 ;  /* 0x000000ffff2f7224 */ /* 0x004fe400078e0057 */
[----:B------:R-:W-:Y:S01]  /*43d0*/  FADD.FTZ R82, R24, R25 ;  /* 0x0000001918527221 */ /* 0x000fe20000010000 */
[----:B------:R-:W-:Y:S01]  /*43e0*/  F2FP.SATFINITE.E4M3.F32.PACK_AB_MERGE_C R177, R75, R14, R77 ;  /* 0x0000000e4bb1723e */ /* 0x000fe2000480704d */
[----:B------:R-:W-:Y:S01]  /*43f0*/  IMAD.MOV.U32 R77, RZ, RZ, R87 ;  /* 0x000000ffff4d7224 */ /* 0x000fe200078e0057 */
[----:B------:R-:W1:Y:S01]  /*4400*/  MUFU.EX2 R79, R79 ;  /* 0x0000004f004f7308 */ /* 0x000e620000000800 */
[----:B----4-:R-:W-:-:S01]  /*4410*/  FADD.FTZ R80, R66, R3 ;  /* 0x0000000342507221 */ /* 0x010fc20000010000 */
[----:B------:R-:W-:Y:S01]  /*4420*/  F2FP.SATFINITE.E4M3.F32.PACK_AB_MERGE_C R45, R66, R45, RZ ;  /* 0x0000002d422d723e */ /* 0x000fe200048070ff */
[----:B------:R-:W-:-:S02]  /*4430*/  IMAD.MOV.U32 R75, RZ, RZ, R87 ;  /* 0x000000ffff4b7224 */ /* 0x000fc400078e0057 */
[----:B------:R-:W-:Y:S01]  /*4440*/  IMAD.MOV.U32 R66, RZ, RZ, R87 ;  /* 0x000000ffff427224 */ /* 0x000fe200078e0057 */
[----:B------:R-:W-:Y:S01]  /*4450*/  F2FP.SATFINITE.E4M3.F32.PACK_AB_MERGE_C R176, R54, R9, R45 ;  /* 0x0000000936b0723e */ /* 0x000fe2000480702d */
[----:B------:R-:W-:Y:S01]  /*4460*/  IMAD.MOV.U32 R54, RZ, RZ, R87 ;  /* 0x000000ffff367224 */ /* 0x000fe200078e0057 */
[----:B------:R-:W2:Y:S01]  /*4470*/  MUFU.EX2 R56, R56 ;  /* 0x0000003800387308 */ /* 0x000ea20000000800 */
[----:B---3--:R-:W-:-:S01]  /*4480*/  FADD.FTZ R3, R11, R80 ;  /* 0x000000500b037221 */ /* 0x008fc20000010000 */
[----:B------:R-:W-:-:S06]  /*4490*/  IMAD.MOV.U32 R45, RZ, RZ, R87 ;  /* 0x000000ffff2d7224 */ /* 0x000fcc00078e0057 */
[----:B------:R-:W3:Y:S01]  /*44a0*/  MUFU.EX2 R53, R53 ;  /* 0x0000003500357308 */ /* 0x000ee20000000800 */
[----:B-1----:R-:W-:-:S04]  /*44b0*/  FADD.FTZ R25, R79, R82 ;  /* 0x000000524f197221 */ /* 0x002fc80000010000 */
[----:B------:R-:W-:-:S03]  /*44c0*/  FADD.FTZ R84, R26, R25 ;  /* 0x000000191a547221 */ /* 0x000fc60000010000 */
[----:B------:R-:W1:Y:S01]  /*44d0*/  MUFU.EX2 R83, R83 ;  /* 0x0000005300537308 */ /* 0x000e620000000800 */
[----:B--2---:R-:W-:-:S07]  /*44e0*/  FADD.FTZ R82, R56, R3 ;  /* 0x0000000338527221 */ /* 0x004fce0000010000 */
[----:B------:R-:W2:Y:S01]  /*44f0*/  MUFU.EX2 R68, R55 ;  /* 0x0000003700447308 */ /* 0x000ea20000000800 */
[----:B---3--:R-:W-:-:S07]  /*4500*/  FADD.FTZ R3, R53, R82 ;  /* 0x0000005235037221 */ /* 0x008fce0000010000 */
[----:B------:R-:W3:Y:S01]  /*4510*/  MUFU.EX2 R13, R13 ;  /* 0x0000000d000d7308 */ /* 0x000ee20000000800 */
[----:B-1----:R-:W-:-:S01]  /*4520*/  FADD.FTZ R25, R83, R84 ;  /* 0x0000005453197221 */ /* 0x002fc20000010000 */
[----:B------:R-:W-:Y:S01]  /*4530*/  F2FP.SATFINITE.E4M3.F32.PACK_AB_MERGE_C R83, R83, R26, RZ ;  /* 0x0000001a5353723e */ /* 0x000fe200048070ff */
[----:B------:R-:W-:Y:S02]  /*4540*/  IMAD.MOV.U32 R84, RZ, RZ, R87 ;  /* 0x000000ffff547224 */ /* 0x000fe400078e0057 */
[----:B------:R-:W-:Y:S01]  /*4550*/  FADD.FTZ R82, R28, R25 ;  /* 0x000000191c527221 */ /* 0x000fe20000010000 */
[----:B------:R-:W-:Y:S01]  /*4560*/  F2FP.SATFINITE.E4M3.F32.PACK_AB_MERGE_C R179, R79, R24, R83 ;  /* 0x000000184fb3723e */ /* 0x000fe20004807053 */
[----:B------:R-:W-:Y:S01]  /*4570*/  IMAD.MOV.U32 R83, RZ, RZ, R87 ;  /* 0x000000ffff537224 */ /* 0x000fe200078e0057 */
[----:B------:R-:W1:Y:S01]  /*4580*/  MUFU.EX2 R93, R93 ;  /* 0x0000005d005d7308 */ /* 0x000e620000000800 */
[----:B--2---:R-:W-:-:S01]  /*4590*/  FADD.FTZ R8, R68, R3 ;  /* 0x0000000344087221 */ /* 0x004fc20000010000 */
[----:B------:R-:W-:Y:S01]  /*45a0*/  F2FP.SATFINITE.E4M3.F32.PACK_AB_MERGE_C R53, R68, R53, RZ ;  /* 0x000000354435723e */ /* 0x000fe200048070ff */
[--C-:B------:R-:W-:Y:S01]  /*45b0*/  IMAD.MOV.U32 R79, RZ, RZ, R87.reuse ;  /* 0x000000ffff4f7224 */ /* 0x100fe200078e0057 */
[----:B------:R-:W-:Y:S01]  /*45c0*/  MOV R68, R87 ;  /* 0x0000005700447202 */ /* 0x000fe20000000f00 */
[----:B------:R-:W-:Y:S01]  /*45d0*/  IMAD.MOV.U32 R55, RZ, RZ, R87 ;  /* 0x000000ffff377224 */ /* 0x000fe200078e0057 */
[----:B------:R-:W-:Y:S01]  /*45e0*/  F2FP.SATFINITE.E4M3.F32.PACK_AB_MERGE_C R178, R56, R11, R53 ;  /* 0x0000000b38b2723e */ /* 0x000fe20004807035 */
[----:B------:R-:W-:Y:S01]  /*45f0*/  IMAD.MOV.U32 R56, RZ, RZ, R87 ;  /* 0x000000ffff387224 */ /* 0x000fe200078e0057 */
[----:B------:R-:W2:Y:S01]  /*4600*/  MUFU.EX2 R58, R58 ;  /* 0x0000003a003a7308 */ /* 0x000ea20000000800 */
[----:B---3--:R-:W-:-:S01]  /*4610*/  FADD.FTZ R3, R13, R8 ;  /* 0x000000080d037221 */ /* 0x008fc20000010000 */
[----:B------:R-:W-:-:S02]  /*4620*/  IMAD.MOV.U32 R53, RZ, RZ, R87 ;  /* 0x000000ffff357224 */ /* 0x000fc400078e0057 */
[----:B------:R-:W-:-:S04]  /*4630*/  IMAD.MOV.U32 R24, RZ, RZ, R87 ;  /* 0x000000ffff187224 */ /* 0x000fc800078e0057 */
[----:B------:R-:W3:Y:S01]  /*4640*/  MUFU.EX2 R61, R61 ;  /* 0x0000003d003d7308 */ /* 0x000ee20000000800 */
[----:B-1----:R-:W-:-:S01]  /*4650*/  FADD.FTZ R25, R93, R82 ;  /* 0x000000525d197221 */ /* 0x002fc20000010000 */
[----:B------:R-:W-:-:S03]  /*4660*/  IMAD.MOV.U32 R82, RZ, RZ, R87 ;  /* 0x000000ffff527224 */ /* 0x000fc600078e0057 */
[----:B------:R-:W-:Y:S01]  /*4670*/  FADD.FTZ R20, R30, R25 ;  /* 0x000000191e147221 */ /* 0x000fe20000010000 */
[----:B------:R-:W-:Y:S02]  /*4680*/  IMAD.MOV.U32 R25, RZ, RZ, R87 ;  /* 0x000000ffff197224 */ /* 0x000fe400078e0057 */
[----:B------:R-:W1:Y:S01]  /*4690*/  MUFU.EX2 R95, R95 ;  /* 0x0000005f005f7308 */ /* 0x000e620000000800 */
[----:B--2---:R-:W-:-:S07]  /*46a0*/  FADD.FTZ R12, R58, R3 ;  /* 0x000000033a0c7221 */ /* 0x004fce0000010000 */
[----:B------:R-:W2:Y:S01]  /*46b0*/  MUFU.EX2 R15, R15 ;  /* 0x0000000f000f7308 */ /* 0x000ea20000000800 */
[----:B---3--:R-:W-:-:S01]  /*46c0*/  FADD.FTZ R3, R61, R12 ;  /* 0x0000000c3d037221 */ /* 0x008fc20000010000 */
[----:B------:R-:W-:-:S03]  /*46d0*/  F2FP.SATFINITE.E4M3.F32.PACK_AB_MERGE_C R61, R70, R61, RZ ;  /* 0x0000003d463d723e */ /* 0x000fc600048070ff */
[----:B------:R-:W-:Y:S01]  /*46e0*/  FADD.FTZ R12, R70, R3 ;  /* 0x00000003460c7221 */ /* 0x000fe20000010000 */
[----:B------:R-:W-:Y:S01]  /*46f0*/  F2FP.SATFINITE.E4M3.F32.PACK_AB_MERGE_C R180, R58, R13, R61 ;  /* 0x0000000d3ab4723e */ /* 0x000fe2000480703d */
[--C-:B------:R-:W-:Y:S01]  /*4700*/  IMAD.MOV.U32 R70, RZ, RZ, R87.reuse ;  /* 0x000000ffff467224 */ /* 0x100fe200078e0057 */
[----:B------:R-:W3:Y:S01]  /*4710*/  MUFU.EX2 R97, R97 ;  /* 0x0000006100617308 */ /* 0x000ee20000000800 */
[C---:B-1----:R-:W-:Y:S01]  /*4720*/  F2FP.SATFINITE.E4M3.F32.PACK_AB_MERGE_C R30, R95.reuse, R30, RZ ;  /* 0x0000001e5f1e723e */ /* 0x042fe200048070ff */
[----:B------:R-:W-:Y:S01]  /*4730*/  FADD.FTZ R95, R95, R20 ;  /* 0x000000145f5f7221 */ /* 0x000fe20000010000 */
[----:B------:R-:W-:Y:S02]  /*4740*/  IMAD.MOV.U32 R61, RZ, RZ, R87 ;  /* 0x000000ffff3d7224 */ /* 0x000fe400078e0057 */
[----:B------:R-:W-:Y:S01]  /*4750*/  F2FP.SATFINITE.E4M3.F32.PACK_AB_MERGE_C R181, R93, R28, R30 ;  /* 0x0000001c5db5723e */ /* 0x000fe2000480701e */
[----:B------:R-:W-:-:S01]  /*4760*/  FADD.FTZ R20, R32, R95 ;  /* 0x0000005f20147221 */ /* 0x000fc20000010000 */
[----:B------:R-:W-:Y:S01]  /*4770*/  IMAD.MOV.U32 R58, RZ, RZ, R87 ;  /* 0x000000ffff3a7224 */ /* 0x000fe200078e0057 */
[----:B------:R-:W1:Y:S01]  /*4780*/  MUFU.EX2 R65, R65 ;  /* 0x0000004100417308 */ /* 0x000e620000000800 */
[----:B--2---:R-:W-:-:S01]  /*4790*/  FADD.FTZ R3, R15, R12 ;  /* 0x0000000c0f037221 */ /* 0x004fc20000010000 */
[----:B------:R-:W-:Y:S01]  /*47a0*/  MOV R30, R87 ;  /* 0x00000057001e7202 */ /* 0x000fe20000000f00 */
[----:B------:R-:W-:-:S05]  /*47b0*/  IMAD.MOV.U32 R28, RZ, RZ, R87 ;  /* 0x000000ffff1c7224 */ /* 0x000fca00078e0057 */
[----:B------:R-:W2:Y:S01]  /*47c0*/  MUFU.EX2 R101, R101 ;  /* 0x0000006500657308 */ /* 0x000ea20000000800 */
[----:B---3--:R-:W-:-:S01]  /*47d0*/  FADD.FTZ R21, R97, R20 ;  /* 0x0000001461157221 */ /* 0x008fc20000010000 */
[----:B------:R-:W-:-:S03]  /*47e0*/  FADD.FTZ R20, R72, R3 ;  /* 0x0000000348147221 */ /* 0x000fc60000010000 */
[----:B------:R-:W-:-:S03]  /*47f0*/  FADD.FTZ R26, R34, R21 ;  /* 0x00000015221a7221 */ /* 0x000fc60000010000 */
[----:B------:R3:W4:Y:S01]  /*4800*/  MUFU.EX2 R74, R67 ;  /* 0x00000043004a7308 */ /* 0x0007220000000800 */
[----:B-1----:R-:W-:-:S07]  /*4810*/  FADD.FTZ R3, R65, R20 ;  /* 0x0000001441037221 */ /* 0x002fce0000010000 */
[----:B------:R-:W1:Y:S01]  /*4820*/  MUFU.EX2 R36, R137 ;  /* 0x0000008900247308 */ /* 0x000e620000000800 */
[C---:B--2---:R-:W-:Y:S01]  /*4830*/  F2FP.SATFINITE.E4M3.F32.PACK_AB_MERGE_C R34, R101.reuse, R34, RZ ;  /* 0x000000226522723e */ /* 0x044fe200048070ff */
[----:B------:R-:W-:Y:S01]  /*4840*/  FADD.FTZ R101, R101, R26 ;  /* 0x0000001a65657221 */ /* 0x000fe20000010000 */
[--C-:B---3--:R-:W-:Y:S02]  /*4850*/  IMAD.MOV.U32 R67, RZ, RZ, R87.reuse ;  /* 0x000000ffff437224 */ /* 0x108fe400078e0057 */
[----:B------:R-:W-:Y:S01]  /*4860*/  F2FP.SATFINITE.E4M3.F32.PACK_AB_MERGE_C R183, R97, R32, R34 ;  /* 0x0000002061b7723e */ /* 0x000fe20004807022 */
[----:B------:R-:W-:Y:S02]  /*4870*/  IMAD.MOV.U32 R34, RZ, RZ, R87 ;  /* 0x000000ffff227224 */ /* 0x000fe400078e0057 */
[----:B------:R-:W2:Y:S01]  /*4880*/  MUFU.EX2 R71, R71 ;  /* 0x0000004700477308 */ /* 0x000ea20000000800 */
[C---:B----4-:R-:W-:Y:S01]  /*4890*/  F2FP.SATFINITE.E4M3.F32.PACK_AB_MERGE_C R65, R74.reuse, R65, RZ ;  /* 0x000000414a41723e */ /* 0x050fe200048070ff */
[----:B------:R-:W-:Y:S01]  /*48a0*/  FADD.FTZ R74, R74, R3 ;  /* 0x000000034a4a7221 */ /* 0x000fe20000010000 */
[----:B------:R-:W-:-:S02]  /*48b0*/  IMAD.MOV.U32 R32, RZ, RZ, R87 ;  /* 0x000000ffff207224 */ /* 0x000fc400078e0057 */
[----:B------:R-:W-:Y:S01]  /*48c0*/  F2FP.SATFINITE.E4M3.F32.PACK_AB_MERGE_C R182, R72, R15, R65 ;  /* 0x0000000f48b6723e */ /* 0x000fe20004807041 */
[----:B------:R-:W-:Y:S02]  /*48d0*/  IMAD.MOV.U32 R72, RZ, RZ, R87 ;  /* 0x000000ffff487224 */ /* 0x000fe400078e0057 */
[----:B------:R-:W3:Y:S01]  /*48e0*/  MUFU.EX2 R103, R103 ;  /* 0x0000006700677308 */ /* 0x000ee20000000800 */
[----:B-1----:R-:W-:-:S01]  /*48f0*/  FADD.FTZ R6, R36, R101 ;  /* 0x0000006524067221 */ /* 0x002fc20000010000 */
[--C-:B------:R-:W-:Y:S02]  /*4900*/  IMAD.MOV.U32 R65, RZ, RZ, R87.reuse ;  /* 0x000000ffff417224 */ /* 0x100fe400078e0057 */
[----:B------:R-:W-:-:S04]  /*4910*/  IMAD.MOV.U32 R26, RZ, RZ, R87 ;  /* 0x000000ffff1a7224 */ /* 0x000fc800078e0057 */
[----:B------:R1:W4:Y:S01]  /*4920*/  MUFU.EX2 R76, R73 ;  /* 0x00000049004c7308 */ /* 0x0003220000000800 */
[----:B--2---:R-:W-:-:S01]  /*4930*/  FADD.FTZ R3, R71, R74 ;  /* 0x0000004a47037221 */ /* 0x004fc20000010000 */
[----:B------:R-:W-:-:S06]  /*4940*/  IMAD.MOV.U32 R74, RZ, RZ, R87 ;  /* 0x000000ffff4a7224 */ /* 0x000fcc00078e0057 */
[----:B------:R-:W2:Y:S01]  /*4950*/  MUFU.EX2 R38, R139 ;  /* 0x0000008b00267308 */ /* 0x000ea20000000800 */
[----:B---3--:R-:W-:-:S01]  /*4960*/  FADD.FTZ R21, R103, R6 ;  /* 0x0000000667157221 */ /* 0x008fc20000010000 */
[----:B-1----:R-:W-:-:S06]  /*4970*/  IMAD.MOV.U32 R73, RZ, RZ, R87 ;  /* 0x000000ffff497224 */ /* 0x002fcc00078e0057 */
[----:B------:R-:W1:Y:S01]  /*4980*/  MUFU.EX2 R31, R31 ;  /* 0x0000001f001f7308 */ /* 0x000e620000000800 */
[----:B----4-:R-:W-:-:S07]  /*4990*/  FADD.FTZ R10, R76, R3 ;  /* 0x000000034c0a7221 */ /* 0x010fce0000010000 */
[----:B------:R-:W3:Y:S01]  /*49a0*/  MUFU.EX2 R105, R105 ;  /* 0x0000006900697308 */ /* 0x000ee20000000800 */
[----:B--2---:R-:W-:-:S07]  /*49b0*/  FADD.FTZ R14, R38, R21 ;  /* 0x00000015260e7221 */ /* 0x004fce0000010000 */
[----:B------:R2:W4:Y:S01]  /*49c0*/  MUFU.EX2 R78, R81 ;  /* 0x00000051004e7308 */ /* 0x0005220000000800 */
[----:B-1----:R-:W-:-:S07]  /*49d0*/  FADD.FTZ R3, R31, R10 ;  /* 0x0000000a1f037221 */ /* 0x002fce0000010000 */
[----:B------:R-:W1:Y:S01]  /*49e0*/  MUFU.EX2 R40, R40 ;  /* 0x0000002800287308 */ /* 0x000e620000000800 */
[C---:B---3--:R-:W-:Y:S01]  /*49f0*/  F2FP.SATFINITE.E4M3.F32.PACK_AB_MERGE_C R38, R105.reuse, R38, RZ ;  /* 0x000000266926723e */ /* 0x048fe200048070ff */
[----:B------:R-:W-:Y:S01]  /*4a00*/  FADD.FTZ R105, R105, R14 ;  /* 0x0000000e69697221 */ /* 0x000fe20000010000 */
[--C-:B--2---:R-:W-:Y:S02]  /*4a10*/  IMAD.MOV.U32 R81, RZ, RZ, R87.reuse ;  /* 0x000000ffff517224 */ /* 0x104fe400078e0057 */
        /* <DEDUP_REMOVED lines=12> */
[----:B------:R-:W1:Y:S01]  /*4ae0*/  MUFU.EX2 R80, R99 ;  /* 0x0000006300507308 */ /* 0x000e620000000800 */
[----:B--2---:R-:W-:-:S01]  /*4af0*/  FADD.FTZ R3, R85, R78 ;  /* 0x0000004e55037221 */ /* 0x004fc20000010000 */
[----:B------:R-:W-:-:S06]  /*4b00*/  IMAD.MOV.U32 R78, RZ, RZ, R87 ;  /* 0x000000ffff4e7224 */ /* 0x000fcc00078e0057 */
[----:B------:R-:W-:Y:S01]  /*4b10*/  MUFU.EX2 R42, R42 ;  /* 0x0000002a002a7308 */ /* 0x000fe20000000800 */
[----:B---3--:R-:W-:-:S07]  /*4b20*/  FADD.FTZ R21, R107, R10 ;  /* 0x0000000a6b157221 */ /* 0x008fce0000010000 */
[----:B------:R-:W2:Y:S01]  /*4b30*/  MUFU.EX2 R109, R109 ;  /* 0x0000006d006d7308 */ /* 0x000ea20000000800 */
[----:B-1----:R-:W-:-:S07]  /*4b40*/  FADD.FTZ R14, R80, R3 ;  /* 0x00000003500e7221 */ /* 0x002fce0000010000 */
[----:B------:R-:W1:Y:S08]  /*4b50*/  MUFU.EX2 R35, R35 ;  /* 0x0000002300237308 */ /* 0x000e700000000800 */
[----:B------:R3:W4:Y:S01]  /*4b60*/  MUFU.EX2 R8, R39 ;  /* 0x0000002700087308 */ /* 0x0007220000000800 */
[----:B--2---:R-:W-:Y:S01]  /*4b70*/  F2FP.SATFINITE.E4M3.F32.PACK_AB_MERGE_C R20, R109, R42, RZ ;  /* 0x0000002a6d14723e */ /* 0x004fe200048070ff */
[----:B------:R-:W-:-:S03]  /*4b80*/  FADD.FTZ R42, R42, R21 ;  /* 0x000000152a2a7221 */ /* 0x000fc60000010000 */
[----:B------:R-:W-:Y:S01]  /*4b90*/  F2FP.SATFINITE.E4M3.F32.PACK_AB_MERGE_C R187, R107, R40, R20 ;  /* 0x000000286bbb723e */ /* 0x000fe20004807014 */
[----:B------:R-:W-:-:S01]  /*4ba0*/  FADD.FTZ R109, R109, R42 ;  /* 0x0000002a6d6d7221 */ /* 0x000fc20000010000 */
[----:B------:R-:W-:Y:S01]  /*4bb0*/  IMAD.MOV.U32 R42, RZ, RZ, R87 ;  /* 0x000000ffff2a7224 */ /* 0x000fe200078e0057 */
[----:B------:R-:W-:Y:S01]  /*4bc0*/  MUFU.EX2 R46, R46 ;  /* 0x0000002e002e7308 */ /* 0x000fe20000000800 */
[----:B-1----:R-:W-:-:S01]  /*4bd0*/  FADD.FTZ R3, R35, R14 ;  /* 0x0000000e23037221 */ /* 0x002fc20000010000 */
[--C-:B------:R-:W-:Y:S02]  /*4be0*/  IMAD.MOV.U32 R40, RZ, RZ, R87.reuse ;  /* 0x000000ffff287224 */ /* 0x100fe400078e0057 */
[----:B---3--:R-:W-:-:S04]  /*4bf0*/  IMAD.MOV.U32 R39, RZ, RZ, R87 ;  /* 0x000000ffff277224 */ /* 0x008fc800078e0057 */
[----:B------:R-:W1:Y:S01]  /*4c00*/  MUFU.EX2 R119, R119 ;  /* 0x0000007700777308 */ /* 0x000e620000000800 */
[C---:B----4-:R-:W-:Y:S01]  /*4c10*/  F2FP.SATFINITE.E4M3.F32.PACK_AB_MERGE_C R35, R8.reuse, R35, RZ ;  /* 0x000000230823723e */ /* 0x050fe200048070ff */
[----:B------:R-:W-:-:S03]  /*4c20*/  FADD.FTZ R8, R8, R3 ;  /* 0x0000000308087221 */ /* 0x000fc60000010000 */
[----:B------:R-:W-:Y:S01]  /*4c30*/  F2FP.SATFINITE.E4M3.F32.PACK_AB_MERGE_C R186, R80, R85, R35 ;  /* 0x0000005550ba723e */ /* 0x000fe20004807023 */
[--C-:B------:R-:W-:Y:S02]  /*4c40*/  IMAD.MOV.U32 R85, RZ, RZ, R87.reuse ;  /* 0x000000ffff557224 */ /* 0x100fe400078e0057 */
[----:B------:R-:W2:Y:S01]  /*4c50*/  MUFU.EX2 R44, R44 ;  /* 0x0000002c002c7308 */ /* 0x000ea20000000800 */
[--C-:B------:R-:W-:Y:S02]  /*4c60*/  IMAD.MOV.U32 R80, RZ, RZ, R87.reuse ;  /* 0x000000ffff507224 */ /* 0x100fe400078e0057 */
[----:B------:R-:W-:-:S05]  /*4c70*/  IMAD.MOV.U32 R35, RZ, RZ, R87 ;  /* 0x000000ffff237224 */ /* 0x000fca00078e0057 */
[----:B------:R-:W3:Y:S01]  /*4c80*/  MUFU.EX2 R111, R111 ;  /* 0x0000006f006f7308 */ /* 0x000ee20000000800 */
[----:B-1----:R-:W-:-:S07]  /*4c90*/  F2FP.SATFINITE.E4M3.F32.PACK_AB_MERGE_C R5, R119, R46, RZ ;  /* 0x0000002e7705723e */ /* 0x002fce00048070ff */
[----:B------:R-:W1:Y:S01]  /*4ca0*/  MUFU.EX2 R117, R117 ;  /* 0x0000007500757308 */ /* 0x000e620000000800 */
[----:B--2---:R-:W-:-:S07]  /*4cb0*/  FADD.FTZ R4, R44, R109 ;  /* 0x0000006d2c047221 */ /* 0x004fce0000010000 */
[----:B------:R-:W2:Y:S01]  /*4cc0*/  MUFU.EX2 R12, R113 ;  /* 0x00000071000c7308 */ /* 0x000ea20000000800 */
[----:B---3--:R-:W-:-:S07]  /*4cd0*/  FADD.FTZ R3, R111, R8 ;  /* 0x000000086f037221 */ /* 0x008fce0000010000 */
[----:B------:R-:W3:Y:S01]  /*4ce0*/  MUFU.EX2 R115, R115 ;  /* 0x0000007300737308 */ /* 0x000ee20000000800 */
[C---:B-1----:R-:W-:Y:S01]  /*4cf0*/  F2FP.SATFINITE.E4M3.F32.PACK_AB_MERGE_C R189, R117.reuse, R44, R5 ;  /* 0x0000002c75bd723e */ /* 0x042fe20004807005 */
[----:B------:R-:W-:Y:S01]  /*4d00*/  FADD.FTZ R117, R117, R4 ;  /* 0x0000000475757221 */ /* 0x000fe20000010000 */
[----:B------:R-:W-:-:S03]  /*4d10*/  IMAD.MOV.U32 R44, RZ, RZ, R87 ;  /* 0x000000ffff2c7224 */ /* 0x000fc600078e0057 */
[----:B------:R-:W-:Y:S02]  /*4d20*/  FADD.FTZ R46, R46, R117 ;  /* 0x000000752e2e7221 */ /* 0x000fe40000010000 */
[----:B------:R-:W1:Y:S01]  /*4d30*/  MUFU.EX2 R6, R125 ;  /* 0x0000007d00067308 */ /* 0x000e620000000800 */
[----:B--2---:R-:W-:-:S01]  /*4d40*/  FADD.FTZ R4, R12, R3 ;  /* 0x000000030c047221 */ /* 0x004fc20000010000 */
[----:B------:R-:W-:Y:S01]  /*4d50*/  FADD.FTZ R119, R119, R46 ;  /* 0x0000002e77777221 */ /* 0x000fe20000010000 */
[----:B------:R-:W-:-:S05]  /*4d60*/  IMAD.MOV.U32 R46, RZ, RZ, R87 ;  /* 0x000000ffff2e7224 */ /* 0x000fca00078e0057 */
[----:B------:R-:W-:Y:S01]  /*4d70*/  MUFU.EX2 R50, R50 ;  /* 0x0000003200327308 */ /* 0x000fe20000000800 */
[----:B---3--:R-:W-:-:S07]  /*4d80*/  FADD.FTZ R3, R115, R4 ;  /* 0x0000000473037221 */ /* 0x008fce0000010000 */
[----:B------:R-:W2:Y:S01]  /*4d90*/  MUFU.EX2 R123, R123 ;  /* 0x0000007b007b7308 */ /* 0x000ea20000000800 */
[C---:B-1----:R-:W-:Y:S01]  /*4da0*/  F2FP.SATFINITE.E4M3.F32.PACK_AB_MERGE_C R115, R6.reuse, R115, RZ ;  /* 0x000000730673723e */ /* 0x042fe200048070ff */
[----:B------:R-:W-:-:S03]  /*4db0*/  FADD.FTZ R6, R6, R3 ;  /* 0x0000000306067221 */ /* 0x000fc60000010000 */
[----:B------:R-:W-:-:S03]  /*4dc0*/  F2FP.SATFINITE.E4M3.F32.PACK_AB_MERGE_C R188, R12, R111, R115 ;  /* 0x0000006f0cbc723e */ /* 0x000fc60004807073 */
[----:B------:R-:W1:Y:S08]  /*4dd0*/  MUFU.EX2 R48, R48 ;  /* 0x0000003000307308 */ /* 0x000e700000000800 */
[----:B------:R-:W3:Y:S01]  /*4de0*/  MUFU.EX2 R127, R127 ;  /* 0x0000007f007f7308 */ /* 0x000ee20000000800 */
[----:B--2---:R-:W-:-:S07]  /*4df0*/  F2FP.SATFINITE.E4M3.F32.PACK_AB_MERGE_C R5, R123, R50, RZ ;  /* 0x000000327b05723e */ /* 0x004fce00048070ff */
[----:B------:R-:W2:Y:S01]  /*4e00*/  MUFU.EX2 R121, R121 ;  /* 0x0000007900797308 */ /* 0x000ea20000000800 */
[----:B-1----:R-:W-:-:S07]  /*4e10*/  FADD.FTZ R4, R48, R119 ;  /* 0x0000007730047221 */ /* 0x002fce0000010000 */
[----:B------:R-:W1:Y:S01]  /*4e20*/  MUFU.EX2 R10, R129 ;  /* 0x00000081000a7308 */ /* 0x000e620000000800 */
[----:B---3--:R-:W-:-:S07]  /*4e30*/  FADD.FTZ R3, R127, R6 ;  /* 0x000000067f037221 */ /* 0x008fce0000010000 */
[----:B------:R-:W3:Y:S01]  /*4e40*/  MUFU.EX2 R131, R131 ;  /* 0x0000008300837308 */ /* 0x000ee20000000800 */
[C---:B--2---:R-:W-:Y:S01]  /*4e50*/  F2FP.SATFINITE.E4M3.F32.PACK_AB_MERGE_C R191, R121.reuse, R48, R5 ;  /* 0x0000003079bf723e */ /* 0x044fe20004807005 */
[----:B------:R-:W-:Y:S01]  /*4e60*/  FADD.FTZ R121, R121, R4 ;  /* 0x0000000479797221 */ /* 0x000fe20000010000 */
[----:B------:R-:W-:-:S03]  /*4e70*/  IMAD.MOV.U32 R48, RZ, RZ, R87 ;  /* 0x000000ffff307224 */ /* 0x000fc600078e0057 */
[----:B------:R-:W-:Y:S02]  /*4e80*/  FADD.FTZ R50, R50, R121 ;  /* 0x0000007932327221 */ /* 0x000fe40000010000 */
[----:B------:R-:W2:Y:S01]  /*4e90*/  MUFU.EX2 R60, R60 ;  /* 0x0000003c003c7308 */ /* 0x000ea20000000800 */
[----:B-1----:R-:W-:-:S04]  /*4ea0*/  FADD.FTZ R4, R10, R3 ;  /* 0x000000030a047221 */ /* 0x002fc80000010000 */
[----:B---3--:R-:W-:Y:S01]  /*4eb0*/  FADD.FTZ R5, R131, R4 ;  /* 0x0000000483057221 */ /* 0x008fe20000010000 */
[----:B------:R-:W-:-:S01]  /*4ec0*/  FADD.FTZ R4, R123, R50 ;  /* 0x000000327b047221 */ /* 0x000fc20000010000 */
[----:B------:R-:W-:Y:S01]  /*4ed0*/  IMAD.MOV.U32 R50, RZ, RZ, R87 ;  /* 0x000000ffff327224 */ /* 0x000fe200078e0057 */
[C---:B--2---:R-:W-:Y:S01]  /*4ee0*/  F2FP.SATFINITE.E4M3.F32.PACK_AB_MERGE_C R3, R60.reuse, R131, RZ ;  /* 0x000000833c03723e */ /* 0x044fe200048070ff */
[----:B------:R-:W-:Y:S01]  /*4ef0*/  FADD.FTZ R5, R60, R5 ;  /* 0x000000053c057221 */ /* 0x000fe20000010000 */
[----:B------:R-:W-:Y:S02]  /*4f00*/  IMAD.MOV.U32 R60, RZ, RZ, R87 ;  /* 0x000000ffff3c7224 */ /* 0x000fe400078e0057 */
[----:B------:R-:W-:Y:S01]  /*4f10*/  F2FP.SATFINITE.E4M3.F32.PACK_AB_MERGE_C R190, R10, R127, R3 ;  /* 0x0000007f0abe723e */ /* 0x000fe20004807003 */
[----:B------:R-:W-:Y:S06]  /*4f20*/  @!P1 BRA `(.L_x_15) ;  /* 0x0000003800349947 */ /* 0x000fec0003800000 */
[----:B------:R-:W-:Y:S01]  /*4f30*/  IMAD.MOV.U32 R6, RZ, RZ, R89 ;  /* 0x000000ffff067224 */ /* 0x000fe200078e0059 */
[----:B------:R-:W-:Y:S01]  /*4f40*/  CS2R R86, SRZ ;  /* 0x0000000000567805 */ /* 0x000fe2000001ff00 */
[----:B------:R-:W-:Y:S01]  /*4f50*/  IMAD.MOV.U32 R3, RZ, RZ, R91 ;  /* 0x000000ffff037224 */ /* 0x000fe200078e005b */
[----:B------:R-:W-:Y:S02]  /*4f60*/  CS2R R84, SRZ ;  /* 0x0000000000547805 */ /* 0x000fe4000001ff00 */
[----:B------:R-:W-:Y:S02]  /*4f70*/  CS2R R82, SRZ ;  /* 0x0000000000527805 */ /* 0x000fe4000001ff00 */
[----:B------:R-:W-:Y:S02]  /*4f80*/  CS2R R80, SRZ ;  /* 0x0000000000507805 */ /* 0x000fe4000001ff00 */
[----:B------:R-:W-:Y:S02]  /*4f90*/  CS2R R78, SRZ ;  /* 0x00000000004e7805 */ /* 0x000fe4000001ff00 */
[----:B------:R-:W-:-:S02]  /*4fa0*/  CS2R R76, SRZ ;  /* 0x00000000004c7805 */ /* 0x000fc4000001ff00 */
[----:B------:R-:W-:Y:S02]  /*4fb0*/  CS2R R74, SRZ ;  /* 0x00000000004a7805 */ /* 0x000fe4000001ff00 */
        /* <DEDUP_REMOVED lines=24> */
[----:B------:R-:W-:Y:S01]  /*5140*/  CS2R R24, SRZ ;  /* 0x0000000000187805 */ /* 0x000fe2000001ff00 */
[----:B------:R-:W-:Y:S01]  /*5150*/  UIADD3 UR54, UR54, -0x2, URZ ;  /* 0xfffffffe36367890 */ /* 0x000fe2000fffe03f */
[----:B------:R-:W-:Y:S01]  /*5160*/  UMOV UR56, UR36 ;  /* 0x0000002400387c82 */ /* 0x000fe20008000000 */
[----:B------:R-:W-:-:S10]  /*5170*/  UMOV UR55, UR49 ;  /* 0x0000003100377c82 */ /* 0x000fd40008000000 */
.L_x_25:
[----:B------:R-:W-:Y:S01]  /*5180*/  ISETP.NE.AND P2, PT, RZ, UR40, PT ;  /* 0x00000028ff007c0c */ /* 0x000fe2000bf45270 */
[----:B------:R-:W-:-:S04]  /*5190*/  UISETP.NE.AND UP0, UPT, UR55, 0x1, UPT ;  /* 0x000000013700788c */ /* 0x000fc8000bf05270 */
[----:B------:R-:W-:-:S04]  /*51a0*/  USEL UR36, URZ, 0x1, UP0 ;  /* 0x000000013f247887 */ /* 0x000fc80008000000 */
[----:B------:R-:W-:-:S04]  /*51b0*/  ULOP3.LUT UR36, UR56, UR36, URZ, 0x3c, !UPT ;  /* 0x0000002438247292 */ /* 0x000fc8000f8e3c3f */
[----:B------:R-:W-:Y:S08]  /*51c0*/  @P2 BRA `(.L_x_16) ;  /* 0x0000000000382947 */ /* 0x000ff00003800000 */
[----:B------:R-:W-:Y:S05]  /*51d0*/  @!P0 BRA `(.L_x_17) ;  /* 0x0000000000048947 */ /* 0x000fea0003800000 */
[----:B------:R-:W-:Y:S01]  /*51e0*/  BPT.TRAP 0x1 ;  /* 0x000000040000795c */ /* 0x000fe20000300000 */
.L_x_17:
[----:B------:R-:W-:Y:S01]  /*51f0*/  UIADD3 UR6, UR55, 0x1, URZ ;  /* 0x0000000137067890 */ /* 0x000fe2000fffe03f */
[----:B------:R-:W-:-:S03]  /*5200*/  IMAD.U32 R7, RZ, RZ, UR36 ;  /* 0x00000024ff077e24 */ /* 0x000fc6000f8e00ff */
[----:B------:R-:W-:Y:S02]  /*5210*/  UISETP.NE.AND UP0, UPT, UR6, 0x2, UPT ;  /* 0x000000020600788c */ /* 0x000fe4000bf05270 */
[----:B------:R-:W-:Y:S02]  /*5220*/  SHF.L.U32 R7, R7, 0x1f, RZ ;  /* 0x0000001f07077819 */ /* 0x000fe400000006ff */
[----:B------:R-:W-:-:S04]  /*5230*/  USEL UR6, UR6, URZ, UP0 ;  /* 0x0000003f06067287 */ /* 0x000fc80008000000 */
[----:B------:R-:W-:-:S09]  /*5240*/  ULEA UR6, UR6, UR38, 0x3 ;  /* 0x0000002606067291 */ /* 0x000fd2000f8e183f */
[----:B------:R1:W2:Y:S01]  /*5250*/  SYNCS.PHASECHK.TRANS64.TRYWAIT P1, [UR6+0x29830], R7 ;  /* 0x02983007ff0075a7 */ /* 0x0002a20008020146 */
[----:B------:R-:W-:Y:S05]  /*5260*/  @!P0 BRA `(.L_x_18) ;  /* 0x0000000000048947 */ /* 0x000fea0003800000 */
[----:B------:R-:W-:Y:S01]  /*5270*/  BPT.TRAP 0x1 ;  /* 0x000000040000795c */ /* 0x000fe20000300000 */
.L_x_18:
[----:B--2---:R-:W-:Y:S05]  /*5280*/  @P1 BRA `(.L_x_16) ;  /* 0x0000000000081947 */ /* 0x004fea0003800000 */
[----:B------:R-:W2:Y:S02]  /*5290*/  SYNCS.PHASECHK.TRANS64.TRYWAIT P1, [UR6+0x29830], R7 ;  /* 0x02983007ff0075a7 */ /* 0x000ea40008020146 */
[----:B--2---:R-:W-:Y:S05]  /*52a0*/  @!P1 BRA `(.L_x_19) ;  /* 0x0000008000509947 */ /* 0x004fea0003800000 */
.L_x_16:
[----:B-12---:R-:W-:Y:S01]  /*52b0*/  VIADD R7, R18, 0x8 ;  /* 0x0000000812077836 */ /* 0x006fe20000000000 */
[----:B------:R-:W-:Y:S01]  /*52c0*/  UIADD3 UR49, UR55, 0x1, URZ ;  /* 0x0000000137317890 */ /* 0x000fe2000fffe03f */
[----:B------:R-:W-:Y:S01]  /*52d0*/  UMOV UR27, 0x80000020 ;  /* 0x80000020001b7882 */ /* 0x000fe20000000000 */
[----:B------:R-:W-:Y:S02]  /*52e0*/  UMOV UR28, UR24 ;  /* 0x00000018001c7c82 */ /* 0x000fe40008000000 */
[----:B------:R1:W-:Y:S01]  /*52f0*/  BAR.SYNC.DEFER_BLOCKING R7, 0x100 ;  /* 0x000400070000751d */ /* 0x0003e20000010000 */
[----:B------:R-:W-:-:S04]  /*5300*/  UISETP.NE.AND UP0, UPT, UR49, 0x2, UPT ;  /* 0x000000023100788c */ /* 0x000fc8000bf05270 */
[----:B------:R-:W-:Y:S01]  /*5310*/  USEL UR49, UR49, URZ, UP0 ;  /* 0x0000003f31317287 */ /* 0x000fe20008000000 */
[----:B------:R-:W-:Y:S01]  /*5320*/  UMOV UR29, UR25 ;  /* 0x00000019001d7c82 */ /* 0x000fe20008000000 */
[----:B------:R-:W-:Y:S02]  /*5330*/  UMOV UR31, 0x80000020 ;  /* 0x80000020001f7882 */ /* 0x000fe40000000000 */
[----:B------:R-:W-:Y:S01]  /*5340*/  UIMAD UR57, UR49, 0x780, UR45 ;  /* 0x00000780313978a4 */ /* 0x000fe2000f8e022d */
[----:B------:R-:W-:Y:S01]  /*5350*/  UMOV UR32, UR24 ;  /* 0x0000001800207c82 */ /* 0x000fe20008000000 */
[----:B------:R-:W-:Y:S02]  /*5360*/  UMOV UR33, UR25 ;  /* 0x0000001900217c82 */ /* 0x000fe40008000000 */
[----:B------:R-:W-:Y:S02]  /*5370*/  UIADD3 UR30, UR57, 0x80, URZ ;  /* 0x00000080391e7890 */ /* 0x000fe4000fffe03f */
[----:B------:R-:W-:-:S02]  /*5380*/  UIADD3 UR34, UR57, 0x100, URZ ;  /* 0x0000010039227890 */ /* 0x000fc4000fffe03f */
[----:B------:R-:W-:Y:S01]  /*5390*/  UMOV UR26, UR57 ;  /* 0x00000039001a7c82 */ /* 0x000fe20008000000 */
[----:B------:R-:W-:Y:S01]  /*53a0*/  UMOV UR35, 0x80000020 ;  /* 0x8000002000237882 */ /* 0x000fe20000000000 */
[----:B------:R-:W-:Y:S01]  /*53b0*/  UIADD3 UR6, UR57, 0x200, URZ ;  /* 0x0000020039067890 */ /* 0x000fe2000fffe03f */
[----:B------:R-:W-:Y:S01]  /*53c0*/  UMOV UR7, 0x80000020 ;  /* 0x8000002000077882 */ /* 0x000fe20000000000 */
[----:B------:R-:W-:Y:S01]  /*53d0*/  UIADD3 UR10, UR57, 0x202, URZ ;  /* 0x00000202390a7890 */ /* 0x000fe2000fffe03f */
[----:B------:R-:W-:Y:S01]  /*53e0*/  WARPGROUP.ARRIVE ;  /* 0x00000000000079c5 */ /* 0x000fe20000000000 */
[----:B------:R-:W-:Y:S01]  /*53f0*/  UMOV UR11, 0x80000020 ;  /* 0x80000020000b7882 */ /* 0x000fe20000000000 */
[----:B------:R-:W-:Y:S01]  /*5400*/  UIADD3 UR14, UR57, 0x282, URZ ;  /* 0x00000282390e7890 */ /* 0x000fe2000fffe03f */
[----:B------:R-:W-:Y:S01]  /*5410*/  UMOV UR15, 0x80000020 ;  /* 0x80000020000f7882 */ /* 0x000fe20000000000 */
[----:B------:R-:W-:Y:S02]  /*5420*/  UIADD3 UR18, UR57, 0x500, URZ ;  /* 0x0000050039127890 */ /* 0x000fe4000fffe03f */
[----:B------:R-:W-:Y:S01]  /*5430*/  QGMMA.64x32x32.F32.E4M3.E4M3 R152, gdesc[UR24], RZ, !UPT, gsb0 ;  /* 0x00600000189879f3 */ /* 0x000fe2000c0008ff */
[----:B------:R-:W-:Y:S01]  /*5440*/  UIADD3 UR26, UR57, 0x180, URZ ;  /* 0x00000180391a7890 */ /* 0x000fe2000fffe03f */
[----:B------:R-:W-:Y:S01]  /*5450*/  UMOV UR27, 0x80000020 ;  /* 0x80000020001b7882 */ /* 0x000fe20000000000 */
[----:B------:R-:W-:Y:S01]  /*5460*/  UMOV UR19, 0x80000020 ;  /* 0x8000002000137882 */ /* 0x000fe20000000000 */
[----:B------:R-:W-:Y:S01]  /*5470*/  UIADD3 UR22, UR57, 0x502, URZ ;  /* 0x0000050239167890 */ /* 0x000fe2000fffe03f */
[----:B------:R-:W-:Y:S01]  /*5480*/  UMOV UR23, 0x80000020 ;  /* 0x8000002000177882 */ /* 0x000fe20000000000 */
[----:B------:R-:W-:-:S02]  /*5490*/  WARPGROUP.DEPBAR.LE gsb0, 0x0 ;  /* 0x00008000000079c5 */ /* 0x000fc40000010000 */
        /* <DEDUP_REMOVED lines=16> */
[----:B------:R-:W-:Y:S01]  /*55a0*/  UMOV UR26, UR6 ;  /* 0x00000006001a7c82 */ /* 0x000fe20008000000 */
[----:B------:R-:W-:Y:S01]  /*55b0*/  UMOV UR27, 0x80000020 ;  /* 0x80000020001b7882 */ /* 0x000fe20000000000 */
[----:B------:R-:W-:Y:S01]  /*55c0*/  UIADD3 UR6, UR57, 0x2, URZ ;  /* 0x0000000239067890 */ /* 0x000fe2000fffe03f */
        /* <DEDUP_REMOVED lines=25> */
[----:B------:R-:W-:Y:S01]  /*5760*/  UMOV UR6, UR10 ;  /* 0x0000000a00067c82 */ /* 0x000fe20008000000 */
[----:B------:R-:W-:Y:S01]  /*5770*/  UMOV UR7, 0x80000020 ;  /* 0x8000002000077882 */ /* 0x000fe20000000000 */
[----:B------:R-:W-:Y:S01]  /*5780*/  UIADD3 UR10, UR57, 0x280, URZ ;  /* 0x00000280390a7890 */ /* 0x000fe2000fffe03f */
        /* <DEDUP_REMOVED lines=92> */
[----:B------:R-:W-:Y:S01]  /*5d50*/  UIADD3 UR57, UR57, 0x702, URZ ;  /* 0x0000070239397890 */ /* 0x000fe2000fffe03f */
        /* <DEDUP_REMOVED lines=15> */
[----:B-1----:R-:W-:Y:S05]  /*5e50*/  @P2 BRA `(.L_x_20) ;  /* 0x00000000002c2947 */ /* 0x002fea0003800000 */
[----:B------:R-:W-:Y:S05]  /*5e60*/  @!P0 BRA `(.L_x_21) ;  /* 0x0000000000048947 */ /* 0x000fea0003800000 */
[----:B------:R-:W-:Y:S01]  /*5e70*/  BPT.TRAP 0x1 ;  /* 0x000000040000795c */ /* 0x000fe20000300000 */
.L_x_21:
[----:B------:R-:W-:Y:S01]  /*5e80*/  ULEA UR6, UR55, UR38, 0x3 ;  /* 0x0000002637067291 */ /* 0x000fe2000f8e183f */
[----:B------:R-:W-:-:S05]  /*5e90*/  IMAD.U32 R7, RZ, RZ, UR56 ;  /* 0x00000038ff077e24 */ /* 0x000fca000f8e00ff */
[----:B------:R-:W-:-:S04]  /*5ea0*/  SHF.L.U32 R7, R7, 0x1f, RZ ;  /* 0x0000001f07077819 */ /* 0x000fc800000006ff */
[----:B------:R1:W2:Y:S01]  /*5eb0*/  SYNCS.PHASECHK.TRANS64.TRYWAIT P1, [UR6+0x29850], R7 ;  /* 0x02985007ff0075a7 */ /* 0x0002a20008020146 */
[----:B------:R-:W-:Y:S05]  /*5ec0*/  @!P0 BRA `(.L_x_22) ;  /* 0x0000000000048947 */ /* 0x000fea0003800000 */
[----:B------:R-:W-:Y:S01]  /*5ed0*/  BPT.TRAP 0x1 ;  /* 0x000000040000795c */ /* 0x000fe20000300000 */
.L_x_22:
[----:B--2---:R-:W-:Y:S05]  /*5ee0*/  @P1 BRA `(.L_x_20) ;  /* 0x0000000000081947 */ /* 0x004fea0003800000 */
[----:B------:R-:W2:Y:S02]  /*5ef0*/  SYNCS.PHASECHK.TRANS64.TRYWAIT P1, [UR6+0x29850], R7 ;  /* 0x02985007ff0075a7 */ /* 0x000ea40008020146 */
[----:B--2---:R-:W-:Y:S05]  /*5f00*/  @!P1 BRA `(.L_x_23) ;  /* 0x0000007400509947 */ /* 0x004fea0003800000 */
.L_x_20:
[----:B------:R-:W-:Y:S01]  /*5f10*/  UIADD3 UR6, UR38, 0x400, URZ ;  /* 0x0000040026067890 */ /* 0x000fe2000fffe03f */
[----:B------:R-:W-:Y:S01]  /*5f20*/  WARPGROUP.ARRIVE ;  /* 0x00000000000079c5 */ /* 0x000fe20000000000 */
[----:B------:R-:W-:Y:S01]  /*5f30*/  UMOV UR7, 0xc0000010 ;  /* 0xc000001000077882 */ /* 0x000fe20000000000 */
[C---:B--2---:R-:W-:Y:S01]  /*5f40*/  FMUL.FTZ R8, R0.reuse, R152 ;  /* 0x0000009800087220 */ /* 0x044fe20000410000 */
[----:B------:R-:W-:Y:S01]  /*5f50*/  USHF.R.U32.HI UR6, URZ, 0x4, UR6 ;  /* 0x000000043f067899 */ /* 0x000fe20008011606 */
[C---:B------:R-:W-:Y:S01]  /*5f60*/  FMUL.FTZ R9, R0.reuse, R154 ;  /* 0x0000009a00097220 */ /* 0x040fe20000410000 */
[C---:B-1----:R-:W-:Y:S01]  /*5f70*/  FMUL.FTZ R7, R0.reuse, R153 ;  /* 0x0000009900077220 */ /* 0x042fe20000410000 */
[C---:B------:R-:W-:Y:S01]  /*5f80*/  FMUL.FTZ R10, R0.reuse, R155 ;  /* 0x0000009b000a7220 */ /* 0x040fe20000410000 */
[----:B------:R-:W-:Y:S01]  /*5f90*/  ULOP3.LUT UR6, UR6, 0x3fff, URZ, 0xc0, !UPT ;  /* 0x00003fff06067892 */ /* 0x000fe2000f8ec03f */
[----:B------:R-:W1:Y:S01]  /*5fa0*/  MUFU.TANH R8, R8 ;  /* 0x0000000800087308 */ /* 0x000e620000002400 */
[C---:B------:R-:W-:Y:S01]  /*5fb0*/  FMUL.FTZ R11, R0.reuse, R156 ;  /* 0x0000009c000b7220 */ /* 0x040fe20000410000 */
[C---:B------:R-:W-:Y:S01]  /*5fc0*/  FMUL.FTZ R13, R0.reuse, R158 ;  /* 0x0000009e000d7220 */ /* 0x040fe20000410000 */
[----:B------:R-:W-:Y:S01]  /*5fd0*/  ULOP3.LUT UR6, UR6, 0x10000, URZ, 0xfc, !UPT ;  /* 0x0001000006067892 */ /* 0x000fe2000f8efc3f */
[C---:B------:R-:W-:Y:S01]  /*5fe0*/  FMUL.FTZ R12, R0.reuse, R157 ;  /* 0x0000009d000c7220 */ /* 0x040fe20000410000 */
[C---:B------:R-:W-:Y:S01]  /*5ff0*/  FMUL.FTZ R14, R0.reuse, R159 ;  /* 0x0000009f000e7220 */ /* 0x040fe20000410000 */
[C---:B------:R-:W-:Y:S01]  /*6000*/  FMUL.FTZ R15, R0.reuse, R160 ;  /* 0x000000a0000f7220 */ /* 0x040fe20000410000 */
[----:B------:R-:W-:Y:S01]  /*6010*/  UIMAD UR10, UR55, 0x500, UR6 ;  /* 0x00000500370a78a4 */ /* 0x000fe2000f8e0206 */
[----:B------:R-:W2:Y:S01]  /*6020*/  MUFU.TANH R9, R9 ;  /* 0x0000000900097308 */ /* 0x000ea20000002400 */
[C---:B------:R-:W-:Y:S01]  /*6030*/  FMUL.FTZ R21, R0.reuse, R162 ;  /* 0x000000a200157220 */ /* 0x040fe20000410000 */
[C---:B------:R-:W-:Y:S01]  /*6040*/  FMUL.FTZ R20, R0.reuse, R161 ;  /* 0x000000a100147220 */ /* 0x040fe20000410000 */
[C---:B------:R-:W-:Y:S01]  /*6050*/  FMUL.FTZ R201, R0.reuse, R104 ;  /* 0x0000006800c97220 */ /* 0x040fe20000410000 */
[C---:B------:R-:W-:Y:S01]  /*6060*/  FMUL.FTZ R152, R0.reuse, R163 ;  /* 0x000000a300987220 */ /* 0x040fe20000410000 */
[C---:B------:R-:W-:Y:S01]  /*6070*/  FMUL.FTZ R153, R0.reuse, R164 ;  /* 0x000000a400997220 */ /* 0x040fe20000410000 */
[----:B------:R-:W-:Y:S01]  /*6080*/  UMOV UR6, UR10 ;  /* 0x0000000a00067c82 */ /* 0x000fe20008000000 */
[----:B------:R-:W-:Y:S01]  /*6090*/  FMUL.FTZ R155, R0, R166 ;  /* 0x000000a6009b7220 */ /* 0x000fe20000410000 */
[----:B------:R-:W-:Y:S01]  /*60a0*/  QGMMA.64x128x32.F32.E4M3.E4M3 R24, R172, gdesc[UR4], R24, gsb0 ;  /* 0x01e00004ac187df3 */ /* 0x000fe20008000818 */
[----:B------:R-:W-:Y:S01]  /*60b0*/  UIADD3 UR6, UR10, 0x100, URZ ;  /* 0x000001000a067890 */ /* 0x000fe2000fffe03f */
[----:B------:R-:W3:Y:S01]  /*60c0*/  MUFU.TANH R7, R7 ;  /* 0x0000000700077308 */ /* 0x000ee20000002400 */
[----:B------:R-:W-:Y:S01]  /*60d0*/  UMOV UR7, 0xc0000010 ;  /* 0xc000001000077882 */ /* 0x000fe20000000000 */
[----:B-1----:R-:W-:Y:S01]  /*60e0*/  FMNMX.FTZ R104, R8, R3, !PT ;  /* 0x0000000308687209 */ /* 0x002fe20007810000 */
[C---:B------:R-:W-:Y:S01]  /*60f0*/  FMUL.FTZ R154, R0.reuse, R165 ;  /* 0x000000a5009a7220 */ /* 0x040fe20000410000 */
[C---:B------:R-:W-:Y:S01]  /*6100*/  FMUL.FTZ R203, R0.reuse, R106 ;  /* 0x0000006a00cb7220 */ /* 0x040fe20000410000 */
[C---:B------:R-:W-:Y:S01]  /*6110*/  FMUL.FTZ R156, R0.reuse, R167 ;  /* 0x000000a7009c7220 */ /* 0x040fe20000410000 */
[C---:B------:R-:W-:Y:S01]  /*6120*/  FMUL.FTZ R136, R0.reuse, R136 ;  /* 0x0000008800887220 */ /* 0x040fe20000410000 */
[----:B--2---:R-:W-:Y:S01]  /*6130*/  FMNMX.FTZ R205, R9, R6, !PT ;  /* 0x0000000609cd7209 */ /* 0x004fe20007810000 */
[----:B------:R-:W1:Y:S01]  /*6140*/  MUFU.TANH R10, R10 ;  /* 0x0000000a000a7308 */ /* 0x000e620000002400 */
        /* <DEDUP_REMOVED lines=8> */
[----:B---3--:R-:W-:Y:S01]  /*61d0*/  FMNMX.FTZ R104, R7, R104, !PT ;  /* 0x0000006807687209 */ /* 0x008fe20007810000 */
[C---:B------:R-:W-:Y:S01]  /*61e0*/  FMUL.FTZ R143, R0.reuse, R143 ;  /* 0x0000008f008f7220 */ /* 0x040fe20000410000 */
[C---:B------:R-:W-:Y:S01]  /*61f0*/  FMUL.FTZ R157, R0.reuse, R144 ;  /* 0x00000090009d7220 */ /* 0x040fe20000410000 */
[C---:B------:R-:W-:Y:S01]  /*6200*/  FMUL.FTZ R223, R0.reuse, R89 ;  /* 0x0000005900df7220 */ /* 0x040fe20000410000 */
[C---:B------:R-:W-:Y:S01]  /*6210*/  FMUL.FTZ R159, R0.reuse, R145 ;  /* 0x00000091009f7220 */ /* 0x040fe20000410000 */
[C---:B------:R-:W-:Y:S01]  /*6220*/  FMUL.FTZ R145, R0.reuse, R146 ;  /* 0x0000009200917220 */ /* 0x040fe20000410000 */
[----:B------:R-:W-:Y:S01]  /*6230*/  FMUL.FTZ R147, R0, R147 ;  /* 0x0000009300937220 */ /* 0x000fe20000410000 */
[----:B------:R-:W3:Y:S01]  /*6240*/  MUFU.TANH R13, R13 ;  /* 0x0000000d000d7308 */ /* 0x000ee20000002400 */
[----:B-1----:R-:W-:Y:S01]  /*6250*/  FMNMX.FTZ R106, R10, R205, !PT ;  /* 0x000000cd0a6a7209 */ /* 0x002fe20007810000 */
[C---:B------:R-:W-:Y:S01]  /*6260*/  FMUL.FTZ R161, R0.reuse, R148 ;  /* 0x0000009400a17220 */ /* 0x040fe20000410000 */
[C---:B------:R-:W-:Y:S01]  /*6270*/  FMUL.FTZ R163, R0.reuse, R149 ;  /* 0x0000009500a37220 */ /* 0x040fe20000410000 */
[C---:B------:R-:W-:Y:S01]  /*6280*/  FMUL.FTZ R149, R0.reuse, R150 ;  /* 0x0000009600957220 */ /* 0x040fe20000410000 */
[C---:B------:R-:W-:Y:S01]  /*6290*/  FMUL.FTZ R151, R0.reuse, R151 ;  /* 0x0000009700977220 */ /* 0x040fe20000410000 */
[C---:B------:R-:W-:Y:S01]  /*62a0*/  FMUL.FTZ R165, R0.reuse, R120 ;  /* 0x0000007800a57220 */ /* 0x040fe20000410000 */
[C---:B------:R-:W-:Y:S01]  /*62b0*/  FMUL.FTZ R167, R0.reuse, R121 ;  /* 0x0000007900a77220 */ /* 0x040fe20000410000 */
[----:B------:R-:W1:Y:S01]  /*62c0*/  MUFU.TANH R12, R12 ;  /* 0x0000000c000c7308 */ /* 0x000e620000002400 */
[----:B--2---:R-:W-:Y:S01]  /*62d0*/  FMNMX.FTZ R205, R11, R104, !PT ;  /* 0x000000680bcd7209 */ /* 0x004fe20007810000 */
        /* <DEDUP_REMOVED lines=21> */
[----:B------:R-:W-:Y:S01]  /*6430*/  FMUL.FTZ R211, R0, R109 ;  /* 0x0000006d00d37220 */ /* 0x000fe20000410000 */
        /* <DEDUP_REMOVED lines=15> */
[C---:B------:R-:W-:Y:S01]  /*6530*/  FMUL.FTZ R93, R0.reuse, R94 ;  /* 0x0000005e005d7220 */ /* 0x040fe20000410000 */
        /* <DEDUP_REMOVED lines=12> */
[----:B------:R-:W-:Y:S01]  /*6600*/  FMUL.FTZ R103, R0, R103 ;  /* 0x0000006700677220 */ /* 0x000fe20000410000 */
[----:B------:R-:W2:Y:S03]  /*6610*/  S2R R170, SR_TID.X ;  /* 0x0000000000aa7919 */ /* 0x000ea60000002100 */
[----:B------:R-:W4:Y:S01]  /*6620*/  MUFU.TANH R155, R155 ;  /* 0x0000009b009b7308 */ /* 0x000f220000002400 */
[----:B---3--:R-:W-:Y:S01]  /*6630*/  FMNMX.FTZ R104, R152, R207, !PT ;  /* 0x000000cf98687209 */ /* 0x008fe20007810000 */
[----:B------:R-:W-:-:S06]  /*6640*/  FMUL.FTZ R207, R0, R91 ;  /* 0x0000005b00cf7220 */ /* 0x000fcc0000410000 */
[----:B------:R-:W3:Y:S01]  /*6650*/  MUFU.TANH R154, R154 ;  /* 0x0000009a009a7308 */ /* 0x000ee20000002400 */
[----:B-1----:R-:W-:-:S07]  /*6660*/  FMNMX.FTZ R205, R153, R88, !PT ;  /* 0x0000005899cd7209 */ /* 0x002fce0007810000 */
[----:B------:R-:W1:Y:S01]  /*6670*/  MUFU.TANH R156, R156 ;  /* 0x0000009c009c7308 */ /* 0x000e620000002400 */
[----:B----4-:R-:W-:-:S07]  /*6680*/  FMNMX.FTZ R89, R155, R104, !PT ;  /* 0x000000689b597209 */ /* 0x010fce0007810000 */
[----:B------:R-:W4:Y:S01]  /*6690*/  MUFU.TANH R136, R136 ;  /* 0x0000008800887308 */ /* 0x000f220000002400 */
[----:B---3--:R-:W-:Y:S02]  /*66a0*/  FMNMX.FTZ R205, R154, R205, !PT ;  /* 0x000000cd9acd7209 */ /* 0x008fe40007810000 */
[----:B--2---:R-:W-:-:S05]  /*66b0*/  LOP3.LUT P1, RZ, R170, 0x7f, RZ, 0xc0, !PT ;  /* 0x0000007faaff7812 */ /* 0x004fca000782c0ff */
[----:B------:R-:W2:Y:S01]  /*66c0*/  MUFU.TANH R138, R138 ;  /* 0x0000008a008a7308 */ /* 0x000ea20000002400 */
[----:B-1----:R-:W-:-:S07]  /*66d0*/  FMNMX.FTZ R89, R156, R89, !PT ;  /* 0x000000599c597209 */ /* 0x002fce0007810000 */
[----:B------:R-:W1:Y:S01]  /*66e0*/  MUFU.TANH R137, R137 ;  /* 0x0000008900897308 */ /* 0x000e620000002400 */
[----:B----4-:R-:W-:Y:S01]  /*66f0*/  FMNMX.FTZ R88, R136, R205, !PT ;  /* 0x000000cd88587209 */ /* 0x010fe20007810000 */
[----:B------:R-:W-:-:S06]  /*6700*/  FMUL.FTZ R205, R0, R90 ;  /* 0x0000005a00cd7220 */ /* 0x000fcc0000410000 */
[----:B------:R-:W3:Y:S01]  /*6710*/  MUFU.TANH R139, R139 ;  /* 0x0000008b008b7308 */ /* 0x000ee20000002400 */
[----:B--2---:R-:W-:Y:S01]  /*6720*/  FMNMX.FTZ R90, R138, R89, !PT ;  /* 0x000000598a5a7209 */ /* 0x004fe20007810000 */
[----:B------:R-:W-:Y:S02]  /*6730*/  WARPGROUP.DEPBAR.LE gsb0, 0x0 ;  /* 0x00008000000079c5 */ /* 0x000fe40000010000 */
[----:B------:R-:W-:-:S04]  /*6740*/  WARPGROUP.ARRIVE ;  /* 0x00000000000079c5 */ /* 0x000fc80000000000 */
[----:B------:R-:W2:Y:S01]  /*6750*/  MUFU.TANH R140, R140 ;  /* 0x0000008c008c7308 */ /* 0x000ea20000002400 */
[----:B-1----:R-:W-:Y:S01]  /*6760*/  FMNMX.FTZ R89, R137, R88, !PT ;  /* 0x0000005889597209 */ /* 0x002fe20007810000 */
[----:B------:R-:W-:Y:S01]  /*6770*/  QGMMA.64x128x32.F32.E4M3.E4M3 R24, R176, gdesc[UR4], R24, gsb0 ;  /* 0x01e00004b0187df3 */ /* 0x000fe20008000818 */
[----:B------:R-:W-:Y:S01]  /*6780*/  UIADD3 UR6, UR10, 0x200, URZ ;  /* 0x000002000a067890 */ /* 0x000fe2000fffe03f */
[----:B------:R-:W-:-:S04]  /*6790*/  UMOV UR7, 0xc0000010 ;  /* 0xc000001000077882 */ /* 0x000fc80000000000 */
[----:B------:R-:W1:Y:S01]  /*67a0*/  MUFU.TANH R141, R141 ;  /* 0x0000008d008d7308 */ /* 0x000e620000002400 */
[----:B---3--:R-:W-:-:S07]  /*67b0*/  FMNMX.FTZ R225, R139, R90, !PT ;  /* 0x0000005a8be17209 */ /* 0x008fce0007810000 */
[----:B------:R-:W3:Y:S01]  /*67c0*/  MUFU.TANH R142, R142 ;  /* 0x0000008e008e7308 */ /* 0x000ee20000002400 */
[----:B--2---:R-:W-:-:S07]  /*67d0*/  FMNMX.FTZ R88, R140, R89, !PT ;  /* 0x000000598c587209 */ /* 0x004fce0007810000 */
[----:B------:R-:W2:Y:S01]  /*67e0*/  MUFU.TANH R143, R143 ;  /* 0x0000008f008f7308 */ /* 0x000ea20000002400 */
[----:B-1----:R-:W-:-:S07]  /*67f0*/  FMNMX.FTZ R88, R141, R88, !PT ;  /* 0x000000588d587209 */ /* 0x002fce0007810000 */
[----:B------:R-:W1:Y:S01]  /*6800*/  MUFU.TANH R157, R157 ;  /* 0x0000009d009d7308 */ /* 0x000e620000002400 */
[----:B---3--:R-:W-:Y:S01]  /*6810*/  FMNMX.FTZ R90, R142, R225, !PT ;  /* 0x000000e18e5a7209 */ /* 0x008fe20007810000 */
[----:B------:R-:W-:-:S06]  /*6820*/  FMUL.FTZ R225, R0, R92 ;  /* 0x0000005c00e17220 */ /* 0x000fcc0000410000 */
[----:B------:R-:W3:Y:S01]  /*6830*/  MUFU.TANH R159, R159 ;  /* 0x0000009f009f7308 */ /* 0x000ee20000002400 */
[----:B--2---:R-:W-:-:S07]  /*6840*/  FMNMX.FTZ R90, R143, R90, !PT ;  /* 0x0000005a8f5a7209 */ /* 0x004fce0007810000 */
[----:B------:R-:W2:Y:S01]  /*6850*/  MUFU.TANH R145, R145 ;  /* 0x0000009100917308 */ /* 0x000ea20000002400 */
[----:B-1----:R-:W-:-:S07]  /*6860*/  FMNMX.FTZ R88, R157, R88, !PT ;  /* 0x000000589d587209 */ /* 0x002fce0007810000 */
[----:B------:R-:W1:Y:S01]  /*6870*/  MUFU.TANH R147, R147 ;  /* 0x0000009300937308 */ /* 0x000e620000002400 */
[----:B---3--:R-:W-:-:S07]  /*6880*/  FMNMX.FTZ R88, R159, R88, !PT ;  /* 0x000000589f587209 */ /* 0x008fce0007810000 */
        /* <DEDUP_REMOVED lines=21> */
[----:B-1----:R-:W-:Y:S01]  /*69e0*/  FMNMX.FTZ R88, R169, R88, !PT ;  /* 0x00000058a9587209 */ /* 0x002fe20007810000 */
[----:B------:R-:W-:Y:S02]  /*69f0*/  WARPGROUP.DEPBAR.LE gsb0, 0x0 ;  /* 0x00008000000079c5 */ /* 0x000fe40000010000 */
[----:B------:R-:W-:-:S04]  /*6a00*/  WARPGROUP.ARRIVE ;  /* 0x00000000000079c5 */ /* 0x000fc80000000000 */
[----:B------:R-:W1:Y:S01]  /*6a10*/  MUFU.TANH R127, R127 ;  /* 0x0000007f007f7308 */ /* 0x000e620000002400 */
[----:B---3--:R-:W-:Y:S01]  /*6a20*/  FMNMX.FTZ R88, R125, R88, !PT ;  /* 0x000000587d587209 */ /* 0x008fe20007810000 */
[----:B------:R-:W-:Y:S01]  /*6a30*/  QGMMA.64x128x32.F32.E4M3.E4M3 R24, R180, gdesc[UR4], R24, gsb0 ;  /* 0x01e00004b4187df3 */ /* 0x000fe20008000818 */
[----:B------:R-:W-:Y:S01]  /*6a40*/  UIADD3 UR6, UR10, 0x300, URZ ;  /* 0x000003000a067890 */ /* 0x000fe2000fffe03f */
[----:B------:R-:W-:-:S04]  /*6a50*/  UMOV UR7, 0xc0000010 ;  /* 0xc000001000077882 */ /* 0x000fc80000000000 */
        /* <DEDUP_REMOVED lines=36> */
[----:B------:R-:W-:Y:S02]  /*6ca0*/  WARPGROUP.DEPBAR.LE gsb0, 0x0 ;  /* 0x00008000000079c5 */ /* 0x000fe40000010000 */
[----:B------:R-:W-:-:S04]  /*6cb0*/  WARPGROUP.ARRIVE ;  /* 0x00000000000079c5 */ /* 0x000fc80000000000 */
[----:B------:R-:W3:Y:S01]  /*6cc0*/  MUFU.TANH R113, R113 ;  /* 0x0000007100717308 */ /* 0x000ee20000002400 */
[----:B--2---:R-:W-:Y:S01]  /*6cd0*/  FMNMX.FTZ R88, R213, R88, !PT ;  /* 0x00000058d5587209 */ /* 0x004fe20007810000 */
[----:B------:R-:W-:Y:S01]  /*6ce0*/  QGMMA.64x128x32.F32.E4M3.E4M3 R24, R184, gdesc[UR4], R24, gsb0 ;  /* 0x01e00004b8187df3 */ /* 0x000fe20008000818 */
[----:B------:R-:W-:Y:S01]  /*6cf0*/  UIADD3 UR6, UR10, 0x400, URZ ;  /* 0x000004000a067890 */ /* 0x000fe2000fffe03f */
[----:B------:R-:W-:-:S04]  /*6d00*/  UMOV UR7, 0xc0000010 ;  /* 0xc000001000077882 */ /* 0x000fc80000000000 */
        /* <DEDUP_REMOVED lines=35> */
[----:B--2---:R-:W-:Y:S01]  /*6f40*/  FMNMX.FTZ R90, R97, R90, !PT ;  /* 0x0000005a615a7209 */ /* 0x004fe20007810000 */
[----:B------:R-:W-:Y:S02]  /*6f50*/  WARPGROUP.DEPBAR.LE gsb0, 0x0 ;  /* 0x00008000000079c5 */ /* 0x000fe40000010000 */
[----:B------:R-:W-:-:S04]  /*6f60*/  WARPGROUP.ARRIVE ;  /* 0x00000000000079c5 */ /* 0x000fc80000000000 */
[----:B------:R-:W2:Y:S01]  /*6f70*/  MUFU.TANH R235, R235 ;  /* 0x000000eb00eb7308 */ /* 0x000ea20000002400 */
[----:B-1----:R-:W-:Y:S01]  /*6f80*/  FMNMX.FTZ R90, R99, R90, !PT ;  /* 0x0000005a635a7209 */ /* 0x002fe20007810000 */
[----:B------:R-:W-:Y:S06]  /*6f90*/  QGMMA.64x128x32.F32.E4M3.E4M3 R24, R188, gdesc[UR4], R24, gsb0 ;  /* 0x01e00004bc187df3 */ /* 0x000fec0008000818 */
[----:B------:R-:W1:Y:S01]  /*6fa0*/  MUFU.TANH R101, R101 ;  /* 0x0000006500657308 */ /* 0x000e620000002400 */
[----:B---3--:R-:W-:-:S07]  /*6fb0*/  FMNMX.FTZ R88, R233, R88, !PT ;  /* 0x00000058e9587209 */ /* 0x008fce0007810000 */
[----:B------:R-:W3:Y:S01]  /*6fc0*/  MUFU.TANH R103, R103 ;  /* 0x0000006700677308 */ /* 0x000ee20000002400 */
[----:B--2---:R-:W-:Y:S02]  /*6fd0*/  FMNMX.FTZ R92, R235, R88, !PT ;  /* 0x00000058eb5c7209 */ /* 0x004fe40007810000 */
[----:B------:R-:W2:Y:S03]  /*6fe0*/  LDC R88, c[0x0][0x988] ;  /* 0x00026200ff587b82 */ /* 0x000ea60000000800 */
[----:B------:R-:W4:Y:S01]  /*6ff0*/  SHFL.BFLY PT, R89, R92, 0x2, 0x1f ;  /* 0x0c401f005c597f89 */ /* 0x000f2200000e0000 */
[----:B-1----:R-:W-:-:S04]  /*7000*/  FMNMX.FTZ R90, R101, R90, !PT ;  /* 0x0000005a655a7209 */ /* 0x002fc80007810000 */
[----:B---3--:R-:W-:-:S05]  /*7010*/  FMNMX.FTZ R90, R103, R90, !PT ;  /* 0x0000005a675a7209 */ /* 0x008fca0007810000 */
[----:B------:R-:W1:Y:S01]  /*7020*/  SHFL.BFLY PT, R91, R90, 0x2, 0x1f ;  /* 0x0c401f005a5b7f89 */ /* 0x000e6200000e0000 */
[----:B----4-:R-:W-:Y:S02]  /*7030*/  FMNMX.FTZ R94, R92, R89, !PT ;  /* 0x000000595c5e7209 */ /* 0x010fe40007810000 */
[----:B-1----:R-:W-:-:S03]  /*7040*/  FMNMX.FTZ R96, R90, R91, !PT ;  /* 0x0000005b5a607209 */ /* 0x002fc60007810000 */
[----:B------:R-:W1:Y:S04]  /*7050*/  SHFL.BFLY PT, R91, R94, 0x1, 0x1f ;  /* 0x0c201f005e5b7f89 */ /* 0x000e6800000e0000 */
[----:B------:R-:W3:Y:S01]  /*7060*/  SHFL.BFLY PT, R89, R96, 0x1, 0x1f ;  /* 0x0c201f0060597f89 */ /* 0x000ee200000e0000 */
[----:B-1----:R-:W-:Y:S02]  /*7070*/  FMNMX.FTZ R91, R94, R91, !PT ;  /* 0x0000005b5e5b7209 */ /* 0x002fe40007810000 */
[----:B---3--:R-:W-:-:S03]  /*7080*/  FMNMX.FTZ R89, R96, R89, !PT ;  /* 0x0000005960597209 */ /* 0x008fc60007810000 */
[C---:B--2---:R-:W-:Y:S01]  /*7090*/  FFMA.FTZ R102, R91.reuse, R88, -8 ;  /* 0xc10000005b667423 */ /* 0x044fe20000010058 */
[----:B------:R-:W-:-:S03]  /*70a0*/  FADD.FTZ R3, -R91, R3 ;  /* 0x000000035b037221 */ /* 0x000fc60000010100 */
[-CC-:B------:R-:W-:Y:S01]  /*70b0*/  FFMA.FTZ R173, R8, R88.reuse, -R102.reuse ;  /* 0x0000005808ad7223 */ /* 0x180fe20000010866 */
[----:B------:R-:W-:-:S01]  /*70c0*/  FFMA.FTZ R8, R7, R88, -R102 ;  /* 0x0000005807087223 */ /* 0x000fc20000010866 */
[-C--:B------:R-:W-:Y:S01]  /*70d0*/  FMUL.FTZ R90, R3, R88.reuse ;  /* 0x00000058035a7220 */ /* 0x080fe20000410000 */
[----:B------:R-:W-:-:S01]  /*70e0*/  FFMA.FTZ R7, R11, R88, -R102 ;  /* 0x000000580b077223 */ /* 0x000fc20000010866 */
[-CC-:B------:R-:W-:Y:S01]  /*70f0*/  FFMA.FTZ R11, R15, R88.reuse, -R102.reuse ;  /* 0x000000580f0b7223 */ /* 0x180fe20000010866 */
[----:B------:R-:W-:-:S01]  /*7100*/  FFMA.FTZ R15, R153, R88, -R102 ;  /* 0x00000058990f7223 */ /* 0x000fc20000010866 */
[----:B------:R-:W-:Y:S01]  /*7110*/  FADD.FTZ R3, -R89, R6 ;  /* 0x0000000659037221 */ /* 0x000fe20000010100 */
[----:B------:R-:W-:-:S01]  /*7120*/  FFMA.FTZ R96, R157, R88, -R102 ;  /* 0x000000589d607223 */ /* 0x000fc20000010866 */
[-CC-:B------:R-:W-:Y:S01]  /*7130*/  FFMA.FTZ R153, R159, R88.reuse, -R102.reuse ;  /* 0x000000589f997223 */ /* 0x180fe20000010866 */
[----:B------:R1:W-:Y:S01]  /*7140*/  MUFU.EX2 R6, R90 ;  /* 0x0000005a00067308 */ /* 0x0003e20000000800 */
[----:B------:R-:W-:-:S01]  /*7150*/  FFMA.FTZ R98, R161, R88, -R102 ;  /* 0x00000058a1627223 */ /* 0x000fc20000010866 */
[-CC-:B------:R-:W-:Y:S01]  /*7160*/  FFMA.FTZ R157, R163, R88.reuse, -R102.reuse ;  /* 0x00000058a39d7223 */ /* 0x180fe20000010866 */
[----:B------:R-:W-:-:S01]  /*7170*/  FFMA.FTZ R100, R165, R88, -R102 ;  /* 0x00000058a5647223 */ /* 0x000fc20000010866 */
[-CC-:B------:R-:W-:Y:S01]  /*7180*/  FFMA.FTZ R159, R167, R88.reuse, -R102.reuse ;  /* 0x00000058a79f7223 */ /* 0x180fe20000010866 */
[----:B------:R-:W-:-:S01]  /*7190*/  FFMA.FTZ R104, R169, R88, -R102 ;  /* 0x00000058a9687223 */ /* 0x000fc20000010866 */
[-CC-:B------:R-:W-:Y:S01]  /*71a0*/  FFMA.FTZ R12, R12, R88.reuse, -R102.reuse ;  /* 0x000000580c0c7223 */ /* 0x180fe20000010866 */
[----:B------:R-:W-:-:S01]  /*71b0*/  FFMA.FTZ R20, R20, R88, -R102 ;  /* 0x0000005814147223 */ /* 0x000fc20000010866 */
[-CC-:B------:R-:W-:Y:S01]  /*71c0*/  FFMA.FTZ R92, R136, R88.reuse, -R102.reuse ;  /* 0x00000058885c7223 */ /* 0x180fe20000010866 */
[----:B-1----:R-:W-:-:S01]  /*71d0*/  FFMA.FTZ R90, R154, R88, -R102 ;  /* 0x000000589a5a7223 */ /* 0x002fc20000010866 */
[-CC-:B------:R-:W-:Y:S01]  /*71e0*/  FFMA.FTZ R137, R137, R88.reuse, -R102.reuse ;  /* 0x0000005889897223 */ /* 0x180fe20000010866 */
        /* <DEDUP_REMOVED lines=23> */
[-C--:B------:R-:W-:Y:S01]  /*7360*/  FFMA.FTZ R102, R89, R88.reuse, -8 ;  /* 0xc100000059667423 */ /* 0x080fe20000010058 */
[-C--:B------:R-:W-:Y:S01]  /*7370*/  FMUL.FTZ R3, R3, R88.reuse ;  /* 0x0000005803037220 */ /* 0x080fe20000410000 */
[----:B------:R-:W1:Y:S02]  /*7380*/  MUFU.EX2 R173, R173 ;  /* 0x000000ad00ad7308 */ /* 0x000e640000000800 */
[----:B------:R-:W-:-:S01]  /*7390*/  FFMA.FTZ R126, R9, R88, -R102 ;  /* 0x00000058097e7223 */ /* 0x000fc20000010866 */
        /* <DEDUP_REMOVED lines=14> */
[----:B-1----:R-:W-:-:S01]  /*7480*/  FFMA.FTZ R5, R6, R5, R173 ;  /* 0x0000000506057223 */ /* 0x002fc200000100ad */
[-CC-:B------:R-:W-:Y:S01]  /*7490*/  FFMA.FTZ R143, R143, R88.reuse, -R102.reuse ;  /* 0x000000588f8f7223 */ /* 0x180fe20000010866 */
[----:B------:R-:W-:-:S01]  /*74a0*/  FFMA.FTZ R134, R145, R88, -R102 ;  /* 0x0000005891867223 */ /* 0x000fc20000010866 */
[-CC-:B------:R-:W-:Y:S01]  /*74b0*/  FFMA.FTZ R145, R147, R88.reuse, -R102.reuse ;  /* 0x0000005893917223 */ /* 0x180fe20000010866 */
[----:B------:R-:W-:-:S01]  /*74c0*/  FFMA.FTZ R147, R151, R88, -R102 ;  /* 0x0000005897937223 */ /* 0x000fc20000010866 */
[-CC-:B------:R-:W-:Y:S01]  /*74d0*/  FFMA.FTZ R121, R121, R88.reuse, -R102.reuse ;  /* 0x0000005879797223 */ /* 0x180fe20000010866 */
[----:B------:R-:W-:-:S01]  /*74e0*/  FFMA.FTZ R138, R123, R88, -R102 ;  /* 0x000000587b8a7223 */ /* 0x000fc20000010866 */
[----:B------:R-:W1:Y:S01]  /*74f0*/  MUFU.EX2 R8, R8 ;  /* 0x0000000800087308 */ /* 0x000e620000000800 */
[----:B------:R-:W-:-:S01]  /*7500*/  FFMA.FTZ R123, R171, R88, -R102 ;  /* 0x00000058ab7b7223 */ /* 0x000fc20000010866 */
[-CC-:B------:R-:W-:Y:S01]  /*7510*/  FFMA.FTZ R140, R127, R88.reuse, -R102.reuse ;  /* 0x000000587f8c7223 */ /* 0x180fe20000010866 */
[----:B------:R-:W-:-:S01]  /*7520*/  FFMA.FTZ R127, R195, R88, -R102 ;  /* 0x00000058c37f7223 */ /* 0x000fc20000010866 */
[-CC-:B------:R-:W-:Y:S01]  /*7530*/  FFMA.FTZ R142, R131, R88.reuse, -R102.reuse ;  /* 0x00000058838e7223 */ /* 0x180fe20000010866 */
[----:B------:R-:W-:-:S01]  /*7540*/  FFMA.FTZ R131, R199, R88, -R102 ;  /* 0x00000058c7837223 */ /* 0x000fc20000010866 */
[-CC-:B------:R-:W-:Y:S01]  /*7550*/  FFMA.FTZ R154, R119, R88.reuse, -R102.reuse ;  /* 0x00000058779a7223 */ /* 0x180fe20000010866 */
[----:B------:R-:W-:-:S01]  /*7560*/  FFMA.FTZ R93, R93, R88, -R102 ;  /* 0x000000585d5d7223 */ /* 0x000fc20000010866 */
[----:B------:R-:W3:Y:S01]  /*7570*/  MUFU.EX2 R9, R9 ;  /* 0x0000000900097308 */ /* 0x000ee20000000800 */
[----:B--2---:R-:W-:-:S01]  /*7580*/  FFMA.FTZ R4, R3, R4, R126 ;  /* 0x0000000403047223 */ /* 0x004fc2000001007e */
[-CC-:B------:R-:W-:Y:S01]  /*7590*/  FFMA.FTZ R95, R95, R88.reuse, -R102.reuse ;  /* 0x000000585f5f7223 */ /* 0x180fe20000010866 */
[----:B------:R-:W-:-:S01]  /*75a0*/  FFMA.FTZ R97, R97, R88, -R102 ;  /* 0x0000005861617223 */ /* 0x000fc20000010866 */
[----:B------:R-:W-:Y:S01]  /*75b0*/  FFMA.FTZ R99, R99, R88, -R102 ;  /* 0x0000005863637223 */ /* 0x000fe20000010866 */
[----:B------:R-:W-:-:S02]  /*75c0*/  WARPGROUP.DEPBAR.LE gsb0, 0x0 ;  /* 0x00008000000079c5 */ /* 0x000fc40000010000 */
[----:B------:R-:W-:Y:S01]  /*75d0*/  FFMA.FTZ R101, R101, R88, -R102 ;  /* 0x0000005865657223 */ /* 0x000fe20000010866 */
[----:B------:R-:W2:Y:S01]  /*75e0*/  MUFU.EX2 R7, R7 ;  /* 0x0000000700077308 */ /* 0x000ea20000000800 */
[----:B-1----:R-:W-:-:S07]  /*75f0*/  FADD.FTZ R146, R8, R5 ;  /* 0x0000000508927221 */ /* 0x002fce0000010000 */
[----:B------:R-:W1:Y:S01]  /*7600*/  MUFU.EX2 R10, R10 ;  /* 0x0000000a000a7308 */ /* 0x000e620000000800 */
[----:B---3--:R-:W-:-:S07]  /*7610*/  FADD.FTZ R5, R9, R4 ;  /* 0x0000000409057221 */ /* 0x008fce0000010000 */
[----:B------:R-:W3:Y:S01]  /*7620*/  MUFU.EX2 R12, R12 ;  /* 0x0000000c000c7308 */ /* 0x000ee20000000800 */
[----:B--2---:R-:W-:-:S07]  /*7630*/  FADD.FTZ R135, R7, R146 ;  /* 0x0000009207877221 */ /* 0x004fce0000010000 */
[----:B------:R-:W2:Y:S01]  /*7640*/  MUFU.EX2 R13, R13 ;  /* 0x0000000d000d7308 */ /* 0x000ea20000000800 */
[----:B-1----:R-:W-:-:S07]  /*7650*/  FADD.FTZ R4, R10, R5 ;  /* 0x000000050a047221 */ /* 0x002fce0000010000 */
[----:B------:R-:W1:Y:S01]  /*7660*/  MUFU.EX2 R11, R11 ;  /* 0x0000000b000b7308 */ /* 0x000e620000000800 */
[----:B---3--:R-:W-:-:S01]  /*7670*/  FADD.FTZ R146, R12, R135 ;  /* 0x000000870c927221 */ /* 0x008fc20000010000 */
[----:B------:R-:W-:-:S06]  /*7680*/  FFMA.FTZ R135, R203, R88, -R102 ;  /* 0x00000058cb877223 */ /* 0x000fcc0000010866 */
[----:B------:R-:W3:Y:S01]  /*7690*/  MUFU.EX2 R14, R14 ;  /* 0x0000000e000e7308 */ /* 0x000ee20000000800 */
[----:B--2---:R-:W-:-:S07]  /*76a0*/  FADD.FTZ R5, R13, R4 ;  /* 0x000000040d057221 */ /* 0x004fce0000010000 */
[----:B------:R-:W2:Y:S01]  /*76b0*/  MUFU.EX2 R20, R20 ;  /* 0x0000001400147308 */ /* 0x000ea20000000800 */
[----:B-1----:R-:W-:-:S01]  /*76c0*/  FADD.FTZ R149, R11, R146 ;  /* 0x000000920b957221 */ /* 0x002fc20000010000 */
[----:B------:R-:W-:-:S06]  /*76d0*/  FFMA.FTZ R146, R107, R88, -R102 ;  /* 0x000000586b927223 */ /* 0x000fcc0000010866 */
[----:B------:R-:W1:Y:S01]  /*76e0*/  MUFU.EX2 R21, R21 ;  /* 0x0000001500157308 */ /* 0x000e620000000800 */
[----:B---3--:R-:W-:-:S07]  /*76f0*/  FADD.FTZ R4, R14, R5 ;  /* 0x000000050e047221 */ /* 0x008fce0000010000 */
[----:B------:R-:W3:Y:S01]  /*7700*/  MUFU.EX2 R15, R15 ;  /* 0x0000000f000f7308 */ /* 0x000ee20000000800 */
[----:B--2---:R-:W-:-:S07]  /*7710*/  FADD.FTZ R148, R20, R149 ;  /* 0x0000009514947221 */ /* 0x004fce0000010000 */
[----:B------:R-:W2:Y:S01]  /*7720*/  MUFU.EX2 R128, R128 ;  /* 0x0000008000807308 */ /* 0x000ea20000000800 */
[----:B-1----:R-:W-:-:S07]  /*7730*/  FADD.FTZ R5, R21, R4 ;  /* 0x0000000415057221 */ /* 0x002fce0000010000 */
[----:B------:R-:W1:Y:S01]  /*7740*/  MUFU.EX2 R90, R90 ;  /* 0x0000005a005a7308 */ /* 0x000e620000000800 */
[----:B---3--:R-:W-:-:S07]  /*7750*/  FADD.FTZ R107, R15, R148 ;  /* 0x000000940f6b7221 */ /* 0x008fce0000010000 */
        /* <DEDUP_REMOVED lines=14> */
[----:B--2---:R-:W-:-:S01]  /*7840*/  FADD.FTZ R109, R139, R148 ;  /* 0x000000948b6d7221 */ /* 0x004fc20000010000 */
[----:B------:R-:W-:-:S06]  /*7850*/  FFMA.FTZ R148, R111, R88, -R102 ;  /* 0x000000586f947223 */ /* 0x000fcc0000010866 */
        /* <DEDUP_REMOVED lines=50> */
[-CC-:B------:R-:W-:Y:S01]  /*7b80*/  FFMA.FTZ R152, R207, R88.reuse, -R102.reuse ;  /* 0x00000058cf987223 */ /* 0x180fe20000010866 */
[----:B------:R-:W-:-:S05]  /*7b90*/  FFMA.FTZ R102, R103, R88, -R102 ;  /* 0x0000005867667223 */ /* 0x000fca0000010866 */
        /* <DEDUP_REMOVED lines=28> */
[----:B------:R-:W-:-:S06]  /*7d60*/  IMAD.U32 R115, RZ, RZ, UR49 ;  /* 0x00000031ff737e24 */ /* 0x000fcc000f8e00ff */
[----:B------:R-:W1:Y:S01]  /*7d70*/  MUFU.EX2 R150, R150 ;  /* 0x0000009600967308 */ /* 0x000e620000000800 */
[----:B---3--:R-:W-:-:S01]  /*7d80*/  FADD.FTZ R5, R109, R4 ;  /* 0x000000046d057221 */ /* 0x008fc20000010000 */
[----:B------:R-:W-:-:S06]  /*7d90*/  IADD3 R4, -R18, 0xb, RZ ;  /* 0x0000000b12047810 */ /* 0x000fcc0007ffe1ff */
[----:B------:R-:W3:Y:S08]  /*7da0*/  MUFU.EX2 R116, R116 ;  /* 0x0000007400747308 */ /* 0x000ef00000000800 */
[----:B------:R-:W4:Y:S08]  /*7db0*/  MUFU.EX2 R111, R111 ;  /* 0x0000006f006f7308 */ /* 0x000f300000000800 */
[----:B------:R-:W5:Y:S08]  /*7dc0*/  MUFU.EX2 R165, R165 ;  /* 0x000000a500a57308 */ /* 0x000f700000000800 */
[----:B------:R-:W5:Y:S08]  /*7dd0*/  MUFU.EX2 R154, R154 ;  /* 0x0000009a009a7308 */ /* 0x000f700000000800 */
[----:B------:R-:W5:Y:S08]  /*7de0*/  MUFU.EX2 R118, R118 ;  /* 0x0000007600767308 */ /* 0x000f700000000800 */
[----:B------:R-:W5:Y:S08]  /*7df0*/  MUFU.EX2 R113, R113 ;  /* 0x0000007100717308 */ /* 0x000f700000000800 */
[----:B------:R-:W5:Y:S08]  /*7e00*/  MUFU.EX2 R167, R167 ;  /* 0x000000a700a77308 */ /* 0x000f700000000800 */
[----:B------:R2:W-:Y:S08]  /*7e10*/  MUFU.EX2 R160, R93 ;  /* 0x0000005d00a07308 */ /* 0x0005f00000000800 */
[----:B------:R-:W5:Y:S01]  /*7e20*/  MUFU.EX2 R152, R152 ;  /* 0x0000009800987308 */ /* 0x000f620000000800 */
[----:B--2---:R-:W-:-:S01]  /*7e30*/  FADD.FTZ R93, R163, R156 ;  /* 0x0000009ca35d7221 */ /* 0x004fc20000010000 */
[----:B-1----:R-:W-:-:S03]  /*7e40*/  FADD.FTZ R156, R150, R5 ;  /* 0x00000005969c7221 */ /* 0x002fc60000010000 */
[----:B---3--:R-:W-:Y:S01]  /*7e50*/  FADD.FTZ R158, R116, R93 ;  /* 0x0000005d749e7221 */ /* 0x008fe20000010000 */
[----:B----4-:R-:W-:-:S02]  /*7e60*/  FADD.FTZ R5, R111, R156 ;  /* 0x0000009c6f057221 */ /* 0x010fc40000010000 */
[----:B------:R-:W1:Y:S01]  /*7e70*/  MUFU.EX2 R120, R120 ;  /* 0x0000007800787308 */ /* 0x000e620000000800 */
[----:B-----5:R-:W-:-:S01]  /*7e80*/  FADD.FTZ R93, R165, R158 ;  /* 0x0000009ea55d7221 */ /* 0x020fc20000010000 */
[----:B------:R-:W-:-:S03]  /*7e90*/  FADD.FTZ R156, R154, R5 ;  /* 0x000000059a9c7221 */ /* 0x000fc60000010000 */
[----:B------:R-:W-:Y:S01]  /*7ea0*/  FADD.FTZ R158, R118, R93 ;  /* 0x0000005d769e7221 */ /* 0x000fe20000010000 */
[----:B------:R-:W-:-:S02]  /*7eb0*/  FADD.FTZ R5, R113, R156 ;  /* 0x0000009c71057221 */ /* 0x000fc40000010000 */
[----:B------:R-:W2:Y:S01]  /*7ec0*/  MUFU.EX2 R169, R169 ;  /* 0x000000a900a97308 */ /* 0x000ea20000000800 */
[----:B------:R-:W-:-:S01]  /*7ed0*/  FADD.FTZ R93, R167, R158 ;  /* 0x0000009ea75d7221 */ /* 0x000fc20000010000 */
[----:B------:R-:W-:-:S04]  /*7ee0*/  FADD.FTZ R5, R152, R5 ;  /* 0x0000000598057221 */ /* 0x000fc80000010000 */
[----:B------:R-:W-:Y:S02]  /*7ef0*/  FADD.FTZ R5, R160, R5 ;  /* 0x00000005a0057221 */ /* 0x000fe40000010000 */
[----:B------:R-:W3:Y:S01]  /*7f00*/  MUFU.EX2 R95, R95 ;  /* 0x0000005f005f7308 */ /* 0x000ee20000000800 */
[----:B-1----:R-:W-:-:S07]  /*7f10*/  FADD.FTZ R156, R120, R93 ;  /* 0x0000005d789c7221 */ /* 0x002fce0000010000 */
[----:B------:R-:W-:Y:S01]  /*7f20*/  MUFU.EX2 R122, R122 ;  /* 0x0000007a007a7308 */ /* 0x000fe20000000800 */
[----:B--2---:R-:W-:-:S07]  /*7f30*/  FADD.FTZ R93, R169, R156 ;  /* 0x0000009ca95d7221 */ /* 0x004fce0000010000 */
[----:B------:R1:W2:Y:S01]  /*7f40*/  MUFU.EX2 R162, R97 ;  /* 0x0000006100a27308 */ /* 0x0002a20000000800 */
[----:B---3--:R-:W-:-:S07]  /*7f50*/  FADD.FTZ R5, R95, R5 ;  /* 0x000000055f057221 */ /* 0x008fce0000010000 */
[----:B------:R-:W-:Y:S01]  /*7f60*/  MUFU.EX2 R175, R175 ;  /* 0x000000af00af7308 */ /* 0x000fe20000000800 */
[----:B-1----:R-:W-:Y:S01]  /*7f70*/  @!P1 LEA R97, R115, UR38, 0x3 ;  /* 0x0000002673619c11 */ /* 0x002fe2000f8e18ff */
[----:B------:R1:W-:Y:S06]  /*7f80*/  BAR.ARV R4, 0x100 ;  /* 0x000400040000751d */ /* 0x0003ec0000002000 */
[----:B------:R-:W3:Y:S01]  /*7f90*/  MUFU.EX2 R164, R99 ;  /* 0x0000006300a47308 */ /* 0x000ee20000000800 */
[----:B--2---:R-:W-:-:S01]  /*7fa0*/  FADD.FTZ R5, R162, R5 ;  /* 0x00000005a2057221 */ /* 0x004fc20000010000 */
[----:B-1----:R-:W-:-:S05]  /*7fb0*/  @!P1 VIADD R4, R97, 0x29840 ;  /* 0x0002984061049836 */ /* 0x002fca0000000000 */
[----:B------:R-:W-:Y:S01]  /*7fc0*/  @!P1 PRMT R4, RZ, 0x654, R4 ;  /* 0x00000654ff049816 */ /* 0x000fe20000000004 */
[----:B------:R-:W1:Y:S03]  /*7fd0*/  MUFU.EX2 R124, R124 ;  /* 0x0000007c007c7308 */ /* 0x000e660000000800 */
[----:B------:R2:W-:Y:S05]  /*7fe0*/  @!P1 SYNCS.ARRIVE.TRANS64.RED.A1T0 RZ, [R4+URZ], RZ ;  /* 0x000000ff04ff99a7 */ /* 0x0005ea000810043f */
[----:B------:R-:W4:Y:S01]  /*7ff0*/  MUFU.EX2 R166, R101 ;  /* 0x0000006500a67308 */ /* 0x000f220000000800 */
[----:B---3--:R-:W-:-:S01]  /*8000*/  FADD.FTZ R5, R164, R5 ;  /* 0x00000005a4057221 */ /* 0x008fc20000010000 */
[----:B--2---:R-:W-:-:S04]  /*8010*/  FADD.FTZ R4, R122, R93 ;  /* 0x0000005d7a047221 */ /* 0x004fc80000010000 */
[----:B------:R-:W-:Y:S02]  /*8020*/  FADD.FTZ R93, R175, R4 ;  /* 0x00000004af5d7221 */ /* 0x000fe40000010000 */
[----:B------:R-:W2:Y:S02]  /*8030*/  MUFU.EX2 R177, R177 ;  /* 0x000000b100b17308 */ /* 0x000ea40000000800 */
[----:B-1----:R-:W-:-:S06]  /*8040*/  FADD.FTZ R4, R124, R93 ;  /* 0x0000005d7c047221 */ /* 0x002fcc0000010000 */
[----:B------:R-:W1:Y:S01]  /*8050*/  MUFU.EX2 R102, R102 ;  /* 0x0000006600667308 */ /* 0x000e620000000800 */
[----:B----4-:R-:W-:-:S01]  /*8060*/  FADD.FTZ R93, R166, R5 ;  /* 0x00000005a65d7221 */ /* 0x010fc20000010000 */
[----:B--2---:R-:W-:-:S03]  /*8070*/  FADD.FTZ R5, R177, R4 ;  /* 0x00000004b1057221 */ /* 0x004fc60000010000 */
[----:B-1----:R-:W-:Y:S01]  /*8080*/  FADD.FTZ R4, R102, R93 ;  /* 0x0000005d66047221 */ /* 0x002fe20000010000 */
[----:B------:R-:W-:Y:S06]  /*8090*/  @!P0 BRA `(.L_x_24) ;  /* 0x0000000000048947 */ /* 0x000fec0003800000 */
[----:B------:R-:W-:Y:S01]  /*80a0*/  BPT.TRAP 0x1 ;  /* 0x000000040000795c */ /* 0x000fe20000300000 */
.L_x_24:
[----:B------:R-:W-:Y:S01]  /*80b0*/  ULEA UR6, UR55, UR38, 0x3 ;  /* 0x0000002637067291 */ /* 0x000fe2000f8e183f */
[----:B------:R-:W-:Y:S01]  /*80c0*/  ISETP.LT.AND P1, PT, RZ, UR54, PT ;  /* 0x00000036ff007c0c */ /* 0x000fe2000bf21270 */
[----:B------:R-:W-:Y:S01]  /*80d0*/  UIADD3 UR7, UR54, -0x1, URZ ;  /* 0xffffffff36077890 */ /* 0x000fe2000fffe03f */
[----:B------:R-:W-:Y:S01]  /*80e0*/  F2FP.SATFINITE.E4M3.F32.PACK_AB_MERGE_C R128, R155, R128, RZ ;  /* 0x000000809b80723e */ /* 0x000fe200048070ff */
[----:B------:R-:W-:Y:S01]  /*80f0*/  UIADD3 UR6, UR6, 0x29860, URZ ;  /* 0x0002986006067890 */ /* 0x000fe2000fffe03f */
[----:B------:R-:W-:Y:S01]  /*8100*/  F2FP.SATFINITE.E4M3.F32.PACK_AB_MERGE_C R7, R12, R7, RZ ;  /* 0x000000070c07723e */ /* 0x000fe200048070ff */
[----:B------:R-:W-:Y:S01]  /*8110*/  UMOV UR56, UR36 ;  /* 0x0000002400387c82 */ /* 0x000fe20008000000 */
[----:B------:R-:W-:Y:S01]  /*8120*/  F2FP.SATFINITE.E4M3.F32.PACK_AB_MERGE_C R10, R13, R10, RZ ;  /* 0x0000000a0d0a723e */ /* 0x000fe200048070ff */
[----:B------:R-:W-:Y:S01]  /*8130*/  UPRMT UR6, UR37, 0x654, UR6 ;  /* 0x0000065425067896 */ /* 0x000fe20008000006 */
[----:B------:R-:W-:Y:S01]  /*8140*/  F2FP.SATFINITE.E4M3.F32.PACK_AB_MERGE_C R124, R177, R124, RZ ;  /* 0x0000007cb17c723e */ /* 0x000fe200048070ff */
[----:B------:R-:W-:Y:S01]  /*8150*/  UMOV UR54, UR7 ;  /* 0x0000000700367c82 */ /* 0x000fe20008000000 */
[----:B------:R-:W-:Y:S01]  /*8160*/  F2FP.SATFINITE.E4M3.F32.PACK_AB_MERGE_C R128, R21, R14, R128 ;  /* 0x0000000e1580723e */ /* 0x000fe20004807080 */
[----:B------:R-:W-:Y:S01]  /*8170*/  UMOV UR55, UR49 ;  /* 0x0000003100377c82 */ /* 0x000fe20008000000 */
[----:B------:R-:W-:Y:S01]  /*8180*/  F2FP.SATFINITE.E4M3.F32.PACK_AB_MERGE_C R15, R90, R15, RZ ;  /* 0x0000000f5a0f723e */ /* 0x000fe200048070ff */
[----:B------:R-:W-:Y:S01]  /*8190*/  FMUL.FTZ R24, R24, R6 ;  /* 0x0000000618187220 */ /* 0x000fe20000410000 */
[----:B------:R-:W-:Y:S01]  /*81a0*/  F2FP.SATFINITE.E4M3.F32.PACK_AB_MERGE_C R94, R141, R94, RZ ;  /* 0x0000005e8d5e723e */ /* 0x000fe200048070ff */
[----:B------:R-:W-:Y:S01]  /*81b0*/  FMUL.FTZ R25, R25, R6 ;  /* 0x0000000619197220 */ /* 0x000fe20000410000 */
[----:B------:R-:W-:Y:S01]  /*81c0*/  F2FP.SATFINITE.E4M3.F32.PACK_AB_MERGE_C R132, R143, R132, RZ ;  /* 0x000000848f84723e */ /* 0x000fe200048070ff */
[----:B------:R-:W-:Y:S01]  /*81d0*/  SYNCS.ARRIVE.TRANS64.RED.A1T0 RZ, [UR6], RZ ;  /* 0x000000ffffff79a7 */ /* 0x000fe20008100406 */
[----:B------:R-:W-:Y:S01]  /*81e0*/  F2FP.SATFINITE.E4M3.F32.PACK_AB_MERGE_C R98, R157, R98, RZ ;  /* 0x000000629d62723e */ /* 0x000fe200048070ff */
[----:B------:R-:W-:Y:S01]  /*81f0*/  FMUL.FTZ R28, R28, R6 ;  /* 0x000000061c1c7220 */ /* 0x000fe20000410000 */
[----:B------:R-:W-:Y:S01]  /*8200*/  F2FP.SATFINITE.E4M3.F32.PACK_AB_MERGE_C R136, R147, R136, RZ ;  /* 0x000000889388723e */ /* 0x000fe200048070ff */
[----:B------:R-:W-:Y:S01]  /*8210*/  FMUL.FTZ R29, R29, R6 ;  /* 0x000000061d1d7220 */ /* 0x000fe20000410000 */
[----:B------:R-:W-:Y:S01]  /*8220*/  F2FP.SATFINITE.E4M3.F32.PACK_AB_MERGE_C R104, R125, R104, RZ ;  /* 0x000000687d68723e */ /* 0x000fe200048070ff */
[-C--:B------:R-:W-:Y:S01]  /*8230*/  FMUL.FTZ R32, R32, R6.reuse ;  /* 0x0000000620207220 */ /* 0x080fe20000410000 */
        /* <DEDUP_REMOVED lines=15> */
[----:B------:R-:W-:Y:S01]  /*8330*/  FMUL.FTZ R48, R48, R6 ;  /* 0x0000000630307220 */ /* 0x000fe20000410000 */
[----:B------:R-:W-:Y:S01]  /*8340*/  F2FP.SATFINITE.E4M3.F32.PACK_AB_MERGE_C R12, R95, R160, RZ ;  /* 0x000000a05f0c723e */ /* 0x000fe200048070ff */
[----:B------:R-:W-:Y:S01]  /*8350*/  FMUL.FTZ R49, R49, R6 ;  /* 0x0000000631317220 */ /* 0x000fe20000410000 */
[----:B------:R-:W-:Y:S01]  /*8360*/  F2FP.SATFINITE.E4M3.F32.PACK_AB_MERGE_C R13, R102, R166, RZ ;  /* 0x000000a6660d723e */ /* 0x000fe200048070ff */
[-C--:B------:R-:W-:Y:S01]  /*8370*/  FMUL.FTZ R52, R52, R6.reuse ;  /* 0x0000000634347220 */ /* 0x080fe20000410000 */
[----:B------:R-:W-:Y:S01]  /*8380*/  F2FP.SATFINITE.E4M3.F32.PACK_AB_MERGE_C R172, R8, R173, R7 ;  /* 0x000000ad08ac723e */ /* 0x000fe20004807007 */
[----:B------:R-:W-:Y:S01]  /*8390*/  FMUL.FTZ R53, R53, R6 ;  /* 0x0000000635357220 */ /* 0x000fe20000410000 */
[----:B------:R-:W-:Y:S01]  /*83a0*/  F2FP.SATFINITE.E4M3.F32.PACK_AB_MERGE_C R190, R175, R122, R124 ;  /* 0x0000007aafbe723e */ /* 0x000fe2000480707c */
[-C--:B------:R-:W-:Y:S01]  /*83b0*/  FMUL.FTZ R56, R56, R6.reuse ;  /* 0x0000000638387220 */ /* 0x080fe20000410000 */
        /* <DEDUP_REMOVED lines=14> */
[----:B------:R-:W-:Y:S01]  /*84a0*/  FMUL.FTZ R85, R85, R6 ;  /* 0x0000000655557220 */ /* 0x000fe20000410000 */
        /* <DEDUP_REMOVED lines=32> */
[----:B------:R-:W-:Y:S01]  /*86b0*/  F2FP.SATFINITE.E4M3.F32.PACK_AB_MERGE_C R173, R9, R126, R10 ;  /* 0x0000007e09ad723e */ /* 0x000fe2000480700a */
[----:B------:R-:W-:Y:S01]  /*86c0*/  IMAD.MOV.U32 R6, RZ, RZ, R89 ;  /* 0x000000ffff067224 */ /* 0x000fe200078e0059 */
[----:B------:R-:W-:Y:S01]  /*86d0*/  F2FP.SATFINITE.E4M3.F32.PACK_AB_MERGE_C R174, R20, R11, R15 ;  /* 0x0000000b14ae723e */ /* 0x000fe2000480700f */
[----:B------:R-:W-:Y:S01]  /*86e0*/  IMAD.MOV.U32 R3, RZ, RZ, R91 ;  /* 0x000000ffff037224 */ /* 0x000fe200078e005b */
[----:B------:R-:W-:Y:S01]  /*86f0*/  F2FP.SATFINITE.E4M3.F32.PACK_AB_MERGE_C R176, R137, R92, R94 ;  /* 0x0000005c89b0723e */ /* 0x000fe2000480705e */
[----:B------:R-:W-:Y:S01]  /*8700*/  IMAD.MOV.U32 R175, RZ, RZ, R128 ;  /* 0x000000ffffaf7224 */ /* 0x000fe200078e0080 */
[----:B------:R-:W-:-:S02]  /*8710*/  F2FP.SATFINITE.E4M3.F32.PACK_AB_MERGE_C R177, R139, R130, R132 ;  /* 0x000000828bb1723e */ /* 0x000fc40004807084 */
[----:B------:R-:W-:Y:S02]  /*8720*/  F2FP.SATFINITE.E4M3.F32.PACK_AB_MERGE_C R178, R153, R96, R98 ;  /* 0x0000006099b2723e */ /* 0x000fe40004807062 */
[----:B------:R-:W-:Y:S02]  /*8730*/  F2FP.SATFINITE.E4M3.F32.PACK_AB_MERGE_C R179, R145, R134, R136 ;  /* 0x0000008691b3723e */ /* 0x000fe40004807088 */
[----:B------:R-:W-:Y:S02]  /*8740*/  F2FP.SATFINITE.E4M3.F32.PACK_AB_MERGE_C R180, R159, R100, R104 ;  /* 0x000000649fb4723e */ /* 0x000fe40004807068 */
[----:B------:R-:W-:Y:S02]  /*8750*/  F2FP.SATFINITE.E4M3.F32.PACK_AB_MERGE_C R181, R138, R121, R123 ;  /* 0x000000798ab5723e */ /* 0x000fe4000480707b */
[----:B------:R-:W-:Y:S02]  /*8760*/  F2FP.SATFINITE.E4M3.F32.PACK_AB_MERGE_C R182, R129, R106, R108 ;  /* 0x0000006a81b6723e */ /* 0x000fe4000480706c */
[----:B------:R-:W-:-:S02]  /*8770*/  F2FP.SATFINITE.E4M3.F32.PACK_AB_MERGE_C R183, R142, R127, R131 ;  /* 0x0000007f8eb7723e */ /* 0x000fc40004807083 */
[----:B------:R-:W-:Y:S02]  /*8780*/  F2FP.SATFINITE.E4M3.F32.PACK_AB_MERGE_C R184, R105, R110, R112 ;  /* 0x0000006e69b8723e */ /* 0x000fe40004807070 */
[----:B------:R-:W-:Y:S02]  /*8790*/  F2FP.SATFINITE.E4M3.F32.PACK_AB_MERGE_C R185, R146, R135, R107 ;  /* 0x0000008792b9723e */ /* 0x000fe4000480706b */
[----:B------:R-:W-:Y:S02]  /*87a0*/  F2FP.SATFINITE.E4M3.F32.PACK_AB_MERGE_C R186, R163, R114, R116 ;  /* 0x00000072a3ba723e */ /* 0x000fe40004807074 */
[----:B------:R-:W-:Y:S02]  /*87b0*/  F2FP.SATFINITE.E4M3.F32.PACK_AB_MERGE_C R187, R150, R109, R111 ;  /* 0x0000006d96bb723e */ /* 0x000fe4000480706f */
[----:B------:R-:W-:Y:S02]  /*87c0*/  F2FP.SATFINITE.E4M3.F32.PACK_AB_MERGE_C R188, R167, R118, R120 ;  /* 0x00000076a7bc723e */ /* 0x000fe40004807078 */
[----:B------:R-:W-:-:S02]  /*87d0*/  F2FP.SATFINITE.E4M3.F32.PACK_AB_MERGE_C R189, R152, R113, R12 ;  /* 0x0000007198bd723e */ /* 0x000fc4000480700c */
[----:B------:R-:W-:Y:S01]  /*87e0*/  F2FP.SATFINITE.E4M3.F32.PACK_AB_MERGE_C R191, R164, R162, R13 ;  /* 0x000000a2a4bf723e */ /* 0x000fe2000480700d */
[----:B------:R-:W-:Y:S06]  /*87f0*/  @P1 BRA `(.L_x_25) ;  /* 0xffffffc800601947 */ /* 0x000fec000383ffff */
.L_x_15:
[----:B------:R-:W-:Y:S06]  /*8800*/  BAR.ARV 0x8, 0x120 ;  /* 0x0204800000007b1d */ /* 0x000fec0000002000 */
[----:B------:R-:W-:Y:S05]  /*8810*/  @!P0 BRA `(.L_x_26) ;  /* 0x0000000000048947 */ /* 0x000fea0003800000 */
[----:B------:R-:W-:Y:S01]  /*8820*/  BPT.TRAP 0x1 ;  /* 0x000000040000795c */ /* 0x000fe20000300000 */
.L_x_26:
[----:B------:R-:W-:Y:S01]  /*8830*/  ULEA UR4, UR49, UR38, 0x3 ;  /* 0x0000002631047291 */ /* 0x000fe2000f8e183f */
[----:B------:R-:W-:-:S05]  /*8840*/  IMAD.U32 R0, RZ, RZ, UR36 ;  /* 0x00000024ff007e24 */ /* 0x000fca000f8e00ff */
[----:B------:R-:W-:-:S04]  /*8850*/  SHF.L.U32 R0, R0, 0x1f, RZ ;  /* 0x0000001f00007819 */ /* 0x000fc800000006ff */
[----:B------:R1:W2:Y:S01]  /*8860*/  SYNCS.PHASECHK.TRANS64.TRYWAIT P1, [UR4+0x29850], R0 ;  /* 0x02985000ff0075a7 */ /* 0x0002a20008020144 */
[----:B------:R-:W-:Y:S05]  /*8870*/  @!P0 BRA `(.L_x_27) ;  /* 0x0000000000048947 */ /* 0x000fea0003800000 */
[----:B------:R-:W-:Y:S01]  /*8880*/  BPT.TRAP 0x1 ;  /* 0x000000040000795c */ /* 0x000fe20000300000 */
.L_x_27:
[----:B--2---:R-:W-:Y:S05]  /*8890*/  @P1 BRA `(.L_x_28) ;  /* 0x0000000000081947 */ /* 0x004fea0003800000 */
[----:B------:R-:W2:Y:S02]  /*88a0*/  SYNCS.PHASECHK.TRANS64.TRYWAIT P1, [UR4+0x29850], R0 ;  /* 0x02985000ff0075a7 */ /* 0x000ea40008020144 */
[----:B--2---:R-:W-:Y:S05]  /*88b0*/  @!P1 BRA `(.L_x_29) ;  /* 0x0000004800fc9947 */ /* 0x004fea0003800000 */
.L_x_28:
[----:B------:R-:W-:Y:S01]  /*88c0*/  UIADD3 UR5, UR38, 0x400, URZ ;  /* 0x0000040026057890 */ /* 0x000fe2000fffe03f */
[----:B------:R-:W-:Y:S01]  /*88d0*/  WARPGROUP.ARRIVE ;  /* 0x00000000000079c5 */ /* 0x000fe20000000000 */
[----:B------:R-:W-:Y:S01]  /*88e0*/  UMOV UR7, 0xc0000010 ;  /* 0xc000001000077882 */ /* 0x000fe20000000000 */
[----:B------:R-:W-:Y:S01]  /*88f0*/  IMAD.MOV.U32 R8, RZ, RZ, 0x3f800000 ;  /* 0x3f800000ff087424 */ /* 0x000fe200078e00ff */
[----:B------:R-:W-:-:S04]  /*8900*/  USHF.R.U32.HI UR5, URZ, 0x4, UR5 ;  /* 0x000000043f057899 */ /* 0x000fc80008011605 */
[----:B------:R-:W-:-:S04]  /*8910*/  ULOP3.LUT UR5, UR5, 0x3fff, URZ, 0xc0, !UPT ;  /* 0x00003fff05057892 */ /* 0x000fc8000f8ec03f */
[----:B------:R-:W-:-:S04]  /*8920*/  ULOP3.LUT UR5, UR5, 0x10000, URZ, 0xfc, !UPT ;  /* 0x0001000005057892 */ /* 0x000fc8000f8efc3f */
[----:B------:R-:W-:-:S07]  /*8930*/  UIMAD UR5, UR49, 0x500, UR5 ;  /* 0x00000500310578a4 */ /* 0x000fce000f8e0205 */
[----:B------:R-:W-:Y:S02]  /*8940*/  UMOV UR6, UR5 ;  /* 0x0000000500067c82 */ /* 0x000fe40008000000 */
[----:B------:R-:W-:Y:S01]  /*8950*/  QGMMA.64x128x32.F32.E4M3.E4M3 R24, R172, gdesc[UR4], R24, gsb0 ;  /* 0x01e00004ac187df3 */ /* 0x000fe20008000818 */
[----:B------:R-:W-:Y:S01]  /*8960*/  UIADD3 UR6, UR5, 0x100, URZ ;  /* 0x0000010005067890 */ /* 0x000fe2000fffe03f */
[----:B------:R-:W-:Y:S01]  /*8970*/  UMOV UR7, 0xc0000010 ;  /* 0xc000001000077882 */ /* 0x000fe20000000000 */
[----:B------:R-:W-:Y:S02]  /*8980*/  WARPGROUP.DEPBAR.LE gsb0, 0x0 ;  /* 0x00008000000079c5 */ /* 0x000fe40000010000 */
[----:B------:R-:W-:-:S07]  /*8990*/  WARPGROUP.ARRIVE ;  /* 0x00000000000079c5 */ /* 0x000fce0000000000 */
[----:B------:R-:W-:Y:S01]  /*89a0*/  QGMMA.64x128x32.F32.E4M3.E4M3 R24, R176, gdesc[UR4], R24, gsb0 ;  /* 0x01e00004b0187df3 */ /* 0x000fe20008000818 */
[----:B------:R-:W-:Y:S02]  /*89b0*/  ULDC.64 UR6, c[0x0][0x9a0] ;  /* 0x0002680000067ab9 */ /* 0x000fe40000000a00 */
[----:B------:R-:W-:-:S04]  /*89c0*/  UISETP.NE.U32.AND UP0, UPT, UR6, URZ, UPT ;  /* 0x0000003f0600728c */ /* 0x000fc8000bf05070 */
[----:B------:R-:W-:-:S06]  /*89d0*/  UISETP.NE.AND.EX UP0, UPT, UR7, URZ, UPT, UP0 ;  /* 0x0000003f0700728c */ /* 0x000fcc000bf05300 */
[----:B------:R-:W-:-:S05]  /*89e0*/  PLOP3.LUT P1, PT, PT, PT, UP0, 0x80, 0x0 ;  /* 0x000000000000781c */ /* 0x000fca0003f2f008 */
[----:B------:R-:W-:Y:S01]  /*89f0*/  @UP0 USHF.R.S32.HI UR10, URZ, 0x1f, UR44 ;  /* 0x0000001f3f0a0899 */ /* 0x000fe2000801142c */
[----:B------:R-:W-:Y:S01]  /*8a00*/  @UP0 ULDC.64 UR12, c[0x0][0x9c8] ;  /* 0x00027200000c0ab9 */ /* 0x000fe20000000a00 */
[----:B------:R-:W-:Y:S02]  /*8a10*/  @UP0 USHF.R.S32.HI UR11, URZ, 0x1f, UR41 ;  /* 0x0000001f3f0b0899 */ /* 0x000fe40008011429 */
[----:B------:R-:W-:Y:S02]  /*8a20*/  @UP0 UIMAD UR10, UR10, UR12, URZ ;  /* 0x0000000c0a0a02a4 */ /* 0x000fe4000f8e023f */
[----:B------:R-:W-:Y:S02]  /*8a30*/  @UP0 UIMAD.WIDE.U32 UR8, UR44, UR12, URZ ;  /* 0x0000000c2c0802a5 */ /* 0x000fe4000f8e003f */
[----:B------:R-:W-:-:S03]  /*8a40*/  @UP0 UIMAD UR10, UR44, UR13, UR10 ;  /* 0x0000000d2c0a02a4 */ /* 0x000fc6000f8e020a */
[----:B------:R-:W-:Y:S01]  /*8a50*/  @UP0 ULDC.64 UR12, c[0x0][0x9d0] ;  /* 0x00027400000c0ab9 */ /* 0x000fe20000000a00 */
[----:B------:R-:W-:Y:S02]  /*8a60*/  @UP0 UIADD3 UR9, UR9, UR10, URZ ;  /* 0x0000000a09090290 */ /* 0x000fe4000fffe03f */
[----:B------:R-:W-:Y:S02]  /*8a70*/  @UP0 UIMAD UR10, UR11, UR12, URZ ;  /* 0x0000000c0b0a02a4 */ /* 0x000fe4000f8e023f */
[----:B------:R-:W-:Y:S02]  /*8a80*/  @UP0 UIMAD.WIDE.U32 UR8, UR41, UR12, UR8 ;  /* 0x0000000c290802a5 */ /* 0x000fe4000f8e0008 */
[----:B------:R-:W-:Y:S02]  /*8a90*/  @UP0 UIMAD UR10, UR41, UR13, UR10 ;  /* 0x0000000d290a02a4 */ /* 0x000fe4000f8e020a */
[----:B------:R-:W-:Y:S02]  /*8aa0*/  @UP0 ULEA UR6, UP1, UR8, UR6, 0x2 ;  /* 0x0000000608060291 */ /* 0x000fe4000f82103f */
[----:B------:R-:W-:-:S04]  /*8ab0*/  @UP0 UIADD3 UR9, UR9, UR10, URZ ;  /* 0x0000000a09090290 */ /* 0x000fc8000fffe03f */
[----:B------:R-:W-:Y:S01]  /*8ac0*/  MOV R6, UR6 ;  /* 0x0000000600067c02 */ /* 0x000fe20008000f00 */
[----:B------:R-:W-:Y:S02]  /*8ad0*/  @UP0 ULEA.HI.X UR7, UR8, UR7, UR9, 0x2, UP1 ;  /* 0x0000000708070291 */ /* 0x000fe400088f1409 */
[----:B------:R-:W-:-:S04]  /*8ae0*/  UIADD3 UR6, UR5, 0x200, URZ ;  /* 0x0000020005067890 */ /* 0x000fc8000fffe03f */
[----:B------:R-:W-:Y:S01]  /*8af0*/  IMAD.U32 R7, RZ, RZ, UR7 ;  /* 0x00000007ff077e24 */ /* 0x000fe2000f8e00ff */
[----:B------:R-:W-:-:S04]  /*8b00*/  UMOV UR7, 0xc0000010 ;  /* 0xc000001000077882 */ /* 0x000fc80000000000 */
[----:B------:R3:W4:Y:S01]  /*8b10*/  @P1 LDG.E R8, desc[UR50][R6.64] ;  /* 0x0000003206081981 */ /* 0x000722000c1e1900 */
[----:B------:R-:W-:Y:S02]  /*8b20*/  WARPGROUP.DEPBAR.LE gsb0, 0x0 ;  /* 0x00008000000079c5 */ /* 0x000fe40000010000 */
[----:B------:R-:W-:-:S06]  /*8b30*/  WARPGROUP.ARRIVE ;  /* 0x00000000000079c5 */ /* 0x000fcc0000000000 */
[----:B------:R-:W-:Y:S01]  /*8b40*/  QGMMA.64x128x32.F32.E4M3.E4M3 R24, R180, gdesc[UR4], R24, gsb0 ;  /* 0x01e00004b4187df3 */ /* 0x000fe20008000818 */
[----:B------:R-:W-:Y:S01]  /*8b50*/  UIADD3 UR6, UR5, 0x300, URZ ;  /* 0x0000030005067890 */ /* 0x000fe2000fffe03f */
[----:B------:R-:W-:Y:S01]  /*8b60*/  UMOV UR7, 0xc0000010 ;  /* 0xc000001000077882 */ /* 0x000fe20000000000 */
[----:B-12---:R-:W1:Y:S04]  /*8b70*/  SHFL.BFLY PT, R0, R5, 0x2, 0x1f ;  /* 0x0c401f0005007f89 */ /* 0x006e6800000e0000 */
[----:B------:R-:W2:Y:S01]  /*8b80*/  SHFL.BFLY PT, R9, R4, 0x2, 0x1f ;  /* 0x0c401f0004097f89 */ /* 0x000ea200000e0000 */
[----:B------:R-:W-:Y:S02]  /*8b90*/  WARPGROUP.DEPBAR.LE gsb0, 0x0 ;  /* 0x00008000000079c5 */ /* 0x000fe40000010000 */
[----:B------:R-:W-:-:S06]  /*8ba0*/  WARPGROUP.ARRIVE ;  /* 0x00000000000079c5 */ /* 0x000fcc0000000000 */
[----:B------:R-:W-:Y:S01]  /*8bb0*/  QGMMA.64x128x32.F32.E4M3.E4M3 R24, R184, gdesc[UR4], R24, gsb0 ;  /* 0x01e00004b8187df3 */ /* 0x000fe20008000818 */
[----:B------:R-:W-:Y:S01]  /*8bc0*/  UIADD3 UR6, UR5, 0x400, URZ ;  /* 0x0000040005067890 */ /* 0x000fe2000fffe03f */
[----:B------:R-:W-:Y:S01]  /*8bd0*/  UMOV UR7, 0xc0000010 ;  /* 0xc000001000077882 */ /* 0x000fe20000000000 */
[----:B-1----:R-:W-:-:S01]  /*8be0*/  FADD.FTZ R0, R0, R5 ;  /* 0x0000000500007221 */ /* 0x002fc20000010000 */
[----:B--2---:R-:W-:-:S04]  /*8bf0*/  FADD.FTZ R9, R9, R4 ;  /* 0x0000000409097221 */ /* 0x004fc80000010000 */
[----:B------:R-:W1:Y:S04]  /*8c00*/  SHFL.BFLY PT, R3, R0, 0x1, 0x1f ;  /* 0x0c201f0000037f89 */ /* 0x000e6800000e0000 */
[----:B---3--:R-:W2:Y:S01]  /*8c10*/  SHFL.BFLY PT, R6, R9, 0x1, 0x1f ;  /* 0x0c201f0009067f89 */ /* 0x008ea200000e0000 */
[----:B------:R-:W-:Y:S02]  /*8c20*/  IMAD.MOV.U32 R5, RZ, RZ, RZ ;  /* 0x000000ffff057224 */ /* 0x000fe400078e00ff */
[----:B-1----:R-:W-:Y:S01]  /*8c30*/  FADD.FTZ R7, R0, R3 ;  /* 0x0000000300077221 */ /* 0x002fe20000010000 */
[----:B--2---:R-:W-:-:S04]  /*8c40*/  FADD.FTZ R11, R9, R6 ;  /* 0x00000006090b7221 */ /* 0x004fc80000010000 */
[C---:B------:R-:W-:Y:S01]  /*8c50*/  FSETP.NE.FTZ.AND P1, PT, R7.reuse, RZ, PT ;  /* 0x000000ff0700720b */ /* 0x040fe20003f35000 */
[----:B------:R-:W-:Y:S01]  /*8c60*/  FMUL.FTZ R12, R7, 0.00390625 ;  /* 0x3b800000070c7820 */ /* 0x000fe20000410000 */
[----:B------:R-:W-:-:S04]  /*8c70*/  FMUL.FTZ R13, R11, 0.00390625 ;  /* 0x3b8000000b0d7820 */ /* 0x000fc80000410000 */
[----:B------:R-:W-:Y:S02]  /*8c80*/  FSETP.NE.FTZ.AND P2, PT, R12, RZ, PT ;  /* 0x000000ff0c00720b */ /* 0x000fe40003f55000 */
[----:B------:R-:W-:-:S05]  /*8c90*/  FSETP.NE.FTZ.AND P3, PT, R13, RZ, PT ;  /* 0x000000ff0d00720b */ /* 0x000fca0003f75000 */
[----:B------:R-:W-:Y:S01]  /*8ca0*/  @P1 MUFU.RCP R5, R7 ;  /* 0x0000000700051308 */ /* 0x000fe20000001000 */
[----:B------:R-:W-:Y:S01]  /*8cb0*/  FSETP.NE.FTZ.AND P1, PT, R11, RZ, PT ;  /* 0x000000ff0b00720b */ /* 0x000fe20003f35000 */
[----:B------:R-:W-:Y:S01]  /*8cc0*/  IMAD.MOV.U32 R9, RZ, RZ, RZ ;  /* 0x000000ffff097224 */ /* 0x000fe200078e00ff */
[----:B------:R-:W-:Y:S02]  /*8cd0*/  WARPGROUP.DEPBAR.LE gsb0, 0x0 ;  /* 0x00008000000079c5 */ /* 0x000fe40000010000 */
[----:B------:R-:W-:-:S06]  /*8ce0*/  WARPGROUP.ARRIVE ;  /* 0x00000000000079c5 */ /* 0x000fcc0000000000 */
[----:B------:R-:W-:Y:S01]  /*8cf0*/  QGMMA.64x128x32.F32.E4M3.E4M3 R24, R188, gdesc[UR4], R24, gsb0 ;  /* 0x01e00004bc187df3 */ /* 0x000fe20008000818 */
[----:B------:R-:W1:Y:S08]  /*8d00*/  @P2 MUFU.LG2 R6, R12 ;  /* 0x0000000c00062308 */ /* 0x000e700000000c00 */
[----:B------:R-:W2:Y:S08]  /*8d10*/  @P3 MUFU.LG2 R10, R13 ;  /* 0x0000000d000a3308 */ /* 0x000eb00000000c00 */
[----:B------:R-:W3:Y:S01]  /*8d20*/  @P1 MUFU.RCP R9, R11 ;  /* 0x0000000b00091308 */ /* 0x000ee20000001000 */
[C---:B------:R-:W-:Y:S01]  /*8d30*/  @P2 FMUL.FTZ R4, R88.reuse, 0.69314718246459960938 ;  /* 0x3f31721858042820 */ /* 0x040fe20000410000 */
[----:B------:R-:W-:Y:S01]  /*8d40*/  @P3 FMUL.FTZ R15, R88, 0.69314718246459960938 ;  /* 0x3f317218580f3820 */ /* 0x000fe20000410000 */
[----:B-1----:R-:W-:Y:S01]  /*8d50*/  @P2 FMUL.FTZ R7, R6, 0.69314718246459960938 ;  /* 0x3f31721806072820 */ /* 0x002fe20000410000 */
[----:B------:R-:W-:-:S02]  /*8d60*/  IMAD.MOV.U32 R3, RZ, RZ, -0x800000 ;  /* 0xff800000ff037424 */ /* 0x000fc400078e00ff */
[----:B----4-:R-:W-:Y:S01]  /*8d70*/  FMUL.FTZ R12, R5, R8 ;  /* 0x00000008050c7220 */ /* 0x010fe20000410000 */
[----:B------:R-:W-:Y:S02]  /*8d80*/  IMAD.MOV.U32 R0, RZ, RZ, -0x800000 ;  /* 0xff800000ff007424 */ /* 0x000fe400078e00ff */
[----:B--2---:R-:W-:Y:S01]  /*8d90*/  @P3 FMUL.FTZ R10, R10, 0.69314718246459960938 ;  /* 0x3f3172180a0a3820 */ /* 0x004fe20000410000 */
[----:B------:R-:W-:-:S03]  /*8da0*/  @P2 FFMA.FTZ R3, R4, R91, R7 ;  /* 0x0000005b04032223 */ /* 0x000fc60000010007 */
[----:B------:R-:W-:Y:S01]  /*8db0*/  @P3 FFMA.FTZ R0, R15, R89, R10 ;  /* 0x000000590f003223 */ /* 0x000fe2000001000a */
[----:B---3--:R-:W-:Y:S01]  /*8dc0*/  FMUL.FTZ R88, R9, R8 ;  /* 0x0000000809587220 */ /* 0x008fe20000410000 */
[----:B------:R-:W-:Y:S02]  /*8dd0*/  WARPGROUP.DEPBAR.LE gsb0, 0x0 ;  /* 0x00008000000079c5 */ /* 0x000fe40000010000 */
[----:B------:R-:W-:Y:S05]  /*8de0*/  @!P0 BRA `(.L_x_30) ;  /* 0x0000000000048947 */ /* 0x000fea0003800000 */
[----:B------:R-:W-:Y:S01]  /*8df0*/  BPT.TRAP 0x1 ;  /* 0x000000040000795c */ /* 0x000fe20000300000 */
.L_x_30:
[----:B------:R-:W1:Y:S01]  /*8e00*/  S2R R89, SR_TID.X ;  /* 0x0000000000597919 */ /* 0x000e620000002100 */
[----:B------:R-:W-:Y:S01]  /*8e10*/  ULDC.64 UR6, c[0x4][0x40] ;  /* 0x0100100000067ab9 */ /* 0x000fe20000000a00 */
        /* <DEDUP_REMOVED lines=10> */
[----:B------:R-:W-:Y:S01]  /*8ec0*/  FMUL.FTZ R11, R31, R88 ;  /* 0x000000581f0b7220 */ /* 0x000fe20000410000 */
[----:B------:R-:W-:-:S02]  /*8ed0*/  UIADD3 UR42, -UR42, URZ, URZ ;  /* 0x0000003f2a2a7290 */ /* 0x000fc4000fffe13f */
[----:B------:R-:W-:Y:S01]  /*8ee0*/  USHF.R.S32.HI UR5, URZ, 0x1f, UR43 ;  /* 0x0000001f3f057899 */ /* 0x000fe2000801142b */
[----:B------:R-:W-:Y:S01]  /*8ef0*/  ULDC UR8, c[0x0][0xda8] ;  /* 0x00036a0000087ab9 */ /* 0x000fe20000000800 */
[----:B-1----:R-:W-:-:S05]  /*8f00*/  IMAD.SHL.U32 R4, R89, 0x4, RZ ;  /* 0x0000000459047824 */ /* 0x002fca00078e00ff */
[----:B------:R-:W-:-:S04]  /*8f10*/  LOP3.LUT R4, R4, 0xc, RZ, 0xc0, !PT ;  /* 0x0000000c04047812 */ /* 0x000fc800078ec0ff */
[----:B------:R-:W-:-:S05]  /*8f20*/  IADD3 R4, P0, R4, UR6, RZ ;  /* 0x0000000604047c10 */ /* 0x000fca000ff1e0ff */
[----:B------:R-:W-:Y:S02]  /*8f30*/  IMAD.X R5, RZ, RZ, UR7, P0 ;  /* 0x00000007ff057e24 */ /* 0x000fe400080e06ff */
[-C--:B------:R-:W-:Y:S01]  /*8f40*/  FMUL.FTZ R24, R33, R12.reuse ;  /* 0x0000000c21187220 */ /* 0x080fe20000410000 */
[-C--:B------:R-:W-:Y:S01]  /*8f50*/  FMUL.FTZ R29, R40, R12.reuse ;  /* 0x0000000c281d7220 */ /* 0x080fe20000410000 */
[-C--:B------:R-:W-:Y:S01]  /*8f60*/  FMUL.FTZ R32, R45, R12.reuse ;  /* 0x0000000c2d207220 */ /* 0x080fe20000410000 */
[-C--:B------:R-:W-:Y:S01]  /*8f70*/  FMUL.FTZ R37, R48, R12.reuse ;  /* 0x0000000c30257220 */ /* 0x080fe20000410000 */
[----:B------:R1:W2:Y:S01]  /*8f80*/  LDG.E.CONSTANT R4, desc[UR50][R4.64] ;  /* 0x0000003204047981 */ /* 0x0002a2000c1e9900 */
        /* <DEDUP_REMOVED lines=15> */
[----:B------:R-:W-:Y:S01]  /*9080*/  F2FP.BF16.F32.PACK_AB R6, R6, R7 ;  /* 0x000000070606723e */ /* 0x000fe200000010ff */
[-C--:B------:R-:W-:Y:S01]  /*9090*/  FMUL.FTZ R60, R76, R12.reuse ;  /* 0x0000000c4c3c7220 */ /* 0x080fe20000410000 */
[-C--:B------:R-:W-:Y:S01]  /*90a0*/  FMUL.FTZ R64, R77, R12.reuse ;  /* 0x0000000c4d407220 */ /* 0x080fe20000410000 */
[-C--:B------:R-:W-:Y:S01]  /*90b0*/  FMUL.FTZ R68, R84, R12.reuse ;  /* 0x0000000c54447220 */ /* 0x080fe20000410000 */
[-C--:B------:R-:W-:Y:S01]  /*90c0*/  FMUL.FTZ R69, R80, R12.reuse ;  /* 0x0000000c50457220 */ /* 0x080fe20000410000 */
[-C--:B------:R-:W-:Y:S01]  /*90d0*/  FMUL.FTZ R72, R85, R12.reuse ;  /* 0x0000000c55487220 */ /* 0x080fe20000410000 */
[----:B------:R-:W-:Y:S01]  /*90e0*/  FMUL.FTZ R73, R81, R12 ;  /* 0x0000000c51497220 */ /* 0x000fe20000410000 */
[----:B------:R-:W-:Y:S01]  /*90f0*/  LOP3.LUT P0, R7, R89, 0x3, RZ, 0xc0, !PT ;  /* 0x0000000359077812 */ /* 0x000fe2000780c0ff */
[-C--:B-1----:R-:W-:Y:S01]  /*9100*/  FMUL.FTZ R5, R30, R88.reuse ;  /* 0x000000581e057220 */ /* 0x082fe20000410000 */
[-C--:B------:R-:W-:Y:S01]  /*9110*/  FMUL.FTZ R12, R27, R88.reuse ;  /* 0x000000581b0c7220 */ /* 0x080fe20000410000 */
[-C--:B------:R-:W-:Y:S01]  /*9120*/  FMUL.FTZ R27, R46, R88.reuse ;  /* 0x000000582e1b7220 */ /* 0x080fe20000410000 */
[----:B------:R-:W-:Y:S01]  /*9130*/  FMUL.FTZ R30, R42, R88 ;  /* 0x000000582a1e7220 */ /* 0x000fe20000410000 */
[----:B------:R-:W-:Y:S01]  /*9140*/  F2FP.BF16.F32.PACK_AB R9, R9, R10 ;  /* 0x0000000a0909723e */ /* 0x000fe200000010ff */
[-C--:B------:R-:W-:Y:S01]  /*9150*/  FMUL.FTZ R25, R39, R88.reuse ;  /* 0x0000005827197220 */ /* 0x080fe20000410000 */
[----:B------:R-:W-:Y:S01]  /*9160*/  ISETP.EQ.OR P0, PT, R7, 0x3, !P0 ;  /* 0x000000030700780c */ /* 0x000fe20004702670 */
[----:B------:R-:W-:Y:S01]  /*9170*/  FMUL.FTZ R26, R35, R88 ;  /* 0x00000058231a7220 */ /* 0x000fe20000410000 */
[----:B------:R-:W-:Y:S01]  /*9180*/  F2FP.BF16.F32.PACK_AB R24, R21, R24 ;  /* 0x000000181518723e */ /* 0x000fe200000010ff */
[-C--:B------:R-:W-:Y:S01]  /*9190*/  FMUL.FTZ R31, R47, R88.reuse ;  /* 0x000000582f1f7220 */ /* 0x080fe20000410000 */
[----:B------:R-:W-:Y:S01]  /*91a0*/  F2FP.BF16.F32.PACK_AB R28, R28, R29 ;  /* 0x0000001d1c1c723e */ /* 0x000fe200000010ff */
[----:B------:R-:W-:Y:S01]  /*91b0*/  FMUL.FTZ R34, R43, R88 ;  /* 0x000000582b227220 */ /* 0x000fe20000410000 */
[----:B------:R-:W-:Y:S01]  /*91c0*/  F2FP.BF16.F32.PACK_AB R27, R27, R30 ;  /* 0x0000001e1b1b723e */ /* 0x000fe200000010ff */
[----:B------:R-:W-:Y:S01]  /*91d0*/  ULDC.64 UR6, c[0x0][0xb70] ;  /* 0x0002dc0000067ab9 */ /* 0x000fe20000000a00 */
[----:B------:R-:W-:Y:S01]  /*91e0*/  SEL R29, R6, R9, P0 ;  /* 0x00000009061d7207 */ /* 0x000fe20000000000 */
[----:B------:R-:W-:Y:S01]  /*91f0*/  UIMAD UR42, UR8, UR42, UR48 ;  /* 0x0000002a082a72a4 */ /* 0x000fe2000f8e0230 */
[----:B------:R-:W-:Y:S01]  /*9200*/  SEL R30, R9, R6, P0 ;  /* 0x00000006091e7207 */ /* 0x000fe20000000000 */
[----:B------:R-:W-:Y:S01]  /*9210*/  UIMAD UR5, UR5, UR6, URZ ;  /* 0x00000006050572a4 */ /* 0x000fe2000f8e023f */
[C---:B------:R-:W-:Y:S01]  /*9220*/  IADD3 R21, P1, R16.reuse, 0x40, RZ ;  /* 0x0000004010157810 */ /* 0x040fe20007f3e0ff */
[----:B------:R-:W-:Y:S01]  /*9230*/  USHF.L.U32 UR42, UR42, 0x7, URZ ;  /* 0x000000072a2a7899 */ /* 0x000fe2000800063f */
[----:B------:R-:W-:Y:S01]  /*9240*/  IADD3 R9, P5, R16, 0x4040, RZ ;  /* 0x0000404010097810 */ /* 0x000fe20007fbe0ff */
[----:B------:R-:W-:Y:S01]  /*9250*/  FMUL.FTZ R39, R55, R88 ;  /* 0x0000005837277220 */ /* 0x000fe20000410000 */
[----:B------:R-:W-:Y:S01]  /*9260*/  F2FP.BF16.F32.PACK_AB R15, R15, R20 ;  /* 0x000000140f0f723e */ /* 0x000fe200000010ff */
[----:B------:R-:W-:Y:S01]  /*9270*/  FMUL.FTZ R42, R51, R88 ;  /* 0x00000058332a7220 */ /* 0x000fe20000410000 */
[----:B------:R-:W-:Y:S01]  /*9280*/  F2FP.BF16.F32.PACK_AB R5, R5, R8 ;  /* 0x000000080505723e */ /* 0x000fe200000010ff */
[----:B------:R-:W-:Y:S01]  /*9290*/  UIMAD.WIDE.U32 UR10, UR43, UR6, URZ ;  /* 0x000000062b0a72a5 */ /* 0x000fe2000f8e003f */
[----:B------:R-:W-:Y:S01]  /*92a0*/  F2FP.BF16.F32.PACK_AB R13, R13, R14 ;  /* 0x0000000e0d0d723e */ /* 0x000fe200000010ff */
[----:B------:R-:W-:Y:S01]  /*92b0*/  UIMAD UR5, UR43, UR7, UR5 ;  /* 0x000000072b0572a4 */ /* 0x000fe2000f8e0205 */
[----:B------:R-:W-:Y:S01]  /*92c0*/  F2FP.BF16.F32.PACK_AB R26, R25, R26 ;  /* 0x0000001a191a723e */ /* 0x000fe200000010ff */
[-C--:B------:R-:W-:Y:S01]  /*92d0*/  FMUL.FTZ R35, R54, R88.reuse ;  /* 0x0000005836237220 */ /* 0x080fe20000410000 */
[----:B------:R-:W-:Y:S01]  /*92e0*/  LOP3.LUT R20, R21, 0x380, RZ, 0xc0, !PT ;  /* 0x0000038015147812 */ /* 0x000fe200078ec0ff */
[-C--:B------:R-:W-:Y:S01]  /*92f0*/  FMUL.FTZ R38, R50, R88.reuse ;  /* 0x0000005832267220 */ /* 0x080fe20000410000 */
[----:B------:R-:W-:Y:S01]  /*9300*/  IADD3 R25, P6, R16, 0x20, RZ ;  /* 0x0000002010197810 */ /* 0x000fe20007fde0ff */
[----:B------:R-:W-:Y:S01]  /*9310*/  UIADD3 UR5, UR11, UR5, URZ ;  /* 0x000000050b057290 */ /* 0x000fe2000fffe03f */
[----:B------:R-:W-:Y:S01]  /*9320*/  LOP3.LUT R8, R9, 0x380, RZ, 0xc0, !PT ;  /* 0x0000038009087812 */ /* 0x000fe200078ec0ff */
[-C--:B------:R-:W-:Y:S01]  /*9330*/  FMUL.FTZ R43, R62, R88.reuse ;  /* 0x000000583e2b7220 */ /* 0x080fe20000410000 */
[----:B------:R-:W-:Y:S01]  /*9340*/  F2FP.BF16.F32.PACK_AB R33, R32, R33 ;  /* 0x000000212021723e */ /* 0x000fe200000010ff */
[----:B------:R-:W-:Y:S01]  /*9350*/  FMUL.FTZ R46, R58, R88 ;  /* 0x000000583a2e7220 */ /* 0x000fe20000410000 */
[----:B------:R-:W-:Y:S01]  /*9360*/  F2FP.BF16.F32.PACK_AB R34, R31, R34 ;  /* 0x000000221f22723e */ /* 0x000fe200000010ff */
[----:B------:R-:W-:Y:S01]  /*9370*/  UIADD3 UR4, UR4, 0x29860, URZ ;  /* 0x0002986004047890 */ /* 0x000fe2000fffe03f */
[----:B------:R-:W-:Y:S01]  /*9380*/  F2FP.BF16.F32.PACK_AB R41, R40, R41 ;  /* 0x000000292829723e */ /* 0x000fe200000010ff */
[-C--:B------:R-:W-:Y:S01]  /*9390*/  FMUL.FTZ R47, R63, R88.reuse ;  /* 0x000000583f2f7220 */ /* 0x080fe20000410000 */
[----:B------:R-:W-:Y:S01]  /*93a0*/  F2FP.BF16.F32.PACK_AB R52, R52, R53 ;  /* 0x000000353434723e */ /* 0x000fe200000010ff */
[----:B------:R-:W-:Y:S01]  /*93b0*/  FMUL.FTZ R50, R59, R88 ;  /* 0x000000583b327220 */ /* 0x000fe20000410000 */
[----:B------:R-:W-:Y:S01]  /*93c0*/  SEL R31, R13, R24, P0 ;  /* 0x000000180d1f7207 */ /* 0x000fe20000000000 */
[-C--:B------:R-:W-:Y:S01]  /*93d0*/  FMUL.FTZ R51, R70, R88.reuse ;  /* 0x0000005846337220 */ /* 0x080fe20000410000 */
[----:B------:R-:W-:Y:S01]  /*93e0*/  SEL R32, R24, R13, P0 ;  /* 0x0000000d18207207 */ /* 0x000fe20000000000 */
[-C--:B------:R-:W-:Y:S01]  /*93f0*/  FMUL.FTZ R54, R66, R88.reuse ;  /* 0x0000005842367220 */ /* 0x080fe20000410000 */
[----:B------:R-:W-:Y:S01]  /*9400*/  SHF.R.U64 R20, R20, 0x3, RZ ;  /* 0x0000000314147819 */ /* 0x000fe200000012ff */
[----:B------:R-:W-:Y:S01]  /*9410*/  FMUL.FTZ R55, R71, R88 ;  /* 0x0000005847377220 */ /* 0x000fe20000410000 */
[----:B------:R-:W-:Y:S01]  /*9420*/  F2FP.BF16.F32.PACK_AB R12, R11, R12 ;  /* 0x0000000c0b0c723e */ /* 0x000fe200000010ff */
[----:B------:R-:W-:Y:S01]  /*9430*/  FMUL.FTZ R58, R67, R88 ;  /* 0x00000058433a7220 */ /* 0x000fe20000410000 */
[----:B------:R-:W-:Y:S01]  /*9440*/  SEL R53, R15, R26, P0 ;  /* 0x0000001a0f357207 */ /* 0x000fe20000000000 */
[----:B------:R-:W-:Y:S01]  /*9450*/  UPRMT UR4, UR37, 0x654, UR4 ;  /* 0x0000065425047896 */ /* 0x000fe20008000004 */
[----:B------:R-:W-:Y:S01]  /*9460*/  SEL R40, R26, R15, P0 ;  /* 0x0000000f1a287207 */ /* 0x000fe20000000000 */
[-C--:B------:R-:W-:Y:S01]  /*9470*/  FMUL.FTZ R59, R78, R88.reuse ;  /* 0x000000584e3b7220 */ /* 0x080fe20000410000 */
[----:B------:R-:W-:Y:S01]  /*9480*/  LOP3.LUT R24, R25, 0x380, RZ, 0xc0, !PT ;  /* 0x0000038019187812 */ /* 0x000fe200078ec0ff */
[-C--:B------:R-:W-:Y:S01]  /*9490*/  FMUL.FTZ R62, R74, R88.reuse ;  /* 0x000000584a3e7220 */ /* 0x080fe20000410000 */
[----:B------:R-:W-:Y:S01]  /*94a0*/  SHF.R.U64 R8, R8, 0x3, RZ ;  /* 0x0000000308087819 */ /* 0x000fe200000012ff */
[-C--:B------:R-:W-:Y:S01]  /*94b0*/  FMUL.FTZ R63, R79, R88.reuse ;  /* 0x000000584f3f7220 */ /* 0x080fe20000410000 */
[C---:B------:R-:W-:Y:S01]  /*94c0*/  IADD3 R15, P2, R16.reuse, 0x60, RZ ;  /* 0x00000060100f7810 */ /* 0x040fe20007f5e0ff */
[-C--:B------:R-:W-:Y:S01]  /*94d0*/  FMUL.FTZ R66, R75, R88.reuse ;  /* 0x000000584b427220 */ /* 0x080fe20000410000 */
[----:B------:R-:W-:Y:S01]  /*94e0*/  IADD3 R11, P4, R16, 0x4020, RZ ;  /* 0x00004020100b7810 */ /* 0x000fe20007f9e0ff */
[-C--:B------:R-:W-:Y:S01]  /*94f0*/  FMUL.FTZ R67, R86, R88.reuse ;  /* 0x0000005856437220 */ /* 0x080fe20000410000 */
[----:B------:R-:W-:Y:S01]  /*9500*/  F2FP.BF16.F32.PACK_AB R44, R44, R45 ;  /* 0x0000002d2c2c723e */ /* 0x000fe200000010ff */
[-C--:B------:R-:W-:Y:S01]  /*9510*/  FMUL.FTZ R70, R82, R88.reuse ;  /* 0x0000005852467220 */ /* 0x080fe20000410000 */
[----:B------:R-:W-:Y:S01]  /*9520*/  F2FP.BF16.F32.PACK_AB R49, R48, R49 ;  /* 0x000000313031723e */ /* 0x000fe200000010ff */
[-C--:B------:R-:W-:Y:S01]  /*9530*/  FMUL.FTZ R71, R87, R88.reuse ;  /* 0x0000005857477220 */ /* 0x080fe20000410000 */
[----:B------:R-:W-:Y:S01]  /*9540*/  LOP3.LUT R20, R20, R21, RZ, 0x3c, !PT ;  /* 0x0000001514147212 */ /* 0x000fe200078e3cff */
[--C-:B------:R-:W-:Y:S01]  /*9550*/  IMAD.X R21, RZ, RZ, R17.reuse, P1 ;  /* 0x000000ffff157224 */ /* 0x100fe200008e0611 */
[----:B------:R-:W-:Y:S01]  /*9560*/  SHF.R.U64 R24, R24, 0x3, RZ ;  /* 0x0000000318187819 */ /* 0x000fe200000012ff */
[----:B------:R-:W-:Y:S01]  /*9570*/  FMUL.FTZ R74, R83, R88 ;  /* 0x00000058534a7220 */ /* 0x000fe20000410000 */
[----:B------:R-:W-:Y:S01]  /*9580*/  LOP3.LUT R8, R8, R9, RZ, 0x3c, !PT ;  /* 0x0000000908087212 */ /* 0x000fe200078e3cff */
[----:B------:R-:W-:Y:S01]  /*9590*/  IMAD.X R9, RZ, RZ, R17, P5 ;  /* 0x000000ffff097224 */ /* 0x000fe200028e0611 */
[----:B------:R-:W-:Y:S01]  /*95a0*/  F2FP.BF16.F32.PACK_AB R60, R60, R61 ;  /* 0x0000003d3c3c723e */ /* 0x000fe200000010ff */
[----:B------:R-:W-:Y:S01]  /*95b0*/  VIADD R61, R23, UR42 ;  /* 0x0000002a173d7c36 */ /* 0x000fe20008000000 */
[----:B------:R-:W-:Y:S01]  /*95c0*/  LOP3.LUT R14, R15, 0x380, RZ, 0xc0, !PT ;  /* 0x000003800f0e7812 */ /* 0x000fe200078ec0ff */
[----:B------:R-:W-:Y:S01]  /*95d0*/  SYNCS.ARRIVE.TRANS64.RED.A1T0 RZ, [UR4], RZ ;  /* 0x000000ffffff79a7 */ /* 0x000fe20008100404 */
[----:B------:R-:W-:Y:S01]  /*95e0*/  LOP3.LUT R10, R11, 0x380, RZ, 0xc0, !PT ;  /* 0x000003800b0a7812 */ /* 0x000fe200078ec0ff */
[----:B------:R-:W-:Y:S01]  /*95f0*/  USHF.R.S32.HI UR6, URZ, 0x1f, UR44 ;  /* 0x0000001f3f067899 */ /* 0x000fe2000801142c */
[----:B------:R-:W-:-:S02]  /*9600*/  F2FP.BF16.F32.PACK_AB R42, R39, R42 ;  /* 0x0000002a272a723e */ /* 0x000fc400000010ff */
[----:B------:R-:W-:Y:S02]  /*9610*/  SEL R39, R44, R49, P0 ;  /* 0x000000312c277207 */ /* 0x000fe40000000000 */
[----:B------:R-:W-:Y:S02]  /*9620*/  F2FP.BF16.F32.PACK_AB R35, R35, R38 ;  /* 0x000000262323723e */ /* 0x000fe400000010ff */
[----:B------:R-:W-:Y:S02]  /*9630*/  F2FP.BF16.F32.PACK_AB R57, R56, R57 ;  /* 0x000000393839723e */ /* 0x000fe400000010ff */
[----:B------:R-:W-:Y:S02]  /*9640*/  SEL R44, R49, R44, P0 ;  /* 0x0000002c312c7207 */ /* 0x000fe40000000000 */
[----:B------:R-:W-:Y:S01]  /*9650*/  LOP3.LUT R24, R24, R25, RZ, 0x3c, !PT ;  /* 0x0000001918187212 */ /* 0x000fe200078e3cff */
[----:B------:R-:W-:Y:S01]  /*9660*/  IMAD.X R25, RZ, RZ, R17, P6 ;  /* 0x000000ffff197224 */ /* 0x000fe200030e0611 */
[----:B------:R-:W-:-:S02]  /*9670*/  SEL R49, R5, R12, P0 ;  /* 0x0000000c05317207 */ /* 0x000fc40000000000 */
[----:B------:R-:W-:Y:S01]  /*9680*/  SEL R38, R12, R5, P0 ;  /* 0x000000050c267207 */ /* 0x000fe20000000000 */
[----:B------:R-:W-:Y:S01]  /*9690*/  VIADD R5, R61, 0x8 ;  /* 0x000000083d057836 */ /* 0x000fe20000000000 */
[----:B------:R-:W-:Y:S02]  /*96a0*/  SHF.R.U64 R14, R14, 0x3, RZ ;  /* 0x000000030e0e7819 */ /* 0x000fe400000012ff */
[----:B------:R-:W-:Y:S02]  /*96b0*/  SHF.R.U64 R10, R10, 0x3, RZ ;  /* 0x000000030a0a7819 */ /* 0x000fe400000012ff */
[----:B------:R-:W-:Y:S02]  /*96c0*/  MOV R56, R20 ;  /* 0x0000001400387202 */ /* 0x000fe40000000f00 */
[----:B------:R-:W-:Y:S02]  /*96d0*/  IADD3 R7, P6, R16, 0x4060, RZ ;  /* 0x0000406010077810 */ /* 0x000fe40007fde0ff */
[----:B------:R-:W-:Y:S01]  /*96e0*/  MOV R21, R8 ;  /* 0x0000000800157202 */ /* 0x000fe20000000f00 */
[----:B------:R-:W-:Y:S01]  /*96f0*/  IMAD.U32 R9, RZ, RZ, UR11 ;  /* 0x0000000bff097e24 */ /* 0x000fe2000f8e00ff */
[----:B------:R-:W-:Y:S01]  /*9700*/  LOP3.LUT P1, RZ, R2, 0x3, RZ, 0xc0, !PT ;  /* 0x0000000302ff7812 */ /* 0x000fe2000782c0ff */
[----:B------:R-:W-:Y:S01]  /*9710*/  IMAD.U32 R8, RZ, RZ, UR10 ;  /* 0x0000000aff087e24 */ /* 0x000fe2000f8e00ff */
[----:B------:R-:W-:Y:S01]  /*9720*/  MOV R9, UR5 ;  /* 0x0000000500097c02 */ /* 0x000fe20008000f00 */
[----:B------:R-:W-:Y:S01]  /*9730*/  ULDC UR5, c[0x0][0xa88] ;  /* 0x0002a20000057ab9 */ /* 0x000fe20000000800 */
[----:B------:R-:W-:Y:S01]  /*9740*/  LOP3.LUT R14, R14, R15, RZ, 0x3c, !PT ;  /* 0x0000000f0e0e7212 */ /* 0x000fe200078e3cff */
[--C-:B------:R-:W-:Y:S01]  /*9750*/  IMAD.X R15, RZ, RZ, R17.reuse, P2 ;  /* 0x000000ffff0f7224 */ /* 0x100fe200010e0611 */
[----:B------:R-:W-:Y:S01]  /*9760*/  LOP3.LUT R10, R10, R11, RZ, 0x3c, !PT ;  /* 0x0000000b0a0a7212 */ /* 0x000fe200078e3cff */
[----:B------:R-:W-:Y:S01]  /*9770*/  IMAD.X R11, RZ, RZ, R17, P4 ;  /* 0x000000ffff0b7224 */ /* 0x000fe200020e0611 */
[----:B------:R-:W-:-:S02]  /*9780*/  F2FP.BF16.F32.PACK_AB R36, R36, R37 ;  /* 0x000000252424723e */ /* 0x000fc400000010ff */
[----:B------:R-:W-:Y:S02]  /*9790*/  LOP3.LUT R6, R7, 0x380, RZ, 0xc0, !PT ;  /* 0x0000038007067812 */ /* 0x000fe400078ec0ff */
[----:B------:R-:W-:Y:S02]  /*97a0*/  ISETP.GE.OR P2, PT, R5, UR5, P1 ;  /* 0x0000000505007c0c */ /* 0x000fe40008f46670 */
[----:B------:R-:W-:Y:S02]  /*97b0*/  SEL R37, R28, R33, P0 ;  /* 0x000000211c257207 */ /* 0x000fe40000000000 */
[----:B------:R-:W-:Y:S02]  /*97c0*/  SEL R28, R33, R28, P0 ;  /* 0x0000001c211c7207 */ /* 0x000fe40000000000 */
[----:B------:R-:W-:Y:S02]  /*97d0*/  F2FP.BF16.F32.PACK_AB R43, R43, R46 ;  /* 0x0000002e2b2b723e */ /* 0x000fe400000010ff */
[----:B------:R-:W-:-:S02]  /*97e0*/  SEL R33, R36, R41, P0 ;  /* 0x0000002924217207 */ /* 0x000fc40000000000 */
[----:B------:R-:W-:Y:S02]  /*97f0*/  SHF.R.U64 R6, R6, 0x3, RZ ;  /* 0x0000000306067819 */ /* 0x000fe400000012ff */
[----:B------:R-:W-:Y:S02]  /*9800*/  SEL R36, R41, R36, P0 ;  /* 0x0000002429247207 */ /* 0x000fe40000000000 */
[----:B------:R-:W-:Y:S02]  /*9810*/  MOV R46, R10 ;  /* 0x0000000a002e7202 */ /* 0x000fe40000000f00 */
[----:B------:R-:W-:Y:S01]  /*9820*/  F2FP.BF16.F32.PACK_AB R50, R47, R50 ;  /* 0x000000322f32723e */ /* 0x000fe200000010ff */
[----:B------:R-:W1:Y:S01]  /*9830*/  LDC.64 R10, c[0x0][0xb78] ;  /* 0x0002de00ff0a7b82 */ /* 0x000e620000000a00 */
[----:B------:R-:W-:Y:S02]  /*9840*/  SEL R41, R52, R57, P0 ;  /* 0x0000003934297207 */ /* 0x000fe40000000000 */
[----:B------:R-:W-:-:S02]  /*9850*/  SEL R52, R57, R52, P0 ;  /* 0x0000003439347207 */ /* 0x000fc40000000000 */
[----:B------:R-:W-:Y:S02]  /*9860*/  F2FP.BF16.F32.PACK_AB R51, R51, R54 ;  /* 0x000000363333723e */ /* 0x000fe400000010ff */
[----:B------:R-:W-:Y:S02]  /*9870*/  F2FP.BF16.F32.PACK_AB R58, R55, R58 ;  /* 0x0000003a373a723e */ /* 0x000fe400000010ff */
[----:B------:R-:W-:Y:S02]  /*9880*/  SEL R57, R35, R42, P0 ;  /* 0x0000002a23397207 */ /* 0x000fe40000000000 */
[----:B------:R-:W-:Y:S01]  /*9890*/  LOP3.LUT R6, R6, R7, RZ, 0x3c, !PT ;  /* 0x0000000706067212 */ /* 0x000fe200078e3cff */
[----:B------:R-:W-:Y:S01]  /*98a0*/  IMAD.X R7, RZ, RZ, R17, P6 ;  /* 0x000000ffff077224 */ /* 0x000fe200030e0611 */
[----:B------:R-:W-:Y:S02]  /*98b0*/  SEL R42, R42, R35, P0 ;  /* 0x000000232a2a7207 */ /* 0x000fe40000000000 */
[----:B------:R-:W-:-:S02]  /*98c0*/  F2FP.BF16.F32.PACK_AB R59, R59, R62 ;  /* 0x0000003e3b3b723e */ /* 0x000fc400000010ff */
[----:B------:R-:W-:Y:S02]  /*98d0*/  F2FP.BF16.F32.PACK_AB R66, R63, R66 ;  /* 0x000000423f42723e */ /* 0x000fe400000010ff */
[----:B------:R-:W-:Y:S02]  /*98e0*/  SEL R35, R43, R50, P0 ;  /* 0x000000322b237207 */ /* 0x000fe40000000000 */
[----:B------:R-:W-:Y:S02]  /*98f0*/  F2FP.BF16.F32.PACK_AB R65, R64, R65 ;  /* 0x000000414041723e */ /* 0x000fe400000010ff */
[----:B------:R-:W-:Y:S02]  /*9900*/  SEL R50, R50, R43, P0 ;  /* 0x0000002b32327207 */ /* 0x000fe40000000000 */
[----:B------:R-:W-:Y:S02]  /*9910*/  F2FP.BF16.F32.PACK_AB R68, R68, R69 ;  /* 0x000000454444723e */ /* 0x000fe400000010ff */
[----:B------:R-:W-:-:S02]  /*9920*/  F2FP.BF16.F32.PACK_AB R67, R67, R70 ;  /* 0x000000464343723e */ /* 0x000fc400000010ff */
[----:B------:R-:W-:Y:S02]  /*9930*/  F2FP.BF16.F32.PACK_AB R73, R72, R73 ;  /* 0x000000494849723e */ /* 0x000fe400000010ff */
[----:B------:R-:W-:Y:S02]  /*9940*/  F2FP.BF16.F32.PACK_AB R74, R71, R74 ;  /* 0x0000004a474a723e */ /* 0x000fe400000010ff */
[----:B------:R-:W-:Y:S02]  /*9950*/  SEL R55, R27, R34, P0 ;  /* 0x000000221b377207 */ /* 0x000fe40000000000 */
[----:B------:R-:W-:Y:S02]  /*9960*/  SEL R43, R51, R58, P0 ;  /* 0x0000003a332b7207 */ /* 0x000fe40000000000 */
[----:B------:R-:W-:Y:S02]  /*9970*/  SEL R34, R34, R27, P0 ;  /* 0x0000001b22227207 */ /* 0x000fe40000000000 */
[----:B------:R-:W-:-:S02]  /*9980*/  SEL R58, R58, R51, P0 ;  /* 0x000000333a3a7207 */ /* 0x000fc40000000000 */
[----:B------:R-:W-:Y:S02]  /*9990*/  IADD3 R13, P3, R16, 0x4000, RZ ;  /* 0x00004000100d7810 */ /* 0x000fe40007f7e0ff */
[----:B------:R-:W-:Y:S02]  /*99a0*/  SEL R51, R59, R66, P0 ;  /* 0x000000423b337207 */ /* 0x000fe40000000000 */
[----:B------:R-:W-:Y:S02]  /*99b0*/  MOV R7, R6 ;  /* 0x0000000600077202 */ /* 0x000fe40000000f00 */
[----:B------:R-:W-:Y:S02]  /*99c0*/  SEL R45, R60, R65, P0 ;  /* 0x000000413c2d7207 */ /* 0x000fe40000000000 */
[----:B------:R-:W-:Y:S02]  /*99d0*/  SEL R66, R66, R59, P0 ;  /* 0x0000003b42427207 */ /* 0x000fe40000000000 */
[----:B------:R-:W-:-:S02]  /*99e0*/  SEL R60, R65, R60, P0 ;  /* 0x0000003c413c7207 */ /* 0x000fc40000000000 */
[----:B------:R-:W-:Y:S02]  /*99f0*/  SEL R47, R68, R73, P0 ;  /* 0x00000049442f7207 */ /* 0x000fe40000000000 */
[----:B------:R-:W-:Y:S02]  /*9a00*/  SEL R59, R67, R74, P0 ;  /* 0x0000004a433b7207 */ /* 0x000fe40000000000 */
[----:B------:R-:W-:Y:S02]  /*9a10*/  SEL R68, R73, R68, P0 ;  /* 0x0000004449447207 */ /* 0x000fe40000000000 */
[----:B------:R-:W-:Y:S02]  /*9a20*/  SEL R74, R74, R67, P0 ;  /* 0x000000434a4a7207 */ /* 0x000fe40000000000 */
[----:B------:R-:W-:Y:S02]  /*9a30*/  LOP3.LUT R12, R13, 0x380, RZ, 0xc0, !PT ;  /* 0x000003800d0c7812 */ /* 0x000fe400078ec0ff */
[----:B------:R-:W-:-:S02]  /*9a40*/  LOP3.LUT R27, R16, 0x380, RZ, 0xc0, !PT ;  /* 0x00000380101b7812 */ /* 0x000fc400078ec0ff */
[----:B------:R-:W-:Y:S02]  /*9a50*/  SHF.R.U64 R12, R12, 0x3, RZ ;  /* 0x000000030c0c7819 */ /* 0x000fe400000012ff */
[----:B------:R-:W-:Y:S02]  /*9a60*/  SHF.R.U64 R27, R27, 0x3, RZ ;  /* 0x000000031b1b7819 */ /* 0x000fe400000012ff */
[----:B------:R-:W-:Y:S01]  /*9a70*/  LOP3.LUT R12, R12, R13, RZ, 0x3c, !PT ;  /* 0x0000000d0c0c7212 */ /* 0x000fe200078e3cff */
[--C-:B------:R-:W-:Y:S01]  /*9a80*/  IMAD.X R13, RZ, RZ, R17.reuse, P3 ;  /* 0x000000ffff0d7224 */ /* 0x100fe200018e0611 */
[----:B------:R-:W-:Y:S01]  /*9a90*/  LOP3.LUT R26, R27, R16, RZ, 0x3c, !PT ;  /* 0x000000101b1a7212 */ /* 0x000fe200078e3cff */
[----:B------:R-:W-:Y:S01]  /*9aa0*/  IMAD.MOV.U32 R27, RZ, RZ, R17 ;  /* 0x000000ffff1b7224 */ /* 0x000fe200078e0011 */
[----:B------:R-:W-:Y:S02]  /*9ab0*/  MOV R54, R14 ;  /* 0x0000000e00367202 */ /* 0x000fe40000000f00 */
[----:B------:R-:W-:-:S02]  /*9ac0*/  MOV R48, R12 ;  /* 0x0000000c00307202 */ /* 0x000fc40000000f00 */
[----:B------:R-:W-:Y:S02]  /*9ad0*/  MOV R27, R26 ;  /* 0x0000001a001b7202 */ /* 0x000fe40000000f00 */
[----:B------:R-:W-:Y:S02]  /*9ae0*/  MOV R25, R24 ;  /* 0x0000001800197202 */ /* 0x000fe40000000f00 */
[----:B------:R-:W-:Y:S01]  /*9af0*/  ISETP.GE.OR P1, PT, R61, UR5, P1 ;  /* 0x000000053d007c0c */ /* 0x000fe20008f26670 */
[----:B------:R-:W-:Y:S01]  /*9b00*/  ULDC.64 UR4, c[0x0][0xb40] ;  /* 0x0002d00000047ab9 */ /* 0x000fe20000000a00 */
[----:B--2---:R-:W-:Y:S01]  /*9b10*/  LOP3.LUT R5, R4, 0x2, RZ, 0x3c, !PT ;  /* 0x0000000204057812 */ /* 0x004fe200078e3cff */
[----:B------:R-:W-:Y:S04]  /*9b20*/  SHFL.IDX PT, R29, R29, R4, 0x1c1f ;  /* 0x001c1f041d1d7589 */ /* 0x000fe800000e0000 */
[----:B------:R-:W-:Y:S04]  /*9b30*/  SHFL.IDX PT, R30, R30, R5, 0x1c1f ;  /* 0x001c1f051e1e7589 */ /* 0x000fe800000e0000 */
[----:B------:R-:W-:Y:S04]  /*9b40*/  SHFL.IDX PT, R31, R31, R4, 0x1c1f ;  /* 0x001c1f041f1f7589 */ /* 0x000fe800000e0000 */
[----:B------:R-:W2:Y:S04]  /*9b50*/  SHFL.IDX PT, R32, R32, R5, 0x1c1f ;  /* 0x001c1f0520207589 */ /* 0x000ea800000e0000 */
[----:B------:R-:W-:Y:S04]  /*9b60*/  SHFL.IDX PT, R49, R49, R4, 0x1c1f ;  /* 0x001c1f0431317589 */ /* 0x000fe800000e0000 */
[----:B------:R-:W3:Y:S04]  /*9b70*/  SHFL.IDX PT, R38, R38, R5, 0x1c1f ;  /* 0x001c1f0526267589 */ /* 0x000ee800000e0000 */
[----:B------:R-:W-:Y:S04]  /*9b80*/  SHFL.IDX PT, R53, R53, R4, 0x1c1f ;  /* 0x001c1f0435357589 */ /* 0x000fe800000e0000 */
[----:B------:R-:W4:Y:S04]  /*9b90*/  SHFL.IDX PT, R40, R40, R5, 0x1c1f ;  /* 0x001c1f0528287589 */ /* 0x000f2800000e0000 */
[----:B------:R-:W-:Y:S04]  /*9ba0*/  SHFL.IDX PT, R37, R37, R4, 0x1c1f ;  /* 0x001c1f0425257589 */ /* 0x000fe800000e0000 */
[----:B------:R5:W-:Y:S01]  /*9bb0*/  SHFL.IDX PT, R6, R28, R5, 0x1c1f ;  /* 0x001c1f051c067589 */ /* 0x000be200000e0000 */
[----:B--2---:R-:W-:-:S02]  /*9bc0*/  SEL R12, R31, R32, P0 ;  /* 0x000000201f0c7207 */ /* 0x004fc40000000000 */
[----:B------:R-:W-:Y:S01]  /*9bd0*/  SEL R14, R32, R31, P0 ;  /* 0x0000001f200e7207 */ /* 0x000fe20000000000 */
[----:B------:R-:W-:Y:S04]  /*9be0*/  SHFL.IDX PT, R33, R33, R4, 0x1c1f ;  /* 0x001c1f0421217589 */ /* 0x000fe800000e0000 */
[----:B------:R-:W-:Y:S01]  /*9bf0*/  SHFL.IDX PT, R55, R55, R4, 0x1c1f ;  /* 0x001c1f0437377589 */ /* 0x000fe200000e0000 */
[----:B---3--:R-:W-:Y:S02]  /*9c00*/  SEL R31, R38, R49, P0 ;  /* 0x00000031261f7207 */ /* 0x008fe40000000000 */
[----:B-----5:R-:W-:Y:S01]  /*9c10*/  SEL R28, R29, R30, P0 ;  /* 0x0000001e1d1c7207 */ /* 0x020fe20000000000 */
[----:B------:R-:W2:Y:S01]  /*9c20*/  SHFL.IDX PT, R36, R36, R5, 0x1c1f ;  /* 0x001c1f0524247589 */ /* 0x000ea200000e0000 */
[----:B------:R-:W-:-:S02]  /*9c30*/  SEL R30, R30, R29, P0 ;  /* 0x0000001d1e1e7207 */ /* 0x000fc40000000000 */
[----:B------:R-:W-:Y:S01]  /*9c40*/  SEL R29, R49, R38, P0 ;  /* 0x00000026311d7207 */ /* 0x000fe20000000000 */
[----:B------:R-:W-:Y:S01]  /*9c50*/  BAR.SYNC.DEFER_BLOCKING 0x1, 0x100 ;  /* 0x0044000000007b1d */ /* 0x000fe20000010000 */
[----:B----4-:R-:W-:Y:S02]  /*9c60*/  SEL R13, R53, R40, P0 ;  /* 0x00000028350d7207 */ /* 0x010fe40000000000 */
[----:B------:R-:W-:-:S03]  /*9c70*/  SEL R15, R40, R53, P0 ;  /* 0x00000035280f7207 */ /* 0x000fc60000000000 */
[----:B------:R-:W-:Y:S04]  /*9c80*/  SHFL.IDX PT, R20, R34, R5, 0x1c1f ;  /* 0x001c1f0522147589 */ /* 0x000fe800000e0000 */
[----:B------:R-:W-:Y:S04]  /*9c90*/  SHFL.IDX PT, R57, R57, R4, 0x1c1f ;  /* 0x001c1f0439397589 */ /* 0x000fe800000e0000 */
[----:B------:R-:W-:Y:S04]  /*9ca0*/  SHFL.IDX PT, R35, R35, R4, 0x1c1f ;  /* 0x001c1f0423237589 */ /* 0x000fe800000e0000 */
[----:B------:R-:W-:Y:S01]  /*9cb0*/  SHFL.IDX PT, R42, R42, R5, 0x1c1f ;  /* 0x001c1f052a2a7589 */ /* 0x000fe200000e0000 */
[----:B--2---:R-:W-:-:S02]  /*9cc0*/  SEL R24, R33, R36, P0 ;  /* 0x0000002421187207 */ /* 0x004fc40000000000 */
[----:B------:R-:W-:Y:S01]  /*9cd0*/  SEL R26, R36, R33, P0 ;  /* 0x00000021241a7207 */ /* 0x000fe20000000000 */
[----:B------:R-:W2:Y:S04]  /*9ce0*/  SHFL.IDX PT, R50, R50, R5, 0x1c1f ;  /* 0x001c1f0532327589 */ /* 0x000ea800000e0000 */
[----:B------:R-:W-:Y:S04]  /*9cf0*/  SHFL.IDX PT, R39, R39, R4, 0x1c1f ;  /* 0x001c1f0427277589 */ /* 0x000fe800000e0000 */
[----:B------:R-:W3:Y:S04]  /*9d00*/  SHFL.IDX PT, R44, R44, R5, 0x1c1f ;  /* 0x001c1f052c2c7589 */ /* 0x000ee800000e0000 */
[----:B------:R-:W-:Y:S04]  /*9d10*/  SHFL.IDX PT, R41, R41, R4, 0x1c1f ;  /* 0x001c1f0429297589 */ /* 0x000fe800000e0000 */
[----:B------:R-:W-:Y:S04]  /*9d20*/  SHFL.IDX PT, R43, R43, R4, 0x1c1f ;  /* 0x001c1f042b2b7589 */ /* 0x000fe800000e0000 */
[----:B------:R-:W-:Y:S04]  /*9d30*/  SHFL.IDX PT, R52, R52, R5, 0x1c1f ;  /* 0x001c1f0534347589 */ /* 0x000fe800000e0000 */
[----:B------:R-:W-:Y:S01]  /*9d40*/  SHFL.IDX PT, R58, R58, R5, 0x1c1f ;  /* 0x001c1f053a3a7589 */ /* 0x000fe200000e0000 */
[----:B--2---:R-:W-:-:S02]  /*9d50*/  SEL R33, R35, R50, P0 ;  /* 0x0000003223217207 */ /* 0x004fc40000000000 */
[----:B------:R-:W-:Y:S01]  /*9d60*/  SEL R35, R50, R35, P0 ;  /* 0x0000002332237207 */ /* 0x000fe20000000000 */
[----:B------:R-:W-:Y:S04]  /*9d70*/  SHFL.IDX PT, R45, R45, R4, 0x1c1f ;  /* 0x001c1f042d2d7589 */ /* 0x000fe800000e0000 */
[----:B------:R-:W-:Y:S01]  /*9d80*/  SHFL.IDX PT, R51, R51, R4, 0x1c1f ;  /* 0x001c1f0433337589 */ /* 0x000fe200000e0000 */
[----:B---3--:R-:W-:Y:S02]  /*9d90*/  SEL R32, R39, R44, P0 ;  /* 0x0000002c27207207 */ /* 0x008fe40000000000 */
[----:B------:R-:W-:Y:S01]  /*9da0*/  SEL R34, R44, R39, P0 ;  /* 0x000000272c227207 */ /* 0x000fe20000000000 */
[----:B------:R-:W2:Y:S04]  /*9db0*/  SHFL.IDX PT, R60, R60, R5, 0x1c1f ;  /* 0x001c1f053c3c7589 */ /* 0x000ea800000e0000 */
[----:B------:R-:W3:Y:S04]  /*9dc0*/  SHFL.IDX PT, R66, R66, R5, 0x1c1f ;  /* 0x001c1f0542427589 */ /* 0x000ee800000e0000 */
[----:B------:R-:W-:Y:S04]  /*9dd0*/  SHFL.IDX PT, R47, R47, R4, 0x1c1f ;  /* 0x001c1f042f2f7589 */ /* 0x000fe800000e0000 */
[----:B------:R1:W-:Y:S04]  /*9de0*/  SHFL.IDX PT, R59, R59, R4, 0x1c1f ;  /* 0x001c1f043b3b7589 */ /* 0x0003e800000e0000 */
[----:B------:R-:W4:Y:S04]  /*9df0*/  SHFL.IDX PT, R68, R68, R5, 0x1c1f ;  /* 0x001c1f0544447589 */ /* 0x000f2800000e0000 */
[----:B------:R5:W4:Y:S01]  /*9e00*/  SHFL.IDX PT, R74, R74, R5, 0x1c1f ;  /* 0x001c1f054a4a7589 */ /* 0x000b2200000e0000 */
[----:B-1----:R-:W-:-:S03]  /*9e10*/  IMAD R4, R10, UR6, RZ ;  /* 0x000000060a047c24 */ /* 0x002fc6000f8e02ff */
[----:B------:R1:W-:Y:S01]  /*9e20*/  STSM.16.M88.4 [R27], R28 ;  /* 0x0000001c1b007844 */ /* 0x0003e20000000200 */
[----:B------:R-:W-:Y:S01]  /*9e30*/  IMAD R38, R11, UR44, R4 ;  /* 0x0000002c0b267c24 */ /* 0x000fe2000f8e0204 */
[----:B------:R-:W-:Y:S02]  /*9e40*/  SEL R11, R20, R55, P0 ;  /* 0x00000037140b7207 */ /* 0x000fe40000000000 */
[----:B------:R3:W-:Y:S01]  /*9e50*/  STSM.16.M88.4 [R25], R12 ;  /* 0x0000000c19007844 */ /* 0x0007e20000000200 */
[----:B-----5:R-:W-:Y:S01]  /*9e60*/  IMAD.WIDE.U32 R4, R10, UR44, R8 ;  /* 0x0000002c0a047c25 */ /* 0x020fe2000f8e0008 */
[----:B------:R-:W-:Y:S02]  /*9e70*/  SEL R8, R37, R6, P0 ;  /* 0x0000000625087207 */ /* 0x000fe40000000000 */
[----:B------:R-:W-:Y:S02]  /*9e80*/  SEL R10, R6, R37, P0 ;  /* 0x00000025060a7207 */ /* 0x000fe40000000000 */
[----:B------:R-:W-:-:S02]  /*9e90*/  IADD3 R6, P3, R61, R4, RZ ;  /* 0x000000043d067210 */ /* 0x000fc40007f7e0ff */
[----:B------:R-:W-:Y:S02]  /*9ea0*/  SEL R9, R55, R20, P0 ;  /* 0x0000001437097207 */ /* 0x000fe40000000000 */
[----:B-1----:R-:W-:Y:S02]  /*9eb0*/  SEL R27, R42, R57, P0 ;  /* 0x000000392a1b7207 */ /* 0x002fe40000000000 */
[----:B--2---:R-:W-:Y:S01]  /*9ec0*/  SEL R28, R45, R60, P0 ;  /* 0x0000003c2d1c7207 */ /* 0x004fe20000000000 */
[----:B------:R-:W-:Y:S01]  /*9ed0*/  STSM.16.M88.4 [R56], R8 ;  /* 0x0000000838007844 */ /* 0x000fe20000000200 */
[----:B---3--:R-:W-:Y:S02]  /*9ee0*/  SHF.R.S32.HI R13, RZ, 0x1f, R61 ;  /* 0x0000001fff0d7819 */ /* 0x008fe4000001143d */
[----:B------:R-:W-:Y:S02]  /*9ef0*/  SEL R25, R57, R42, P0 ;  /* 0x0000002a39197207 */ /* 0x000fe40000000000 */
[----:B------:R-:W-:-:S02]  /*9f00*/  IADD3.X R5, R13, R5, R38, P3, !PT ;  /* 0x000000050d057210 */ /* 0x000fc40001ffe426 */
[----:B------:R-:W-:Y:S01]  /*9f10*/  SEL R12, R41, R52, P0 ;  /* 0x00000034290c7207 */ /* 0x000fe20000000000 */
[----:B------:R-:W-:Y:S01]  /*9f20*/  STSM.16.M88.4 [R54], R24 ;  /* 0x0000001836007844 */ /* 0x000fe20000000200 */
[----:B------:R-:W-:Y:S02]  /*9f30*/  SEL R14, R52, R41, P0 ;  /* 0x00000029340e7207 */ /* 0x000fe40000000000 */
[----:B------:R-:W-:Y:S01]  /*9f40*/  SEL R13, R43, R58, P0 ;  /* 0x0000003a2b0d7207 */ /* 0x000fe20000000000 */
[----:B------:R-:W-:Y:S01]  /*9f50*/  STSM.16.M88.4 [R48], R32 ;  /* 0x0000002030007844 */ /* 0x000fe20000000200 */
[----:B------:R-:W-:Y:S02]  /*9f60*/  SEL R15, R58, R43, P0 ;  /* 0x0000002b3a0f7207 */ /* 0x000fe40000000000 */
[----:B------:R-:W-:Y:S02]  /*9f70*/  SEL R30, R60, R45, P0 ;  /* 0x0000002d3c1e7207 */ /* 0x000fe40000000000 */
[----:B------:R-:W-:Y:S01]  /*9f80*/  SEL R29, R51, R66, P0 ;  /* 0x00000042331d7207 */ /* 0x000fe20000000000 */
[----:B------:R-:W-:Y:S01]  /*9f90*/  STSM.16.M88.4 [R46], R12 ;  /* 0x0000000c2e007844 */ /* 0x000fe20000000200 */
[----:B------:R-:W-:-:S02]  /*9fa0*/  SEL R31, R66, R51, P0 ;  /* 0x00000033421f7207 */ /* 0x000fc40000000000 */
[----:B----4-:R-:W-:Y:S02]  /*9fb0*/  SEL R36, R47, R68, P0 ;  /* 0x000000442f247207 */ /* 0x010fe40000000000 */
[----:B------:R-:W-:Y:S01]  /*9fc0*/  SEL R38, R68, R47, P0 ;  /* 0x0000002f44267207 */ /* 0x000fe20000000000 */
[----:B------:R-:W-:Y:S01]  /*9fd0*/  STSM.16.M88.4 [R21], R28 ;  /* 0x0000001c15007844 */ /* 0x000fe20000000200 */
[----:B------:R-:W-:Y:S02]  /*9fe0*/  SEL R37, R59, R74, P0 ;  /* 0x0000004a3b257207 */ /* 0x000fe40000000000 */
[----:B------:R-:W-:Y:S02]  /*9ff0*/  SEL R39, R74, R59, P0 ;  /* 0x0000003b4a277207 */ /* 0x000fe40000000000 */
[C---:B------:R-:W-:Y:S01]  /*a000*/  LEA R4, P3, R6.reuse, UR4, 0x2 ;  /* 0x0000000406047c11 */ /* 0x040fe2000f8610ff */
[----:B------:R-:W-:Y:S02]  /*a010*/  ULDC UR4, c[0x0][0xc] ;  /* 0x0000030000047ab9 */ /* 0x000fe40000000800 */
[----:B------:R-:W-:Y:S01]  /*a020*/  STSM.16.M88.4 [R7], R36 ;  /* 0x0000002407007844 */ /* 0x000fe20000000200 */
[----:B------:R-:W-:Y:S01]  /*a030*/  LEA.HI.X R5, R6, UR5, R5, 0x2, P3 ;  /* 0x0000000506057c11 */ /* 0x000fe200098f1405 */
[----:B------:R-:W-:Y:S01]  /*a040*/  UIADD3 UR48, UR4, UR48, URZ ;  /* 0x0000003004307290 */ /* 0x000fe2000fffe03f */
[----:B------:R1:W-:Y:S06]  /*a050*/  MEMBAR.ALL.CTA ;  /* 0x0000000000007992 */ /* 0x0003ec0000008000 */
[----:B-1----:R-:W1:Y:S04]  /*a060*/  FENCE.VIEW.ASYNC.S ;  /* 0x00000000000073c6 */ /* 0x002e680000000000 */
[----:B-1----:R-:W1:Y:S01]  /*a070*/  SHFL.IDX PT, R6, R22, RZ, 0x1f ;  /* 0x00001fff16067589 */ /* 0x002e6200000e0000 */
[----:B------:R-:W-:Y:S06]  /*a080*/  BAR.ARV 0x1, 0x120 ;  /* 0x0044800000007b1d */ /* 0x000fec0000002000 */
[----:B-1----:R-:W-:Y:S01]  /*a090*/  ISETP.NE.AND P0, PT, R6, 0x7, PT ;  /* 0x000000070600780c */ /* 0x002fe20003f05270 */
[----:B------:R1:W-:Y:S04]  /*a0a0*/  @!P1 STG.E desc[UR50][R4.64], R3 ;  /* 0x0000000304009986 */ /* 0x0003e8000c101932 */
[----:B------:R1:W-:Y:S08]  /*a0b0*/  @!P2 STG.E desc[UR50][R4.64+0x20], R0 ;  /* 0x000020000400a986 */ /* 0x0003f0000c101932 */
[----:B------:R-:W-:Y:S05]  /*a0c0*/  @P0 BRA `(.L_x_31) ;  /* 0x0000000000540947 */ /* 0x000fea0003800000 */
[----:B------:R-:W-:Y:S01]  /*a0d0*/  BAR.SYNC.DEFER_BLOCKING 0x1, 0x120 ;  /* 0x0044800000007b1d */ /* 0x000fe20000010000 */
[----:B------:R-:W-:-:S05]  /*a0e0*/  ELECT P0, URZ, PT ;  /* 0x00000000003f782f */ /* 0x000fca0003800000 */
[----:B------:R-:W-:Y:S08]  /*a0f0*/  BSSY B0, `(.L_x_31) ;  /* 0x0000012000007945 */ /* 0x000ff00003800000 */
[----:B------:R-:W-:Y:S05]  /*a100*/  @!P0 BRA `(.L_x_32) ;  /* 0x0000000000408947 */ /* 0x000fea0003800000 */
[----:B------:R-:W-:Y:S02]  /*a110*/  UIADD3 UR4, UP0, UR52, 0x9f0, URZ ;  /* 0x000009f034047890 */ /* 0x000fe4000ff1e03f */
[----:B------:R-:W-:Y:S02]  /*a120*/  UIADD3 UR6, UR38, 0x4000, URZ ;  /* 0x0000400026067890 */ /* 0x000fe4000fffe03f */
[----:B------:R-:W-:Y:S01]  /*a130*/  UIADD3.X UR5, URZ, UR53, URZ, UP0, !UPT ;  /* 0x000000353f057290 */ /* 0x000fe200087fe43f */
[----:B------:R-:W-:Y:S01]  /*a140*/  UMOV UR41, URZ ;  /* 0x0000003f00297c82 */ /* 0x000fe20008000000 */
[----:B------:R-:W-:Y:S01]  /*a150*/  UMOV UR45, URZ ;  /* 0x0000003f002d7c82 */ /* 0x000fe20008000000 */
[----:B------:R-:W-:Y:S01]  /*a160*/  UMOV UR40, UR38 ;  /* 0x0000002600287c82 */ /* 0x000fe20008000000 */
[----:B------:R-:W-:-:S05]  /*a170*/  UMOV UR7, 0x40 ;  /* 0x0000004000077882 */ /* 0x000fca0000000000 */
[----:B------:R2:W-:Y:S02]  /*a180*/  UTMASTG.5D [UR40], [UR4] ;  /* 0x00000028040073b5 */ /* 0x0005e40008020000 */
[----:B--2---:R-:W-:Y:S01]  /*a190*/  UMOV UR40, UR6 ;  /* 0x0000000600287c82 */ /* 0x004fe20008000000 */
[----:B------:R-:W-:Y:S01]  /*a1a0*/  UMOV UR41, UR7 ;  /* 0x0000000700297c82 */ /* 0x000fe20008000000 */
[----:B------:R-:W-:Y:S01]  /*a1b0*/  UIADD3 UR6, UR38, 0x29820, URZ ;  /* 0x0002982026067890 */ /* 0x000fe2000fffe03f */
[----:B------:R2:W-:Y:S03]  /*a1c0*/  UTMASTG.5D [UR40], [UR4] ;  /* 0x00000028040073b5 */ /* 0x0005e60008020000 */
[----:B------:R-:W-:Y:S01]  /*a1d0*/  UPRMT UR6, URZ, 0x654, UR6 ;  /* 0x000006543f067896 */ /* 0x000fe20008000006 */
[----:B------:R0:W-:Y:S01]  /*a1e0*/  UTMACMDFLUSH ;  /* 0x00000000000079b7 */ /* 0x0001e20000000000 */
[----:B------:R-:W-:-:S07]  /*a1f0*/  DEPBAR.LE SB0, 0x0 ;  /* 0x000080000000791a */ /* 0x000fce0000000000 */
[----:B--2---:R-:W-:Y:S03]  /*a200*/  SYNCS.ARRIVE.TRANS64.RED.A1T0 RZ, [UR6], RZ ;  /* 0x000000ffffff79a7 */ /* 0x004fe60008100406 */
.L_x_32:
[----:B------:R-:W-:Y:S05]  /*a210*/  BSYNC B0 ;  /* 0x0000000000007941 */ /* 0x000fea0003800000 */
.L_x_31:
[----:B-1----:R-:W1:Y:S01]  /*a220*/  LDC R0, c[0x0][0xda4] ;  /* 0x00036900ff007b82 */ /* 0x002e620000000800 */
[----:B------:R-:W-:Y:S02]  /*a230*/  UIADD3 UR49, UR49, 0x1, URZ ;  /* 0x0000000131317890 */ /* 0x000fe4000fffe03f */
[----:B------:R-:W-:Y:S02]  /*a240*/  UIADD3 UR39, UR39, 0x1, URZ ;  /* 0x0000000127277890 */ /* 0x000fe4000fffe03f */
[----:B------:R-:W-:-:S04]  /*a250*/  UISETP.NE.AND UP0, UPT, UR49, 0x2, UPT ;  /* 0x000000023100788c */ /* 0x000fc8000bf05270 */
[----:B------:R-:W-:Y:S02]  /*a260*/  USEL UR4, URZ, 0x1, UP0 ;  /* 0x000000013f047887 */ /* 0x000fe40008000000 */
[----:B------:R-:W-:Y:S02]  /*a270*/  USEL UR49, UR49, URZ, UP0 ;  /* 0x0000003f31317287 */ /* 0x000fe40008000000 */
[----:B------:R-:W-:Y:S01]  /*a280*/  ULOP3.LUT UR36, UR36, UR4, URZ, 0x3c, !UPT ;  /* 0x0000000424247292 */ /* 0x000fe2000f8e3c3f */
[----:B-1----:R-:W-:-:S13]  /*a290*/  ISETP.LE.AND P0, PT, R0, UR48, PT ;  /* 0x0000003000007c0c */ /* 0x002fda000bf03270 */
[----:B------:R-:W-:Y:S05]  /*a2a0*/  @!P0 BRA `(.L_x_33) ;  /* 0xffffff6800b48947 */ /* 0x000fea000383ffff */
[----:B------:R-:W-:Y:S05]  /*a2b0*/  EXIT ;  /* 0x000000000000794d */ /* 0x000fea0003800000 */
.L_x_7:
[----:B------:R-:W-:-:S08]  /*a2c0*/  NOP ;  /* 0x0000000000007918 */ /* 0x000fd00000000000 */
[----:B------:R-:W1:-:S00]  /*a2d0*/  USETMAXREG.DEALLOC.CTAPOOL 0x18 ;  /* 0x00000018000079c8 */ /* 0x000e4000080e0500 */
[----:B------:R-:W2:Y:S01]  /*a2e0*/  S2UR UR49, SR_CTAID.X ;  /* 0x00000000003179c3 */ /* 0x000ea20000002500 */
[----:B-1----:R-:W-:Y:S01]  /*a2f0*/  IMAD.MOV.U32 R0, RZ, RZ, 0x1 ;  /* 0x00000001ff007424 */ /* 0x002fe200078e00ff */
[----:B------:R1:W-:Y:S01]  /*a300*/  STL [R1], RZ ;  /* 0x000000ff01007387 */ /* 0x0003e20000100800 */
[----:B------:R-:W-:-:S03]  /*a310*/  UMOV UR47, 0x1 ;  /* 0x00000001002f7882 */ /* 0x000fc60000000000 */
[----:B------:R1:W-:Y:S02]  /*a320*/  STL [R1+0xc], R0 ;  /* 0x00000c0001007387 */ /* 0x0003e40000100800 */
[----:B------:R-:W2:Y:S02]  /*a330*/  LDC R2, c[0x0][0xda4] ;  /* 0x00036900ff027b82 */ /* 0x000ea40000000800 */
[----:B--2---:R-:W-:-:S13]  /*a340*/  ISETP.LE.AND P0, PT, R2, UR49, PT ;  /* 0x0000003102007c0c */ /* 0x004fda000bf03270 */
[----:B-1----:R-:W-:Y:S05]  /*a350*/  @P0 BRA `(.L_x_34) ;  /* 0x0000002c00100947 */ /* 0x002fea0003800000 */
[----:B------:R-:W1:Y:S01]  /*a360*/  S2R R7, SR_TID.X ;  /* 0x0000000000077919 */ /* 0x000e620000002100 */
[----:B------:R-:W-:Y:S01]  /*a370*/  ULDC.64 UR52, c[0x0][0x198] ;  /* 0x0000660000347ab9 */ /* 0x000fe20000000a00 */
[----:B------:R-:W-:Y:S01]  /*a380*/  ULOP3.LUT UR43, UR46, 0x1, URZ, 0xfc, !UPT ;  /* 0x000000012e2b7892 */ /* 0x000fe2000f8efc3f */
[----:B------:R-:W2:Y:S01]  /*a390*/  S2R R3, SR_TID.X ;  /* 0x0000000000037919 */ /* 0x000ea20000002100 */
[----:B------:R-:W-:Y:S01]  /*a3a0*/  ULOP3.LUT UR48, UR46, 0x2, URZ, 0xfc, !UPT ;  /* 0x000000022e307892 */ /* 0x000fe2000f8efc3f */
[----:B------:R-:W-:Y:S01]  /*a3b0*/  ULDC UR44, c[0x0][0xc] ;  /* 0x00000300002c7ab9 */ /* 0x000fe20000000800 */
[----:B------:R-:W-:Y:S01]  /*a3c0*/  UMOV UR47, URZ ;  /* 0x0000003f002f7c82 */ /* 0x000fe20008000000 */
[C---:B-1----:R-:W-:Y:S01]  /*a3d0*/  IMAD.SHL.U32 R0, R7.reuse, 0x80, RZ ;  /* 0x0000008007007824 */ /* 0x042fe200078e00ff */
[C---:B------:R-:W-:Y:S01]  /*a3e0*/  LOP3.LUT P0, RZ, R7.reuse, 0x4, RZ, 0xc0, !PT ;  /* 0x0000000407ff7812 */ /* 0x040fe2000780c0ff */
[----:B------:R-:W-:Y:S01]  /*a3f0*/  IMAD.SHL.U32 R4, R7, 0x20, RZ ;  /* 0x0000002007047824 */ /* 0x000fe200078e00ff */
[----:B--2---:R-:W-:Y:S01]  /*a400*/  LOP3.LUT R3, R3, 0x7f, RZ, 0xc0, !PT ;  /* 0x0000007f03037812 */ /* 0x004fe200078ec0ff */
[----:B------:R-:W-:Y:S01]  /*a410*/  IMAD.SHL.U32 R5, R7, 0x4, RZ ;  /* 0x0000000407057824 */ /* 0x000fe200078e00ff */
[----:B------:R-:W-:-:S02]  /*a420*/  LOP3.LUT R2, R0, 0x380, RZ, 0xc0, !PT ;  /* 0x0000038000027812 */ /* 0x000fc400078ec0ff */
[----:B------:R-:W-:Y:S02]  /*a430*/  SHF.R.U32.HI R3, RZ, 0x5, R3 ;  /* 0x00000005ff037819 */ /* 0x000fe40000011603 */
[----:B------:R-:W-:-:S03]  /*a440*/  LOP3.LUT R6, R4, 0x60, RZ, 0xc0, !PT ;  /* 0x0000006004067812 */ /* 0x000fc600078ec0ff */
[C---:B------:R-:W-:Y:S02]  /*a450*/  IMAD R2, R3.reuse, 0x10, R2 ;  /* 0x0000001003027824 */ /* 0x040fe400078e0202 */
[----:B------:R-:W-:Y:S02]  /*a460*/  IMAD R6, R3, 0x200, R6 ;  /* 0x0000020003067824 */ /* 0x000fe400078e0206 */
[----:B------:R-:W-:-:S05]  /*a470*/  IMAD.SHL.U32 R3, R7, 0x10, RZ ;  /* 0x0000001007037824 */ /* 0x000fca00078e00ff */
[----:B------:R-:W-:Y:S02]  /*a480*/  LOP3.LUT R3, R2, 0x70, R3, 0x78, !PT ;  /* 0x0000007002037812 */ /* 0x000fe400078e7803 */
[C---:B------:R-:W-:Y:S02]  /*a490*/  LOP3.LUT R2, R4.reuse, 0x80, RZ, 0xc0, !PT ;  /* 0x0000008004027812 */ /* 0x040fe400078ec0ff */
[----:B------:R-:W-:Y:S02]  /*a4a0*/  LOP3.LUT R4, R4, 0x100, RZ, 0xc0, !PT ;  /* 0x0000010004047812 */ /* 0x000fe400078ec0ff */
[----:B------:R-:W-:Y:S02]  /*a4b0*/  LOP3.LUT R2, R2, 0x10, R7, 0xf8, !PT ;  /* 0x0000001002027812 */ /* 0x000fe400078ef807 */
[----:B------:R-:W-:Y:S02]  /*a4c0*/  LOP3.LUT R0, R3, 0xc00, R0, 0xf8, !PT ;  /* 0x00000c0003007812 */ /* 0x000fe400078ef800 */
[----:B------:R-:W-:-:S04]  /*a4d0*/  LOP3.LUT R5, R2, 0x10, R5, 0x78, !PT ;  /* 0x0000001002057812 */ /* 0x000fc800078e7805 */
[----:B------:R-:W-:-:S05]  /*a4e0*/  IADD3 R2, R5, R6, R4 ;  /* 0x0000000605027210 */ /* 0x000fca0007ffe004 */
[----:B------:R-:W-:Y:S04]  /*a4f0*/  STL [R1+0x18], R2 ;  /* 0x0000180201007387 */ /* 0x000fe80000100800 */
[----:B------:R1:W-:Y:S04]  /*a500*/  STL [R1+0x1c], R0 ;  /* 0x00001c0001007387 */ /* 0x0003e80000100800 */
[----:B------:R2:W-:Y:S01]  /*a510*/  STL [R1], RZ ;  /* 0x000000ff01007387 */ /* 0x0005e20000100800 */
[----:B-1----:R-:W-:-:S05]  /*a520*/  IMAD.MOV.U32 R0, RZ, RZ, 0x40 ;  /* 0x00000040ff007424 */ /* 0x002fca00078e00ff */
[----:B------:R-:W-:Y:S01]  /*a530*/  SEL R0, R0, 0xffffffc0, !P0 ;  /* 0xffffffc000007807 */ /* 0x000fe20004000000 */
[----:B------:R-:W-:-:S05]  /*a540*/  IMAD.MOV.U32 R0, RZ, RZ, 0x1 ;  /* 0x00000001ff007424 */ /* 0x000fca00078e00ff */
[----:B------:R2:W-:Y:S02]  /*a550*/  STL [R1+0xc], R0 ;  /* 0x00000c0001007387 */ /* 0x0005e40000100800 */
.L_x_78:
[----:B-1----:R-:W1:Y:S01]  /*a560*/  S2UR UR4, SR_CgaCtaId ;  /* 0x00000000000479c3 */ /* 0x002e620000008800 */
[----:B------:R-:W-:Y:S01]  /*a570*/  ULDC UR5, c[0x0][0xda8] ;  /* 0x00036a0000057ab9 */ /* 0x000fe20000000800 */
[----:B------:R-:W-:Y:S01]  /*a580*/  ULDC.64 UR6, c[0x0][0x3f8] ;  /* 0x0000fe0000067ab9 */ /* 0x000fe20000000a00 */
[----:B------:R-:W-:Y:S02]  /*a590*/  UISETP.NE.AND UP1, UPT, UR5, 0x1, UPT ;  /* 0x000000010500788c */ /* 0x000fe4000bf25270 */
[----:B------:R-:W-:Y:S01]  /*a5a0*/  UISETP.NE.U32.AND UP0, UPT, UR6, URZ, UPT ;  /* 0x0000003f0600728c */ /* 0x000fe2000bf05070 */
[----:B------:R-:W-:Y:S01]  /*a5b0*/  UMOV UR40, 0x400 ;  /* 0x0000040000287882 */ /* 0x000fe20000000000 */
[----:B------:R-:W-:Y:S02]  /*a5c0*/  ULDC UR8, c[0x0][0xdb4] ;  /* 0x00036d0000087ab9 */ /* 0x000fe40000000800 */
[----:B------:R-:W-:Y:S02]  /*a5d0*/  UISETP.NE.AND.EX UP0, UPT, UR7, URZ, UPT, UP0 ;  /* 0x0000003f0700728c */ /* 0x000fe4000bf05300 */
[----:B------:R-:W-:Y:S01]  /*a5e0*/  UISETP.NE.AND UP2, UPT, UR8, 0x1, UPT ;  /* 0x000000010800788c */ /* 0x000fe2000bf45270 */
[----:B------:R-:W-:Y:S01]  /*a5f0*/  ULDC UR6, c[0x0][0x404] ;  /* 0x0001010000067ab9 */ /* 0x000fe20000000800 */
[----:B------:R-:W-:Y:S01]  /*a600*/  ULDC UR42, c[0x0][0x2e0] ;  /* 0x0000b800002a7ab9 */ /* 0x000fe20000000800 */
[----:B------:R-:W-:Y:S01]  /*a610*/  USEL UR6, UR6, 0x1, UP0 ;  /* 0x0000000106067887 */ /* 0x000fe20008000000 */
[----:B------:R-:W-:Y:S01]  /*a620*/  @UP1 ULDC UR7, c[0x0][0xdb0] ;  /* 0x00036c0000071ab9 */ /* 0x000fe20000000800 */
[----:B------:R-:W-:-:S02]  /*a630*/  UMOV UR45, UR49 ;  /* 0x00000031002d7c82 */ /* 0x000fc40008000000 */
[----:B------:R-:W-:-:S04]  /*a640*/  UIMAD UR42, UR6, UR42, URZ ;  /* 0x0000002a062a72a4 */ /* 0x000fc8000f8e023f */
[----:B------:R-:W-:Y:S01]  /*a650*/  @UP2 ULDC.64 UR10, c[0x0][0xdb8] ;  /* 0x00036e00000a2ab9 */ /* 0x000fe20000000a00 */
[----:B------:R-:W-:Y:S02]  /*a660*/  UIADD3 UR6, UR42, 0x9f, URZ ;  /* 0x0000009f2a067890 */ /* 0x000fe4000fffe03f */
[----:B-1----:R-:W-:-:S03]  /*a670*/  ULEA UR40, UR4, UR40, 0x18 ;  /* 0x0000002804287291 */ /* 0x002fc6000f8ec03f */
[----:B------:R-:W-:Y:S01]  /*a680*/  @UP1 ULDC UR4, c[0x0][0xdac] ;  /* 0x00036b0000041ab9 */ /* 0x000fe20000000800 */
[----:B------:R-:W-:Y:S02]  /*a690*/  UIADD3 UR9, UR40, 0x1a400, URZ ;  /* 0x0001a40028097890 */ /* 0x000fe4000fffe03f */
[----:B------:R-:W-:Y:S02]  /*a6a0*/  UIMAD.WIDE.U32 UR4, UR49, UR4, URZ ;  /* 0x00000004310472a5 */ /* 0x000fe4000f8e003f */
[----:B------:R-:W-:Y:S02]  /*a6b0*/  ULOP3.LUT UP0, URZ, UR9, 0x1bf, URZ, 0xc0, !UPT ;  /* 0x000001bf093f7892 */ /* 0x000fe4000f80c03f */
[----:B------:R-:W-:Y:S02]  /*a6c0*/  @UP1 USHF.R.U32.HI UR45, URZ, UR7, UR5 ;  /* 0x000000073f2d1299 */ /* 0x000fe40008011605 */
[----:B------:R-:W-:Y:S02]  /*a6d0*/  UIMAD.WIDE UR6, UR6, 0x66666667, URZ ;  /* 0x66666667060678a5 */ /* 0x000fe4000f8e023f */
[----:B------:R-:W-:Y:S01]  /*a6e0*/  UIMAD.WIDE.U32 UR4, UR45, UR10, URZ ;  /* 0x0000000a2d0472a5 */ /* 0x000fe2000f8e003f */
[----:B------:R-:W-:Y:S01]  /*a6f0*/  PLOP3.LUT P0, PT, PT, PT, UP0, 0x80, 0x0 ;  /* 0x000000000000781c */ /* 0x000fe20003f0f008 */
[----:B------:R-:W-:Y:S01]  /*a700*/  USHF.R.U32.HI UR41, URZ, 0x1f, UR7 ;  /* 0x0000001f3f297899 */ /* 0x000fe20008011607 */
[----:B------:R-:W-:Y:S01]  /*a710*/  UMOV UR39, UR45 ;  /* 0x0000002d00277c82 */ /* 0x000fe20008000000 */
[----:B------:R-:W-:-:S02]  /*a720*/  @UP2 USHF.R.U32.HI UR39, URZ, UR11, UR5 ;  /* 0x0000000b3f272299 */ /* 0x000fc40008011605 */
[----:B------:R-:W-:Y:S02]  /*a730*/  ULEA.HI.SX32 UR41, UR7, UR41, 0x1a ;  /* 0x0000002907297291 */ /* 0x000fe4000f8fd23f */
[----:B------:R-:W-:-:S04]  /*a740*/  UIADD3 UR38, -UR39, URZ, URZ ;  /* 0x0000003f27267290 */ /* 0x000fc8000fffe13f */
[----:B------:R-:W-:Y:S02]  /*a750*/  UIMAD UR38, UR8, UR38, UR45 ;  /* 0x00000026082672a4 */ /* 0x000fe4000f8e022d */
[----:B------:R-:W-:Y:S10]  /*a760*/  @!P0 BRA `(.L_x_35) ;  /* 0x0000000000408947 */ /* 0x000ff40003800000 */
[----:B------:R-:W-:Y:S01]  /*a770*/  MOV R2, 0x0 ;  /* 0x0000000000027802 */ /* 0x000fe20000000f00 */
[----:B------:R-:W-:Y:S01]  /*a780*/  ULDC.64 UR6, c[0x4][0xc8] ;  /* 0x0100320000067ab9 */ /* 0x000fe20000000a00 */
[----:B------:R-:W-:Y:S01]  /*a790*/  ULDC.64 UR8, c[0x4][0xd0] ;  /* 0x0100340000087ab9 */ /* 0x000fe20000000a00 */
[----:B------:R-:W-:Y:S01]  /*a7a0*/  ULDC.64 UR4, c[0x4][0x8] ;  /* 0x0100020000047ab9 */ /* 0x000fe20000000a00 */
[----:B------:R-:W-:Y:S01]  /*a7b0*/  IMAD.U32 R4, RZ, RZ, UR6 ;  /* 0x00000006ff047e24 */ /* 0x000fe2000f8e00ff */
[----:B------:R-:W-:Y:S01]  /*a7c0*/  MOV R13, RZ ;  /* 0x000000ff000d7202 */ /* 0x000fe20000000f00 */
[----:B------:R-:W1:Y:S01]  /*a7d0*/  LDC.64 R2, c[0x4][R2] ;  /* 0x0100000002027b82 */ /* 0x000e620000000a00 */
[----:B------:R-:W-:Y:S02]  /*a7e0*/  IMAD.U32 R5, RZ, RZ, UR7 ;  /* 0x00000007ff057e24 */ /* 0x000fe4000f8e00ff */
[----:B------:R-:W-:Y:S02]  /*a7f0*/  IMAD.U32 R6, RZ, RZ, UR8 ;  /* 0x00000008ff067e24 */ /* 0x000fe4000f8e00ff */
[----:B------:R-:W-:-:S02]  /*a800*/  IMAD.U32 R7, RZ, RZ, UR9 ;  /* 0x00000009ff077e24 */ /* 0x000fc4000f8e00ff */
[----:B------:R-:W-:Y:S02]  /*a810*/  IMAD.U32 R10, RZ, RZ, UR4 ;  /* 0x00000004ff0a7e24 */ /* 0x000fe4000f8e00ff */
[----:B------:R-:W-:Y:S02]  /*a820*/  IMAD.U32 R11, RZ, RZ, UR5 ;  /* 0x00000005ff0b7e24 */ /* 0x000fe4000f8e00ff */
[----:B------:R-:W-:Y:S02]  /*a830*/  IMAD.MOV.U32 R8, RZ, RZ, 0x70 ;  /* 0x00000070ff087424 */ /* 0x000fe400078e00ff */
[----:B------:R-:W-:-:S07]  /*a840*/  IMAD.MOV.U32 R12, RZ, RZ, 0x1 ;  /* 0x00000001ff0c7424 */ /* 0x000fce00078e00ff */
[----:B------:R-:W-:-:S07]  /*a850*/  LEPC R20, `(.L_x_35) ;  /* 0x000000001014794e */ /* 0x000fce0000000000 */
[----:B-12---:R-:W-:Y:S05]  /*a860*/  CALL.ABS.NOINC R2 ;  /* 0x0000000002007343 */ /* 0x006fea0003c00000 */
.L_x_35:
[----:B------:R-:W-:-:S06]  /*a870*/  UIADD3 UR4, UR40, 0xa400, URZ ;  /* 0x0000a40028047890 */ /* 0x000fcc000fffe03f */
[----:B------:R-:W-:-:S05]  /*a880*/  IMAD.U32 R16, RZ, RZ, UR4 ;  /* 0x00000004ff107e24 */ /* 0x000fca000f8e00ff */
[----:B------:R-:W-:-:S13]  /*a890*/  LOP3.LUT P0, RZ, R16, 0x3ff, RZ, 0xc0, !PT ;  /* 0x000003ff10ff7812 */ /* 0x000fda000780c0ff */
[----:B------:R-:W-:Y:S05]  /*a8a0*/  @!P0 BRA `(.L_x_36) ;  /* 0x0000000000408947 */ /* 0x000fea0003800000 */
[----:B------:R-:W-:Y:S01]  /*a8b0*/  MOV R2, 0x0 ;  /* 0x0000000000027802 */ /* 0x000fe20000000f00 */
[----:B------:R-:W-:Y:S01]  /*a8c0*/  ULDC.64 UR6, c[0x4][0xc8] ;  /* 0x0100320000067ab9 */ /* 0x000fe20000000a00 */
[----:B------:R-:W-:Y:S01]  /*a8d0*/  ULDC.64 UR8, c[0x4][0xd0] ;  /* 0x0100340000087ab9 */ /* 0x000fe20000000a00 */
[----:B------:R-:W-:Y:S01]  /*a8e0*/  ULDC.64 UR4, c[0x4][0x10] ;  /* 0x0100040000047ab9 */ /* 0x000fe20000000a00 */
[----:B------:R-:W-:Y:S02]  /*a8f0*/  IMAD.U32 R4, RZ, RZ, UR6 ;  /* 0x00000006ff047e24 */ /* 0x000fe4000f8e00ff */
[----:B------:R-:W1:Y:S01]  /*a900*/  LDC.64 R2, c[0x4][R2] ;  /* 0x0100000002027b82 */ /* 0x000e620000000a00 */
[----:B------:R-:W-:Y:S02]  /*a910*/  IMAD.U32 R5, RZ, RZ, UR7 ;  /* 0x00000007ff057e24 */ /* 0x000fe4000f8e00ff */
[----:B------:R-:W-:Y:S02]  /*a920*/  IMAD.U32 R6, RZ, RZ, UR8 ;  /* 0x00000008ff067e24 */ /* 0x000fe4000f8e00ff */
[----:B------:R-:W-:-:S02]  /*a930*/  IMAD.U32 R7, RZ, RZ, UR9 ;  /* 0x00000009ff077e24 */ /* 0x000fc4000f8e00ff */
[----:B------:R-:W-:Y:S02]  /*a940*/  IMAD.U32 R10, RZ, RZ, UR4 ;  /* 0x00000004ff0a7e24 */ /* 0x000fe4000f8e00ff */
[----:B------:R-:W-:Y:S02]  /*a950*/  IMAD.U32 R11, RZ, RZ, UR5 ;  /* 0x00000005ff0b7e24 */ /* 0x000fe4000f8e00ff */
[----:B------:R-:W-:Y:S02]  /*a960*/  IMAD.MOV.U32 R8, RZ, RZ, 0x70 ;  /* 0x00000070ff087424 */ /* 0x000fe400078e00ff */
[----:B------:R-:W-:Y:S02]  /*a970*/  IMAD.MOV.U32 R12, RZ, RZ, 0x1 ;  /* 0x00000001ff0c7424 */ /* 0x000fe400078e00ff */
[----:B------:R-:W-:-:S07]  /*a980*/  IMAD.MOV.U32 R13, RZ, RZ, RZ ;  /* 0x000000ffff0d7224 */ /* 0x000fce00078e00ff */
[----:B------:R-:W-:-:S07]  /*a990*/  LEPC R20, `(.L_x_36) ;  /* 0x000000001014794e */ /* 0x000fce0000000000 */
[----:B-12---:R-:W-:Y:S05]  /*a9a0*/  CALL.ABS.NOINC R2 ;  /* 0x0000000002007343 */ /* 0x006fea0003c00000 */
.L_x_36:
[----:B------:R-:W-:-:S04]  /*a9b0*/  UIADD3 UR4, UR40, 0x400, URZ ;  /* 0x0000040028047890 */ /* 0x000fc8000fffe03f */
[----:B------:R-:W-:-:S06]  /*a9c0*/  ULOP3.LUT UP0, URZ, UR4, 0x9f, URZ, 0xc0, !UPT ;  /* 0x0000009f043f7892 */ /* 0x000fcc000f80c03f */
[----:B------:R-:W-:-:S13]  /*a9d0*/  PLOP3.LUT P0, PT, PT, PT, UP0, 0x80, 0x0 ;  /* 0x000000000000781c */ /* 0x000fda0003f0f008 */
[----:B------:R-:W-:Y:S05]  /*a9e0*/  @!P0 BRA `(.L_x_37) ;  /* 0x0000000000408947 */ /* 0x000fea0003800000 */
        /* <DEDUP_REMOVED lines=16> */
.L_x_37:
        /* <DEDUP_REMOVED lines=18> */
.L_x_38:
[----:B------:R-:W-:Y:S01]  /*ac10*/  ULDC.64 UR4, c[0x0][0x9f8] ;  /* 0x00027e0000047ab9 */ /* 0x000fe20000000a00 */
[----:B------:R-:W-:Y:S01]  /*ac20*/  IMAD.U32 R5, RZ, RZ, UR39 ;  /* 0x00000027ff057e24 */ /* 0x000fe2000f8e00ff */
[----:B------:R-:W-:Y:S01]  /*ac30*/  ISETP.NE.U32.AND P0, PT, RZ, UR4, PT ;  /* 0x00000004ff007c0c */ /* 0x000fe2000bf05070 */
[----:B------:R-:W-:Y:S01]  /*ac40*/  IMAD.U32 R9, RZ, RZ, UR39 ;  /* 0x00000027ff097e24 */ /* 0x000fe2000f8e00ff */
[----:B--2---:R-:W1:Y:S01]  /*ac50*/  LDC R0, c[0x0][0x428] ;  /* 0x00010a00ff007b82 */ /* 0x004e620000000800 */
[----:B------:R-:W2:Y:S01]  /*ac60*/  S2R R17, SR_TID.X ;  /* 0x0000000000117919 */ /* 0x000ea20000002100 */
[----:B------:R-:W-:-:S13]  /*ac70*/  ISETP.NE.AND.EX P0, PT, RZ, UR5, PT, P0 ;  /* 0x00000005ff007c0c */ /* 0x000fda000bf05300 */
[----:B------:R-:W3:Y:S01]  /*ac80*/  @P0 LDC.64 R2, c[0x0][0x9f8] ;  /* 0x00027e00ff020b82 */ /* 0x000ee20000000a00 */
[----:B------:R-:W-:Y:S02]  /*ac90*/  IMAD R6, RZ, RZ, -UR45 ;  /* 0x8000002dff067e24 */ /* 0x000fe4000f8e02ff */
[----:B------:R-:W-:Y:S01]  /*aca0*/  IMAD.U32 R4, RZ, RZ, UR38 ;  /* 0x00000026ff047e24 */ /* 0x000fe2000f8e00ff */
[----:B--2---:R-:W-:Y:S01]  /*acb0*/  LOP3.LUT R16, R17, 0x7f, RZ, 0xc0, !PT ;  /* 0x0000007f11107812 */ /* 0x004fe200078ec0ff */
[----:B---3--:R-:W-:-:S03]  /*acc0*/  @P0 IMAD.WIDE R2, R5, 0x4, R2 ;  /* 0x0000000405020825 */ /* 0x008fc600078e0202 */
[----:B------:R-:W2:Y:S02]  /*acd0*/  LDC R5, c[0x0][0xda8] ;  /* 0x00036a00ff057b82 */ /* 0x000ea40000000800 */
[----:B------:R3:W4:Y:S01]  /*ace0*/  @P0 LDG.E R9, desc[UR50][R2.64] ;  /* 0x0000003202090981 */ /* 0x000722000c1e1900 */
[----:B-1----:R-:W-:Y:S01]  /*acf0*/  ISETP.NE.AND P0, PT, R0, 0x1, PT ;  /* 0x000000010000780c */ /* 0x002fe20003f05270 */
[----:B------:R-:W-:Y:S01]  /*ad00*/  UMOV UR36, URZ ;  /* 0x0000003f00247c82 */ /* 0x000fe20008000000 */
[----:B------:R-:W-:Y:S01]  /*ad10*/  ISETP.NE.AND P2, PT, R16, RZ, PT ;  /* 0x000000ff1000720c */ /* 0x000fe20003f45270 */
[----:B------:R-:W-:Y:S01]  /*ad20*/  UMOV UR4, 0x40 ;  /* 0x0000004000047882 */ /* 0x000fe20000000000 */
[----:B------:R-:W-:Y:S01]  /*ad30*/  UMOV UR6, UR38 ;  /* 0x0000002600067c82 */ /* 0x000fe20008000000 */
[----:B------:R-:W-:Y:S01]  /*ad40*/  UMOV UR7, UR39 ;  /* 0x0000002700077c82 */ /* 0x000fe20008000000 */
[----:B------:R-:W-:Y:S01]  /*ad50*/  UMOV UR8, 0x80 ;  /* 0x0000008000087882 */ /* 0x000fe20000000000 */
[----:B------:R-:W-:Y:S01]  /*ad60*/  UMOV UR10, UR38 ;  /* 0x00000026000a7c82 */ /* 0x000fe20008000000 */
[----:B------:R-:W-:Y:S01]  /*ad70*/  UMOV UR11, UR39 ;  /* 0x00000027000b7c82 */ /* 0x000fe20008000000 */
[----:B---3--:R-:W1:Y:S01]  /*ad80*/  LDC.64 R2, c[0x0][0x3f8] ;  /* 0x0000fe00ff027b82 */ /* 0x008e620000000a00 */
[----:B------:R-:W-:-:S05]  /*ad90*/  UMOV UR14, 0xffffffff ;  /* 0xffffffff000e7882 */ /* 0x000fca0000000000 */
[----:B------:R-:W-:Y:S02]  /*ada0*/  VOTEU.ALL UP1, P2 ;  /* 0x00000000003f7886 */ /* 0x000fe40001020000 */
[----:B------:R-:W3:Y:S01]  /*adb0*/  @P0 LDC R0, c[0x0][0x42c] ;  /* 0x00010b00ff000b82 */ /* 0x000ee20000000800 */
[----:B--2---:R-:W-:Y:S02]  /*adc0*/  IMAD R6, R5, R6, UR49 ;  /* 0x0000003105067e24 */ /* 0x004fe4000f8e0206 */
[----:B------:R-:W-:Y:S02]  /*add0*/  @!UP1 UIADD3 UR12, UP0, UR52, 0x270, URZ ;  /* 0x00000270340c9890 */ /* 0x000fe4000ff1e03f */
[----:B------:R-:W-:-:S03]  /*ade0*/  IMAD.SHL.U32 R6, R6, 0x80, RZ ;  /* 0x0000008006067824 */ /* 0x000fc600078e00ff */
[----:B------:R-:W2:Y:S01]  /*adf0*/  @P0 LDC R5, c[0x0][0x430] ;  /* 0x00010c00ff050b82 */ /* 0x000ea20000000800 */
[----:B------:R-:W-:Y:S01]  /*ae00*/  @!UP1 UIADD3.X UR13, URZ, UR53, URZ, UP0, !UPT ;  /* 0x000000353f0d9290 */ /* 0x000fe200087fe43f */
[----:B------:R-:W-:Y:S02]  /*ae10*/  R2UR UR37, R6 ;  /* 0x00000000062572ca */ /* 0x000fe400000e0000 */
[----:B-1----:R-:W-:-:S04]  /*ae20*/  ISETP.NE.U32.AND P1, PT, R2, RZ, PT ;  /* 0x000000ff0200720c */ /* 0x002fc80003f25070 */
[----:B------:R-:W-:Y:S01]  /*ae30*/  ISETP.NE.AND.EX P1, PT, R3, RZ, PT, P1 ;  /* 0x000000ff0300720c */ /* 0x000fe20003f25310 */
[----:B---3--:R-:W-:-:S06]  /*ae40*/  @P0 IMAD.HI.U32 R0, R0, UR38, RZ ;  /* 0x0000002600000c27 */ /* 0x008fcc000f8e00ff */
[----:B------:R-:W-:Y:S01]  /*ae50*/  UMOV UR5, UR37 ;  /* 0x0000002500057c82 */ /* 0x000fe20008000000 */
[----:B------:R-:W-:Y:S01]  /*ae60*/  UMOV UR9, UR37 ;  /* 0x0000002500097c82 */ /* 0x000fe20008000000 */
[----:B------:R1:W-:Y:S01]  /*ae70*/  @!UP1 UTMAPF.L2.4D [UR36], [UR12] ;  /* 0x000000240c0095b8 */ /* 0x0003e20008018000 */
[----:B--2---:R-:W-:Y:S01]  /*ae80*/  @P0 SHF.R.U32.HI R4, RZ, R5, R0 ;  /* 0x00000005ff040219 */ /* 0x004fe20000011600 */
[----:B------:R1:W-:Y:S01]  /*ae90*/  @!UP1 UTMAPF.L2.4D [UR4], [UR12] ;  /* 0x000000040c0095b8 */ /* 0x0003e20008018000 */
[----:B------:R1:W-:Y:S01]  /*aea0*/  @!UP1 UTMAPF.L2.4D [UR8], [UR12] ;  /* 0x000000080c0095b8 */ /* 0x0003e20008018000 */
[----:B----4-:R-:W-:Y:S01]  /*aeb0*/  SHF.R.S32.HI R10, RZ, 0x1f, R9 ;  /* 0x0000001fff0a7819 */ /* 0x010fe20000011409 */
[----:B------:R-:W-:Y:S01]  /*aec0*/  STL [R1+0x10], R9 ;  /* 0x0000100901007387 */ /* 0x000fe20000100800 */
[----:B------:R-:W-:-:S03]  /*aed0*/  SEL R0, R9, RZ, !P1 ;  /* 0x000000ff09007207 */ /* 0x000fc60004800000 */
[----:B------:R2:W-:Y:S04]  /*aee0*/  STL [R1+0x8], R4 ;  /* 0x0000080401007387 */ /* 0x0005e80000100800 */
[----:B------:R1:W-:Y:S01]  /*aef0*/  STL [R1+0x14], R10 ;  /* 0x0000140a01007387 */ /* 0x0003e20000100800 */
[----:B--2---:R-:W-:-:S04]  /*af00*/  SHF.R.U32.HI R4, RZ, 0x5, R17 ;  /* 0x00000005ff047819 */ /* 0x004fc80000011611 */
[----:B------:R-:W-:Y:S01]  /*af10*/  LOP3.LUT R4, R4, 0x3, RZ, 0xc0, !PT ;  /* 0x0000000304047812 */ /* 0x000fe200078ec0ff */
[----:B-1----:R-:W-:Y:S06]  /*af20*/  BRA.DIV UR14, `(.L_x_39) ;  /* 0x000000260e787947 */ /* 0x002fec000b800000 */
[----:B------:R1:W2:Y:S02]  /*af30*/  SHFL.IDX PT, R14, R4, RZ, 0x1f ;  /* 0x00001fff040e7589 */ /* 0x0002a400000e0000 */
.L_x_94:
[----:B--2---:R-:W-:Y:S02]  /*af40*/  ISETP.NE.AND P0, PT, R14, RZ, PT ;  /* 0x000000ff0e00720c */ /* 0x004fe40003f05270 */
[----:B------:R-:W-:-:S11]  /*af50*/  PLOP3.LUT P6, PT, PT, PT, PT, 0x8, 0x0 ;  /* 0x000000000000781c */ /* 0x000fd60003fce170 */
[----:B------:R-:W-:Y:S05]  /*af60*/  @P0 BRA `(.L_x_40) ;  /* 0x0000000400f80947 */ /* 0x000fea0003800000 */
[----:B------:R-:W-:-:S06]  /*af70*/  UIADD3 UR4, UR41, -0x1, URZ ;  /* 0xffffffff29047890 */ /* 0x000fcc000fffe03f */
[----:B------:R-:W-:Y:S01]  /*af80*/  IMAD.U32 R7, RZ, RZ, UR4 ;  /* 0x00000004ff077e24 */ /* 0x000fe2000f8e00ff */
[----:B------:R-:W-:-:S03]  /*af90*/  UMOV UR4, 0xffffffff ;  /* 0xffffffff00047882 */ /* 0x000fc60000000000 */
[----:B------:R-:W-:Y:S05]  /*afa0*/  BRA.DIV UR4, `(.L_x_41) ;  /* 0x0000002604787947 */ /* 0x000fea000b800000 */
[----:B------:R-:W-:-:S13]  /*afb0*/  ELECT P6, URZ, PT ;  /* 0x00000000003f782f */ /* 0x000fda00038c0000 */
.L_x_97:
[----:B------:R-:W-:Y:S05]  /*afc0*/  @!P6 BRA `(.L_x_42) ;  /* 0x000000040064e947 */ /* 0x000fea0003800000 */
[----:B------:R-:W-:Y:S01]  /*afd0*/  IMAD.MOV.U32 R0, RZ, RZ, R9 ;  /* 0x000000ffff007224 */ /* 0x000fe200078e0009 */
[----:B------:R-:W-:Y:S06]  /*afe0*/  @!P1 BRA `(.L_x_43) ;  /* 0x0000000000449947 */ /* 0x000fec0003800000 */
[----:B------:R-:W2:Y:S01]  /*aff0*/  LDC R8, c[0x0][0x41c] ;  /* 0x00010700ff087b82 */ /* 0x000ea20000000800 */
[----:B------:R-:W-:Y:S01]  /*b000*/  ULDC.64 UR4, c[0x0][0x408] ;  /* 0x0001020000047ab9 */ /* 0x000fe20000000a00 */
[----:B--2---:R-:W-:-:S13]  /*b010*/  ISETP.NE.AND P0, PT, R8, 0x1, PT ;  /* 0x000000010800780c */ /* 0x004fda0003f05270 */
[----:B-1----:R-:W1:Y:S02]  /*b020*/  @P0 LDC.64 R4, c[0x0][0x420] ;  /* 0x00010800ff040b82 */ /* 0x002e640000000a00 */
[----:B-1----:R-:W-:-:S04]  /*b030*/  @P0 IMAD.HI.U32 R0, R7, R4, RZ ;  /* 0x0000000407000227 */ /* 0x002fc800078e00ff */
[----:B------:R-:W-:Y:S01]  /*b040*/  IMAD.MOV.U32 R4, RZ, RZ, R7 ;  /* 0x000000ffff047224 */ /* 0x000fe200078e0007 */
[----:B------:R-:W-:-:S04]  /*b050*/  @P0 SHF.R.U32.HI R4, RZ, R5, R0 ;  /* 0x00000005ff040219 */ /* 0x000fc80000011600 */
[--C-:B------:R-:W-:Y:S01]  /*b060*/  SHF.R.S32.HI R5, RZ, 0x1f, R4.reuse ;  /* 0x0000001fff057819 */ /* 0x100fe20000011404 */
[----:B------:R-:W-:-:S04]  /*b070*/  IMAD.MOV R0, RZ, RZ, -R4 ;  /* 0x000000ffff007224 */ /* 0x000fc800078e0a04 */
[----:B------:R-:W-:Y:S02]  /*b080*/  IMAD R7, R8, R0, R7 ;  /* 0x0000000008077224 */ /* 0x000fe400078e0207 */
[----:B------:R-:W-:Y:S02]  /*b090*/  IMAD R0, R10, UR4, RZ ;  /* 0x000000040a007c24 */ /* 0x000fe4000f8e02ff */
[----:B------:R-:W-:-:S04]  /*b0a0*/  IMAD.WIDE.U32 R4, R9, UR4, R4 ;  /* 0x0000000409047c25 */ /* 0x000fc8000f8e0004 */
[----:B------:R-:W-:Y:S01]  /*b0b0*/  IMAD R9, R9, UR5, R0 ;  /* 0x0000000509097c24 */ /* 0x000fe2000f8e0200 */
[----:B------:R-:W-:-:S04]  /*b0c0*/  LEA R2, P0, R4, R2, 0x2 ;  /* 0x0000000204027211 */ /* 0x000fc800078010ff */
[----:B------:R-:W-:-:S04]  /*b0d0*/  IADD3 R0, R5, R9, RZ ;  /* 0x0000000905007210 */ /* 0x000fc80007ffe0ff */
[----:B------:R-:W-:-:S05]  /*b0e0*/  LEA.HI.X R3, R4, R3, R0, 0x2, P0 ;  /* 0x0000000304037211 */ /* 0x000fca00000f1400 */
[----:B------:R2:W5:Y:S02]  /*b0f0*/  LDG.E R0, desc[UR50][R2.64] ;  /* 0x0000003202007981 */ /* 0x000564000c1e1900 */
.L_x_43:
[----:B--2---:R-:W2:Y:S04]  /*b100*/  LDL R3, [R1] ;  /* 0x0000000001037983 */ /* 0x004ea80000100800 */
[----:B------:R-:W3:Y:S01]  /*b110*/  LDL R2, [R1+0xc] ;  /* 0x00000c0001027983 */ /* 0x000ee20000100800 */
[----:B------:R-:W-:Y:S02]  /*b120*/  ISETP.NE.AND P0, PT, R16, RZ, PT ;  /* 0x000000ff1000720c */ /* 0x000fe40003f05270 */
[----:B--2---:R-:W-:Y:S02]  /*b130*/  LEA R5, R3, UR40, 0x3 ;  /* 0x0000002803057c11 */ /* 0x004fe4000f8e18ff */
[----:B---3--:R-:W-:-:S04]  /*b140*/  SHF.L.U32 R2, R2, 0x1f, RZ ;  /* 0x0000001f02027819 */ /* 0x008fc800000006ff */
[----:B------:R-:W2:Y:S02]  /*b150*/  SYNCS.PHASECHK.TRANS64.TRYWAIT P3, [R5+URZ+0x29880], R2 ;  /* 0x02988002050075a7 */ /* 0x000ea4000806017f */
[----:B--2---:R-:W-:Y:S05]  /*b160*/  @!P3 BRA `(.L_x_44) ;  /* 0x000000240028b947 */ /* 0x004fea0003800000 */
.L_x_98:
[----:B------:R-:W-:Y:S05]  /*b170*/  @P0 BRA `(.L_x_45) ;  /* 0x00000000001c0947 */ /* 0x000fea0003800000 */
[----:B------:R-:W1:Y:S02]  /*b180*/  S2R R3, SR_TID.X ;  /* 0x0000000000037919 */ /* 0x000e640000002100 */
[----:B-1----:R-:W-:Y:S01]  /*b190*/  LOP3.LUT R4, R3, 0x1f, RZ, 0xc0, !PT ;  /* 0x0000001f03047812 */ /* 0x002fe200078ec0ff */
[----:B------:R-:W-:-:S03]  /*b1a0*/  IMAD.MOV.U32 R3, RZ, RZ, 0x5000 ;  /* 0x00005000ff037424 */ /* 0x000fc600078e00ff */
[----:B------:R-:W-:Y:S01]  /*b1b0*/  ISETP.NE.AND P3, PT, R4, RZ, PT ;  /* 0x000000ff0400720c */ /* 0x000fe20003f65270 */
[----:B------:R3:W-:-:S12]  /*b1c0*/  SYNCS.ARRIVE.TRANS64 RZ, [R5+URZ+0x29870], R3 ;  /* 0x0298700305ff79a7 */ /* 0x0007d8000800003f */
[----:B---3--:R-:W-:Y:S05]  /*b1d0*/  @!P3 BRA `(.L_x_45) ;  /* 0x000000000004b947 */ /* 0x008fea0003800000 */
[----:B------:R-:W-:Y:S01]  /*b1e0*/  BPT.TRAP 0x1 ;  /* 0x000000040000795c */ /* 0x000fe20000300000 */
.L_x_45:
[----:B-1----:R-:W3:Y:S04]  /*b1f0*/  LDL R4, [R1] ;  /* 0x0000000001047983 */ /* 0x002ee80000100800 */
[----:B------:R-:W4:Y:S01]  /*b200*/  LDL R3, [R1+0x8] ;  /* 0x0000080001037983 */ /* 0x000f220000100800 */
[----:B------:R-:W-:Y:S01]  /*b210*/  R2UR UR9, R5 ;  /* 0x00000000050972ca */ /* 0x000fe200000e0000 */
[----:B------:R-:W-:Y:S01]  /*b220*/  IMAD R7, R7, 0xa0, RZ ;  /* 0x000000a007077824 */ /* 0x000fe200078e02ff */
[----:B-----5:R-:W-:Y:S01]  /*b230*/  R2UR UR13, R0 ;  /* 0x00000000000d72ca */ /* 0x020fe200000e0000 */
[----:B------:R-:W-:Y:S01]  /*b240*/  UIADD3 UR4, UP0, UR52, 0x470, URZ ;  /* 0x0000047034047890 */ /* 0x000fe2000ff1e03f */
[----:B------:R-:W-:Y:S02]  /*b250*/  UMOV UR6, 0x0 ;  /* 0x0000000000067882 */ /* 0x000fe40000000000 */
[----:B------:R-:W-:Y:S01]  /*b260*/  R2UR UR11, R7 ;  /* 0x00000000070b72ca */ /* 0x000fe200000e0000 */
[----:B------:R-:W-:Y:S01]  /*b270*/  UIADD3.X UR5, URZ, UR53, URZ, UP0, !UPT ;  /* 0x000000353f057290 */ /* 0x000fe200087fe43f */
[----:B------:R-:W-:Y:S01]  /*b280*/  UMOV UR7, 0x14f00000 ;  /* 0x14f0000000077882 */ /* 0x000fe20000000000 */
[----:B------:R-:W-:-:S04]  /*b290*/  UMOV UR10, URZ ;  /* 0x0000003f000a7c82 */ /* 0x000fc80008000000 */
[----:B------:R-:W-:Y:S01]  /*b2a0*/  UIADD3 UR9, UR9, 0x29870, URZ ;  /* 0x0002987009097890 */ /* 0x000fe2000fffe03f */
[----:B---3--:R-:W-:Y:S02]  /*b2b0*/  R2UR UR8, R4 ;  /* 0x00000000040872ca */ /* 0x008fe400000e0000 */
[----:B----4-:R-:W-:-:S11]  /*b2c0*/  R2UR UR12, R3 ;  /* 0x00000000030c72ca */ /* 0x010fd600000e0000 */
[----:B------:R-:W-:-:S04]  /*b2d0*/  UIMAD UR8, UR8, 0x5000, UR40 ;  /* 0x00005000080878a4 */ /* 0x000fc8000f8e0228 */
[----:B------:R-:W-:-:S09]  /*b2e0*/  UIADD3 UR8, UR8, 0xa400, URZ ;  /* 0x0000a40008087890 */ /* 0x000fd2000fffe03f */
[----:B------:R1:W-:Y:S01]  /*b2f0*/  UTMALDG.4D [UR8], [UR4], desc[UR6] ;  /* 0x00000608040075b4 */ /* 0x0003e20008019000 */
[----:B------:R-:W3:Y:S02]  /*b300*/  SYNCS.PHASECHK.TRANS64.TRYWAIT P3, [R5+URZ+0x29840], R2 ;  /* 0x02984002050075a7 */ /* 0x000ee4000806017f */
[----:B-1-3--:R-:W-:Y:S05]  /*b310*/  @!P3 BRA `(.L_x_46) ;  /* 0x0000002000d0b947 */ /* 0x00afea0003800000 */
.L_x_99:
[----:B------:R-:W-:Y:S05]  /*b320*/  @P0 BRA `(.L_x_47) ;  /* 0x00000000001c0947 */ /* 0x000fea0003800000 */
[----:B------:R-:W3:Y:S01]  /*b330*/  S2R R3, SR_TID.X ;  /* 0x0000000000037919 */ /* 0x000ee20000002100 */
[----:B-12---:R-:W-:-:S04]  /*b340*/  IMAD.MOV.U32 R2, RZ, RZ, 0x7800 ;  /* 0x00007800ff027424 */ /* 0x006fc800078e00ff */
[----:B------:R4:W-:Y:S01]  /*b350*/  SYNCS.ARRIVE.TRANS64 RZ, [R5+URZ+0x29830], R2 ;  /* 0x0298300205ff79a7 */ /* 0x0009e2000800003f */
[----:B---3--:R-:W-:-:S04]  /*b360*/  LOP3.LUT R3, R3, 0x1f, RZ, 0xc0, !PT ;  /* 0x0000001f03037812 */ /* 0x008fc800078ec0ff */
[----:B------:R-:W-:-:S13]  /*b370*/  ISETP.NE.AND P0, PT, R3, RZ, PT ;  /* 0x000000ff0300720c */ /* 0x000fda0003f05270 */
[----:B----4-:R-:W-:Y:S05]  /*b380*/  @!P0 BRA `(.L_x_47) ;  /* 0x0000000000048947 */ /* 0x010fea0003800000 */
[----:B------:R-:W-:Y:S01]  /*b390*/  BPT.TRAP 0x1 ;  /* 0x000000040000795c */ /* 0x000fe20000300000 */
.L_x_47:
[----:B------:R-:W3:Y:S04]  /*b3a0*/  LDL R3, [R1] ;  /* 0x0000000001037983 */ /* 0x000ee80000100800 */
[----:B-12---:R-:W2:Y:S01]  /*b3b0*/  LDL R2, [R1+0x8] ;  /* 0x0000080001027983 */ /* 0x006ea20000100800 */
[----:B------:R-:W-:Y:S01]  /*b3c0*/  R2UR UR9, R5 ;  /* 0x00000000050972ca */ /* 0x000fe200000e0000 */
[----:B------:R-:W-:Y:S01]  /*b3d0*/  UIADD3 UR4, UP0, UR52, 0x370, URZ ;  /* 0x0000037034047890 */ /* 0x000fe2000ff1e03f */
[----:B------:R-:W-:Y:S01]  /*b3e0*/  R2UR UR11, R7 ;  /* 0x00000000070b72ca */ /* 0x000fe200000e0000 */
[----:B------:R-:W-:Y:S01]  /*b3f0*/  UMOV UR10, URZ ;  /* 0x0000003f000a7c82 */ /* 0x000fe20008000000 */
[----:B------:R-:W-:Y:S01]  /*b400*/  R2UR UR13, R0 ;  /* 0x00000000000d72ca */ /* 0x000fe200000e0000 */
[----:B------:R-:W-:Y:S01]  /*b410*/  UIADD3.X UR5, URZ, UR53, URZ, UP0, !UPT ;  /* 0x000000353f057290 */ /* 0x000fe200087fe43f */
[----:B------:R-:W-:Y:S01]  /*b420*/  UMOV UR6, 0x0 ;  /* 0x0000000000067882 */ /* 0x000fe20000000000 */
[----:B------:R-:W-:Y:S01]  /*b430*/  UMOV UR7, 0x14f00000 ;  /* 0x14f0000000077882 */ /* 0x000fe20000000000 */
[----:B------:R-:W-:-:S05]  /*b440*/  UMOV UR16, 0x40 ;  /* 0x0000004000107882 */ /* 0x000fca0000000000 */
[----:B------:R-:W-:Y:S01]  /*b450*/  UIADD3 UR9, UR9, 0x29830, URZ ;  /* 0x0002983009097890 */ /* 0x000fe2000fffe03f */
[----:B---3--:R-:W-:Y:S02]  /*b460*/  R2UR UR8, R3 ;  /* 0x00000000030872ca */ /* 0x008fe400000e0000 */
[----:B--2---:R-:W-:-:S11]  /*b470*/  R2UR UR12, R2 ;  /* 0x00000000020c72ca */ /* 0x004fd600000e0000 */
[----:B------:R-:W-:-:S04]  /*b480*/  UIMAD UR8, UR8, 0x7800, UR40 ;  /* 0x00007800080878a4 */ /* 0x000fc8000f8e0228 */
[----:B------:R-:W-:Y:S02]  /*b490*/  UIADD3 UR14, UR8, 0x1a400, URZ ;  /* 0x0001a400080e7890 */ /* 0x000fe4000fffe03f */
[----:B------:R-:W-:Y:S02]  /*b4a0*/  UIADD3 UR15, UR8, 0x1cc00, URZ ;  /* 0x0001cc00080f7890 */ /* 0x000fe4000fffe03f */
[----:B------:R-:W-:-:S03]  /*b4b0*/  UIADD3 UR17, UR8, 0x1f400, URZ ;  /* 0x0001f40008117890 */ /* 0x000fc6000fffe03f */
[----:B------:R-:W-:Y:S01]  /*b4c0*/  UMOV UR8, UR14 ;  /* 0x0000000e00087c82 */ /* 0x000fe20008000000 */
[----:B------:R-:W-:Y:S01]  /*b4d0*/  UMOV UR14, 0x80 ;  /* 0x00000080000e7882 */ /* 0x000fe20000000000 */
[----:B------:R1:W-:Y:S02]  /*b4e0*/  UTMALDG.4D [UR8], [UR4], desc[UR6] ;  /* 0x00000608040075b4 */ /* 0x0003e40008019000 */
[----:B-1----:R-:W-:Y:S01]  /*b4f0*/  UMOV UR8, UR15 ;  /* 0x0000000f00087c82 */ /* 0x002fe20008000000 */
[----:B------:R-:W-:Y:S02]  /*b500*/  UMOV UR10, UR16 ;  /* 0x00000010000a7c82 */ /* 0x000fe40008000000 */
[----:B------:R1:W-:Y:S02]  /*b510*/  UTMALDG.4D [UR8], [UR4], desc[UR6] ;  /* 0x00000608040075b4 */ /* 0x0003e40008019000 */
[----:B-1----:R-:W-:Y:S01]  /*b520*/  UMOV UR8, UR17 ;  /* 0x0000001100087c82 */ /* 0x002fe20008000000 */
[----:B------:R-:W-:-:S02]  /*b530*/  UMOV UR10, UR14 ;  /* 0x0000000e000a7c82 */ /* 0x000fc40008000000 */
[----:B------:R2:W-:Y:S02]  /*b540*/  UTMALDG.4D [UR8], [UR4], desc[UR6] ;  /* 0x00000608040075b4 */ /* 0x0005e40008019000 */
[----:B--2---:R-:W-:Y:S01]  /*b550*/  NOP ;  /* 0x0000000000007918 */ /* 0x004fe20000000000 */
.L_x_42:
[----:B------:R-:W-:Y:S05]  /*b560*/  WARPSYNC.ALL ;  /* 0x0000000000007948 */ /* 0x000fea0003800000 */
[----:B------:R-:W-:Y:S01]  /*b570*/  ELECT P0, URZ, PT ;  /* 0x00000000003f782f */ /* 0x000fe20003800000 */
[----:B------:R-:W-:Y:S01]  /*b580*/  BAR.SYNC.DEFER_BLOCKING 0x8, 0x120 ;  /* 0x0204800000007b1d */ /* 0x000fe20000010000 */
[----:B------:R-:W-:Y:S02]  /*b590*/  UIADD3 UR4, UP0, UR52, 0x270, URZ ;  /* 0x0000027034047890 */ /* 0x000fe4000ff1e03f */
[----:B------:R-:W-:Y:S02]  /*b5a0*/  UIADD3 UR8, UR40, 0x14400, URZ ;  /* 0x0001440028087890 */ /* 0x000fe4000fffe03f */
[----:B------:R-:W-:-:S02]  /*b5b0*/  UIADD3 UR9, UR40, 0x29800, URZ ;  /* 0x0002980028097890 */ /* 0x000fc4000fffe03f */
[----:B------:R-:W-:Y:S02]  /*b5c0*/  UIADD3.X UR5, URZ, UR53, URZ, UP0, !UPT ;  /* 0x000000353f057290 */ /* 0x000fe400087fe43f */
[----:B------:R-:W-:Y:S02]  /*b5d0*/  UIADD3 UR24, UR40, 0x16400, URZ ;  /* 0x0001640028187890 */ /* 0x000fe4000fffe03f */
[----:B------:R-:W-:Y:S01]  /*b5e0*/  UIADD3 UR16, UR40, 0x18400, URZ ;  /* 0x0001840028107890 */ /* 0x000fe2000fffe03f */
[C---:B------:R-:W-:Y:S01]  /*b5f0*/  @P0 R2UR UR11, R6.reuse ;  /* 0x00000000060b02ca */ /* 0x040fe200000e0000 */
[----:B------:R-:W-:Y:S01]  /*b600*/  @P0 IMAD.MOV.U32 R2, RZ, RZ, 0x6000 ;  /* 0x00006000ff020424 */ /* 0x000fe200078e00ff */
[C---:B------:R-:W-:Y:S01]  /*b610*/  @P0 R2UR UR27, R6.reuse ;  /* 0x00000000061b02ca */ /* 0x040fe200000e0000 */
[----:B------:R-:W-:Y:S01]  /*b620*/  UMOV UR6, 0x0 ;  /* 0x0000000000067882 */ /* 0x000fe20000000000 */
[----:B------:R-:W-:Y:S01]  /*b630*/  @P0 R2UR UR19, R6 ;  /* 0x00000000061302ca */ /* 0x000fe200000e0000 */
[----:B------:R-:W-:Y:S01]  /*b640*/  UMOV UR7, 0x12f00000 ;  /* 0x12f0000000077882 */ /* 0x000fe20000000000 */
[----:B------:R-:W-:Y:S01]  /*b650*/  UMOV UR10, URZ ;  /* 0x0000003f000a7c82 */ /* 0x000fe20008000000 */
[----:B------:R-:W-:Y:S01]  /*b660*/  UMOV UR12, UR38 ;  /* 0x00000026000c7c82 */ /* 0x000fe20008000000 */
[----:B------:R-:W-:Y:S01]  /*b670*/  UMOV UR13, UR39 ;  /* 0x00000027000d7c82 */ /* 0x000fe20008000000 */
[----:B------:R-:W-:Y:S01]  /*b680*/  UMOV UR26, 0x40 ;  /* 0x00000040001a7882 */ /* 0x000fe20000000000 */
[----:B------:R-:W-:Y:S01]  /*b690*/  UMOV UR28, UR38 ;  /* 0x00000026001c7c82 */ /* 0x000fe20008000000 */
[----:B------:R-:W-:Y:S01]  /*b6a0*/  UMOV UR29, UR39 ;  /* 0x00000027001d7c82 */ /* 0x000fe20008000000 */
[----:B------:R2:W-:Y:S01]  /*b6b0*/  @P0 SYNCS.ARRIVE.TRANS64 RZ, [UR40+0x29800], R2 ;  /* 0x02980002ffff09a7 */ /* 0x0005e20008000028 */
[----:B------:R-:W-:Y:S01]  /*b6c0*/  UMOV UR25, UR9 ;  /* 0x0000000900197c82 */ /* 0x000fe20008000000 */
[----:B------:R-:W-:Y:S01]  /*b6d0*/  UMOV UR18, 0x80 ;  /* 0x0000008000127882 */ /* 0x000fe20000000000 */
[----:B------:R-:W-:Y:S01]  /*b6e0*/  UMOV UR20, UR38 ;  /* 0x0000002600147c82 */ /* 0x000fe20008000000 */
[----:B------:R-:W-:Y:S01]  /*b6f0*/  UMOV UR21, UR39 ;  /* 0x0000002700157c82 */ /* 0x000fe20008000000 */
[----:B------:R2:W-:Y:S01]  /*b700*/  UTMALDG.4D [UR8], [UR4], desc[UR6] ;  /* 0x00000608040075b4 */ /* 0x0005e20008019000 */
[----:B------:R-:W-:Y:S01]  /*b710*/  UMOV UR17, UR9 ;  /* 0x0000000900117c82 */ /* 0x000fe20008000000 */
[----:B------:R2:W-:Y:S01]  /*b720*/  UTMALDG.4D [UR24], [UR4], desc[UR6] ;  /* 0x00000618040075b4 */ /* 0x0005e20008019000 */
[----:B------:R2:W-:Y:S02]  /*b730*/  UTMALDG.4D [UR16], [UR4], desc[UR6] ;  /* 0x00000610040075b4 */ /* 0x0005e40008019000 */
[----:B--2---:R-:W-:Y:S01]  /*b740*/  NOP ;  /* 0x0000000000007918 */ /* 0x004fe20000000000 */
.L_x_40:
[----:B------:R-:W-:-:S06]  /*b750*/  ULOP3.LUT UR4, UR47, 0x1, URZ, 0xc, !UPT ;  /* 0x000000012f047892 */ /* 0x000fcc000f8e0c3f */
[----:B------:R-:W-:-:S05]  /*b760*/  IMAD.U32 R2, RZ, RZ, UR4 ;  /* 0x00000004ff027e24 */ /* 0x000fca000f8e00ff */
[----:B------:R-:W-:-:S04]  /*b770*/  SHF.L.U32 R2, R2, 0x1f, RZ ;  /* 0x0000001f02027819 */ /* 0x000fc800000006ff */
[----:B------:R-:W2:Y:S02]  /*b780*/  SYNCS.PHASECHK.TRANS64.TRYWAIT P0, [UR40+0x29820], R2 ;  /* 0x02982002ff0075a7 */ /* 0x000ea40008000168 */
[----:B--2---:R-:W-:Y:S05]  /*b790*/  @!P0 BRA `(.L_x_48) ;  /* 0x0000001c00c48947 */ /* 0x004fea0003800000 */
.L_x_100:
[----:B------:R-:W-:-:S06]  /*b7a0*/  UISETP.GE.AND UP0, UPT, UR42, 0xa1, UPT ;  /* 0x000000a12a00788c */ /* 0x000fcc000bf06270 */
[----:B------:R-:W-:-:S13]  /*b7b0*/  PLOP3.LUT P0, PT, PT, PT, UP0, 0x80, 0x0 ;  /* 0x000000000000781c */ /* 0x000fda0003f0f008 */
[----:B------:R-:W-:Y:S05]  /*b7c0*/  @!P0 BRA `(.L_x_49) ;  /* 0x00000010000c8947 */ /* 0x000fea0003800000 */
[----:B------:R3:W5:Y:S01]  /*b7d0*/  LDL.LU R7, [R1+0xc] ;  /* 0x00000c0001077983 */ /* 0x0007620000300800 */
[----:B------:R-:W-:-:S03]  /*b7e0*/  UIADD3 UR4, UR41, -0x2, URZ ;  /* 0xfffffffe29047890 */ /* 0x000fc6000fffe03f */
[----:B------:R3:W5:Y:S03]  /*b7f0*/  LDL.LU R6, [R1] ;  /* 0x0000000001067983 */ /* 0x0007660000300800 */
[----:B------:R-:W-:-:S07]  /*b800*/  IMAD.U32 R20, RZ, RZ, UR4 ;  /* 0x00000004ff147e24 */ /* 0x000fce000f8e00ff */
.L_x_71:
[----:B--2-45:R-:W-:Y:S01]  /*b810*/  VIADD R2, R6, 0x1 ;  /* 0x0000000106027836 */ /* 0x034fe20000000000 */
[----:B------:R-:W-:Y:S04]  /*b820*/  BSSY B0, `(.L_x_50) ;  /* 0x000008e000007945 */ /* 0x000fe80003800000 */
[----:B------:R-:W-:-:S04]  /*b830*/  ISETP.NE.AND P0, PT, R2, 0x2, PT ;  /* 0x000000020200780c */ /* 0x000fc80003f05270 */
[----:B-1----:R-:W-:Y:S02]  /*b840*/  SEL R4, RZ, 0x1, P0 ;  /* 0x00000001ff047807 */ /* 0x002fe40000000000 */
[----:B------:R-:W-:Y:S02]  /*b850*/  SEL R9, R2, RZ, P0 ;  /* 0x000000ff02097207 */ /* 0x000fe40000000000 */
[----:B------:R-:W-:-:S05]  /*b860*/  LOP3.LUT R10, R7, R4, RZ, 0x3c, !PT ;  /* 0x00000004070a7212 */ /* 0x000fca00078e3cff */
[----:B------:R1:W-:Y:S04]  /*b870*/  STL [R1+0xc], R10 ;  /* 0x00000c0a01007387 */ /* 0x0003e80000100800 */
[----:B------:R1:W-:Y:S01]  /*b880*/  STL [R1], R9 ;  /* 0x0000000901007387 */ /* 0x0003e20000100800 */
[----:B------:R-:W-:Y:S05]  /*b890*/  @!P6 BRA `(.L_x_51) ;  /* 0x000000080018e947 */ /* 0x000fea0003800000 */
[----:B------:R-:W-:Y:S01]  /*b8a0*/  IMAD.MOV.U32 R8, RZ, RZ, R20 ;  /* 0x000000ffff087224 */ /* 0x000fe200078e0014 */
[----:B------:R-:W-:Y:S06]  /*b8b0*/  @!P1 BRA `(.L_x_52) ;  /* 0x0000000000509947 */ /* 0x000fec0003800000 */
[----:B------:R-:W2:Y:S01]  /*b8c0*/  LDL R5, [R1+0x14] ;  /* 0x0000140001057983 */ /* 0x000ea20000100800 */
[----:B------:R-:W4:Y:S01]  /*b8d0*/  LDC R8, c[0x0][0x41c] ;  /* 0x00010700ff087b82 */ /* 0x000f220000000800 */
[----:B------:R-:W-:Y:S02]  /*b8e0*/  ULDC.64 UR4, c[0x0][0x408] ;  /* 0x0001020000047ab9 */ /* 0x000fe40000000a00 */
[----:B------:R-:W3:Y:S01]  /*b8f0*/  LDL R11, [R1+0x10] ;  /* 0x00001000010b7983 */ /* 0x000ee20000100800 */
[----:B----4-:R-:W-:-:S13]  /*b900*/  ISETP.NE.AND P0, PT, R8, 0x1, PT ;  /* 0x000000010800780c */ /* 0x010fda0003f05270 */
[----:B------:R-:W4:Y:S02]  /*b910*/  @P0 LDC.64 R2, c[0x0][0x420] ;  /* 0x00010800ff020b82 */ /* 0x000f240000000a00 */
[----:B----4-:R-:W-:-:S04]  /*b920*/  @P0 IMAD.HI.U32 R0, R20, R2, RZ ;  /* 0x0000000214000227 */ /* 0x010fc800078e00ff */
[----:B------:R-:W-:Y:S01]  /*b930*/  IMAD.MOV.U32 R2, RZ, RZ, R20 ;  /* 0x000000ffff027224 */ /* 0x000fe200078e0014 */
[----:B------:R-:W-:-:S05]  /*b940*/  @P0 SHF.R.U32.HI R2, RZ, R3, R0 ;  /* 0x00000003ff020219 */ /* 0x000fca0000011600 */
[----:B------:R-:W-:-:S04]  /*b950*/  IMAD.MOV R3, RZ, RZ, -R2 ;  /* 0x000000ffff037224 */ /* 0x000fc800078e0a02 */
[----:B------:R-:W-:Y:S01]  /*b960*/  IMAD R8, R8, R3, R20 ;  /* 0x0000000308087224 */ /* 0x000fe200078e0214 */
[----:B------:R-:W-:Y:S01]  /*b970*/  SHF.R.S32.HI R3, RZ, 0x1f, R2 ;  /* 0x0000001fff037819 */ /* 0x000fe20000011402 */
[----:B--2---:R-:W-:-:S04]  /*b980*/  IMAD R0, R5, UR4, RZ ;  /* 0x0000000405007c24 */ /* 0x004fc8000f8e02ff */
[C---:B---3--:R-:W-:Y:S02]  /*b990*/  IMAD R5, R11.reuse, UR5, R0 ;  /* 0x000000050b057c24 */ /* 0x048fe4000f8e0200 */
[----:B------:R-:W-:Y:S01]  /*b9a0*/  IMAD.WIDE.U32 R2, R11, UR4, R2 ;  /* 0x000000040b027c25 */ /* 0x000fe2000f8e0002 */
[----:B------:R-:W-:-:S03]  /*b9b0*/  ULDC.64 UR4, c[0x0][0x3f8] ;  /* 0x0000fe0000047ab9 */ /* 0x000fc60000000a00 */
[----:B------:R-:W-:Y:S01]  /*b9c0*/  IMAD.IADD R3, R5, 0x1, R3 ;  /* 0x0000000105037824 */ /* 0x000fe200078e0203 */
[----:B------:R-:W-:-:S04]  /*b9d0*/  LEA R4, P0, R2, UR4, 0x2 ;  /* 0x0000000402047c11 */ /* 0x000fc8000f8010ff */
[----:B------:R-:W-:-:S05]  /*b9e0*/  LEA.HI.X R5, R2, UR5, R3, 0x2, P0 ;  /* 0x0000000502057c11 */ /* 0x000fca00080f1403 */
[----:B------:R2:W5:Y:S04]  /*b9f0*/  LDG.E R0, desc[UR50][R4.64] ;  /* 0x0000003204007981 */ /* 0x000568000c1e1900 */
.L_x_52:
[----:B-1----:R-:W-:Y:S01]  /*ba00*/  LEA R9, R9, UR40, 0x3 ;  /* 0x0000002809097c11 */ /* 0x002fe2000f8e18ff */
[----:B------:R-:W1:Y:S01]  /*ba10*/  S2R R2, SR_TID.X ;  /* 0x0000000000027919 */ /* 0x000e620000002100 */
[----:B------:R-:W-:Y:S01]  /*ba20*/  SHF.L.U32 R3, R10, 0x1f, RZ ;  /* 0x0000001f0a037819 */ /* 0x000fe200000006ff */
[----:B------:R-:W-:Y:S03]  /*ba30*/  BSSY B1, `(.L_x_53) ;  /* 0x0000005000017945 */ /* 0x000fe60003800000 */
[----:B------:R-:W4:Y:S01]  /*ba40*/  SYNCS.PHASECHK.TRANS64.TRYWAIT P0, [R9+URZ+0x29880], R3 ;  /* 0x02988003090075a7 */ /* 0x000f22000800017f */
[----:B-1----:R-:W-:-:S04]  /*ba50*/  LOP3.LUT R2, R2, 0x7f, RZ, 0xc0, !PT ;  /* 0x0000007f02027812 */ /* 0x002fc800078ec0ff */
[----:B------:R-:W-:Y:S01]  /*ba60*/  ISETP.NE.AND P3, PT, R2, RZ, PT ;  /* 0x000000ff0200720c */ /* 0x000fe20003f65270 */
[----:B----4-:R-:W-:-:S12]  /*ba70*/  @!P0 BRA `(.L_x_54) ;  /* 0x0000001c00248947 */ /* 0x010fd80003800000 */
.L_x_101:
[----:B------:R-:W-:Y:S05]  /*ba80*/  BSYNC B1 ;  /* 0x0000000000017941 */ /* 0x000fea0003800000 */
.L_x_53:
[----:B------:R-:W-:Y:S04]  /*ba90*/  BSSY B1, `(.L_x_55) ;  /* 0x0000009000017945 */ /* 0x000fe80003800000 */
[----:B------:R-:W-:Y:S05]  /*baa0*/  @P3 BRA `(.L_x_56) ;  /* 0x00000000001c3947 */ /* 0x000fea0003800000 */
[----:B------:R-:W2:Y:S02]  /*bab0*/  S2R R2, SR_TID.X ;  /* 0x0000000000027919 */ /* 0x000ea40000002100 */
[----:B--2---:R-:W-:Y:S01]  /*bac0*/  LOP3.LUT R4, R2, 0x1f, RZ, 0xc0, !PT ;  /* 0x0000001f02047812 */ /* 0x004fe200078ec0ff */
[----:B------:R-:W-:-:S03]  /*bad0*/  IMAD.MOV.U32 R2, RZ, RZ, 0x5000 ;  /* 0x00005000ff027424 */ /* 0x000fc600078e00ff */
[----:B------:R-:W-:Y:S01]  /*bae0*/  ISETP.NE.AND P0, PT, R4, RZ, PT ;  /* 0x000000ff0400720c */ /* 0x000fe20003f05270 */
[----:B------:R4:W-:-:S12]  /*baf0*/  SYNCS.ARRIVE.TRANS64 RZ, [R9+URZ+0x29870], R2 ;  /* 0x0298700209ff79a7 */ /* 0x0009d8000800003f */
[----:B----4-:R-:W-:Y:S05]  /*bb00*/  @!P0 BRA `(.L_x_56) ;  /* 0x0000000000048947 */ /* 0x010fea0003800000 */
[----:B------:R-:W-:Y:S01]  /*bb10*/  BPT.TRAP 0x1 ;  /* 0x000000040000795c */ /* 0x000fe20000300000 */
.L_x_56:
[----:B------:R-:W-:Y:S05]  /*bb20*/  BSYNC B1 ;  /* 0x0000000000017941 */ /* 0x000fea0003800000 */
.L_x_55:
[----:B------:R-:W4:Y:S04]  /*bb30*/  LDL R2, [R1] ;  /* 0x0000000001027983 */ /* 0x000f280000100800 */
[----:B------:R-:W3:Y:S01]  /*bb40*/  LDL R10, [R1+0x8] ;  /* 0x00000800010a7983 */ /* 0x000ee20000100800 */
[----:B--2---:R-:W-:Y:S02]  /*bb50*/  IMAD.MOV.U32 R5, RZ, RZ, RZ ;  /* 0x000000ffff057224 */ /* 0x004fe400078e00ff */
[----:B------:R-:W-:-:S03]  /*bb60*/  IMAD.U32 R4, RZ, RZ, UR40 ;  /* 0x00000028ff047e24 */ /* 0x000fc6000f8e00ff */
[----:B------:R-:W-:Y:S01]  /*bb70*/  R2UR UR10, R5 ;  /* 0x00000000050a72ca */ /* 0x000fe200000e0000 */
[----:B------:R-:W-:Y:S01]  /*bb80*/  UIADD3 UR4, UP0, UR52, 0x470, URZ ;  /* 0x0000047034047890 */ /* 0x000fe2000ff1e03f */
[----:B------:R-:W-:Y:S01]  /*bb90*/  PLOP3.LUT P0, PT, PT, PT, PT, 0x80, 0x0 ;  /* 0x000000000000781c */ /* 0x000fe20003f0f070 */
[----:B------:R-:W-:Y:S01]  /*bba0*/  IMAD R8, R8, 0xa0, RZ ;  /* 0x000000a008087824 */ /* 0x000fe200078e02ff */
[----:B------:R-:W-:Y:S01]  /*bbb0*/  UMOV UR6, 0x0 ;  /* 0x0000000000067882 */ /* 0x000fe20000000000 */
[----:B------:R-:W-:Y:S01]  /*bbc0*/  UIADD3.X UR5, URZ, UR53, URZ, UP0, !UPT ;  /* 0x000000353f057290 */ /* 0x000fe200087fe43f */
[----:B------:R-:W-:Y:S01]  /*bbd0*/  UMOV UR7, 0x14f00000 ;  /* 0x14f0000000077882 */ /* 0x000fe20000000000 */
[----:B----4-:R-:W-:Y:S01]  /*bbe0*/  IMAD R2, R2, 0x5000, R4 ;  /* 0x0000500002027824 */ /* 0x010fe200078e0204 */
[----:B---3--:R-:W-:-:S03]  /*bbf0*/  R2UR UR12, R10 ;  /* 0x000000000a0c72ca */ /* 0x008fc600000e0000 */
[----:B------:R-:W-:Y:S02]  /*bc00*/  VIADD R2, R2, 0xa400 ;  /* 0x0000a40002027836 */ /* 0x000fe40000000000 */
[----:B------:R-:W-:-:S10]  /*bc10*/  VIADD R10, R9, 0x29870 ;  /* 0x00029870090a7836 */ /* 0x000fd40000000000 */
.L_x_57:
[----:B------:R-:W-:-:S13]  /*bc20*/  @P0 ELECT P4, URZ, PT ;  /* 0x00000000003f082f */ /* 0x000fda0003880000 */
[----:B-----5:R-:W-:Y:S02]  /*bc30*/  @P4 R2UR UR13, R0 ;  /* 0x00000000000d42ca */ /* 0x020fe400000e0000 */
[----:B------:R-:W-:Y:S02]  /*bc40*/  @P4 R2UR UR11, R8 ;  /* 0x00000000080b42ca */ /* 0x000fe400000e0000 */
[----:B------:R-:W-:Y:S02]  /*bc50*/  @P4 R2UR UR9, R10 ;  /* 0x000000000a0942ca */ /* 0x000fe400000e0000 */
[----:B------:R-:W-:Y:S02]  /*bc60*/  @P4 R2UR UR8, R2 ;  /* 0x00000000020842ca */ /* 0x000fe400000e0000 */
[----:B------:R-:W-:Y:S02]  /*bc70*/  @P4 PLOP3.LUT P0, PT, P4, PT, PT, 0x8, 0x0 ;  /* 0x000000000000481c */ /* 0x000fe4000270e170 */
[----:B------:R-:W-:-:S09]  /*bc80*/  PLOP3.LUT P4, PT, PT, PT, PT, 0x8, 0x0 ;  /* 0x000000000000781c */ /* 0x000fd20003f8e170 */
[----:B------:R2:W-:Y:S02]  /*bc90*/  UTMALDG.4D [UR8], [UR4], desc[UR6] ;  /* 0x00000608040075b4 */ /* 0x0005e40008019000 */
[----:B--2---:R-:W-:Y:S05]  /*bca0*/  @P0 BRA.U.ANY `(.L_x_57) ;  /* 0xfffffffd00dc0947 */ /* 0x004fea000393ffff */
[----:B------:R-:W2:Y:S01]  /*bcb0*/  SYNCS.PHASECHK.TRANS64.TRYWAIT P0, [R9+URZ+0x29840], R3 ;  /* 0x02984003090075a7 */ /* 0x000ea2000800017f */
[----:B------:R-:W-:Y:S04]  /*bcc0*/  BSSY B1, `(.L_x_58) ;  /* 0x0000002000017945 */ /* 0x000fe80003800000 */
[----:B--2---:R-:W-:Y:S05]  /*bcd0*/  @!P0 BRA `(.L_x_59) ;  /* 0x0000001800a08947 */ /* 0x004fea0003800000 */
.L_x_102:
[----:B------:R-:W-:Y:S05]  /*bce0*/  BSYNC B1 ;  /* 0x0000000000017941 */ /* 0x000fea0003800000 */
.L_x_58:
[----:B------:R-:W-:Y:S01]  /*bcf0*/  BSSY B1, `(.L_x_60) ;  /* 0x000000b000017945 */ /* 0x000fe20003800000 */
[----:B------:R-:W-:Y:S02]  /*bd00*/  IMAD.MOV.U32 R2, RZ, RZ, 0x0 ;  /* 0x00000000ff027424 */ /* 0x000fe400078e00ff */
[----:B-12---:R-:W-:Y:S01]  /*bd10*/  IMAD.MOV.U32 R3, RZ, RZ, 0x14f00000 ;  /* 0x14f00000ff037424 */ /* 0x006fe200078e00ff */
[----:B------:R-:W-:Y:S06]  /*bd20*/  @P3 BRA `(.L_x_61) ;  /* 0x00000000001c3947 */ /* 0x000fec0003800000 */
[----:B------:R-:W1:Y:S02]  /*bd30*/  S2R R10, SR_TID.X ;  /* 0x00000000000a7919 */ /* 0x000e640000002100 */
[----:B-1----:R-:W-:Y:S02]  /*bd40*/  LOP3.LUT R11, R10, 0x1f, RZ, 0xc0, !PT ;  /* 0x0000001f0a0b7812 */ /* 0x002fe400078ec0ff */
[----:B------:R-:W-:Y:S02]  /*bd50*/  MOV R10, 0x7800 ;  /* 0x00007800000a7802 */ /* 0x000fe40000000f00 */
[----:B------:R-:W-:Y:S02]  /*bd60*/  ISETP.NE.AND P0, PT, R11, RZ, PT ;  /* 0x000000ff0b00720c */ /* 0x000fe40003f05270 */
[----:B------:R1:W-:Y:S11]  /*bd70*/  SYNCS.ARRIVE.TRANS64 RZ, [R9+URZ+0x29830], R10 ;  /* 0x0298300a09ff79a7 */ /* 0x0003f6000800003f */
[----:B-1----:R-:W-:Y:S05]  /*bd80*/  @!P0 BRA `(.L_x_61) ;  /* 0x0000000000048947 */ /* 0x002fea0003800000 */
[----:B------:R-:W-:Y:S01]  /*bd90*/  BPT.TRAP 0x1 ;  /* 0x000000040000795c */ /* 0x000fe20000300000 */
.L_x_61:
[----:B------:R-:W-:Y:S05]  /*bda0*/  BSYNC B1 ;  /* 0x0000000000017941 */ /* 0x000fea0003800000 */
.L_x_60:
[----:B------:R-:W2:Y:S04]  /*bdb0*/  LDL R11, [R1+0x8] ;  /* 0x00000800010b7983 */ /* 0x000ea80000100800 */
[----:B------:R-:W3:Y:S01]  /*bdc0*/  LDL R10, [R1] ;  /* 0x00000000010a7983 */ /* 0x000ee20000100800 */
[----:B------:R-:W-:Y:S01]  /*bdd0*/  R2UR UR6, R2 ;  /* 0x00000000020672ca */ /* 0x000fe200000e0000 */
[----:B------:R-:W-:Y:S01]  /*bde0*/  UIADD3 UR4, UP0, UR52, 0x370, URZ ;  /* 0x0000037034047890 */ /* 0x000fe2000ff1e03f */
[----:B------:R-:W-:Y:S01]  /*bdf0*/  R2UR UR7, R3 ;  /* 0x00000000030772ca */ /* 0x000fe200000e0000 */
[----:B------:R-:W-:Y:S01]  /*be00*/  VIADD R9, R9, 0x29830 ;  /* 0x0002983009097836 */ /* 0x000fe20000000000 */
[----:B------:R-:W-:Y:S01]  /*be10*/  R2UR UR10, R5 ;  /* 0x00000000050a72ca */ /* 0x000fe200000e0000 */
[----:B------:R-:W-:Y:S01]  /*be20*/  UIADD3.X UR5, URZ, UR53, URZ, UP0, !UPT ;  /* 0x000000353f057290 */ /* 0x000fe200087fe43f */
[----:B------:R-:W-:-:S02]  /*be30*/  PLOP3.LUT P0, PT, PT, PT, PT, 0x80, 0x0 ;  /* 0x000000000000781c */ /* 0x000fc40003f0f070 */
[----:B--2---:R-:W-:Y:S01]  /*be40*/  R2UR UR12, R11 ;  /* 0x000000000b0c72ca */ /* 0x004fe200000e0000 */
[----:B---3--:R-:W-:-:S04]  /*be50*/  IMAD R4, R10, 0x7800, R4 ;  /* 0x000078000a047824 */ /* 0x008fc800078e0204 */
[----:B------:R-:W-:-:S10]  /*be60*/  VIADD R5, R4, 0x1a400 ;  /* 0x0001a40004057836 */ /* 0x000fd40000000000 */
.L_x_62:
[----:B------:R-:W-:-:S13]  /*be70*/  @P0 ELECT P3, URZ, PT ;  /* 0x00000000003f082f */ /* 0x000fda0003860000 */
[----:B------:R-:W-:Y:S02]  /*be80*/  @P3 R2UR UR13, R0 ;  /* 0x00000000000d32ca */ /* 0x000fe400000e0000 */
[----:B------:R-:W-:Y:S02]  /*be90*/  @P3 R2UR UR11, R8 ;  /* 0x00000000080b32ca */ /* 0x000fe400000e0000 */
[----:B------:R-:W-:Y:S02]  /*bea0*/  @P3 R2UR UR9, R9 ;  /* 0x00000000090932ca */ /* 0x000fe400000e0000 */
[----:B------:R-:W-:Y:S02]  /*beb0*/  @P3 R2UR UR8, R5 ;  /* 0x00000000050832ca */ /* 0x000fe400000e0000 */
[----:B------:R-:W-:Y:S02]  /*bec0*/  @P3 PLOP3.LUT P0, PT, P3, PT, PT, 0x8, 0x0 ;  /* 0x000000000000381c */ /* 0x000fe40001f0e170 */
[----:B------:R-:W-:-:S09]  /*bed0*/  PLOP3.LUT P3, PT, PT, PT, PT, 0x8, 0x0 ;  /* 0x000000000000781c */ /* 0x000fd20003f6e170 */
[----:B------:R1:W-:Y:S02]  /*bee0*/  UTMALDG.4D [UR8], [UR4], desc[UR6] ;  /* 0x00000608040075b4 */ /* 0x0003e40008019000 */
[----:B-1----:R-:W-:Y:S05]  /*bef0*/  @P0 BRA.U.ANY `(.L_x_62) ;  /* 0xfffffffd00dc0947 */ /* 0x002fea000393ffff */
[----:B------:R-:W2:Y:S01]  /*bf00*/  LDL R10, [R1+0x8] ;  /* 0x00000800010a7983 */ /* 0x000ea20000100800 */
[----:B------:R-:W-:Y:S01]  /*bf10*/  R2UR UR6, R2 ;  /* 0x00000000020672ca */ /* 0x000fe200000e0000 */
[----:B------:R-:W-:Y:S01]  /*bf20*/  VIADD R5, R4, 0x1cc00 ;  /* 0x0001cc0004057836 */ /* 0x000fe20000000000 */
[----:B------:R-:W-:Y:S01]  /*bf30*/  R2UR UR7, R3 ;  /* 0x00000000030772ca */ /* 0x000fe200000e0000 */
[----:B------:R-:W-:Y:S01]  /*bf40*/  UMOV UR10, 0x40 ;  /* 0x00000040000a7882 */ /* 0x000fe20000000000 */
[----:B------:R-:W-:Y:S02]  /*bf50*/  PLOP3.LUT P0, PT, PT, PT, PT, 0x80, 0x0 ;  /* 0x000000000000781c */ /* 0x000fe40003f0f070 */
[----:B--2---:R-:W-:-:S15]  /*bf60*/  R2UR UR12, R10 ;  /* 0x000000000a0c72ca */ /* 0x004fde00000e0000 */
.L_x_63:
        /* <DEDUP_REMOVED lines=16> */
.L_x_64:
        /* <DEDUP_REMOVED lines=8> */
[----:B--2---:R-:W-:Y:S05]  /*c0f0*/  @P0 BRA.U.ANY `(.L_x_64) ;  /* 0xfffffffd00dc0947 */ /* 0x004fea000393ffff */
.L_x_51:
[----:B------:R-:W-:Y:S05]  /*c100*/  BSYNC B0 ;  /* 0x0000000000007941 */ /* 0x000fea0003800000 */
.L_x_50:
[----:B------:R-:W-:-:S06]  /*c110*/  UISETP.NE.AND UP0, UPT, UR43, 0x3, UPT ;  /* 0x000000032b00788c */ /* 0x000fcc000bf05270 */
[----:B------:R-:W-:-:S13]  /*c120*/  PLOP3.LUT P0, PT, PT, PT, UP0, 0x80, 0x0 ;  /* 0x000000000000781c */ /* 0x000fda0003f0f008 */
[----:B------:R-:W-:Y:S05]  /*c130*/  @!P0 BRA `(.L_x_65) ;  /* 0x0000000000048947 */ /* 0x000fea0003800000 */
[----:B------:R-:W-:Y:S01]  /*c140*/  BPT.TRAP 0x1 ;  /* 0x000000040000795c */ /* 0x000fe20000300000 */
.L_x_65:
[----:B------:R-:W-:Y:S01]  /*c150*/  LOP3.LUT R2, R7, 0x1, RZ, 0x3c, !PT ;  /* 0x0000000107027812 */ /* 0x000fe200078e3cff */
[----:B------:R-:W-:Y:S01]  /*c160*/  BSSY B0, `(.L_x_66) ;  /* 0x0000008000007945 */ /* 0x000fe20003800000 */
[----:B------:R-:W-:Y:S02]  /*c170*/  LEA R3, R6, UR40, 0x3 ;  /* 0x0000002806037c11 */ /* 0x000fe4000f8e18ff */
[----:B------:R-:W-:-:S03]  /*c180*/  SHF.L.U32 R2, R2, 0x1f, RZ ;  /* 0x0000001f02027819 */ /* 0x000fc600000006ff */
[----:B------:R2:W-:Y:S01]  /*c190*/  STL [R1+0x4], R3 ;  /* 0x0000040301007387 */ /* 0x0005e20000100800 */
[----:B------:R2:W4:Y:S02]  /*c1a0*/  SYNCS.PHASECHK.TRANS64.TRYWAIT P3, [R3+URZ+0x29870], R2 ;  /* 0x02987002030075a7 */ /* 0x000524000806017f */
[----:B--2---:R-:W-:-:S05]  /*c1b0*/  IMAD.U32 R3, RZ, RZ, UR48 ;  /* 0x00000030ff037e24 */ /* 0x004fca000f8e00ff */
[----:B------:R-:W-:Y:S01]  /*c1c0*/  ISETP.NE.AND P0, PT, R3, 0x3, PT ;  /* 0x000000030300780c */ /* 0x000fe20003f05270 */
[----:B----4-:R-:W-:-:S12]  /*c1d0*/  @!P3 BRA `(.L_x_67) ;  /* 0x000000140074b947 */ /* 0x010fd80003800000 */
.L_x_103:
[----:B------:R-:W-:Y:S05]  /*c1e0*/  BSYNC B0 ;  /* 0x0000000000007941 */ /* 0x000fea0003800000 */
.L_x_66:
[----:B------:R-:W-:Y:S05]  /*c1f0*/  @!P0 BRA `(.L_x_68) ;  /* 0x0000000000048947 */ /* 0x000fea0003800000 */
[----:B------:R-:W-:Y:S01]  /*c200*/  BPT.TRAP 0x1 ;  /* 0x000000040000795c */ /* 0x000fe20000300000 */
.L_x_68:
[----:B--2---:R-:W2:Y:S01]  /*c210*/  LDL R2, [R1+0x4] ;  /* 0x0000040001027983 */ /* 0x004ea20000100800 */
[----:B------:R-:W-:-:S04]  /*c220*/  SHF.L.U32 R3, R7, 0x1f, RZ ;  /* 0x0000001f07037819 */ /* 0x000fc800000006ff */
[----:B--2---:R2:W4:Y:S02]  /*c230*/  SYNCS.PHASECHK.TRANS64.TRYWAIT P3, [R2+URZ+0x29860], R3 ;  /* 0x02986003020075a7 */ /* 0x004524000806017f */
[----:B--2---:R-:W-:Y:S01]  /*c240*/  IMAD R2, R6, 0x5000, RZ ;  /* 0x0000500006027824 */ /* 0x004fe200078e02ff */
[----:B----4-:R-:W-:Y:S06]  /*c250*/  @!P3 BRA `(.L_x_69) ;  /* 0x00000014006cb947 */ /* 0x010fec0003800000 */
.L_x_104:
[----:B--2---:R-:W2:Y:S04]  /*c260*/  LDL R4, [R1+0x1c] ;  /* 0x00001c0001047983 */ /* 0x004ea80000100800 */
[----:B------:R-:W4:Y:S01]  /*c270*/  LDL R12, [R1+0x18] ;  /* 0x00001800010c7983 */ /* 0x000f220000100800 */
[----:B------:R-:W-:Y:S05]  /*c280*/  WARPSYNC.ALL ;  /* 0x0000000000007948 */ /* 0x000fea0003800000 */
[----:B------:R-:W5:Y:S01]  /*c290*/  S2R R8, SR_TID.X ;  /* 0x0000000000087919 */ /* 0x000f620000002100 */
[----:B-1----:R-:W-:Y:S01]  /*c2a0*/  IMAD.MOV.U32 R10, RZ, RZ, 0x40 ;  /* 0x00000040ff0a7424 */ /* 0x002fe200078e00ff */
[----:B-----5:R-:W-:-:S04]  /*c2b0*/  LOP3.LUT P3, RZ, R8, 0x4, RZ, 0xc0, !PT ;  /* 0x0000000408ff7812 */ /* 0x020fc8000786c0ff */
[----:B------:R-:W-:Y:S02]  /*c2c0*/  SEL R10, R10, 0xffffffc0, !P3 ;  /* 0xffffffc00a0a7807 */ /* 0x000fe40005800000 */
[C---:B--2---:R-:W-:Y:S02]  /*c2d0*/  LOP3.LUT R3, R2.reuse, R4, RZ, 0xfc, !PT ;  /* 0x0000000402037212 */ /* 0x044fe400078efcff */
[----:B----4-:R-:W-:-:S03]  /*c2e0*/  IADD3 R2, R2, UR40, R12 ;  /* 0x0000002802027c10 */ /* 0x010fc6000fffe00c */
[----:B------:R-:W1:Y:S01]  /*c2f0*/  LDSM.16.MT88.4 R4, [R3+UR40+0xa400] ;  /* 0x00a400280304783b */ /* 0x000e620008004200 */
[----:B------:R-:W-:-:S04]  /*c300*/  VIADD R21, R3, UR40 ;  /* 0x0000002803157c36 */ /* 0x000fc80008000000 */
[----:B------:R-:W-:Y:S01]  /*c310*/  IMAD.IADD R21, R10, 0x1, R21 ;  /* 0x000000010a157824 */ /* 0x000fe200078e0215 */
[C-C-:B-1----:R-:W-:Y:S02]  /*c320*/  PRMT R8, R4.reuse, 0x6420, R5.reuse ;  /* 0x0000642004087816 */ /* 0x142fe40000000005 */
[----:B------:R-:W-:Y:S02]  /*c330*/  PRMT R9, R4, 0x7531, R5 ;  /* 0x0000753104097816 */ /* 0x000fe40000000005 */
[C-C-:B------:R-:W-:Y:S02]  /*c340*/  PRMT R10, R6.reuse, 0x6420, R7.reuse ;  /* 0x00006420060a7816 */ /* 0x140fe40000000007 */
[----:B------:R-:W-:Y:S02]  /*c350*/  PRMT R11, R6, 0x7531, R7 ;  /* 0x00007531060b7816 */ /* 0x000fe40000000007 */
[----:B------:R-:W1:Y:S04]  /*c360*/  LDSM.16.MT88.4 R4, [R21+0xa400] ;  /* 0x00a400001504783b */ /* 0x000e680000004200 */
[----:B------:R-:W-:Y:S01]  /*c370*/  STSM.16.M88.4 [R2+0x400], R8 ;  /* 0x0004000802007844 */ /* 0x000fe20000000200 */
[----:B-1----:R-:W-:-:S02]  /*c380*/  PRMT R12, R4, 0x6420, R5 ;  /* 0x00006420040c7816 */ /* 0x002fc40000000005 */
[----:B------:R-:W-:Y:S02]  /*c390*/  PRMT R13, R4, 0x7531, R5 ;  /* 0x00007531040d7816 */ /* 0x000fe40000000005 */
[C-C-:B------:R-:W-:Y:S02]  /*c3a0*/  PRMT R14, R6.reuse, 0x6420, R7.reuse ;  /* 0x00006420060e7816 */ /* 0x140fe40000000007 */
[----:B------:R-:W-:-:S05]  /*c3b0*/  PRMT R15, R6, 0x7531, R7 ;  /* 0x00007531060f7816 */ /* 0x000fca0000000007 */
[----:B------:R-:W-:Y:S04]  /*c3c0*/  STSM.16.M88.4 [R2+0xc00], R12 ;  /* 0x000c000c02007844 */ /* 0x000fe80000000200 */
[----:B------:R-:W1:Y:S02]  /*c3d0*/  LDSM.16.MT88.4 R8, [R3+UR40+0xb400] ;  /* 0x00b400280308783b */ /* 0x000e640008004200 */
[C-C-:B-1----:R-:W-:Y:S02]  /*c3e0*/  PRMT R4, R8.reuse, 0x6420, R9.reuse ;  /* 0x0000642008047816 */ /* 0x142fe40000000009 */
[----:B------:R-:W-:Y:S02]  /*c3f0*/  PRMT R5, R8, 0x7531, R9 ;  /* 0x0000753108057816 */ /* 0x000fe40000000009 */
[----:B------:R-:W-:-:S02]  /*c400*/  PRMT R6, R10, 0x6420, R11 ;  /* 0x000064200a067816 */ /* 0x000fc4000000000b */
[----:B------:R-:W-:Y:S02]  /*c410*/  PRMT R7, R10, 0x7531, R11 ;  /* 0x000075310a077816 */ /* 0x000fe4000000000b */
[----:B------:R-:W1:Y:S04]  /*c420*/  LDSM.16.MT88.4 R8, [R21+0xb400] ;  /* 0x00b400001508783b */ /* 0x000e680000004200 */
[----:B------:R-:W-:Y:S01]  /*c430*/  STSM.16.M88.4 [R2+0x1400], R4 ;  /* 0x0014000402007844 */ /* 0x000fe20000000200 */
[C-C-:B-1----:R-:W-:Y:S02]  /*c440*/  PRMT R16, R8.reuse, 0x6420, R9.reuse ;  /* 0x0000642008107816 */ /* 0x142fe40000000009 */
[----:B------:R-:W-:Y:S02]  /*c450*/  PRMT R17, R8, 0x7531, R9 ;  /* 0x0000753108117816 */ /* 0x000fe40000000009 */
[----:B------:R-:W-:-:S02]  /*c460*/  PRMT R18, R10, 0x6420, R11 ;  /* 0x000064200a127816 */ /* 0x000fc4000000000b */
        /* <DEDUP_REMOVED lines=32> */
[----:B------:R1:W-:Y:S02]  /*c670*/  STSM.16.M88.4 [R2+0x4400], R4 ;  /* 0x0044000402007844 */ /* 0x0003e40000000200 */
[C-C-:B-1----:R-:W-:Y:S02]  /*c680*/  PRMT R4, R8.reuse, 0x6420, R9.reuse ;  /* 0x0000642008047816 */ /* 0x142fe40000000009 */
[----:B------:R-:W-:-:S02]  /*c690*/  PRMT R5, R8, 0x7531, R9 ;  /* 0x0000753108057816 */ /* 0x000fc40000000009 */
[C-C-:B------:R-:W-:Y:S02]  /*c6a0*/  PRMT R6, R10.reuse, 0x6420, R11.reuse ;  /* 0x000064200a067816 */ /* 0x140fe4000000000b */
[----:B------:R-:W-:-:S05]  /*c6b0*/  PRMT R7, R10, 0x7531, R11 ;  /* 0x000075310a077816 */ /* 0x000fca000000000b */
[----:B------:R1:W-:Y:S01]  /*c6c0*/  STSM.16.M88.4 [R2+0x4c00], R4 ;  /* 0x004c000402007844 */ /* 0x0003e20000000200 */
[----:B------:R-:W-:Y:S01]  /*c6d0*/  @!PT LDS RZ, [RZ] ;  /* 0x00000000fffff984 */ /* 0x000fe20000000800 */
[----:B------:R-:W-:Y:S01]  /*c6e0*/  @!PT LDS RZ, [RZ] ;  /* 0x00000000fffff984 */ /* 0x000fe20000000800 */
[----:B------:R-:W-:Y:S01]  /*c6f0*/  @!PT LDS RZ, [RZ] ;  /* 0x00000000fffff984 */ /* 0x000fe20000000800 */
[----:B------:R-:W-:Y:S01]  /*c700*/  @!PT LDS RZ, [RZ] ;  /* 0x00000000fffff984 */ /* 0x000fe20000000800 */
[----:B------:R2:W-:Y:S06]  /*c710*/  MEMBAR.ALL.CTA ;  /* 0x0000000000007992 */ /* 0x0005ec0000008000 */
[----:B--2---:R-:W2:Y:S01]  /*c720*/  FENCE.VIEW.ASYNC.S ;  /* 0x00000000000073c6 */ /* 0x004ea20000000000 */
[----:B------:R-:W-:Y:S05]  /*c730*/  @!P0 BRA `(.L_x_70) ;  /* 0x0000000000048947 */ /* 0x000fea0003800000 */
[----:B------:R-:W-:Y:S01]  /*c740*/  BPT.TRAP 0x1 ;  /* 0x000000040000795c */ /* 0x000fe20000300000 */
.L_x_70:
[----:B------:R-:W2:Y:S01]  /*c750*/  LDL.LU R3, [R1+0x4] ;  /* 0x0000040001037983 */ /* 0x000ea20000300800 */
[C---:B------:R-:W-:Y:S01]  /*c760*/  ISETP.GT.AND P0, PT, R20.reuse, RZ, PT ;  /* 0x000000ff1400720c */ /* 0x040fe20003f04270 */
[----:B------:R-:W-:Y:S02]  /*c770*/  VIADD R20, R20, 0xffffffff ;  /* 0xffffffff14147836 */ /* 0x000fe40000000000 */
[----:B-1----:R4:W5:Y:S04]  /*c780*/  LDL R7, [R1+0xc] ;  /* 0x00000c0001077983 */ /* 0x0029680000100800 */
[----:B------:R4:W5:Y:S01]  /*c790*/  LDL R6, [R1] ;  /* 0x0000000001067983 */ /* 0x0009620000100800 */
[----:B--2---:R4:W-:Y:S01]  /*c7a0*/  SYNCS.ARRIVE.TRANS64.A1T0 RZ, [R3+URZ+0x29850], RZ ;  /* 0x029850ff03ff79a7 */ /* 0x0049e2000810003f */
[----:B------:R-:W-:-:S05]  /*c7b0*/  @!P2 VIADD R2, R3, 0x29880 ;  /* 0x000298800302a836 */ /* 0x000fca0000000000 */
[----:B------:R-:W-:Y:S01]  /*c7c0*/  @!P2 PRMT R2, RZ, 0x654, R2 ;  /* 0x00000654ff02a816 */ /* 0x000fe20000000002 */
[----:B------:R-:W-:Y:S06]  /*c7d0*/  BAR.SYNC.DEFER_BLOCKING 0x2, 0x80 ;  /* 0x0082000000007b1d */ /* 0x000fec0000010000 */
[----:B------:R4:W-:Y:S01]  /*c7e0*/  @!P2 SYNCS.ARRIVE.TRANS64.RED.A1T0 RZ, [R2+URZ], RZ ;  /* 0x000000ff02ffa9a7 */ /* 0x0009e2000810043f */
[----:B------:R-:W-:Y:S05]  /*c7f0*/  @P0 BRA `(.L_x_71) ;  /* 0xfffffff000040947 */ /* 0x000fea000383ffff */
.L_x_49:
[----:B------:R-:W-:-:S06]  /*c800*/  UISETP.NE.AND UP0, UPT, UR43, 0x3, UPT ;  /* 0x000000032b00788c */ /* 0x000fcc000bf05270 */
[----:B------:R-:W-:-:S13]  /*c810*/  PLOP3.LUT P0, PT, PT, PT, UP0, 0x80, 0x0 ;  /* 0x000000000000781c */ /* 0x000fda0003f0f008 */
[----:B------:R-:W-:Y:S05]  /*c820*/  @!P0 BRA `(.L_x_72) ;  /* 0x0000000000048947 */ /* 0x000fea0003800000 */
[----:B------:R-:W-:Y:S01]  /*c830*/  BPT.TRAP 0x1 ;  /* 0x000000040000795c */ /* 0x000fe20000300000 */
.L_x_72:
[----:B--2-4-:R-:W2:Y:S04]  /*c840*/  LDL R2, [R1+0xc] ;  /* 0x00000c0001027983 */ /* 0x014ea80000100800 */
[----:B------:R-:W4:Y:S01]  /*c850*/  LDL R0, [R1] ;  /* 0x0000000001007983 */ /* 0x000f220000100800 */
[----:B------:R-:W-:Y:S01]  /*c860*/  BSSY B0, `(.L_x_73) ;  /* 0x0000008000007945 */ /* 0x000fe20003800000 */
[----:B--2---:R-:W-:-:S04]  /*c870*/  LOP3.LUT R3, R2, 0x1, RZ, 0x3c, !PT ;  /* 0x0000000102037812 */ /* 0x004fc800078e3cff */
[----:B------:R-:W-:Y:S02]  /*c880*/  SHF.L.U32 R3, R3, 0x1f, RZ ;  /* 0x0000001f03037819 */ /* 0x000fe400000006ff */
[----:B----4-:R-:W-:-:S04]  /*c890*/  LEA R20, R0, UR40, 0x3 ;  /* 0x0000002800147c11 */ /* 0x010fc8000f8e18ff */
[----:B------:R-:W2:Y:S01]  /*c8a0*/  SYNCS.PHASECHK.TRANS64.TRYWAIT P0, [R20+URZ+0x29870], R3 ;  /* 0x02987003140075a7 */ /* 0x000ea2000800017f */
[----:B------:R-:W-:-:S05]  /*c8b0*/  IMAD.U32 R0, RZ, RZ, UR48 ;  /* 0x00000030ff007e24 */ /* 0x000fca000f8e00ff */
[----:B------:R-:W-:Y:S01]  /*c8c0*/  ISETP.NE.AND P1, PT, R0, 0x3, PT ;  /* 0x000000030000780c */ /* 0x000fe20003f25270 */
[----:B--2---:R-:W-:-:S12]  /*c8d0*/  @!P0 BRA `(.L_x_74) ;  /* 0x0000000c00e48947 */ /* 0x004fd80003800000 */
.L_x_105:
[----:B------:R-:W-:Y:S05]  /*c8e0*/  BSYNC B0 ;  /* 0x0000000000007941 */ /* 0x000fea0003800000 */
.L_x_73:
[----:B------:R-:W-:Y:S05]  /*c8f0*/  @!P1 BRA `(.L_x_75) ;  /* 0x0000000000049947 */ /* 0x000fea0003800000 */
[----:B------:R-:W-:Y:S01]  /*c900*/  BPT.TRAP 0x1 ;  /* 0x000000040000795c */ /* 0x000fe20000300000 */
.L_x_75:
[----:B------:R-:W2:Y:S02]  /*c910*/  LDL R0, [R1+0xc] ;  /* 0x00000c0001007983 */ /* 0x000ea40000100800 */
[----:B--2---:R-:W-:-:S04]  /*c920*/  SHF.L.U32 R3, R0, 0x1f, RZ ;  /* 0x0000001f00037819 */ /* 0x004fc800000006ff */
[----:B------:R-:W2:Y:S02]  /*c930*/  SYNCS.PHASECHK.TRANS64.TRYWAIT P0, [R20+URZ+0x29860], R3 ;  /* 0x02986003140075a7 */ /* 0x000ea4000800017f */
[----:B--2---:R-:W-:Y:S05]  /*c940*/  @!P0 BRA `(.L_x_76) ;  /* 0x0000000c00dc8947 */ /* 0x004fea0003800000 */
.L_x_106:
[----:B------:R-:W4:Y:S04]  /*c950*/  LDL R0, [R1] ;  /* 0x0000000001007983 */ /* 0x000f280000100800 */
[----:B------:R-:W2:Y:S04]  /*c960*/  LDL R2, [R1+0x1c] ;  /* 0x00001c0001027983 */ /* 0x000ea80000100800 */
[----:B------:R-:W3:Y:S01]  /*c970*/  LDL R12, [R1+0x18] ;  /* 0x00001800010c7983 */ /* 0x000ee20000100800 */
[----:B------:R-:W-:Y:S05]  /*c980*/  WARPSYNC.ALL ;  /* 0x0000000000007948 */ /* 0x000fea0003800000 */
[----:B------:R-:W1:Y:S01]  /*c990*/  S2R R8, SR_TID.X ;  /* 0x0000000000087919 */ /* 0x000e620000002100 */
[----:B------:R-:W-:Y:S01]  /*c9a0*/  IMAD.MOV.U32 R10, RZ, RZ, 0x40 ;  /* 0x00000040ff0a7424 */ /* 0x000fe200078e00ff */
[----:B-1----:R-:W-:-:S04]  /*c9b0*/  LOP3.LUT P0, RZ, R8, 0x4, RZ, 0xc0, !PT ;  /* 0x0000000408ff7812 */ /* 0x002fc8000780c0ff */
[----:B------:R-:W-:Y:S01]  /*c9c0*/  SEL R10, R10, 0xffffffc0, !P0 ;  /* 0xffffffc00a0a7807 */ /* 0x000fe20004000000 */
[----:B----4-:R-:W-:-:S05]  /*c9d0*/  IMAD R0, R0, 0x5000, RZ ;  /* 0x0000500000007824 */ /* 0x010fca00078e02ff */
[C---:B--2---:R-:W-:Y:S02]  /*c9e0*/  LOP3.LUT R2, R0.reuse, R2, RZ, 0xfc, !PT ;  /* 0x0000000200027212 */ /* 0x044fe400078efcff */
[----:B---3--:R-:W-:-:S03]  /*c9f0*/  IADD3 R0, R0, UR40, R12 ;  /* 0x0000002800007c10 */ /* 0x008fc6000fffe00c */
[----:B-----5:R-:W1:Y:S01]  /*ca00*/  LDSM.16.MT88.4 R4, [R2+UR40+0xa400] ;  /* 0x00a400280204783b */ /* 0x020e620008004200 */
[----:B------:R-:W-:-:S04]  /*ca10*/  VIADD R3, R2, UR40 ;  /* 0x0000002802037c36 */ /* 0x000fc80008000000 */
[----:B------:R-:W-:Y:S01]  /*ca20*/  IMAD.IADD R3, R10, 0x1, R3 ;  /* 0x000000010a037824 */ /* 0x000fe200078e0203 */
[C-C-:B-1----:R-:W-:Y:S02]  /*ca30*/  PRMT R8, R4.reuse, 0x6420, R5.reuse ;  /* 0x0000642004087816 */ /* 0x142fe40000000005 */
[----:B------:R-:W-:Y:S02]  /*ca40*/  PRMT R9, R4, 0x7531, R5 ;  /* 0x0000753104097816 */ /* 0x000fe40000000005 */
[C-C-:B------:R-:W-:Y:S02]  /*ca50*/  PRMT R10, R6.reuse, 0x6420, R7.reuse ;  /* 0x00006420060a7816 */ /* 0x140fe40000000007 */
[----:B------:R-:W-:Y:S02]  /*ca60*/  PRMT R11, R6, 0x7531, R7 ;  /* 0x00007531060b7816 */ /* 0x000fe40000000007 */
[----:B------:R-:W1:Y:S04]  /*ca70*/  LDSM.16.MT88.4 R4, [R3+0xa400] ;  /* 0x00a400000304783b */ /* 0x000e680000004200 */
[----:B------:R1:W-:Y:S02]  /*ca80*/  STSM.16.M88.4 [R0+0x400], R8 ;  /* 0x0004000800007844 */ /* 0x0003e40000000200 */
        /* <DEDUP_REMOVED lines=47> */
[----:B------:R2:W-:Y:S01]  /*cd80*/  STSM.16.M88.4 [R0+0x4400], R12 ;  /* 0x0044000c00007844 */ /* 0x0005e20000000200 */
[C-C-:B-1----:R-:W-:Y:S02]  /*cd90*/  PRMT R8, R4.reuse, 0x6420, R5.reuse ;  /* 0x0000642004087816 */ /* 0x142fe40000000005 */
[----:B------:R-:W-:Y:S02]  /*cda0*/  PRMT R9, R4, 0x7531, R5 ;  /* 0x0000753104097816 */ /* 0x000fe40000000005 */
[----:B------:R-:W-:-:S02]  /*cdb0*/  PRMT R10, R6, 0x6420, R7 ;  /* 0x00006420060a7816 */ /* 0x000fc40000000007 */
[----:B------:R-:W-:-:S05]  /*cdc0*/  PRMT R11, R6, 0x7531, R7 ;  /* 0x00007531060b7816 */ /* 0x000fca0000000007 */
[----:B------:R2:W-:Y:S01]  /*cdd0*/  STSM.16.M88.4 [R0+0x4c00], R8 ;  /* 0x004c000800007844 */ /* 0x0005e20000000200 */
[----:B------:R-:W-:Y:S01]  /*cde0*/  @!PT LDS RZ, [RZ] ;  /* 0x00000000fffff984 */ /* 0x000fe20000000800 */
[----:B------:R-:W-:Y:S01]  /*cdf0*/  @!PT LDS RZ, [RZ] ;  /* 0x00000000fffff984 */ /* 0x000fe20000000800 */
[----:B------:R-:W-:Y:S01]  /*ce00*/  @!PT LDS RZ, [RZ] ;  /* 0x00000000fffff984 */ /* 0x000fe20000000800 */
[----:B------:R-:W-:Y:S01]  /*ce10*/  @!PT LDS RZ, [RZ] ;  /* 0x00000000fffff984 */ /* 0x000fe20000000800 */
[----:B------:R1:W-:Y:S06]  /*ce20*/  MEMBAR.ALL.CTA ;  /* 0x0000000000007992 */ /* 0x0003ec0000008000 */
[----:B-1----:R-:W1:Y:S01]  /*ce30*/  FENCE.VIEW.ASYNC.S ;  /* 0x00000000000073c6 */ /* 0x002e620000000000 */
[----:B------:R-:W-:Y:S05]  /*ce40*/  @!P1 BRA `(.L_x_77) ;  /* 0x0000000000049947 */ /* 0x000fea0003800000 */
[----:B------:R-:W-:Y:S01]  /*ce50*/  BPT.TRAP 0x1 ;  /* 0x000000040000795c */ /* 0x000fe20000300000 */
.L_x_77:
[----:B------:R-:W3:Y:S01]  /*ce60*/  LDL.LU R4, [R1] ;  /* 0x0000000001047983 */ /* 0x000ee20000300800 */
[----:B-1----:R-:W-:Y:S03]  /*ce70*/  SYNCS.ARRIVE.TRANS64.A1T0 RZ, [R20+URZ+0x29850], RZ ;  /* 0x029850ff14ff79a7 */ /* 0x002fe6000810003f */
[----:B------:R-:W4:Y:S01]  /*ce80*/  LDL.LU R3, [R1+0xc] ;  /* 0x00000c0001037983 */ /* 0x000f220000300800 */
[----:B--2---:R-:W-:Y:S01]  /*ce90*/  @!P2 VIADD R0, R20, 0x29880 ;  /* 0x000298801400a836 */ /* 0x004fe20000000000 */
[----:B------:R-:W-:Y:S02]  /*cea0*/  UIADD3 UR49, UR44, UR49, URZ ;  /* 0x000000312c317290 */ /* 0x000fe4000fffe03f */
[----:B------:R-:W-:Y:S01]  /*ceb0*/  UIADD3 UR47, UR47, 0x1, URZ ;  /* 0x000000012f2f7890 */ /* 0x000fe2000fffe03f */
[----:B------:R-:W1:Y:S01]  /*cec0*/  LDC R2, c[0x0][0xda4] ;  /* 0x00036900ff027b82 */ /* 0x000e620000000800 */
[----:B------:R-:W-:-:S07]  /*ced0*/  @!P2 PRMT R0, RZ, 0x654, R0 ;  /* 0x00000654ff00a816 */ /* 0x000fce0000000000 */
[----:B------:R-:W-:Y:S01]  /*cee0*/  BAR.SYNC.DEFER_BLOCKING 0x2, 0x80 ;  /* 0x0082000000007b1d */ /* 0x000fe20000010000 */
[----:B-1----:R-:W-:-:S05]  /*cef0*/  ISETP.LE.AND P1, PT, R2, UR49, PT ;  /* 0x0000003102007c0c */ /* 0x002fca000bf23270 */
[----:B------:R3:W-:Y:S02]  /*cf00*/  @!P2 SYNCS.ARRIVE.TRANS64.RED.A1T0 RZ, [R0+URZ], RZ ;  /* 0x000000ff00ffa9a7 */ /* 0x0007e4000810043f */
[----:B---3--:R-:W-:-:S05]  /*cf10*/  VIADD R0, R4, 0x1 ;  /* 0x0000000104007836 */ /* 0x008fca0000000000 */
[----:B------:R-:W-:-:S04]  /*cf20*/  ISETP.NE.AND P0, PT, R0, 0x2, PT ;  /* 0x000000020000780c */ /* 0x000fc80003f05270 */
[----:B------:R-:W-:Y:S02]  /*cf30*/  SEL R2, RZ, 0x1, P0 ;  /* 0x00000001ff027807 */ /* 0x000fe40000000000 */
[----:B------:R-:W-:Y:S02]  /*cf40*/  SEL R0, R0, RZ, P0 ;  /* 0x000000ff00007207 */ /* 0x000fe40000000000 */
[----:B----4-:R-:W-:-:S03]  /*cf50*/  LOP3.LUT R3, R3, R2, RZ, 0x3c, !PT ;  /* 0x0000000203037212 */ /* 0x010fc600078e3cff */
[----:B------:R1:W-:Y:S04]  /*cf60*/  STL [R1], R0 ;  /* 0x0000000001007387 */ /* 0x0003e80000100800 */
[----:B------:R1:W-:Y:S01]  /*cf70*/  STL [R1+0xc], R3 ;  /* 0x00000c0301007387 */ /* 0x0003e20000100800 */
[----:B------:R-:W-:Y:S05]  /*cf80*/  @!P1 BRA `(.L_x_78) ;  /* 0xffffffd400749947 */ /* 0x000fea000383ffff */
[----:B------:R-:W-:-:S12]  /*cf90*/  ULOP3.LUT UR47, UR47, 0x1, URZ, 0xc, !UPT ;  /* 0x000000012f2f7892 */ /* 0x000fd8000f8e0c3f */
.L_x_34:
[----:B-1----:R-:W1:Y:S01]  /*cfa0*/  S2R R3, SR_CgaCtaId ;  /* 0x0000000000037919 */ /* 0x002e620000008800 */
[----:B------:R-:W-:-:S04]  /*cfb0*/  MOV R0, 0x400 ;  /* 0x0000040000007802 */ /* 0x000fc80000000f00 */
[----:B-1----:R-:W-:Y:S01]  /*cfc0*/  LEA R9, R3, R0, 0x18 ;  /* 0x0000000003097211 */ /* 0x002fe200078ec0ff */
[----:B------:R-:W-:-:S05]  /*cfd0*/  IMAD.U32 R0, RZ, RZ, UR47 ;  /* 0x0000002fff007e24 */ /* 0x000fca000f8e00ff */
[----:B------:R-:W-:-:S04]  /*cfe0*/  SHF.L.U32 R0, R0, 0x1f, RZ ;  /* 0x0000001f00007819 */ /* 0x000fc800000006ff */
[----:B------:R-:W1:Y:S02]  /*cff0*/  SYNCS.PHASECHK.TRANS64.TRYWAIT P0, [R9+URZ+0x29820], R0 ;  /* 0x02982000090075a7 */ /* 0x000e64000800017f */
[----:B-1----:R-:W-:Y:S05]  /*d000*/  @!P0 BRA `(.L_x_79) ;  /* 0x0000000800408947 */ /* 0x002fea0003800000 */
.L_x_107:
[----:B------:R-:W2:Y:S02]  /*d010*/  S2R R2, SR_TID.X ;  /* 0x0000000000027919 */ /* 0x000ea40000002100 */
[----:B--2---:R-:W-:-:S04]  /*d020*/  SHF.R.U32.HI R2, RZ, 0x5, R2 ;  /* 0x00000005ff027819 */ /* 0x004fc80000011602 */
[----:B------:R-:W-:-:S05]  /*d030*/  LOP3.LUT R2, R2, 0x3, RZ, 0xc0, !PT ;  /* 0x0000000302027812 */ /* 0x000fca00078ec0ff */
[----:B-1----:R-:W1:Y:S02]  /*d040*/  SHFL.IDX PT, R0, R2, RZ, 0x1f ;  /* 0x00001fff02007589 */ /* 0x002e6400000e0000 */
[----:B-1----:R-:W-:-:S13]  /*d050*/  ISETP.NE.AND P0, PT, R0, RZ, PT ;  /* 0x000000ff0000720c */ /* 0x002fda0003f05270 */
[----:B------:R-:W-:Y:S05]  /*d060*/  @P0 EXIT ;  /* 0x000000000000094d */ /* 0x000fea0003800000 */
[----:B------:R-:W-:Y:S01]  /*d070*/  ELECT P0, URZ, PT ;  /* 0x00000000003f782f */ /* 0x000fe20003800000 */
[----:B------:R-:W-:-:S12]  /*d080*/  BSSY B0, `(.L_x_80) ;  /* 0x000002a000007945 */ /* 0x000fd80003800000 */
[----:B------:R-:W-:Y:S05]  /*d090*/  @!P0 BRA `(.L_x_81) ;  /* 0x0000000000a08947 */ /* 0x000fea0003800000 */
[----:B------:R-:W-:-:S06]  /*d0a0*/  ULOP3.LUT UR4, UR46, 0x2, URZ, 0xfc, !UPT ;  /* 0x000000022e047892 */ /* 0x000fcc000f8efc3f */
[----:B------:R-:W-:-:S04]  /*d0b0*/  MOV R0, UR4 ;  /* 0x0000000400007c02 */ /* 0x000fc80008000f00 */
[----:B------:R-:W-:-:S13]  /*d0c0*/  ISETP.NE.AND P0, PT, R0, 0x3, PT ;  /* 0x000000030000780c */ /* 0x000fda0003f05270 */
[----:B------:R-:W-:Y:S05]  /*d0d0*/  @!P0 BRA `(.L_x_82) ;  /* 0x0000000000048947 */ /* 0x000fea0003800000 */
[----:B------:R-:W-:Y:S01]  /*d0e0*/  BPT.TRAP 0x1 ;  /* 0x000000040000795c */ /* 0x000fe20000300000 */
.L_x_82:
[----:B------:R-:W2:Y:S04]  /*d0f0*/  LDL R2, [R1] ;  /* 0x0000000001027983 */ /* 0x000ea80000100800 */
[----:B------:R-:W3:Y:S01]  /*d100*/  LDL.LU R6, [R1+0xc] ;  /* 0x00000c0001067983 */ /* 0x000ee20000300800 */
[----:B------:R-:W-:-:S04]  /*d110*/  VIADD R0, R9, 0x29840 ;  /* 0x0002984009007836 */ /* 0x000fc80000000000 */
[C---:B--2---:R-:W-:Y:S02]  /*d120*/  IMAD R5, R2.reuse, 0x8, R0 ;  /* 0x0000000802057824 */ /* 0x044fe400078e0200 */
[----:B------:R-:W-:Y:S01]  /*d130*/  VIADD R2, R2, 0x1 ;  /* 0x0000000102027836 */ /* 0x000fe20000000000 */
[----:B---3--:R-:W-:-:S04]  /*d140*/  SHF.L.U32 R4, R6, 0x1f, RZ ;  /* 0x0000001f06047819 */ /* 0x008fc800000006ff */
[----:B------:R-:W-:Y:S01]  /*d150*/  ISETP.NE.AND P2, PT, R2, 0x2, PT ;  /* 0x000000020200780c */ /* 0x000fe20003f45270 */
[----:B------:R-:W1:Y:S03]  /*d160*/  SYNCS.PHASECHK.TRANS64.TRYWAIT P1, [R5+URZ], R4 ;  /* 0x00000004050075a7 */ /* 0x000e66000802017f */
[----:B------:R-:W-:-:S04]  /*d170*/  SEL R3, RZ, 0x1, P2 ;  /* 0x00000001ff037807 */ /* 0x000fc80001000000 */
[----:B------:R-:W-:Y:S02]  /*d180*/  LOP3.LUT R6, R6, R3, RZ, 0x3c, !PT ;  /* 0x0000000306067212 */ /* 0x000fe400078e3cff */
[----:B------:R-:W-:-:S05]  /*d190*/  SEL R3, R2, RZ, P2 ;  /* 0x000000ff02037207 */ /* 0x000fca0001000000 */
[----:B------:R-:W-:Y:S01]  /*d1a0*/  IMAD R7, R3, 0x8, R0 ;  /* 0x0000000803077824 */ /* 0x000fe200078e0200 */
[----:B------:R-:W-:Y:S01]  /*d1b0*/  SHF.L.U32 R0, R6, 0x1f, RZ ;  /* 0x0000001f06007819 */ /* 0x000fe200000006ff */
[----:B-1----:R-:W-:Y:S06]  /*d1c0*/  @!P1 BRA `(.L_x_83) ;  /* 0x0000000400e49947 */ /* 0x002fec0003800000 */
.L_x_108:
[----:B------:R-:W2:Y:S02]  /*d1d0*/  SYNCS.PHASECHK.TRANS64.TRYWAIT P1, [R7+URZ], R0 ;  /* 0x00000000070075a7 */ /* 0x000ea4000802017f */
[----:B--2---:R-:W-:Y:S05]  /*d1e0*/  @!P1 BRA `(.L_x_84) ;  /* 0x0000000400f09947 */ /* 0x004fea0003800000 */
.L_x_109:
[----:B------:R-:W-:Y:S05]  /*d1f0*/  @!P0 BRA `(.L_x_85) ;  /* 0x0000000000048947 */ /* 0x000fea0003800000 */
[----:B------:R-:W-:Y:S01]  /*d200*/  BPT.TRAP 0x1 ;  /* 0x000000040000795c */ /* 0x000fe20000300000 */
.L_x_85:
[----:B------:R-:W1:Y:S02]  /*d210*/  LDL.LU R2, [R1] ;  /* 0x0000000001027983 */ /* 0x000e640000300800 */
[----:B-1----:R-:W-:-:S04]  /*d220*/  IMAD R5, R2, 0x8, R9 ;  /* 0x0000000802057824 */ /* 0x002fc800078e0209 */
[----:B------:R-:W1:Y:S02]  /*d230*/  SYNCS.PHASECHK.TRANS64.TRYWAIT P1, [R5+URZ+0x29860], R4 ;  /* 0x02986004050075a7 */ /* 0x000e64000802017f */
[----:B-1----:R-:W-:Y:S05]  /*d240*/  @!P1 BRA `(.L_x_86) ;  /* 0x0000000400ec9947 */ /* 0x002fea0003800000 */
.L_x_110:
[----:B------:R-:W-:Y:S05]  /*d250*/  @!P0 BRA `(.L_x_87) ;  /* 0x0000000000048947 */ /* 0x000fea0003800000 */
[----:B------:R-:W-:Y:S01]  /*d260*/  BPT.TRAP 0x1 ;  /* 0x000000040000795c */ /* 0x000fe20000300000 */
.L_x_87:
[----:B------:R-:W-:-:S04]  /*d270*/  IMAD R3, R3, 0x8, R9 ;  /* 0x0000000803037824 */ /* 0x000fc800078e0209 */
[----:B------:R-:W3:Y:S02]  /*d280*/  SYNCS.PHASECHK.TRANS64.TRYWAIT P1, [R3+URZ+0x29860], R0 ;  /* 0x02986000030075a7 */ /* 0x000ee4000802017f */
[----:B---3--:R-:W-:Y:S05]  /*d290*/  @!P1 BRA `(.L_x_88) ;  /* 0x0000000400ec9947 */ /* 0x008fea0003800000 */
.L_x_111:
[----:B------:R-:W-:Y:S05]  /*d2a0*/  @!P0 BRA `(.L_x_89) ;  /* 0x0000000000048947 */ /* 0x000fea0003800000 */
[----:B------:R-:W-:Y:S01]  /*d2b0*/  BPT.TRAP 0x1 ;  /* 0x000000040000795c */ /* 0x000fe20000300000 */
.L_x_89:
[----:B------:R-:W4:Y:S02]  /*d2c0*/  SYNCS.PHASECHK.TRANS64.TRYWAIT P0, [R5+URZ+0x29880], R4 ;  /* 0x02988004050075a7 */ /* 0x000f24000800017f */
[----:B----4-:R-:W-:Y:S05]  /*d2d0*/  @!P0 BRA `(.L_x_90) ;  /* 0x0000000400f08947 */ /* 0x010fea0003800000 */
.L_x_91:
[----:B------:R1:W1:Y:S02]  /*d2e0*/  SYNCS.PHASECHK.TRANS64.TRYWAIT P0, [R3+URZ+0x29880], R0 ;  /* 0x02988000030075a7 */ /* 0x000264000800017f */
[----:B-1----:R-:W-:Y:S05]  /*d2f0*/  @!P0 NANOSLEEP.SYNCS 0x989680 ;  /* 0x009896800000895d */ /* 0x002fea0003900000 */
[----:B------:R-:W1:Y:S02]  /*d300*/  @!P0 SYNCS.PHASECHK.TRANS64 P0, [R3+URZ+0x29880], R0 ;  /* 0x02988000030085a7 */ /* 0x000e64000800007f */
[----:B-1----:R-:W-:Y:S05]  /*d310*/  @!P0 BRA `(.L_x_91) ;  /* 0xfffffffc00f08947 */ /* 0x002fea000383ffff */
.L_x_81:
[----:B------:R-:W-:Y:S05]  /*d320*/  BSYNC B0 ;  /* 0x0000000000007941 */ /* 0x000fea0003800000 */
.L_x_80:
[----:B------:R-:W-:Y:S05]  /*d330*/  EXIT ;  /* 0x000000000000794d */ /* 0x000fea0003800000 */
.L_x_10:
[----:B-1----:R-:W-:-:S04]  /*d340*/  IMAD.U32 R3, RZ, RZ, UR38 ;  /* 0x00000026ff037e24 */ /* 0x002fc8000f8e00ff */
[----:B------:R1:W2:Y:S03]  /*d350*/  SYNCS.PHASECHK.TRANS64.TRYWAIT P1, [R3+URZ+0x29800], R8 ;  /* 0x02980008030075a7 */ /* 0x0002a6000802017f */
[----:B--2---:R-:W-:Y:S05]  /*d360*/  @!P1 NANOSLEEP.SYNCS 0x989680 ;  /* 0x009896800000995d */ /* 0x004fea0003900000 */
[----:B------:R-:W2:Y:S02]  /*d370*/  @!P1 SYNCS.PHASECHK.TRANS64 P1, [R3+URZ+0x29800], R8 ;  /* 0x02980008030095a7 */ /* 0x000ea4000802007f */
[----:B--2---:R-:W-:Y:S05]  /*d380*/  @!P1 BRA `(.L_x_10) ;  /* 0xfffffffc00ec9947 */ /* 0x004fea000383ffff */
[----:B------:R-:W-:Y:S05]  /*d390*/  BRA `(.L_x_92) ;  /* 0xffffff4000487947 */ /* 0x000fea000383ffff */
.L_x_14:
[----:B--2---:R2:W3:Y:S02]  /*d3a0*/  SYNCS.PHASECHK.TRANS64.TRYWAIT P1, [R3+URZ+0x29830], R4 ;  /* 0x02983004030075a7 */ /* 0x0044e4000802017f */
[----:B---3--:R-:W-:Y:S05]  /*d3b0*/  @!P1 NANOSLEEP.SYNCS 0x989680 ;  /* 0x009896800000995d */ /* 0x008fea0003900000 */
[----:B------:R-:W3:Y:S02]  /*d3c0*/  @!P1 SYNCS.PHASECHK.TRANS64 P1, [R3+URZ+0x29830], R4 ;  /* 0x02983004030095a7 */ /* 0x000ee4000802007f */
[----:B---3--:R-:W-:Y:S05]  /*d3d0*/  @!P1 BRA `(.L_x_14) ;  /* 0xfffffffc00f09947 */ /* 0x008fea000383ffff */
[----:B------:R-:W-:Y:S05]  /*d3e0*/  BRA `(.L_x_13) ;  /* 0xffffff4000707947 */ /* 0x000fea000383ffff */
.L_x_19:
[----:B--2---:R-:W-:-:S04]  /*d3f0*/  IMAD.U32 R8, RZ, RZ, UR6 ;  /* 0x00000006ff087e24 */ /* 0x004fc8000f8e00ff */
[----:B------:R2:W3:Y:S03]  /*d400*/  SYNCS.PHASECHK.TRANS64.TRYWAIT P1, [R8+URZ+0x29830], R7 ;  /* 0x02983007080075a7 */ /* 0x0004e6000802017f */
[----:B---3--:R-:W-:Y:S05]  /*d410*/  @!P1 NANOSLEEP.SYNCS 0x989680 ;  /* 0x009896800000995d */ /* 0x008fea0003900000 */
[----:B------:R-:W3:Y:S02]  /*d420*/  @!P1 SYNCS.PHASECHK.TRANS64 P1, [R8+URZ+0x29830], R7 ;  /* 0x02983007080095a7 */ /* 0x000ee4000802007f */
[----:B---3--:R-:W-:Y:S05]  /*d430*/  @!P1 BRA `(.L_x_19) ;  /* 0xfffffffc00ec9947 */ /* 0x008fea000383ffff */
[----:B------:R-:W-:Y:S05]  /*d440*/  BRA `(.L_x_16) ;  /* 0xffffff7c00987947 */ /* 0x000fea000383ffff */
.L_x_23:
[----:B--2---:R-:W-:-:S04]  /*d450*/  IMAD.U32 R8, RZ, RZ, UR6 ;  /* 0x00000006ff087e24 */ /* 0x004fc8000f8e00ff */
[----:B------:R2:W3:Y:S03]  /*d460*/  SYNCS.PHASECHK.TRANS64.TRYWAIT P1, [R8+URZ+0x29850], R7 ;  /* 0x02985007080075a7 */ /* 0x0004e6000802017f */
[----:B---3--:R-:W-:Y:S05]  /*d470*/  @!P1 NANOSLEEP.SYNCS 0x989680 ;  /* 0x009896800000995d */ /* 0x008fea0003900000 */
[----:B------:R-:W3:Y:S02]  /*d480*/  @!P1 SYNCS.PHASECHK.TRANS64 P1, [R8+URZ+0x29850], R7 ;  /* 0x02985007080095a7 */ /* 0x000ee4000802007f */
[----:B---3--:R-:W-:Y:S05]  /*d490*/  @!P1 BRA `(.L_x_23) ;  /* 0xfffffffc00ec9947 */ /* 0x008fea000383ffff */
[----:B------:R-:W-:Y:S05]  /*d4a0*/  BRA `(.L_x_20) ;  /* 0xffffff8800987947 */ /* 0x000fea000383ffff */
.L_x_29:
[----:B--2---:R-:W-:-:S04]  /*d4b0*/  IMAD.U32 R3, RZ, RZ, UR4 ;  /* 0x00000004ff037e24 */ /* 0x004fc8000f8e00ff */
[----:B------:R2:W3:Y:S03]  /*d4c0*/  SYNCS.PHASECHK.TRANS64.TRYWAIT P1, [R3+URZ+0x29850], R0 ;  /* 0x02985000030075a7 */ /* 0x0004e6000802017f */
[----:B---3--:R-:W-:Y:S05]  /*d4d0*/  @!P1 NANOSLEEP.SYNCS 0x989680 ;  /* 0x009896800000995d */ /* 0x008fea0003900000 */
[----:B------:R-:W3:Y:S02]  /*d4e0*/  @!P1 SYNCS.PHASECHK.TRANS64 P1, [R3+URZ+0x29850], R0 ;  /* 0x02985000030095a7 */ /* 0x000ee4000802007f */
[----:B---3--:R-:W-:Y:S05]  /*d4f0*/  @!P1 BRA `(.L_x_29) ;  /* 0xfffffffc00ec9947 */ /* 0x008fea000383ffff */
[----:B------:R-:W-:Y:S05]  /*d500*/  BRA `(.L_x_28) ;  /* 0xffffffb000ec7947 */ /* 0x000fea000383ffff */
.L_x_39:
[----:B------:R-:W-:Y:S02]  /*d510*/  IMAD.MOV.U32 R13, RZ, RZ, R4 ;  /* 0x000000ffff0d7224 */ /* 0x000fe400078e0004 */
[----:B------:R-:W-:Y:S02]  /*d520*/  IMAD.MOV.U32 R12, RZ, RZ, RZ ;  /* 0x000000ffff0c7224 */ /* 0x000fe400078e00ff */
[----:B------:R-:W-:Y:S02]  /*d530*/  IMAD.MOV.U32 R11, RZ, RZ, 0x1f ;  /* 0x0000001fff0b7424 */ /* 0x000fe400078e00ff */
[----:B------:R-:W-:-:S07]  /*d540*/  IMAD.MOV.U32 R15, RZ, RZ, -0x1 ;  /* 0xffffffffff0f7424 */ /* 0x000fce00078e00ff */
[----:B------:R-:W-:Y:S05]  /*d550*/  WARPSYNC.COLLECTIVE R15, `(.L_x_93) ;  /* 0x000000000f087348 */ /* 0x000fea0003c00000 */
[----:B------:R1:W2:Y:S02]  /*d560*/  SHFL.IDX P6, R14, R13, R12, R11 ;  /* 0x0000000c0d0e7389 */ /* 0x0002a400000c000b */
[----:B-12---:R-:W-:Y:S01]  /*d570*/  ENDCOLLECTIVE ;  /* 0x000000000000791b */ /* 0x006fe20003800000 */
.L_x_93:
[----:B------:R-:W-:Y:S05]  /*d580*/  BRA `(.L_x_94) ;  /* 0xffffffd8006c7947 */ /* 0x000fea000383ffff */
.L_x_41:
[----:B------:R-:W-:Y:S01]  /*d590*/  BSSY B0, `(.L_x_95) ;  /* 0x0000006000007945 */ /* 0x000fe20003800000 */
[----:B------:R-:W-:-:S07]  /*d5a0*/  IMAD.MOV.U32 R15, RZ, RZ, -0x1 ;  /* 0xffffffffff0f7424 */ /* 0x000fce00078e00ff */
[----:B-1----:R-:W-:Y:S05]  /*d5b0*/  WARPSYNC.COLLECTIVE R15, `(.L_x_96) ;  /* 0x000000000f0c7348 */ /* 0x002fea0003c00000 */
[----:B------:R-:W-:Y:S02]  /*d5c0*/  ELECT P6, UR62, PT ;  /* 0x00000000003e782f */ /* 0x000fe400038c0000 */
[----:B------:R-:W-:Y:S01]  /*d5d0*/  MOV R14, UR62 ;  /* 0x0000003e000e7c02 */ /* 0x000fe20008000f00 */
[----:B-1----:R-:W-:Y:S10]  /*d5e0*/  ENDCOLLECTIVE ;  /* 0x000000000000791b */ /* 0x002ff40003800000 */
.L_x_96:
[----:B------:R-:W-:Y:S05]  /*d5f0*/  BSYNC B0 ;  /* 0x0000000000007941 */ /* 0x000fea0003800000 */
.L_x_95:
[----:B------:R-:W-:Y:S05]  /*d600*/  BRA `(.L_x_97) ;  /* 0xffffffd8006c7947 */ /* 0x000fea000383ffff */
.L_x_44:
[----:B--2---:R2:W3:Y:S02]  /*d610*/  SYNCS.PHASECHK.TRANS64.TRYWAIT P3, [R5+URZ+0x29880], R2 ;  /* 0x02988002050075a7 */ /* 0x0044e4000806017f */
[----:B---3--:R-:W-:Y:S05]  /*d620*/  @!P3 NANOSLEEP.SYNCS 0x989680 ;  /* 0x009896800000b95d */ /* 0x008fea0003900000 */
[----:B------:R-:W3:Y:S02]  /*d630*/  @!P3 SYNCS.PHASECHK.TRANS64 P3, [R5+URZ+0x29880], R2 ;  /* 0x029880020500b5a7 */ /* 0x000ee4000806007f */
[----:B---3--:R-:W-:Y:S05]  /*d640*/  @!P3 BRA `(.L_x_44) ;  /* 0xfffffffc00f0b947 */ /* 0x008fea000383ffff */
[----:B------:R-:W-:Y:S05]  /*d650*/  BRA `(.L_x_98) ;  /* 0xffffffd800c47947 */ /* 0x000fea000383ffff */
.L_x_46:
[----:B-1----:R1:W3:Y:S02]  /*d660*/  SYNCS.PHASECHK.TRANS64.TRYWAIT P3, [R5+URZ+0x29840], R2 ;  /* 0x02984002050075a7 */ /* 0x0022e4000806017f */
[----:B---3--:R-:W-:Y:S05]  /*d670*/  @!P3 NANOSLEEP.SYNCS 0x989680 ;  /* 0x009896800000b95d */ /* 0x008fea0003900000 */
[----:B------:R-:W3:Y:S02]  /*d680*/  @!P3 SYNCS.PHASECHK.TRANS64 P3, [R5+URZ+0x29840], R2 ;  /* 0x029840020500b5a7 */ /* 0x000ee4000806007f */
[----:B---3--:R-:W-:Y:S05]  /*d690*/  @!P3 BRA `(.L_x_46) ;  /* 0xfffffffc00f0b947 */ /* 0x008fea000383ffff */
[----:B------:R-:W-:Y:S05]  /*d6a0*/  BRA `(.L_x_99) ;  /* 0xffffffdc001c7947 */ /* 0x000fea000383ffff */
.L_x_48:
[----:B--2---:R-:W-:-:S04]  /*d6b0*/  IMAD.U32 R3, RZ, RZ, UR40 ;  /* 0x00000028ff037e24 */ /* 0x004fc8000f8e00ff */
[----:B------:R2:W3:Y:S03]  /*d6c0*/  SYNCS.PHASECHK.TRANS64.TRYWAIT P0, [R3+URZ+0x29820], R2 ;  /* 0x02982002030075a7 */ /* 0x0004e6000800017f */
[----:B---3--:R-:W-:Y:S05]  /*d6d0*/  @!P0 NANOSLEEP.SYNCS 0x989680 ;  /* 0x009896800000895d */ /* 0x008fea0003900000 */
[----:B------:R-:W3:Y:S02]  /*d6e0*/  @!P0 SYNCS.PHASECHK.TRANS64 P0, [R3+URZ+0x29820], R2 ;  /* 0x02982002030085a7 */ /* 0x000ee4000800007f */
[----:B---3--:R-:W-:Y:S05]  /*d6f0*/  @!P0 BRA `(.L_x_48) ;  /* 0xfffffffc00ec8947 */ /* 0x008fea000383ffff */
[----:B------:R-:W-:Y:S05]  /*d700*/  BRA `(.L_x_100) ;  /* 0xffffffe000247947 */ /* 0x000fea000383ffff */
.L_x_54:
[----:B-1----:R1:W4:Y:S02]  /*d710*/  SYNCS.PHASECHK.TRANS64.TRYWAIT P0, [R9+URZ+0x29880], R3 ;  /* 0x02988003090075a7 */ /* 0x002324000800017f */
[----:B----4-:R-:W-:Y:S05]  /*d720*/  @!P0 NANOSLEEP.SYNCS 0x989680 ;  /* 0x009896800000895d */ /* 0x010fea0003900000 */
[----:B------:R-:W4:Y:S02]  /*d730*/  @!P0 SYNCS.PHASECHK.TRANS64 P0, [R9+URZ+0x29880], R3 ;  /* 0x02988003090085a7 */ /* 0x000f24000800007f */
[----:B----4-:R-:W-:Y:S05]  /*d740*/  @!P0 BRA `(.L_x_54) ;  /* 0xfffffffc00f08947 */ /* 0x010fea000383ffff */
[----:B------:R-:W-:Y:S05]  /*d750*/  BRA `(.L_x_101) ;  /* 0xffffffe000c87947 */ /* 0x000fea000383ffff */
.L_x_59:
[----:B--2---:R2:W3:Y:S02]  /*d760*/  SYNCS.PHASECHK.TRANS64.TRYWAIT P0, [R9+URZ+0x29840], R3 ;  /* 0x02984003090075a7 */ /* 0x0044e4000800017f */
[----:B---3--:R-:W-:Y:S05]  /*d770*/  @!P0 NANOSLEEP.SYNCS 0x989680 ;  /* 0x009896800000895d */ /* 0x008fea0003900000 */
[----:B------:R-:W3:Y:S02]  /*d780*/  @!P0 SYNCS.PHASECHK.TRANS64 P0, [R9+URZ+0x29840], R3 ;  /* 0x02984003090085a7 */ /* 0x000ee4000800007f */
[----:B---3--:R-:W-:Y:S05]  /*d790*/  @!P0 BRA `(.L_x_59) ;  /* 0xfffffffc00f08947 */ /* 0x008fea000383ffff */
[----:B------:R-:W-:Y:S05]  /*d7a0*/  BRA `(.L_x_102) ;  /* 0xffffffe4004c7947 */ /* 0x000fea000383ffff */
.L_x_67:
[----:B--2---:R-:W2:Y:S02]  /*d7b0*/  LDL R3, [R1+0x4] ;  /* 0x0000040001037983 */ /* 0x004ea40000100800 */
[----:B--2---:R2:W4:Y:S02]  /*d7c0*/  SYNCS.PHASECHK.TRANS64.TRYWAIT P3, [R3+URZ+0x29870], R2 ;  /* 0x02987002030075a7 */ /* 0x004524000806017f */
[----:B----4-:R-:W-:Y:S05]  /*d7d0*/  @!P3 NANOSLEEP.SYNCS 0x989680 ;  /* 0x009896800000b95d */ /* 0x010fea0003900000 */
[----:B------:R-:W4:Y:S02]  /*d7e0*/  @!P3 SYNCS.PHASECHK.TRANS64 P3, [R3+URZ+0x29870], R2 ;  /* 0x029870020300b5a7 */ /* 0x000f24000806007f */
[----:B----4-:R-:W-:Y:S05]  /*d7f0*/  @!P3 BRA `(.L_x_67) ;  /* 0xfffffffc00ecb947 */ /* 0x010fea000383ffff */
[----:B------:R-:W-:Y:S05]  /*d800*/  BRA `(.L_x_103) ;  /* 0xffffffe800747947 */ /* 0x000fea000383ffff */
.L_x_69:
[----:B--2---:R-:W2:Y:S02]  /*d810*/  LDL R4, [R1+0x4] ;  /* 0x0000040001047983 */ /* 0x004ea40000100800 */
[----:B--2---:R2:W4:Y:S02]  /*d820*/  SYNCS.PHASECHK.TRANS64.TRYWAIT P3, [R4+URZ+0x29860], R3 ;  /* 0x02986003040075a7 */ /* 0x004524000806017f */
[----:B----4-:R-:W-:Y:S05]  /*d830*/  @!P3 NANOSLEEP.SYNCS 0x989680 ;  /* 0x009896800000b95d */ /* 0x010fea0003900000 */
[----:B------:R-:W4:Y:S02]  /*d840*/  @!P3 SYNCS.PHASECHK.TRANS64 P3, [R4+URZ+0x29860], R3 ;  /* 0x029860030400b5a7 */ /* 0x000f24000806007f */
[----:B----4-:R-:W-:Y:S05]  /*d850*/  @!P3 BRA `(.L_x_69) ;  /* 0xfffffffc00ecb947 */ /* 0x010fea000383ffff */
[----:B------:R-:W-:Y:S05]  /*d860*/  BRA `(.L_x_104) ;  /* 0xffffffe8007c7947 */ /* 0x000fea000383ffff */
.L_x_74:
[----:B--2---:R2:W4:Y:S02]  /*d870*/  SYNCS.PHASECHK.TRANS64.TRYWAIT P0, [R20+URZ+0x29870], R3 ;  /* 0x02987003140075a7 */ /* 0x004524000800017f */
[----:B----4-:R-:W-:Y:S05]  /*d880*/  @!P0 NANOSLEEP.SYNCS 0x989680 ;  /* 0x009896800000895d */ /* 0x010fea0003900000 */
[----:B------:R-:W4:Y:S02]  /*d890*/  @!P0 SYNCS.PHASECHK.TRANS64 P0, [R20+URZ+0x29870], R3 ;  /* 0x02987003140085a7 */ /* 0x000f24000800007f */
[----:B----4-:R-:W-:Y:S05]  /*d8a0*/  @!P0 BRA `(.L_x_74) ;  /* 0xfffffffc00f08947 */ /* 0x010fea000383ffff */
[----:B------:R-:W-:Y:S05]  /*d8b0*/  BRA `(.L_x_105) ;  /* 0xfffffff000087947 */ /* 0x000fea000383ffff */
.L_x_76:
[----:B--2---:R2:W4:Y:S02]  /*d8c0*/  SYNCS.PHASECHK.TRANS64.TRYWAIT P0, [R20+URZ+0x29860], R3 ;  /* 0x02986003140075a7 */ /* 0x004524000800017f */
[----:B----4-:R-:W-:Y:S05]  /*d8d0*/  @!P0 NANOSLEEP.SYNCS 0x989680 ;  /* 0x009896800000895d */ /* 0x010fea0003900000 */
[----:B------:R-:W4:Y:S02]  /*d8e0*/  @!P0 SYNCS.PHASECHK.TRANS64 P0, [R20+URZ+0x29860], R3 ;  /* 0x02986003140085a7 */ /* 0x000f24000800007f */
[----:B----4-:R-:W-:Y:S05]  /*d8f0*/  @!P0 BRA `(.L_x_76) ;  /* 0xfffffffc00f08947 */ /* 0x010fea000383ffff */
[----:B------:R-:W-:Y:S05]  /*d900*/  BRA `(.L_x_106) ;  /* 0xfffffff000107947 */ /* 0x000fea000383ffff */
.L_x_79:
[----:B-1----:R1:W2:Y:S02]  /*d910*/  SYNCS.PHASECHK.TRANS64.TRYWAIT P0, [R9+URZ+0x29820], R0 ;  /* 0x02982000090075a7 */ /* 0x0022a4000800017f */
[----:B--2---:R-:W-:Y:S05]  /*d920*/  @!P0 NANOSLEEP.SYNCS 0x989680 ;  /* 0x009896800000895d */ /* 0x004fea0003900000 */
[----:B------:R-:W2:Y:S02]  /*d930*/  @!P0 SYNCS.PHASECHK.TRANS64 P0, [R9+URZ+0x29820], R0 ;  /* 0x02982000090085a7 */ /* 0x000ea4000800007f */
[----:B--2---:R-:W-:Y:S05]  /*d940*/  @!P0 BRA `(.L_x_79) ;  /* 0xfffffffc00f08947 */ /* 0x004fea000383ffff */
[----:B------:R-:W-:Y:S05]  /*d950*/  BRA `(.L_x_107) ;  /* 0xfffffff400ac7947 */ /* 0x000fea000383ffff */
.L_x_83:
[----:B-1----:R1:W2:Y:S02]  /*d960*/  SYNCS.PHASECHK.TRANS64.TRYWAIT P1, [R5+URZ], R4 ;  /* 0x00000004050075a7 */ /* 0x0022a4000802017f */
[----:B--2---:R-:W-:Y:S05]  /*d970*/  @!P1 NANOSLEEP.SYNCS 0x989680 ;  /* 0x009896800000995d */ /* 0x004fea0003900000 */
[----:B------:R-:W2:Y:S02]  /*d980*/  @!P1 SYNCS.PHASECHK.TRANS64 P1, [R5+URZ], R4 ;  /* 0x00000004050095a7 */ /* 0x000ea4000802007f */
[----:B--2---:R-:W-:Y:S05]  /*d990*/  @!P1 BRA `(.L_x_83) ;  /* 0xfffffffc00f09947 */ /* 0x004fea000383ffff */
[----:B------:R-:W-:Y:S05]  /*d9a0*/  BRA `(.L_x_108) ;  /* 0xfffffff800087947 */ /* 0x000fea000383ffff */
.L_x_84:
[----:B--2---:R2:W3:Y:S02]  /*d9b0*/  SYNCS.PHASECHK.TRANS64.TRYWAIT P1, [R7+URZ], R0 ;  /* 0x00000000070075a7 */ /* 0x0044e4000802017f */
[----:B---3--:R-:W-:Y:S05]  /*d9c0*/  @!P1 NANOSLEEP.SYNCS 0x989680 ;  /* 0x009896800000995d */ /* 0x008fea0003900000 */
[----:B------:R-:W3:Y:S02]  /*d9d0*/  @!P1 SYNCS.PHASECHK.TRANS64 P1, [R7+URZ], R0 ;  /* 0x00000000070095a7 */ /* 0x000ee4000802007f */
[----:B---3--:R-:W-:Y:S05]  /*d9e0*/  @!P1 BRA `(.L_x_84) ;  /* 0xfffffffc00f09947 */ /* 0x008fea000383ffff */
[----:B------:R-:W-:Y:S05]  /*d9f0*/  BRA `(.L_x_109) ;  /* 0xfffffff400fc7947 */ /* 0x000fea000383ffff */
.L_x_86:
[----:B-1----:R1:W3:Y:S02]  /*da00*/  SYNCS.PHASECHK.TRANS64.TRYWAIT P1, [R5+URZ+0x29860], R4 ;  /* 0x02986004050075a7 */ /* 0x0022e4000802017f */
[----:B---3--:R-:W-:Y:S05]  /*da10*/  @!P1 NANOSLEEP.SYNCS 0x989680 ;  /* 0x009896800000995d */ /* 0x008fea0003900000 */
[----:B------:R-:W3:Y:S02]  /*da20*/  @!P1 SYNCS.PHASECHK.TRANS64 P1, [R5+URZ+0x29860], R4 ;  /* 0x02986004050095a7 */ /* 0x000ee4000802007f */
[----:B---3--:R-:W-:Y:S05]  /*da30*/  @!P1 BRA `(.L_x_86) ;  /* 0xfffffffc00f09947 */ /* 0x008fea000383ffff */
[----:B------:R-:W-:Y:S05]  /*da40*/  BRA `(.L_x_110) ;  /* 0xfffffff800007947 */ /* 0x000fea000383ffff */
.L_x_88:
[----:B---3--:R3:W4:Y:S02]  /*da50*/  SYNCS.PHASECHK.TRANS64.TRYWAIT P1, [R3+URZ+0x29860], R0 ;  /* 0x02986000030075a7 */ /* 0x008724000802017f */
[----:B----4-:R-:W-:Y:S05]  /*da60*/  @!P1 NANOSLEEP.SYNCS 0x989680 ;  /* 0x009896800000995d */ /* 0x010fea0003900000 */
[----:B------:R-:W4:Y:S02]  /*da70*/  @!P1 SYNCS.PHASECHK.TRANS64 P1, [R3+URZ+0x29860], R0 ;  /* 0x02986000030095a7 */ /* 0x000f24000802007f */
[----:B----4-:R-:W-:Y:S05]  /*da80*/  @!P1 BRA `(.L_x_88) ;  /* 0xfffffffc00f09947 */ /* 0x010fea000383ffff */
[----:B------:R-:W-:Y:S05]  /*da90*/  BRA `(.L_x_111) ;  /* 0xfffffff800007947 */ /* 0x000fea000383ffff */
.L_x_90:
[----:B----4-:R4:W1:Y:S02]  /*daa0*/  SYNCS.PHASECHK.TRANS64.TRYWAIT P0, [R5+URZ+0x29880], R4 ;  /* 0x02988004050075a7 */ /* 0x010864000800017f */
[----:B-1----:R-:W-:Y:S05]  /*dab0*/  @!P0 NANOSLEEP.SYNCS 0x989680 ;  /* 0x009896800000895d */ /* 0x002fea0003900000 */
[----:B------:R-:W1:Y:S02]  /*dac0*/  @!P0 SYNCS.PHASECHK.TRANS64 P0, [R5+URZ+0x29880], R4 ;  /* 0x02988004050085a7 */ /* 0x000e64000800007f */
[----:B-1----:R-:W-:Y:S05]  /*dad0*/  @!P0 BRA `(.L_x_90) ;  /* 0xfffffffc00f08947 */ /* 0x002fea000383ffff */
[----:B------:R-:W-:Y:S05]  /*dae0*/  BRA `(.L_x_91) ;  /* 0xfffffff400fc7947 */ /* 0x000fea000383ffff */
.L_x_112:
[----:B------:R-:W-:-:S00]  /*daf0*/  BRA `(.L_x_112) ;  /* 0xfffffffc00fc7947 */ /* 0x000fc0000383ffff */
[----:B------:R-:W-:-:S00]  /*db00*/  NOP ;  /* 0x0000000000007918 */ /* 0x000fc00000000000 */
[----:B------:R-:W-:-:S00]  /*db10*/  NOP ;  /* 0x0000000000007918 */ /* 0x000fc00000000000 */
[----:B------:R-:W-:-:S00]  /*db20*/  NOP ;  /* 0x0000000000007918 */ /* 0x000fc00000000000 */
[----:B------:R-:W-:-:S00]  /*db30*/  NOP ;  /* 0x0000000000007918 */ /* 0x000fc00000000000 */
[----:B------:R-:W-:-:S00]  /*db40*/  NOP ;  /* 0x0000000000007918 */ /* 0x000fc00000000000 */
[----:B------:R-:W-:-:S00]  /*db50*/  NOP ;  /* 0x0000000000007918 */ /* 0x000fc00000000000 */
[----:B------:R-:W-:-:S00]  /*db60*/  NOP ;  /* 0x0000000000007918 */ /* 0x000fc00000000000 */
[----:B------:R-:W-:-:S00]  /*db70*/  NOP ;  /* 0x0000000000007918 */ /* 0x000fc00000000000 */
.L_x_2622:


//--------------------- .text._ZN7cutlass13device_kernelIN5flash11enable_sm90INS1_16FlashAttnFwdSm90INS1_25CollectiveMainloopFwdSm90ILi2EN4cute5tupleIJNS5_1CILi2EEENS7_ILi1EEES9_EEENS6_IJNS7_ILi128EEENS7_ILi160EEENS7_ILi192EEEEEELi128ENS_12float_e4m3_tEfNS_4arch4Sm90ELb0ELb0ELb1ELb0ELb0ELb0ELb0ELb1ELb1ELb0ELb0ELb0EEENS1_21CollectiveEpilogueFwdINS6_IJSB_SB_SC_EEESA_NS_10bfloat16_tESH_Li256ELb0ELb0ELb0ELb1EEENS1_29StaticPersistentTileSchedulerILb0EEEEEEEEEvNT_6ParamsE --------------------------
	.section	.text._ZN7cutlass13device_kernelIN5flash11enable_sm90INS1_16FlashAttnFwdSm90INS1_25CollectiveMainloopFwdSm90ILi2EN4cute5tupleIJNS5_1CILi2EEENS7_ILi1EEES9_EEENS6_IJNS7_ILi128EEENS7_ILi160EEENS7_ILi192EEEEEELi128ENS_12float_e4m3_tEfNS_4arch4Sm90ELb0ELb0ELb1ELb0ELb0ELb0ELb0ELb1ELb1ELb0ELb0ELb0EEENS1_21CollectiveEpilogueFwdINS6_IJSB_SB_SC_EEESA_NS_10bfloat16_tESH_Li256ELb0ELb0ELb0ELb1EEENS1_29StaticPersistentTileSchedulerILb0EEEEEEEEEvNT_6ParamsE,"ax",@progbits
	.align	128
.text._ZN7cutlass13device_kernelIN5flash11enable_sm90INS1_16FlashAttnFwdSm90INS1_25CollectiveMainloopFwdSm90ILi2EN4cute5tupleIJNS5_1CILi2EEENS7_ILi1EEES9_EEENS6_IJNS7_ILi128EEENS7_ILi160EEENS7_ILi192EEEEEELi128ENS_12float_e4m3_tEfNS_4arch4Sm90ELb0ELb0ELb1ELb0ELb0ELb0ELb0ELb1ELb1ELb0ELb0ELb0EEENS1_21CollectiveEpilogueFwdINS6_IJSB_SB_SC_EEESA_NS_10bfloat16_tESH_Li256ELb0ELb0ELb0ELb1EEENS1_29StaticPersistentTileSchedulerILb0EEEEEEEEEvNT_6ParamsE:
        .type           _ZN7cutlass13device_kernelIN5flash11enable_sm90INS1_16FlashAttnFwdSm90INS1_25CollectiveMainloopFwdSm90ILi2EN4cute5tupleIJNS5_1CILi2EEENS7_ILi1EEES9_EEENS6_IJNS7_ILi128EEENS7_ILi160EEENS7_ILi192EEEEEELi128ENS_12float_e4m3_tEfNS_4arch4Sm90ELb0ELb0ELb1ELb0ELb0ELb0ELb0ELb1ELb1ELb0ELb0ELb0EEENS1_21CollectiveEpilogueFwdINS6_IJSB_SB_SC_EEESA_NS_10bfloat16_tESH_Li256ELb0ELb0ELb0ELb1EEENS1_29StaticPersistentTileSchedulerILb0EEEEEEEEEvNT_6ParamsE,@function
        .size           _ZN7cutlass13device_kernelIN5flash11enable_sm90INS1_16FlashAttnFwdSm90INS1_25CollectiveMainloopFwdSm90ILi2EN4cute5tupleIJNS5_1CILi2EEENS7_ILi1EEES9_EEENS6_IJNS7_ILi128EEENS7_ILi160EEENS7_ILi192EEEEEELi128ENS_12float_e4m3_tEfNS_4arch4Sm90ELb0ELb0ELb1ELb0ELb0ELb0ELb0ELb1ELb1ELb0ELb0ELb0EEENS1_21CollectiveEpilogueFwdINS6_IJSB_SB_SC_EEESA_NS_10bfloat16_tESH_Li256ELb0ELb0ELb0ELb1EEENS1_29StaticPersistentTileSchedulerILb0EEEEEEEEEvNT_6ParamsE,(.L_x_2623 - _ZN7cutlass13device_kernelIN5flash11enable_sm90INS1_16FlashAttnFwdSm90INS1_25CollectiveMainloopFwdSm90ILi2EN4cute5tupleIJNS5_1CILi2EEENS7_ILi1EEES9_EEENS6_IJNS7_ILi128EEENS7_ILi160EEENS7_ILi192EEEEEELi128ENS_12float_e4m3_tEfNS_4arch4Sm90ELb0ELb0ELb1ELb0ELb0ELb0ELb0ELb1ELb1ELb0ELb0ELb0EEENS1_21CollectiveEpilogueFwdINS6_IJSB_SB_SC_EEESA_NS_10bfloat16_tESH_Li256ELb0ELb0ELb0ELb1EEENS1_29StaticPersistentTileSchedulerILb0EEEEEEEEEvNT_6ParamsE)
        .other          _ZN7cutlass13device_kernelIN5flash11enable_sm90INS1_16FlashAttnFwdSm90INS1_25CollectiveMainloopFwdSm90ILi2EN4cute5tupleIJNS5_1CILi2EEENS7_ILi1EEES9_EEENS6_IJNS7_ILi128EEENS7_ILi160EEENS7_ILi192EEEEEELi128ENS_12float_e4m3_tEfNS_4arch4Sm90ELb0ELb0ELb1ELb0ELb0ELb0ELb0ELb1ELb1ELb0ELb0ELb0EEENS1_21CollectiveEpilogueFwdINS6_IJSB_SB_SC_EEESA_NS_10bfloat16_tESH_Li256ELb0ELb0ELb0ELb1EEENS1_29StaticPersistentTileSchedulerILb0EEEEEEEEEvNT_6ParamsE,@"STO_CUDA_ENTRY STV_DEFAULT"
_ZN7cutlass13device_kernelIN5flash11enable_sm90INS1_16FlashAttnFwdSm90INS1_25CollectiveMainloopFwdSm90ILi2EN4cute5tupleIJNS5_1CILi2EEENS7_ILi1EEES9_EEENS6_IJNS7_ILi128EEENS7_ILi160EEENS7_ILi192EEEEEELi128ENS_12float_e4m3_tEfNS_4arch4Sm90ELb0ELb0ELb1ELb0ELb0ELb0ELb0ELb1ELb1ELb0ELb0ELb0EEENS1_21CollectiveEpilogueFwdINS6_IJSB_SB_SC_EEESA_NS_10bfloat16_tESH_Li256ELb0ELb0ELb0ELb1EEENS1_29StaticPersistentTileSchedulerILb0EEEEEEEEEvNT_6ParamsE:
        /* <DEDUP_REMOVED lines=24> */
.L_x_114:
[----:B------:R-:W-:Y:S05]  /*0180*/  BSYNC B0 ;  /* 0x0000000000007941 */ /* 0x000fea0003800000 */
.L_x_113:
[----:B------:R-:W-:Y:S01]  /*0190*/  VOTEU.ANY UP0, P0 ;  /* 0x00000000003f7886 */ /* 0x000fe20000000100 */
[----:B------:R-:W1:Y:S01]  /*01a0*/  SHFL.IDX PT, R3, R22, RZ, 0x1f ;  /* 0x00001fff16037589 */ /* 0x000e6200000e0000 */
[----:B------:R-:W-:Y:S01]  /*01b0*/  UMOV UR4, 0x1 ;  /* 0x0000000100047882 */ /* 0x000fe20000000000 */
[----:B------:R-:W-:Y:S01]  /*01c0*/  UMOV UR7, 0x2 ;  /* 0x0000000200077882 */ /* 0x000fe20000000000 */
[----:B------:R-:W-:Y:S01]  /*01d0*/  VOTEU.ANY UP1, P0 ;  /* 0x00000000003f7886 */ /* 0x000fe20000020100 */
[----:B------:R-:W2:Y:S01]  /*01e0*/  @UP0 S2UR UR8, SR_CgaCtaId ;  /* 0x00000000000809c3 */ /* 0x000ea20000008800 */
[----:B------:R-:W3:Y:S01]  /*01f0*/  SHFL.IDX PT, R2, R0, RZ, 0x1f ;  /* 0x00001fff00027589 */ /* 0x000ee200000e0000 */
[----:B------:R-:W-:Y:S01]  /*0200*/  @UP0 UMOV UR6, 0x400 ;  /* 0x0000040000060882 */ /* 0x000fe20000000000 */
[----:B------:R-:W-:-:S04]  /*0210*/  @UP0 UIADD3 UR4, -UR4, 0x100000, URZ ;  /* 0x0010000004040890 */ /* 0x000fc8000fffe13f */
[----:B------:R-:W-:Y:S02]  /*0220*/  @UP0 USHF.L.U32 UR5, UR4, 0xb, URZ ;  /* 0x0000000b04050899 */ /* 0x000fe4000800063f */
[----:B------:R-:W-:Y:S01]  /*0230*/  @UP0 USHF.L.U32 UR4, UR4, 0x1, URZ ;  /* 0x0000000104040899 */ /* 0x000fe2000800063f */
[----:B------:R-:W-:Y:S01]  /*0240*/  VOTEU.ANY UP2, P0 ;  /* 0x00000000003f7886 */ /* 0x000fe20000040100 */
[----:B-1----:R-:W-:Y:S01]  /*0250*/  R2UR UR9, R3 ;  /* 0x00000000030972ca */ /* 0x002fe200000e0000 */
[----:B--2---:R-:W-:Y:S01]  /*0260*/  @UP0 ULEA UR8, UR8, UR6, 0x18 ;  /* 0x0000000608080291 */ /* 0x004fe2000f8ec03f */
[----:B---3--:R-:W-:Y:S01]  /*0270*/  ISETP.NE.AND P1, PT, R2, RZ, PT ;  /* 0x000000ff0200720c */ /* 0x008fe20003f25270 */
[----:B------:R-:W-:-:S04]  /*0280*/  @UP0 UIADD3 UR6, -UR7, 0x100000, URZ ;  /* 0x0010000007060890 */ /* 0x000fc8000fffe13f */
[----:B------:R-:W-:Y:S02]  /*0290*/  @UP0 USHF.L.U32 UR7, UR6, 0xb, URZ ;  /* 0x0000000b06070899 */ /* 0x000fe4000800063f */
[----:B------:R-:W-:-:S04]  /*02a0*/  @UP0 USHF.L.U32 UR6, UR6, 0x1, URZ ;  /* 0x0000000106060899 */ /* 0x000fc8000800063f */
[----:B------:R-:W-:Y:S01]  /*02b0*/  UISETP.NE.AND UP0, UPT, UR9, URZ, UPT ;  /* 0x0000003f0900728c */ /* 0x000fe2000bf05270 */
[----:B------:R-:W1:Y:S02]  /*02c0*/  FENCE.VIEW.ASYNC.S ;  /* 0x00000000000073c6 */ /* 0x000e640000000000 */
[----:B-1----:R1:W2:Y:S05]  /*02d0*/  @UP1 SYNCS.EXCH.64 URZ, [UR8+0x29800], UR4 ;  /* 0x02980004083f15b2 */ /* 0x0022aa0008000100 */
[----:B------:R1:W3:Y:S01]  /*02e0*/  @UP2 SYNCS.EXCH.64 URZ, [UR8+0x29820], UR6 ;  /* 0x02982006083f25b2 */ /* 0x0002e20008000100 */
[----:B------:R-:W-:Y:S05]  /*02f0*/  @P1 BRA `(.L_x_115) ;  /* 0x0000000000481947 */ /* 0x000fea0003800000 */
        /* <DEDUP_REMOVED lines=18> */
.L_x_115:
[----:B-1----:R-:W1:Y:S01]  /*0420*/  S2UR UR4, SR_CTAID.Y ;  /* 0x00000000000479c3 */ /* 0x002e620000002600 */
[----:B------:R-:W4:Y:S01]  /*0430*/  SHFL.IDX PT, R4, R0, RZ, 0x1f ;  /* 0x00001fff00047589 */ /* 0x000f2200000e0000 */
[----:B------:R-:W-:Y:S01]  /*0440*/  ULDC UR5, c[0x0][0x154] ;  /* 0x0000550000057ab9 */ /* 0x000fe20000000800 */
[----:B------:R-:W-:-:S05]  /*0450*/  NOP ;  /* 0x0000000000007918 */ /* 0x000fca0000000000 */
[----:B------:R-:W5:Y:S08]  /*0460*/  S2UR UR49, SR_CTAID.X ;  /* 0x00000000003179c3 */ /* 0x000f700000002500 */
[----:B------:R-:W2:Y:S01]  /*0470*/  LDC R6, c[0x0][0x148] ;  /* 0x00005200ff067b82 */ /* 0x000ea20000000800 */
[----:B-1----:R-:W-:Y:S02]  /*0480*/  I2FP.F32.U32 R3, UR4 ;  /* 0x0000000400037c45 */ /* 0x002fe40008201000 */
[----:B----4-:R-:W-:-:S03]  /*0490*/  ISETP.NE.AND P0, PT, R4, RZ, PT ;  /* 0x000000ff0400720c */ /* 0x010fc60003f05270 */
[----:B------:R-:W-:Y:S01]  /*04a0*/  FMUL R5, R3, UR5 ;  /* 0x0000000503057c20 */ /* 0x000fe20008400000 */
[----:B------:R-:W-:Y:S02]  /*04b0*/  SHF.R.S32.HI R3, RZ, 0x1f, R7 ;  /* 0x0000001fff037819 */ /* 0x000fe40000011407 */
[----:B-----5:R-:W-:-:S03]  /*04c0*/  I2FP.F32.U32 R4, UR49 ;  /* 0x0000003100047c45 */ /* 0x020fc60008201000 */
[----:B------:R-:W1:Y:S02]  /*04d0*/  F2I.U32.TRUNC.NTZ R5, R5 ;  /* 0x0000000500057305 */ /* 0x000e64000020f000 */
[----:B-1----:R-:W-:-:S04]  /*04e0*/  IMAD.MOV R11, RZ, RZ, -R5 ;  /* 0x000000ffff0b7224 */ /* 0x002fc800078e0a05 */
[----:B--2---:R-:W-:Y:S01]  /*04f0*/  IMAD R11, R6, R11, UR4 ;  /* 0x00000004060b7e24 */ /* 0x004fe2000f8e020b */
[----:B------:R-:W-:Y:S02]  /*0500*/  ULDC UR4, c[0x0][0x150] ;  /* 0x0000540000047ab9 */ /* 0x000fe40000000800 */
[----:B------:R-:W-:Y:S01]  /*0510*/  FMUL R8, R4, UR4 ;  /* 0x0000000404087c20 */ /* 0x000fe20008400000 */
[----:B------:R-:W-:Y:S06]  /*0520*/  @P0 BRA `(.L_x_116) ;  /* 0x0000000000480947 */ /* 0x000fec0003800000 */
[----:B------:R-:W1:Y:S01]  /*0530*/  S2UR UR5, SR_CgaCtaId ;  /* 0x00000000000579c3 */ /* 0x000e620000008800 */
        /* <DEDUP_REMOVED lines=12> */
[----:B-1----:R1:W2:Y:S08]  /*0600*/  SYNCS.EXCH.64 URZ, [UR8+0x29850], UR4 ;  /* 0x02985004083f75b2 */ /* 0x0022b00008000100 */
[----:B------:R1:W4:Y:S01]  /*0610*/  SYNCS.EXCH.64 URZ, [UR8+0x29860], UR6 ;  /* 0x02986006083f75b2 */ /* 0x0003220008000100 */
[----:B------:R1:W1:Y:S01]  /*0620*/  SYNCS.EXCH.64 URZ, [UR8+0x29858], UR4 ;  /* 0x02985804083f75b2 */ /* 0x0002620008000100 */
[----:B------:R1:W1:Y:S01]  /*0630*/  SYNCS.EXCH.64 URZ, [UR8+0x29868], UR6 ;  /* 0x02986806083f75b2 */ /* 0x0002620008000100 */
[----:B------:R-:W-:Y:S01]  /*0640*/  NOP ;  /* 0x0000000000007918 */ /* 0x000fe20000000000 */
.L_x_116:
[----:B------:R-:W5:Y:S01]  /*0650*/  SHFL.IDX PT, R6, R0, RZ, 0x1f ;  /* 0x00001fff00067589 */ /* 0x000f6200000e0000 */
[----:B------:R-:W-:Y:S01]  /*0660*/  LEA.HI R3, R3, R7, RZ, 0x7 ;  /* 0x0000000703037211 */ /* 0x000fe200078f38ff */
[----:B------:R-:W1:Y:S01]  /*0670*/  LDC R9, c[0x0][0x144] ;  /* 0x00005100ff097b82 */ /* 0x000e620000000800 */
[----:B------:R-:W1:Y:S01]  /*0680*/  F2I.U32.TRUNC.NTZ R8, R8 ;  /* 0x0000000800087305 */ /* 0x000e62000020f000 */
[----:B------:R-:W-:Y:S01]  /*0690*/  NOP ;  /* 0x0000000000007918 */ /* 0x000fe20000000000 */
[----:B------:R-:W-:-:S05]  /*06a0*/  LOP3.LUT R3, R3, 0xffffff80, RZ, 0xc0, !PT ;  /* 0xffffff8003037812 */ /* 0x000fca00078ec0ff */
[----:B------:R-:W-:Y:S01]  /*06b0*/  IMAD.IADD R3, R7, 0x1, -R3 ;  /* 0x0000000107037824 */ /* 0x000fe200078e0a03 */
[----:B------:R-:W-:-:S04]  /*06c0*/  SHF.R.S32.HI R7, RZ, 0x1f, R2 ;  /* 0x0000001fff077819 */ /* 0x000fc80000011402 */
[----:B------:R-:W-:Y:S02]  /*06d0*/  SHF.R.S32.HI R4, RZ, 0x1f, R3 ;  /* 0x0000001fff047819 */ /* 0x000fe40000011403 */
[----:B------:R-:W-:Y:S02]  /*06e0*/  LEA.HI R7, R7, R2, RZ, 0x2 ;  /* 0x0000000207077211 */ /* 0x000fe400078f10ff */
[----:B------:R-:W-:-:S04]  /*06f0*/  LEA.HI R4, R4, R3, RZ, 0x3 ;  /* 0x0000000304047211 */ /* 0x000fc800078f18ff */
[--C-:B------:R-:W-:Y:S02]  /*0700*/  SHF.R.S32.HI R5, RZ, 0x3, R4.reuse ;  /* 0x00000003ff057819 */ /* 0x100fe40000011404 */
[----:B-----5:R-:W-:Y:S02]  /*0710*/  ISETP.NE.AND P0, PT, R6, RZ, PT ;  /* 0x000000ff0600720c */ /* 0x020fe40003f05270 */
[----:B------:R-:W-:-:S04]  /*0720*/  SHF.R.S32.HI R4, RZ, 0x1f, R4 ;  /* 0x0000001fff047819 */ /* 0x000fc80000011404 */
[----:B------:R-:W-:-:S04]  /*0730*/  LEA.HI R4, R4, R5, RZ, 0x2 ;  /* 0x0000000504047211 */ /* 0x000fc800078f10ff */
[----:B------:R-:W-:-:S03]  /*0740*/  LOP3.LUT R4, R4, 0xfffffffc, RZ, 0xc0, !PT ;  /* 0xfffffffc04047812 */ /* 0x000fc600078ec0ff */
        /* <DEDUP_REMOVED lines=17> */
[----:B------:R1:W1:Y:S01]  /*0860*/  SYNCS.EXCH.64 URZ, [UR8+0x29888], UR6 ;  /* 0x02988806083f75b2 */ /* 0x0002620008000100 */
[----:B------:R-:W-:Y:S01]  /*0870*/  NOP ;  /* 0x0000000000007918 */ /* 0x000fe20000000000 */
.L_x_117:
[----:B------:R-:W5:Y:S01]  /*0880*/  SHFL.IDX PT, R12, R0, RZ, 0x1f ;  /* 0x00001fff000c7589 */ /* 0x000f6200000e0000 */
[----:B------:R-:W-:Y:S01]  /*0890*/  LOP3.LUT R7, R7, 0x3ffffffc, RZ, 0xc0, !PT ;  /* 0x3ffffffc07077812 */ /* 0x000fe200078ec0ff */
[----:B------:R-:W-:Y:S01]  /*08a0*/  IMAD.IADD R4, R5, 0x1, -R4 ;  /* 0x0000000105047824 */ /* 0x000fe200078e0a04 */
[----:B------:R-:W-:Y:S01]  /*08b0*/  SHF.R.S32.HI R5, RZ, 0x1f, R6 ;  /* 0x0000001fff057819 */ /* 0x000fe20000011406 */
[----:B------:R-:W2:Y:S01]  /*08c0*/  LDC R10, c[0x0][0x140] ;  /* 0x00005000ff0a7b82 */ /* 0x000ea20000000800 */
[----:B-1----:R-:W-:Y:S01]  /*08d0*/  IMAD.MOV R8, RZ, RZ, -R8 ;  /* 0x000000ffff087224 */ /* 0x002fe200078e0a08 */
[----:B------:R-:W-:Y:S01]  /*08e0*/  NOP ;  /* 0x0000000000007918 */ /* 0x000fe20000000000 */
[----:B------:R-:W-:Y:S01]  /*08f0*/  IMAD.IADD R7, R2, 0x1, -R7 ;  /* 0x0000000102077824 */ /* 0x000fe200078e0a07 */
[----:B------:R-:W-:Y:S01]  /*0900*/  LEA.HI R5, R5, R6, RZ, 0x2 ;  /* 0x0000000605057211 */ /* 0x000fe200078f10ff */
[----:B------:R-:W-:Y:S02]  /*0910*/  IMAD R9, R9, R8, UR49 ;  /* 0x0000003109097e24 */ /* 0x000fe4000f8e0208 */
[----:B------:R-:W-:Y:S01]  /*0920*/  IMAD R7, R7, 0x4, R4 ;  /* 0x0000000407077824 */ /* 0x000fe200078e0204 */
[----:B------:R-:W-:-:S04]  /*0930*/  LOP3.LUT R5, R5, 0x3ffffffc, RZ, 0xc0, !PT ;  /* 0x3ffffffc05057812 */ /* 0x000fc800078ec0ff */
[----:B------:R-:W-:Y:S01]  /*0940*/  LEA.HI R2, R7, R7, RZ, 0x1 ;  /* 0x0000000707027211 */ /* 0x000fe200078f08ff */
[----:B------:R-:W-:-:S03]  /*0950*/  IMAD.IADD R5, R6, 0x1, -R5 ;  /* 0x0000000106057824 */ /* 0x000fc600078e0a05 */
[----:B------:R-:W-:Y:S01]  /*0960*/  LOP3.LUT R2, R2, 0xfffffffe, RZ, 0xc0, !PT ;  /* 0xfffffffe02027812 */ /* 0x000fe200078ec0ff */
[----:B------:R-:W-:Y:S01]  /*0970*/  IMAD R5, R5, 0x4, R4 ;  /* 0x0000000405057824 */ /* 0x000fe200078e0204 */
[----:B-----5:R-:W-:-:S03]  /*0980*/  ISETP.NE.AND P0, PT, R12, RZ, PT ;  /* 0x000000ff0c00720c */ /* 0x020fc60003f05270 */
[----:B------:R-:W-:-:S05]  /*0990*/  IMAD.IADD R2, R7, 0x1, -R2 ;  /* 0x0000000107027824 */ /* 0x000fca00078e0a02 */
[----:B------:R-:W-:Y:S02]  /*09a0*/  ISETP.NE.AND P5, PT, R2, R9, PT ;  /* 0x000000090200720c */ /* 0x000fe40003fa5270 */
[----:B------:R-:W-:-:S04]  /*09b0*/  LEA.HI R2, R5, R5, RZ, 0x1 ;  /* 0x0000000505027211 */ /* 0x000fc800078f08ff */
[----:B------:R-:W-:Y:S01]  /*09c0*/  LOP3.LUT R2, R2, 0xfffffffe, RZ, 0xc0, !PT ;  /* 0xfffffffe02027812 */ /* 0x000fe200078ec0ff */
        /* <DEDUP_REMOVED lines=19> */
.L_x_118:
[----:B------:R-:W5:Y:S01]  /*0b00*/  SHFL.IDX PT, R6, R0, RZ, 0x1f ;  /* 0x00001fff00067589 */ /* 0x000f6200000e0000 */
[----:B------:R-:W-:Y:S01]  /*0b10*/  IMAD.IADD R2, R5, 0x1, -R2 ;  /* 0x0000000105027824 */ /* 0x000fe200078e0a02 */
[----:B------:R-:W-:Y:S01]  /*0b20*/  LOP3.LUT P0, RZ, R3, 0x7, RZ, 0xc0, !PT ;  /* 0x0000000703ff7812 */ /* 0x000fe2000780c0ff */
[----:B------:R-:W-:Y:S01]  /*0b30*/  IMAD.SHL.U32 R4, R5, 0x4, RZ ;  /* 0x0000000405047824 */ /* 0x000fe200078e00ff */
[----:B--2---:R-:W-:Y:S01]  /*0b40*/  ISETP.EQ.U32.AND P1, PT, R10, 0x1, PT ;  /* 0x000000010a00780c */ /* 0x004fe20003f22070 */
[----:B------:R-:W-:Y:S01]  /*0b50*/  IMAD.SHL.U32 R18, R7, 0x4, RZ ;  /* 0x0000000407127824 */ /* 0x000fe200078e00ff */
[----:B------:R-:W-:Y:S01]  /*0b60*/  ISETP.NE.AND P2, PT, R2, R9, PT ;  /* 0x000000090200720c */ /* 0x000fe20003f45270 */
[----:B------:R-:W-:Y:S01]  /*0b70*/  NOP ;  /* 0x0000000000007918 */ /* 0x000fe20000000000 */
[----:B------:R-:W-:Y:S02]  /*0b80*/  LOP3.LUT R8, R5, 0xc, R4, 0x78, !PT ;  /* 0x0000000c05087812 */ /* 0x000fe400078e7804 */
[----:B------:R-:W-:-:S03]  /*0b90*/  LOP3.LUT R18, R7, 0xc, R18, 0x78, !PT ;  /* 0x0000000c07127812 */ /* 0x000fc600078e7812 */
[----:B------:R2:W-:Y:S01]  /*0ba0*/  STL [R1+0x20], R8 ;  /* 0x0000200801007387 */ /* 0x0005e20000100800 */
[C---:B------:R-:W-:Y:S02]  /*0bb0*/  @P5 LEA.HI R2, R18.reuse, R18, RZ, 0x1 ;  /* 0x0000001212025211 */ /* 0x040fe400078f08ff */
[----:B------:R-:W-:Y:S02]  /*0bc0*/  ISETP.LT.U32.AND P4, PT, R18, 0x2, !P0 ;  /* 0x000000021200780c */ /* 0x000fe40004781070 */
[----:B------:R-:W-:Y:S02]  /*0bd0*/  @P5 SHF.R.S32.HI R2, RZ, 0x1, R2 ;  /* 0x00000001ff025819 */ /* 0x000fe40000011402 */
[----:B------:R-:W-:Y:S02]  /*0be0*/  @P2 LEA.HI R3, R8, R8, RZ, 0x1 ;  /* 0x0000000808032211 */ /* 0x000fe400078f08ff */
[----:B------:R-:W-:Y:S01]  /*0bf0*/  @P5 ISETP.NE.AND P6, PT, R2, R11, PT ;  /* 0x0000000b0200520c */ /* 0x000fe20003fc5270 */
[----:B------:R-:W-:Y:S01]  /*0c00*/  IMAD.MOV.U32 R2, RZ, RZ, 0x1 ;  /* 0x00000001ff027424 */ /* 0x000fe200078e00ff */
[----:B-----5:R-:W-:-:S02]  /*0c10*/  ISETP.NE.AND P3, PT, R6, RZ, PT ;  /* 0x000000ff0600720c */ /* 0x020fc40003f65270 */
[----:B------:R-:W-:Y:S02]  /*0c20*/  @P2 SHF.R.S32.HI R4, RZ, 0x1, R3 ;  /* 0x00000001ff042819 */ /* 0x000fe40000011403 */
[----:B------:R-:W-:Y:S02]  /*0c30*/  SEL R3, RZ, 0x1, !P4 ;  /* 0x00000001ff037807 */ /* 0x000fe40006000000 */
[----:B------:R-:W-:Y:S02]  /*0c40*/  @P5 SEL R2, RZ, 0x1, P6 ;  /* 0x00000001ff025807 */ /* 0x000fe40003000000 */
[----:B------:R-:W-:Y:S01]  /*0c50*/  @P2 ISETP.NE.AND P4, PT, R4, R11, PT ;  /* 0x0000000b0400220c */ /* 0x000fe20003f85270 */
[----:B------:R-:W-:Y:S01]  /*0c60*/  IMAD.MOV.U32 R4, RZ, RZ, 0x1 ;  /* 0x00000001ff047424 */ /* 0x000fe200078e00ff */
[----:B------:R-:W-:Y:S02]  /*0c70*/  ISETP.LT.U32.AND P0, PT, R8, 0x2, !P0 ;  /* 0x000000020800780c */ /* 0x000fe40004701070 */
[----:B------:R-:W-:-:S02]  /*0c80*/  LOP3.LUT R2, R2, R3, RZ, 0xc0, !PT ;  /* 0x0000000302027212 */ /* 0x000fc400078ec0ff */
[----:B------:R-:W-:Y:S02]  /*0c90*/  SEL R3, RZ, 0x1, !P0 ;  /* 0x00000001ff037807 */ /* 0x000fe40004000000 */
[----:B------:R-:W-:Y:S01]  /*0ca0*/  @P2 SEL R4, RZ, 0x1, P4 ;  /* 0x00000001ff042807 */ /* 0x000fe20002000000 */
[----:B--2---:R-:W-:Y:S06]  /*0cb0*/  @P3 BRA `(.L_x_119) ;  /* 0x0000000000483947 */ /* 0x004fec0003800000 */
        /* <DEDUP_REMOVED lines=17> */
[----:B--2---:R-:W-:Y:S01]  /*0dd0*/  NOP ;  /* 0x0000000000007918 */ /* 0x004fe20000000000 */
.L_x_119:
[----:B------:R-:W-:Y:S01]  /*0de0*/  LOP3.LUT R3, R4, R3, RZ, 0xc0, !PT ;  /* 0x0000000304037212 */ /* 0x000fe200078ec0ff */
[----:B------:R-:W-:-:S04]  /*0df0*/  NOP ;  /* 0x0000000000007918 */ /* 0x000fc80000000000 */
[----:B------:R2:W-:Y:S01]  /*0e00*/  STL [R1+0x1c], R3 ;  /* 0x00001c0301007387 */ /* 0x0005e20000100800 */
[----:B------:R-:W-:Y:S05]  /*0e10*/  @!P1 BRA `(.L_x_120) ;  /* 0x0000000000089947 */ /* 0x000fea0003800000 */
[----:B-1-34-:R-:W-:Y:S01]  /*0e20*/  UCGABAR_ARV ;  /* 0x00000000000079c7 */ /* 0x01afe20008000000 */
[----:B------:R-:W-:Y:S05]  /*0e30*/  BRA `(.L_x_121) ;  /* 0x0000000000047947 */ /* 0x000fea0003800000 */
.L_x_120:
[----:B-1-34-:R-:W-:Y:S01]  /*0e40*/  NOP ;  /* 0x0000000000007918 */ /* 0x01afe20000000000 */
.L_x_121:
[----:B------:R-:W-:Y:S05]  /*0e50*/  @!P1 BRA `(.L_x_122) ;  /* 0x00000000000c9947 */ /* 0x000fea0003800000 */
[----:B------:R-:W-:Y:S01]  /*0e60*/  UCGABAR_WAIT ;  /* 0x0000000000007dc7 */ /* 0x000fe20008000000 */
[----:B------:R-:W-:Y:S01]  /*0e70*/  CCTL.IVALL ;  /* 0x00000000ff00798f */ /* 0x000fe20002000000 */
[----:B------:R-:W-:Y:S05]  /*0e80*/  BRA `(.L_x_123) ;  /* 0x0000000000047947 */ /* 0x000fea0003800000 */
.L_x_122:
[----:B------:R-:W-:Y:S06]  /*0e90*/  BAR.SYNC.DEFER_BLOCKING 0x0 ;  /* 0x0000000000007b1d */ /* 0x000fec0000010000 */
.L_x_123:
[----:B------:R-:W-:Y:S01]  /*0ea0*/  PLOP3.LUT P0, PT, PT, PT, UP0, 0x80, 0x0 ;  /* 0x000000000000781c */ /* 0x000fe20003f0f008 */
[----:B------:R-:W-:Y:S01]  /*0eb0*/  UMOV UR46, 0x1 ;  /* 0x00000001002e7882 */ /* 0x000fe20000000000 */
[----:B------:R-:W-:Y:S01]  /*0ec0*/  ULDC.64 UR50, c[0x0][0x208] ;  /* 0x0000820000327ab9 */ /* 0x000fe20000000a00 */
[----:B------:R-:W-:-:S10]  /*0ed0*/  USEL UR46, UR46, 0x2, !UP0 ;  /* 0x000000022e2e7887 */ /* 0x000fd4000c000000 */
[----:B------:R-:W-:Y:S05]  /*0ee0*/  @!P0 BRA `(.L_x_124) ;  /* 0x0000009400888947 */ /* 0x000fea0003800000 */
.L_x_125:
[----:B------:R-:W-:-:S08]  /*0ef0*/  NOP ;  /* 0x0000000000007918 */ /* 0x000fd00000000000 */
[----:B------:R-:W1:Y:S02]  /*0f00*/  USETMAXREG.TRY_ALLOC.CTAPOOL UP0, 0xf0 ;  /* 0x000000f0000079c8 */ /* 0x000e640008000600 */
[----:B-1----:R-:W-:-:S13]  /*0f10*/  PLOP3.LUT P0, PT, PT, PT, UP0, 0x80, 0x0 ;  /* 0x000000000000781c */ /* 0x002fda0003f0f008 */
[----:B------:R-:W-:Y:S05]  /*0f20*/  @!P0 BRA `(.L_x_125) ;  /* 0xfffffffc00f08947 */ /* 0x000fea000383ffff */
[----:B--2---:R-:W1:Y:S01]  /*0f30*/  S2R R3, SR_TID.X ;  /* 0x0000000000037919 */ /* 0x004e620000002100 */
        /* <DEDUP_REMOVED lines=11> */
[----:B------:R-:W-:Y:S02]  /*0ff0*/  ULOP3.LUT UR47, UR46, 0x1, URZ, 0xfc, !UPT ;  /* 0x000000012e2f7892 */ /* 0x000fe4000f8efc3f */
        /* <DEDUP_REMOVED lines=30> */
[----:B------:R-:W-:Y:S01]  /*11e0*/  IMAD.MOV.U32 R7, RZ, RZ, -0x2 ;  /* 0xfffffffeff077424 */ /* 0x000fe200078e00ff */
[----:B------:R-:W-:Y:S01]  /*11f0*/  LOP3.LUT R10, R10, 0xfffffff8, RZ, 0xc0, !PT ;  /* 0xfffffff80a0a7812 */ /* 0x000fe200078ec0ff */
[----:B------:R-:W-:Y:S01]  /*1200*/  IMAD.U32 R16, RZ, RZ, UR4 ;  /* 0x00000004ff107e24 */ /* 0x000fe2000f8e00ff */
[----:B------:R-:W-:Y:S01]  /*1210*/  LEA.HI R6, R6, R19, RZ, 0x5 ;  /* 0x0000001306067211 */ /* 0x000fe200078f28ff */
[----:B------:R-:W-:Y:S01]  /*1220*/  IMAD.U32 R17, RZ, RZ, UR5 ;  /* 0x00000005ff117e24 */ /* 0x000fe2000f8e00ff */
[----:B------:R-:W-:Y:S01]  /*1230*/  LOP3.LUT R0, R5, 0x7ffffffc, RZ, 0xc0, !PT ;  /* 0x7ffffffc05007812 */ /* 0x000fe200078ec0ff */
[----:B------:R-:W-:Y:S01]  /*1240*/  IMAD.IADD R9, R9, 0x1, -R10 ;  /* 0x0000000109097824 */ /* 0x000fe200078e0a0a */
[----:B------:R-:W-:Y:S01]  /*1250*/  LOP3.LUT R4, R4, 0x3fffffe, RZ, 0xc0, !PT ;  /* 0x03fffffe04047812 */ /* 0x000fe200078ec0ff */
[----:B------:R-:W-:Y:S01]  /*1260*/  IMAD.SHL.U32 R3, R3, 0x8, RZ ;  /* 0x0000000803037824 */ /* 0x000fe200078e00ff */
[----:B------:R-:W-:Y:S01]  /*1270*/  SHF.R.S32.HI R6, RZ, 0x5, R6 ;  /* 0x00000005ff067819 */ /* 0x000fe20000011406 */
[----:B------:R-:W-:-:S02]  /*1280*/  IMAD.IADD R0, R19, 0x1, -R0 ;  /* 0x0000000113007824 */ /* 0x000fc400078e0a00 */
[----:B------:R-:W-:Y:S02]  /*1290*/  IMAD.IADD R4, R23, 0x1, -R4 ;  /* 0x0000000117047824 */ /* 0x000fe400078e0a04 */
[----:B------:R-:W-:Y:S02]  /*12a0*/  IMAD R9, R6, 0x10, R9 ;  /* 0x0000001006097824 */ /* 0x000fe400078e0209 */
[----:B------:R-:W-:Y:S02]  /*12b0*/  IMAD R170, R0, R7, 0xa0 ;  /* 0x000000a000aa7424 */ /* 0x000fe400078e0207 */
[----:B------:R-:W-:-:S04]  /*12c0*/  IMAD.WIDE R16, R3, 0x2, R16 ;  /* 0x0000000203107825 */ /* 0x000fc800078e0210 */
[----:B------:R-:W-:-:S07]  /*12d0*/  IMAD R169, R4, 0x40, R9 ;  /* 0x0000004004a97824 */ /* 0x000fce00078e0209 */
.L_x_152:
        /* <DEDUP_REMOVED lines=53> */
[----:B------:R-:W-:Y:S02]  /*1630*/  IMAD.U32 R10, RZ, RZ, UR6 ;  /* 0x00000006ff0a7e24 */ /* 0x000fe4000f8e00ff */
        /* <DEDUP_REMOVED lines=8> */
.L_x_126:
        /* <DEDUP_REMOVED lines=54> */
.L_x_217:
[----:B------:R-:W-:Y:S05]  /*1a20*/  @!P0 BRA `(.L_x_128) ;  /* 0x0000000000048947 */ /* 0x000fea0003800000 */
[----:B------:R-:W-:Y:S01]  /*1a30*/  BPT.TRAP 0x1 ;  /* 0x000000040000795c */ /* 0x000fe20000300000 */
.L_x_128:
[----:B------:R-:W-:Y:S02]  /*1a40*/  IMAD.U32 R6, RZ, RZ, UR49 ;  /* 0x00000031ff067e24 */ /* 0x000fe4000f8e00ff */
[----:B-1----:R-:W-:-:S03]  /*1a50*/  IMAD.U32 R3, RZ, RZ, UR36 ;  /* 0x00000024ff037e24 */ /* 0x002fc6000f8e00ff */
[----:B------:R-:W-:Y:S02]  /*1a60*/  LEA R6, R6, UR38, 0x3 ;  /* 0x0000002606067c11 */ /* 0x000fe4000f8e18ff */
[----:B------:R-:W-:-:S04]  /*1a70*/  SHF.L.U32 R3, R3, 0x1f, RZ ;  /* 0x0000001f03037819 */ /* 0x000fc800000006ff */
[----:B------:R1:W2:Y:S01]  /*1a80*/  SYNCS.PHASECHK.TRANS64.TRYWAIT P1, [R6+URZ+0x29830], R3 ;  /* 0x02983003060075a7 */ /* 0x0002a2000802017f */
[----:B------:R-:W-:Y:S05]  /*1a90*/  @!P0 BRA `(.L_x_129) ;  /* 0x0000000000048947 */ /* 0x000fea0003800000 */
[----:B------:R-:W-:Y:S01]  /*1aa0*/  BPT.TRAP 0x1 ;  /* 0x000000040000795c */ /* 0x000fe20000300000 */
.L_x_129:
[----:B--2---:R-:W-:Y:S05]  /*1ab0*/  @P1 BRA `(.L_x_130) ;  /* 0x0000000000081947 */ /* 0x004fea0003800000 */
[----:B------:R-:W2:Y:S02]  /*1ac0*/  SYNCS.PHASECHK.TRANS64.TRYWAIT P1, [R6+URZ+0x29830], R3 ;  /* 0x02983003060075a7 */ /* 0x000ea4000802017f */
[----:B--2---:R-:W-:Y:S05]  /*1ad0*/  @!P1 BRA `(.L_x_131) ;  /* 0x000000bc00a89947 */ /* 0x004fea0003800000 */
.L_x_130:
[----:B------:R-:W-:Y:S05]  /*1ae0*/  WARPSYNC.ALL ;  /* 0x0000000000007948 */ /* 0x000fea0003800000 */
[----:B------:R-:W-:Y:S01]  /*1af0*/  UIADD3 UR4, UR38, 0x1a400, URZ ;  /* 0x0001a40026047890 */ /* 0x000fe2000fffe03f */
[----:B------:R-:W-:Y:S01]  /*1b00*/  WARPGROUP.ARRIVE ;  /* 0x00000000000079c5 */ /* 0x000fe20000000000 */
[----:B------:R-:W-:Y:S02]  /*1b10*/  ULOP3.LUT UR28, UR45, 0x10000, URZ, 0xfc, !UPT ;  /* 0x000100002d1c7892 */ /* 0x000fe4000f8efc3f */
[----:B------:R-:W-:Y:S01]  /*1b20*/  USHF.R.U32.HI UR4, URZ, 0x4, UR4 ;  /* 0x000000043f047899 */ /* 0x000fe20008011604 */
[----:B------:R-:W-:Y:S01]  /*1b30*/  UMOV UR25, 0x80000020 ;  /* 0x8000002000197882 */ /* 0x000fe20000000000 */
[----:B------:R-:W-:-:S02]  /*1b40*/  UMOV UR27, 0x80000020 ;  /* 0x80000020001b7882 */ /* 0x000fc40000000000 */
[----:B------:R-:W-:Y:S01]  /*1b50*/  ULOP3.LUT UR4, UR4, 0x3fff, URZ, 0xc0, !UPT ;  /* 0x00003fff04047892 */ /* 0x000fe2000f8ec03f */
[----:B------:R-:W-:Y:S01]  /*1b60*/  UMOV UR24, UR28 ;  /* 0x0000001c00187c82 */ /* 0x000fe20008000000 */
[----:B------:R-:W-:Y:S02]  /*1b70*/  UMOV UR5, UR25 ;  /* 0x0000001900057c82 */ /* 0x000fe40008000000 */
[----:B------:R-:W-:Y:S01]  /*1b80*/  ULOP3.LUT UR45, UR4, 0x10000, URZ, 0xfc, !UPT ;  /* 0x00010000042d7892 */ /* 0x000fe2000f8efc3f */
[----:B------:R-:W-:Y:S02]  /*1b90*/  UMOV UR7, 0x80000020 ;  /* 0x8000002000077882 */ /* 0x000fe40000000000 */
[----:B------:R-:W-:Y:S01]  /*1ba0*/  UMOV UR4, UR24 ;  /* 0x0000001800047c82 */ /* 0x000fe20008000000 */
[----:B------:R-:W-:Y:S01]  /*1bb0*/  UIMAD UR30, UR49, 0x780, UR45 ;  /* 0x00000780311e78a4 */ /* 0x000fe2000f8e022d */
[----:B------:R-:W-:Y:S01]  /*1bc0*/  UMOV UR11, 0x80000020 ;  /* 0x80000020000b7882 */ /* 0x000fe20000000000 */
[----:B------:R-:W-:-:S02]  /*1bd0*/  UMOV UR15, 0x80000020 ;  /* 0x80000020000f7882 */ /* 0x000fc40000000000 */
[----:B------:R-:W-:Y:S02]  /*1be0*/  UIADD3 UR6, UR30, 0x80, URZ ;  /* 0x000000801e067890 */ /* 0x000fe4000fffe03f */
[----:B------:R-:W-:Y:S02]  /*1bf0*/  UIADD3 UR8, UR30, 0x100, URZ ;  /* 0x000001001e087890 */ /* 0x000fe4000fffe03f */
[----:B------:R-:W-:Y:S01]  /*1c00*/  UMOV UR26, UR30 ;  /* 0x0000001e001a7c82 */ /* 0x000fe20008000000 */
[----:B------:R-:W-:Y:S01]  /*1c10*/  UIADD3 UR9, UR30, 0x180, URZ ;  /* 0x000001801e097890 */ /* 0x000fe2000fffe03f */
[----:B------:R-:W-:Y:S01]  /*1c20*/  QGMMA.64x32x32.F32.E4M3.E4M3 R88, gdesc[UR24], RZ, !UPT, gsb0 ;  /* 0x00600000185879f3 */ /* 0x000fe2000c0008ff */
[----:B------:R-:W-:Y:S01]  /*1c30*/  UMOV UR26, UR6 ;  /* 0x00000006001a7c82 */ /* 0x000fe20008000000 */
[----:B------:R-:W-:Y:S01]  /*1c40*/  UMOV UR27, 0x80000020 ;  /* 0x80000020001b7882 */ /* 0x000fe20000000000 */
[----:B------:R-:W-:Y:S01]  /*1c50*/  UMOV UR6, UR8 ;  /* 0x0000000800067c82 */ /* 0x000fe20008000000 */
[----:B------:R-:W-:-:S02]  /*1c60*/  UIADD3 UR10, UR30, 0x200, URZ ;  /* 0x000002001e0a7890 */ /* 0x000fc4000fffe03f */
[----:B------:R-:W-:Y:S02]  /*1c70*/  UIADD3 UR12, UR30, 0x102, URZ ;  /* 0x000001021e0c7890 */ /* 0x000fe4000fffe03f */
[----:B------:R-:W-:Y:S02]  /*1c80*/  UIADD3 UR13, UR30, 0x182, URZ ;  /* 0x000001821e0d7890 */ /* 0x000fe4000fffe03f */
[----:B------:R-:W-:Y:S02]  /*1c90*/  UIADD3 UR14, UR30, 0x202, URZ ;  /* 0x000002021e0e7890 */ /* 0x000fe4000fffe03f */
[----:B------:R-:W-:Y:S01]  /*1ca0*/  UIADD3 UR18, UR30, 0x382, URZ ;  /* 0x000003821e127890 */ /* 0x000fe2000fffe03f */
[----:B------:R-:W-:Y:S01]  /*1cb0*/  UMOV UR19, 0x80000020 ;  /* 0x8000002000137882 */ /* 0x000fe20000000000 */
[----:B------:R-:W-:Y:S01]  /*1cc0*/  UIADD3 UR22, UR30, 0x600, URZ ;  /* 0x000006001e167890 */ /* 0x000fe2000fffe03f */
[----:B------:R-:W-:Y:S01]  /*1cd0*/  UMOV UR23, 0x80000020 ;  /* 0x8000002000177882 */ /* 0x000fe20000000000 */
[----:B------:R-:W-:Y:S01]  /*1ce0*/  UMOV UR31, 0x80000020 ;  /* 0x80000020001f7882 */ /* 0x000fe20000000000 */
[----:B------:R-:W-:-:S02]  /*1cf0*/  WARPGROUP.DEPBAR.LE gsb0, 0x0 ;  /* 0x00008000000079c5 */ /* 0x000fc40000010000 */
[----:B------:R-:W-:-:S06]  /*1d00*/  WARPGROUP.ARRIVE ;  /* 0x00000000000079c5 */ /* 0x000fcc0000000000 */
[----:B------:R-:W-:Y:S01]  /*1d10*/  QGMMA.64x32x32.F32.E4M3.E4M3 R72, gdesc[UR24], RZ, !UPT, gsb0 ;  /* 0x00600000184879f3 */ /* 0x000fe2000c0008ff */
[----:B------:R-:W-:Y:S01]  /*1d20*/  UMOV UR26, UR9 ;  /* 0x00000009001a7c82 */ /* 0x000fe20008000000 */
[----:B------:R-:W-:Y:S01]  /*1d30*/  UMOV UR27, 0x80000020 ;  /* 0x80000020001b7882 */ /* 0x000fe20000000000 */
[----:B------:R-:W-:Y:S02]  /*1d40*/  WARPGROUP.DEPBAR.LE gsb0, 0x0 ;  /* 0x00008000000079c5 */ /* 0x000fe40000010000 */
[----:B------:R-:W-:-:S06]  /*1d50*/  WARPGROUP.ARRIVE ;  /* 0x00000000000079c5 */ /* 0x000fcc0000000000 */
[----:B------:R-:W-:Y:S01]  /*1d60*/  QGMMA.64x32x32.F32.E4M3.E4M3 R56, gdesc[UR4], RZ, !UPT, gsb0 ;  /* 0x00600000043879f3 */ /* 0x000fe2000c0008ff */
[----:B------:R-:W-:Y:S02]  /*1d70*/  UIADD3 UR4, UR28, 0x2, URZ ;  /* 0x000000021c047890 */ /* 0x000fe4000fffe03f */
[----:B------:R-:W-:Y:S01]  /*1d80*/  UIADD3 UR6, UR30, 0x2, URZ ;  /* 0x000000021e067890 */ /* 0x000fe2000fffe03f */
[----:B------:R-:W-:Y:S01]  /*1d90*/  UMOV UR5, 0x80000020 ;  /* 0x8000002000057882 */ /* 0x000fe20000000000 */
[----:B------:R-:W-:Y:S01]  /*1da0*/  UMOV UR7, 0x80000020 ;  /* 0x8000002000077882 */ /* 0x000fe20000000000 */
[----:B------:R-:W-:Y:S02]  /*1db0*/  UMOV UR9, UR5 ;  /* 0x0000000500097c82 */ /* 0x000fe40008000000 */
[----:B------:R-:W-:Y:S01]  /*1dc0*/  UMOV UR8, UR4 ;  /* 0x0000000400087c82 */ /* 0x000fe20008000000 */
        /* <DEDUP_REMOVED lines=12> */
[----:B------:R-:W-:Y:S01]  /*1e90*/  UMOV UR6, UR10 ;  /* 0x0000000a00067c82 */ /* 0x000fe20008000000 */
[----:B------:R-:W-:Y:S01]  /*1ea0*/  UMOV UR7, 0x80000020 ;  /* 0x8000002000077882 */ /* 0x000fe20000000000 */
[----:B------:R-:W-:Y:S01]  /*1eb0*/  UMOV UR10, UR12 ;  /* 0x0000000c000a7c82 */ /* 0x000fe20008000000 */
[----:B------:R-:W-:Y:S02]  /*1ec0*/  WARPGROUP.DEPBAR.LE gsb0, 0x0 ;  /* 0x00008000000079c5 */ /* 0x000fe40000010000 */
[----:B------:R-:W-:-:S06]  /*1ed0*/  WARPGROUP.ARRIVE ;  /* 0x00000000000079c5 */ /* 0x000fcc0000000000 */
[----:B------:R-:W-:Y:S01]  /*1ee0*/  QGMMA.64x32x32.F32.E4M3.E4M3 R72, gdesc[UR4], R72, gsb0 ;  /* 0x00600000044879f3 */ /* 0x000fe20008000848 */
[----:B------:R-:W-:Y:S01]  /*1ef0*/  UMOV UR6, UR13 ;  /* 0x0000000d00067c82 */ /* 0x000fe20008000000 */
[----:B------:R-:W-:Y:S01]  /*1f00*/  UMOV UR7, 0x80000020 ;  /* 0x8000002000077882 */ /* 0x000fe20000000000 */
[----:B------:R-:W-:Y:S02]  /*1f10*/  WARPGROUP.DEPBAR.LE gsb0, 0x0 ;  /* 0x00008000000079c5 */ /* 0x000fe40000010000 */
[----:B------:R-:W-:-:S06]  /*1f20*/  WARPGROUP.ARRIVE ;  /* 0x00000000000079c5 */ /* 0x000fcc0000000000 */
[----:B------:R-:W-:Y:S01]  /*1f30*/  QGMMA.64x32x32.F32.E4M3.E4M3 R56, gdesc[UR8], R56, gsb0 ;  /* 0x00600000083879f3 */ /* 0x000fe20008000838 */
        /* <DEDUP_REMOVED lines=16> */
[----:B------:R-:W-:Y:S01]  /*2040*/  UIADD3 UR7, UR30, 0x400, URZ ;  /* 0x000004001e077890 */ /* 0x000fe2000fffe03f */
        /* <DEDUP_REMOVED lines=96> */
[----:B------:R-:W-:-:S03]  /*2650*/  UIADD3 UR6, UR30, 0x702, URZ ;  /* 0x000007021e067890 */ /* 0x000fc6000fffe03f */
        /* <DEDUP_REMOVED lines=18> */
[----:B------:R-:W-:Y:S05]  /*2780*/  @!P0 BRA `(.L_x_132) ;  /* 0x0000000000048947 */ /* 0x000fea0003800000 */
[----:B------:R-:W-:Y:S01]  /*2790*/  BPT.TRAP 0x1 ;  /* 0x000000040000795c */ /* 0x000fe20000300000 */
.L_x_132:
[C---:B------:R-:W-:Y:S01]  /*27a0*/  FMUL.FTZ R90, R0.reuse, R90 ;  /* 0x0000005a005a7220 */ /* 0x040fe20000410000 */
[C---:B------:R-:W-:Y:S01]  /*27b0*/  FMUL.FTZ R91, R0.reuse, R91 ;  /* 0x0000005b005b7220 */ /* 0x040fe20000410000 */
[C---:B------:R-:W-:Y:S01]  /*27c0*/  FMUL.FTZ R94, R0.reuse, R94 ;  /* 0x0000005e005e7220 */ /* 0x040fe20000410000 */
[----:B------:R-:W-:Y:S01]  /*27d0*/  FMUL.FTZ R95, R0, R95 ;  /* 0x0000005f005f7220 */ /* 0x000fe20000410000 */
[----:B------:R-:W-:Y:S02]  /*27e0*/  VIADD R14, R170, UR55 ;  /* 0x00000037aa0e7c36 */ /* 0x000fe40008000000 */
[C---:B------:R-:W-:Y:S01]  /*27f0*/  FMUL.FTZ R98, R0.reuse, R98 ;  /* 0x0000006200627220 */ /* 0x040fe20000410000 */
[----:B------:R-:W3:Y:S01]  /*2800*/  MUFU.TANH R90, R90 ;  /* 0x0000005a005a7308 */ /* 0x000ee20000002400 */
[----:B------:R-:W-:Y:S02]  /*2810*/  IMAD.U32 R15, RZ, RZ, UR54 ;  /* 0x00000036ff0f7e24 */ /* 0x000fe4000f8e00ff */
[C---:B------:R-:W-:Y:S01]  /*2820*/  FMUL.FTZ R8, R0.reuse, R96 ;  /* 0x0000006000087220 */ /* 0x040fe20000410000 */
[C---:B-12---:R-:W-:Y:S01]  /*2830*/  FMUL.FTZ R3, R0.reuse, R88 ;  /* 0x0000005800037220 */ /* 0x046fe20000410000 */
[----:B------:R-:W-:Y:S01]  /*2840*/  FMUL.FTZ R99, R0, R99 ;  /* 0x0000006300637220 */ /* 0x000fe20000410000 */
[----:B------:R-:W-:-:S02]  /*2850*/  IMAD R96, R15, -0xa0, R14 ;  /* 0xffffff600f607824 */ /* 0x000fc400078e020e */
[C---:B------:R-:W-:Y:S01]  /*2860*/  FMUL.FTZ R4, R0.reuse, R89 ;  /* 0x0000005900047220 */ /* 0x040fe20000410000 */
[C---:B------:R-:W-:Y:S01]  /*2870*/  FMUL.FTZ R102, R0.reuse, R102 ;  /* 0x0000006600667220 */ /* 0x040fe20000410000 */
[----:B------:R-:W1:Y:S01]  /*2880*/  MUFU.TANH R91, R91 ;  /* 0x0000005b005b7308 */ /* 0x000e620000002400 */
[----:B------:R-:W-:Y:S01]  /*2890*/  FMUL.FTZ R5, R0, R92 ;  /* 0x0000005c00057220 */ /* 0x000fe20000410000 */
[----:B------:R-:W-:Y:S01]  /*28a0*/  ISETP.GT.AND P4, PT, R96, RZ, PT ;  /* 0x000000ff6000720c */ /* 0x000fe20003f84270 */
[----:B------:R-:W-:Y:S01]  /*28b0*/  FMUL.FTZ R103, R0, R103 ;  /* 0x0000006700677220 */ /* 0x000fe20000410000 */
[----:B------:R-:W-:Y:S01]  /*28c0*/  ISETP.GT.AND P3, PT, R96, 0x1, PT ;  /* 0x000000016000780c */ /* 0x000fe20003f64270 */
[----:B------:R-:W-:Y:S01]  /*28d0*/  FMUL.FTZ R7, R0, R93 ;  /* 0x0000005d00077220 */ /* 0x000fe20000410000 */
[----:B------:R-:W-:Y:S01]  /*28e0*/  ISETP.GT.AND P2, PT, R96, 0x8, PT ;  /* 0x000000086000780c */ /* 0x000fe20003f44270 */
[----:B------:R-:W-:Y:S01]  /*28f0*/  FMUL.FTZ R74, R0, R74 ;  /* 0x0000004a004a7220 */ /* 0x000fe20000410000 */
[----:B------:R-:W2:Y:S01]  /*2900*/  MUFU.TANH R94, R94 ;  /* 0x0000005e005e7308 */ /* 0x000ea20000002400 */
[----:B---3--:R-:W-:Y:S01]  /*2910*/  FSEL R123, R90, -INF , P4 ;  /* 0xff8000005a7b7808 */ /* 0x008fe20002000000 */
[----:B------:R-:W-:Y:S01]  /*2920*/  FMUL.FTZ R75, R0, R75 ;  /* 0x0000004b004b7220 */ /* 0x000fe20000410000 */
[----:B------:R-:W-:Y:S01]  /*2930*/  ISETP.GT.AND P1, PT, R96, 0x9, PT ;  /* 0x000000096000780c */ /* 0x000fe20003f24270 */
[----:B------:R-:W-:Y:S01]  /*2940*/  FMUL.FTZ R9, R0, R97 ;  /* 0x0000006100097220 */ /* 0x000fe20000410000 */
[----:B------:R-:W-:Y:S01]  /*2950*/  ISETP.GT.AND P6, PT, R96, 0x10, PT ;  /* 0x000000106000780c */ /* 0x000fe20003fc4270 */
[----:B------:R-:W-:Y:S01]  /*2960*/  FMUL.FTZ R78, R0, R78 ;  /* 0x0000004e004e7220 */ /* 0x000fe20000410000 */
[----:B------:R-:W-:Y:S01]  /*2970*/  ISETP.GT.AND P5, PT, R96, 0x11, PT ;  /* 0x000000116000780c */ /* 0x000fe20003fa4270 */
[----:B------:R-:W3:Y:S01]  /*2980*/  MUFU.TANH R95, R95 ;  /* 0x0000005f005f7308 */ /* 0x000ee20000002400 */
[----:B-1----:R-:W-:Y:S01]  /*2990*/  FSEL R91, R91, -INF , P3 ;  /* 0xff8000005b5b7808 */ /* 0x002fe20001800000 */
[C---:B------:R-:W-:Y:S01]  /*29a0*/  FMUL.FTZ R11, R0.reuse, R100 ;  /* 0x00000064000b7220 */ /* 0x040fe20000410000 */
[C---:B------:R-:W-:Y:S01]  /*29b0*/  FMUL.FTZ R79, R0.reuse, R79 ;  /* 0x0000004f004f7220 */ /* 0x040fe20000410000 */
[C---:B------:R-:W-:Y:S01]  /*29c0*/  FMUL.FTZ R10, R0.reuse, R101 ;  /* 0x00000065000a7220 */ /* 0x040fe20000410000 */
[----:B------:R-:W-:Y:S01]  /*29d0*/  FMNMX.FTZ R14, R123, R91, !PT ;  /* 0x0000005b7b0e7209 */ /* 0x000fe20007810000 */
[C---:B------:R-:W-:Y:S01]  /*29e0*/  FMUL.FTZ R82, R0.reuse, R82 ;  /* 0x0000005200527220 */ /* 0x040fe20000410000 */
[----:B------:R-:W-:Y:S01]  /*29f0*/  FMUL.FTZ R13, R0, R72 ;  /* 0x00000048000d7220 */ /* 0x000fe20000410000 */
[----:B------:R-:W1:Y:S01]  /*2a00*/  MUFU.TANH R98, R98 ;  /* 0x0000006200627308 */ /* 0x000e620000002400 */
[----:B--2---:R-:W-:Y:S01]  /*2a10*/  FSEL R129, R94, -INF , P2 ;  /* 0xff8000005e817808 */ /* 0x004fe20001000000 */
[C---:B------:R-:W-:Y:S01]  /*2a20*/  FMUL.FTZ R83, R0.reuse, R83 ;  /* 0x0000005300537220 */ /* 0x040fe20000410000 */
[C---:B------:R-:W-:Y:S01]  /*2a30*/  FMUL.FTZ R25, R0.reuse, R25 ;  /* 0x0000001900197220 */ /* 0x040fe20000410000 */
[C---:B------:R-:W-:Y:S01]  /*2a40*/  FMUL.FTZ R12, R0.reuse, R73 ;  /* 0x00000049000c7220 */ /* 0x040fe20000410000 */
[----:B------:R-:W-:Y:S01]  /*2a50*/  FMNMX.FTZ R14, R129, R14, !PT ;  /* 0x0000000e810e7209 */ /* 0x000fe20007810000 */
[C---:B------:R-:W-:Y:S01]  /*2a60*/  FMUL.FTZ R86, R0.reuse, R86 ;  /* 0x0000005600567220 */ /* 0x040fe20000410000 */
[C---:B------:R-:W-:Y:S01]  /*2a70*/  FMUL.FTZ R72, R0.reuse, R76 ;  /* 0x0000004c00487220 */ /* 0x040fe20000410000 */
[----:B------:R-:W2:Y:S01]  /*2a80*/  MUFU.TANH R3, R3 ;  /* 0x0000000300037308 */ /* 0x000ea20000002400 */
[----:B---3--:R-:W-:Y:S01]  /*2a90*/  FSEL R137, R95, -INF , P1 ;  /* 0xff8000005f897808 */ /* 0x008fe20000800000 */
[C---:B------:R-:W-:Y:S01]  /*2aa0*/  FMUL.FTZ R87, R0.reuse, R87 ;  /* 0x0000005700577220 */ /* 0x040fe20000410000 */
[C---:B------:R-:W-:Y:S01]  /*2ab0*/  FMUL.FTZ R20, R0.reuse, R77 ;  /* 0x0000004d00147220 */ /* 0x040fe20000410000 */
[C---:B------:R-:W-:Y:S01]  /*2ac0*/  FMUL.FTZ R58, R0.reuse, R58 ;  /* 0x0000003a003a7220 */ /* 0x040fe20000410000 */
[----:B------:R-:W-:Y:S01]  /*2ad0*/  FMNMX.FTZ R14, R137, R14, !PT ;  /* 0x0000000e890e7209 */ /* 0x000fe20007810000 */
[C---:B------:R-:W-:Y:S01]  /*2ae0*/  FMUL.FTZ R27, R0.reuse, R27 ;  /* 0x0000001b001b7220 */ /* 0x040fe20000410000 */
[----:B------:R-:W-:Y:S01]  /*2af0*/  FMUL.FTZ R59, R0, R59 ;  /* 0x0000003b003b7220 */ /* 0x000fe20000410000 */
[----:B------:R-:W3:Y:S01]  /*2b00*/  MUFU.TANH R99, R99 ;  /* 0x0000006300637308 */ /* 0x000ee20000002400 */
[----:B-1----:R-:W-:Y:S01]  /*2b10*/  FSEL R139, R98, -INF , P6 ;  /* 0xff800000628b7808 */ /* 0x002fe20003000000 */
[C---:B------:R-:W-:Y:S01]  /*2b20*/  FMUL.FTZ R73, R0.reuse, R81 ;  /* 0x0000005100497220 */ /* 0x040fe20000410000 */
[C---:B------:R-:W-:Y:S01]  /*2b30*/  FMUL.FTZ R62, R0.reuse, R62 ;  /* 0x0000003e003e7220 */ /* 0x040fe20000410000 */
[C---:B------:R-:W-:Y:S01]  /*2b40*/  FMUL.FTZ R31, R0.reuse, R31 ;  /* 0x0000001f001f7220 */ /* 0x040fe20000410000 */
[----:B------:R-:W-:Y:S01]  /*2b50*/  FMNMX.FTZ R90, R139, R14, !PT ;  /* 0x0000000e8b5a7209 */ /* 0x000fe20007810000 */
[C---:B------:R-:W-:Y:S01]  /*2b60*/  FMUL.FTZ R84, R0.reuse, R84 ;  /* 0x0000005400547220 */ /* 0x040fe20000410000 */
[C---:B------:R-:W-:Y:S01]  /*2b70*/  FMUL.FTZ R63, R0.reuse, R63 ;  /* 0x0000003f003f7220 */ /* 0x040fe20000410000 */
[----:B------:R-:W1:Y:S01]  /*2b80*/  MUFU.TANH R4, R4 ;  /* 0x0000000400047308 */ /* 0x000e620000002400 */
[----:B--2---:R-:W-:Y:S01]  /*2b90*/  FSEL R15, R3, -INF , P4 ;  /* 0xff800000030f7808 */ /* 0x004fe20002000000 */
[----:B------:R-:W-:Y:S01]  /*2ba0*/  FMUL.FTZ R35, R0, R35 ;  /* 0x0000002300237220 */ /* 0x000fe20000410000 */
[----:B------:R-:W-:Y:S01]  /*2bb0*/  ISETP.GT.AND P4, PT, R96, 0x18, PT ;  /* 0x000000186000780c */ /* 0x000fe20003f84270 */
[C---:B------:R-:W-:Y:S01]  /*2bc0*/  FMUL.FTZ R66, R0.reuse, R66 ;  /* 0x0000004200427220 */ /* 0x040fe20000410000 */
[C---:B------:R-:W-:Y:S01]  /*2bd0*/  FMUL.FTZ R39, R0.reuse, R39 ;  /* 0x0000002700277220 */ /* 0x040fe20000410000 */
        /* <DEDUP_REMOVED lines=12> */
[----:B------:R-:W-:Y:S01]  /*2ca0*/  FMUL.FTZ R43, R0, R43 ;  /* 0x0000002b002b7220 */ /* 0x000fe20000410000 */
[----:B------:R-:W-:Y:S01]  /*2cb0*/  ISETP.GT.AND P3, PT, R96, 0x19, PT ;  /* 0x000000196000780c */ /* 0x000fe20003f64270 */
[C---:B------:R-:W-:Y:S01]  /*2cc0*/  FMUL.FTZ R61, R0.reuse, R61 ;  /* 0x0000003d003d7220 */ /* 0x040fe20000410000 */
[C---:B------:R-:W-:Y:S01]  /*2cd0*/  FMUL.FTZ R64, R0.reuse, R64 ;  /* 0x0000004000407220 */ /* 0x040fe20000410000 */
        /* <DEDUP_REMOVED lines=12> */
[----:B------:R-:W-:Y:S01]  /*2da0*/  FMUL.FTZ R49, R0, R49 ;  /* 0x0000003100317220 */ /* 0x000fe20000410000 */
[----:B------:R-:W-:Y:S01]  /*2db0*/  ISETP.GT.AND P2, PT, R96, 0x20, PT ;  /* 0x000000206000780c */ /* 0x000fe20003f44270 */
[C---:B------:R-:W-:Y:S01]  /*2dc0*/  FMUL.FTZ R24, R0.reuse, R24 ;  /* 0x0000001800187220 */ /* 0x040fe20000410000 */
[C---:B------:R-:W-:Y:S01]  /*2dd0*/  FMUL.FTZ R68, R0.reuse, R68 ;  /* 0x0000004400447220 */ /* 0x040fe20000410000 */
[C---:B------:R-:W-:Y:S01]  /*2de0*/  FMUL.FTZ R51, R0.reuse, R51 ;  /* 0x0000003300337220 */ /* 0x040fe20000410000 */
[C---:B------:R-:W-:Y:S01]  /*2df0*/  FMUL.FTZ R50, R0.reuse, R50 ;  /* 0x0000003200327220 */ /* 0x040fe20000410000 */
[----:B------:R3:W4:Y:S01]  /*2e00*/  MUFU.TANH R88, R74 ;  /* 0x0000004a00587308 */ /* 0x0007220000002400 */
[----:B-1----:R-:W-:Y:S01]  /*2e10*/  FSEL R145, R103, -INF , P3 ;  /* 0xff80000067917808 */ /* 0x002fe20001800000 */
[C---:B------:R-:W-:Y:S01]  /*2e20*/  FMUL.FTZ R53, R0.reuse, R53 ;  /* 0x0000003500357220 */ /* 0x040fe20000410000 */
[C---:B------:R-:W-:Y:S01]  /*2e30*/  FMUL.FTZ R55, R0.reuse, R55 ;  /* 0x0000003700377220 */ /* 0x040fe20000410000 */
[C---:B------:R-:W-:Y:S01]  /*2e40*/  FMUL.FTZ R26, R0.reuse, R26 ;  /* 0x0000001a001a7220 */ /* 0x040fe20000410000 */
[----:B------:R-:W-:Y:S01]  /*2e50*/  FMNMX.FTZ R90, R145, R90, !PT ;  /* 0x0000005a915a7209 */ /* 0x000fe20007810000 */
[C---:B------:R-:W-:Y:S01]  /*2e60*/  FMUL.FTZ R40, R0.reuse, R40 ;  /* 0x0000002800287220 */ /* 0x040fe20000410000 */
[C---:B------:R-:W-:Y:S01]  /*2e70*/  FMUL.FTZ R54, R0.reuse, R54 ;  /* 0x0000003600367220 */ /* 0x040fe20000410000 */
[----:B------:R-:W-:Y:S01]  /*2e80*/  MUFU.TANH R8, R8 ;  /* 0x0000000800087308 */ /* 0x000fe20000002400 */
[----:B--2---:R-:W-:Y:S01]  /*2e90*/  FSEL R7, R7, -INF , P1 ;  /* 0xff80000007077808 */ /* 0x004fe20000800000 */
[----:B---3--:R-:W-:Y:S01]  /*2ea0*/  FMUL.FTZ R74, R0, R80 ;  /* 0x00000050004a7220 */ /* 0x008fe20000410000 */
[----:B------:R-:W-:Y:S01]  /*2eb0*/  ISETP.GT.AND P1, PT, R96, 0x21, PT ;  /* 0x000000216000780c */ /* 0x000fe20003f24270 */
[C---:B------:R-:W-:Y:S01]  /*2ec0*/  FMUL.FTZ R48, R0.reuse, R48 ;  /* 0x0000003000307220 */ /* 0x040fe20000410000 */
[C---:B------:R-:W-:Y:S01]  /*2ed0*/  FMUL.FTZ R30, R0.reuse, R30 ;  /* 0x0000001e001e7220 */ /* 0x040fe20000410000 */
[C---:B------:R-:W-:Y:S01]  /*2ee0*/  FMUL.FTZ R52, R0.reuse, R52 ;  /* 0x0000003400347220 */ /* 0x040fe20000410000 */
[----:B------:R-:W-:Y:S01]  /*2ef0*/  FMUL.FTZ R34, R0, R34 ;  /* 0x0000002200227220 */ /* 0x000fe20000410000 */
[----:B------:R1:W2:Y:S01]  /*2f00*/  MUFU.TANH R89, R75 ;  /* 0x0000004b00597308 */ /* 0x0002a20000002400 */
[----:B----4-:R-:W-:Y:S01]  /*2f10*/  FSEL R147, R88, -INF , P2 ;  /* 0xff80000058937808 */ /* 0x010fe20001000000 */
[C---:B------:R-:W-:Y:S01]  /*2f20*/  FMUL.FTZ R28, R0.reuse, R28 ;  /* 0x0000001c001c7220 */ /* 0x040fe20000410000 */
[C---:B------:R-:W-:Y:S01]  /*2f30*/  FMUL.FTZ R38, R0.reuse, R38 ;  /* 0x0000002600267220 */ /* 0x040fe20000410000 */
[C---:B------:R-:W-:Y:S01]  /*2f40*/  FMUL.FTZ R32, R0.reuse, R32 ;  /* 0x0000002000207220 */ /* 0x040fe20000410000 */
[----:B------:R-:W-:Y:S01]  /*2f50*/  FMNMX.FTZ R90, R147, R90, !PT ;  /* 0x0000005a935a7209 */ /* 0x000fe20007810000 */
[C---:B------:R-:W-:Y:S01]  /*2f60*/  FMUL.FTZ R36, R0.reuse, R36 ;  /* 0x0000002400247220 */ /* 0x040fe20000410000 */
[----:B------:R-:W-:Y:S01]  /*2f70*/  ULDC UR6, c[0x0][0x988] ;  /* 0x0002620000067ab9 */ /* 0x000fe20000000800 */
[----:B------:R-:W3:Y:S01]  /*2f80*/  MUFU.TANH R9, R9 ;  /* 0x0000000900097308 */ /* 0x000ee20000002400 */
[C---:B-1----:R-:W-:Y:S01]  /*2f90*/  FMUL.FTZ R75, R0.reuse, R85 ;  /* 0x00000055004b7220 */ /* 0x042fe20000410000 */
[C---:B------:R-:W-:Y:S01]  /*2fa0*/  FMUL.FTZ R29, R0.reuse, R29 ;  /* 0x0000001d001d7220 */ /* 0x040fe20000410000 */
[----:B------:R-:W-:Y:S01]  /*2fb0*/  IMAD.U32 R4, RZ, RZ, UR6 ;  /* 0x00000006ff047e24 */ /* 0x000fe2000f8e00ff */
[----:B------:R-:W-:Y:S01]  /*2fc0*/  P2R R104, PR, RZ, 0x1 ;  /* 0x00000001ff687803 */ /* 0x000fe20000000000 */
[C---:B------:R-:W-:Y:S01]  /*2fd0*/  FMUL.FTZ R33, R0.reuse, R33 ;  /* 0x0000002100217220 */ /* 0x040fe20000410000 */
[----:B------:R-:W-:Y:S01]  /*2fe0*/  FMUL.FTZ R37, R0, R37 ;  /* 0x0000002500257220 */ /* 0x000fe20000410000 */
[----:B------:R-:W-:Y:S01]  /*2ff0*/  UISETP.GE.AND UP0, UPT, UR55, 0xa1, UPT ;  /* 0x000000a13700788c */ /* 0x000fe2000bf06270 */
[----:B------:R-:W-:Y:S01]  /*3000*/  MUFU.TANH R78, R78 ;  /* 0x0000004e004e7308 */ /* 0x000fe20000002400 */
[----:B--2---:R-:W-:-:S04]  /*3010*/  FSEL R89, R89, -INF , P1 ;  /* 0xff80000059597808 */ /* 0x004fc80000800000 */
[----:B------:R-:W-:-:S03]  /*3020*/  FMNMX.FTZ R90, R89, R90, !PT ;  /* 0x0000005a595a7209 */ /* 0x000fc60007810000 */
[----:B------:R-:W1:Y:S01]  /*3030*/  MUFU.TANH R11, R11 ;  /* 0x0000000b000b7308 */ /* 0x000e620000002400 */
[----:B---3--:R-:W-:Y:S02]  /*3040*/  FSEL R9, R9, -INF , P5 ;  /* 0xff80000009097808 */ /* 0x008fe40002800000 */
[----:B------:R-:W-:-:S05]  /*3050*/  ISETP.GT.AND P5, PT, R96, 0x29, PT ;  /* 0x000000296000780c */ /* 0x000fca0003fa4270 */
[----:B------:R-:W2:Y:S08]  /*3060*/  MUFU.TANH R79, R79 ;  /* 0x0000004f004f7308 */ /* 0x000eb00000002400 */
[----:B------:R-:W-:Y:S01]  /*3070*/  MUFU.TANH R10, R10 ;  /* 0x0000000a000a7308 */ /* 0x000fe20000002400 */
[----:B-1----:R-:W-:Y:S02]  /*3080*/  FSEL R11, R11, -INF , P4 ;  /* 0xff8000000b0b7808 */ /* 0x002fe40002000000 */
[----:B------:R-:W-:-:S05]  /*3090*/  ISETP.GT.AND P4, PT, R96, 0x30, PT ;  /* 0x000000306000780c */ /* 0x000fca0003f84270 */
[----:B------:R-:W1:Y:S01]  /*30a0*/  MUFU.TANH R82, R82 ;  /* 0x0000005200527308 */ /* 0x000e620000002400 */
[----:B--2---:R-:W-:-:S07]  /*30b0*/  FSEL R151, R79, -INF , P5 ;  /* 0xff8000004f977808 */ /* 0x004fce0002800000 */
[----:B------:R-:W2:Y:S08]  /*30c0*/  MUFU.TANH R13, R13 ;  /* 0x0000000d000d7308 */ /* 0x000eb00000002400 */
[----:B------:R3:W-:Y:S01]  /*30d0*/  MUFU.TANH R92, R25 ;  /* 0x00000019005c7308 */ /* 0x0007e20000002400 */
[----:B-1----:R-:W-:-:S07]  /*30e0*/  FSEL R153, R82, -INF , P4 ;  /* 0xff80000052997808 */ /* 0x002fce0002000000 */
[----:B------:R-:W-:Y:S01]  /*30f0*/  MUFU.TANH R83, R83 ;  /* 0x0000005300537308 */ /* 0x000fe20000002400 */
[----:B---3--:R-:W-:Y:S02]  /*3100*/  FSEL R25, R8, -INF , P6 ;  /* 0xff80000008197808 */ /* 0x008fe40003000000 */
[----:B------:R-:W-:Y:S02]  /*3110*/  ISETP.GT.AND P6, PT, R96, 0x28, PT ;  /* 0x000000286000780c */ /* 0x000fe40003fc4270 */
[----:B--2---:R-:W-:Y:S02]  /*3120*/  FSEL R13, R13, -INF , P2 ;  /* 0xff8000000d0d7808 */ /* 0x004fe40001000000 */
[----:B------:R-:W-:Y:S01]  /*3130*/  FSEL R149, R78, -INF , P6 ;  /* 0xff8000004e957808 */ /* 0x000fe20003000000 */
[----:B------:R-:W-:Y:S01]  /*3140*/  MUFU.TANH R12, R12 ;  /* 0x0000000c000c7308 */ /* 0x000fe20000002400 */
[----:B------:R-:W-:Y:S02]  /*3150*/  ISETP.GT.AND P2, PT, R96, 0x38, PT ;  /* 0x000000386000780c */ /* 0x000fe40003f44270 */
[----:B------:R-:W-:-:S04]  /*3160*/  FMNMX.FTZ R90, R149, R90, !PT ;  /* 0x0000005a955a7209 */ /* 0x000fc80007810000 */
[----:B------:R-:W-:Y:S01]  /*3170*/  FMNMX.FTZ R90, R151, R90, !PT ;  /* 0x0000005a975a7209 */ /* 0x000fe20007810000 */
[----:B------:R-:W1:Y:S03]  /*3180*/  MUFU.TANH R86, R86 ;  /* 0x0000005600567308 */ /* 0x000e660000002400 */
[----:B------:R-:W-:-:S05]  /*3190*/  FMNMX.FTZ R90, R153, R90, !PT ;  /* 0x0000005a995a7209 */ /* 0x000fca0007810000 */
[----:B------:R-:W-:Y:S08]  /*31a0*/  MUFU.TANH R72, R72 ;  /* 0x0000004800487308 */ /* 0x000ff00000002400 */
[----:B------:R-:W-:Y:S01]  /*31b0*/  MUFU.TANH R87, R87 ;  /* 0x0000005700577308 */ /* 0x000fe20000002400 */
[----:B-1----:R-:W-:-:S07]  /*31c0*/  FSEL R157, R86, -INF , P2 ;  /* 0xff800000569d7808 */ /* 0x002fce0001000000 */
[----:B------:R-:W-:Y:S08]  /*31d0*/  MUFU.TANH R20, R20 ;  /* 0x0000001400147308 */ /* 0x000ff00000002400 */
[----:B------:R1:W-:Y:S08]  /*31e0*/  MUFU.TANH R119, R27 ;  /* 0x0000001b00777308 */ /* 0x0003f00000002400 */
[----:B------:R-:W-:Y:S01]  /*31f0*/  MUFU.TANH R58, R58 ;  /* 0x0000003a003a7308 */ /* 0x000fe20000002400 */
[----:B-1----:R-:W-:-:S02]  /*3200*/  FSEL R27, R10, -INF , P3 ;  /* 0xff8000000a1b7808 */ /* 0x002fc40001800000 */
[----:B------:R-:W-:-:S04]  /*3210*/  ISETP.GT.AND P3, PT, R96, 0x31, PT ;  /* 0x000000316000780c */ /* 0x000fc80003f64270 */
[----:B------:R-:W-:Y:S01]  /*3220*/  FSEL R155, R83, -INF , P3 ;  /* 0xff800000539b7808 */ /* 0x000fe20001800000 */
[----:B------:R-:W-:Y:S03]  /*3230*/  MUFU.TANH R74, R74 ;  /* 0x0000004a004a7308 */ /* 0x000fe60000002400 */
[----:B------:R-:W-:-:S04]  /*3240*/  FMNMX.FTZ R90, R155, R90, !PT ;  /* 0x0000005a9b5a7209 */ /* 0x000fc80007810000 */
[----:B------:R-:W-:Y:S01]  /*3250*/  FMNMX.FTZ R90, R157, R90, !PT ;  /* 0x0000005a9d5a7209 */ /* 0x000fe20007810000 */
[----:B------:R-:W-:Y:S08]  /*3260*/  MUFU.TANH R59, R59 ;  /* 0x0000003b003b7308 */ /* 0x000ff00000002400 */
[----:B------:R-:W1:Y:S08]  /*3270*/  MUFU.TANH R73, R73 ;  /* 0x0000004900497308 */ /* 0x000e700000002400 */
[----:B------:R2:W-:Y:S08]  /*3280*/  MUFU.TANH R125, R31 ;  /* 0x0000001f007d7308 */ /* 0x0005f00000002400 */
[----:B------:R-:W-:Y:S01]  /*3290*/  MUFU.TANH R62, R62 ;  /* 0x0000003e003e7308 */ /* 0x000fe20000002400 */
[----:B--2---:R-:W-:-:S02]  /*32a0*/  FSEL R31, R12, -INF , P1 ;  /* 0xff8000000c1f7808 */ /* 0x004fc40000800000 */
[C---:B------:R-:W-:Y:S02]  /*32b0*/  ISETP.GT.AND P1, PT, R96.reuse, 0x39, PT ;  /* 0x000000396000780c */ /* 0x040fe40003f24270 */
[----:B-1----:R-:W-:Y:S02]  /*32c0*/  FSEL R73, R73, -INF , P3 ;  /* 0xff80000049497808 */ /* 0x002fe40001800000 */
[----:B------:R-:W-:Y:S01]  /*32d0*/  FSEL R159, R87, -INF , P1 ;  /* 0xff800000579f7808 */ /* 0x000fe20000800000 */
[----:B------:R-:W-:Y:S01]  /*32e0*/  MUFU.TANH R84, R84 ;  /* 0x0000005400547308 */ /* 0x000fe20000002400 */
[----:B------:R-:W-:Y:S02]  /*32f0*/  ISETP.GT.AND P3, PT, R96, 0x49, PT ;  /* 0x000000496000780c */ /* 0x000fe40003f64270 */
[----:B------:R-:W-:-:S05]  /*3300*/  FMNMX.FTZ R90, R159, R90, !PT ;  /* 0x0000005a9f5a7209 */ /* 0x000fca0007810000 */
[----:B------:R1:W-:Y:S08]  /*3310*/  MUFU.TANH R131, R35 ;  /* 0x0000002300837308 */ /* 0x0003f00000002400 */
[----:B------:R-:W2:Y:S01]  /*3320*/  MUFU.TANH R63, R63 ;  /* 0x0000003f003f7308 */ /* 0x000ea20000002400 */
[----:B-1----:R-:W-:Y:S02]  /*3330*/  FSEL R35, R72, -INF , P6 ;  /* 0xff80000048237808 */ /* 0x002fe40003000000 */
[----:B------:R-:W-:-:S04]  /*3340*/  ISETP.GT.AND P6, PT, R96, 0x40, PT ;  /* 0x000000406000780c */ /* 0x000fc80003fc4270 */
[----:B------:R-:W-:Y:S01]  /*3350*/  FSEL R161, R58, -INF , P6 ;  /* 0xff8000003aa17808 */ /* 0x000fe20003000000 */
[----:B------:R-:W-:Y:S03]  /*3360*/  MUFU.TANH R75, R75 ;  /* 0x0000004b004b7308 */ /* 0x000fe60000002400 */
[----:B------:R-:W-:-:S05]  /*3370*/  FMNMX.FTZ R90, R161, R90, !PT ;  /* 0x0000005aa15a7209 */ /* 0x000fca0007810000 */
[----:B------:R1:W-:Y:S01]  /*3380*/  MUFU.TANH R133, R39 ;  /* 0x0000002700857308 */ /* 0x0003e20000002400 */
[----:B--2---:R-:W-:-:S07]  /*3390*/  FSEL R113, R63, -INF , P3 ;  /* 0xff8000003f717808 */ /* 0x004fce0001800000 */
[----:B------:R-:W2:Y:S01]  /*33a0*/  MUFU.TANH R66, R66 ;  /* 0x0000004200427308 */ /* 0x000ea20000002400 */
[----:B-1----:R-:W-:Y:S02]  /*33b0*/  FSEL R39, R20, -INF , P5 ;  /* 0xff80000014277808 */ /* 0x002fe40002800000 */
[----:B------:R-:W-:-:S04]  /*33c0*/  ISETP.GT.AND P5, PT, R96, 0x41, PT ;  /* 0x000000416000780c */ /* 0x000fc80003fa4270 */
[----:B------:R-:W-:Y:S01]  /*33d0*/  FSEL R163, R59, -INF , P5 ;  /* 0xff8000003ba37808 */ /* 0x000fe20002800000 */
[----:B------:R-:W-:Y:S03]  /*33e0*/  MUFU.TANH R56, R56 ;  /* 0x0000003800387308 */ /* 0x000fe60000002400 */
[----:B------:R-:W-:-:S05]  /*33f0*/  FMNMX.FTZ R90, R163, R90, !PT ;  /* 0x0000005aa35a7209 */ /* 0x000fca0007810000 */
[----:B------:R1:W-:Y:S08]  /*3400*/  MUFU.TANH R76, R41 ;  /* 0x00000029004c7308 */ /* 0x0003f00000002400 */
[----:B------:R-:W3:Y:S01]  /*3410*/  MUFU.TANH R67, R67 ;  /* 0x0000004300437308 */ /* 0x000ee20000002400 */
[----:B-1----:R-:W-:Y:S02]  /*3420*/  FSEL R41, R74, -INF , P4 ;  /* 0xff8000004a297808 */ /* 0x002fe40002000000 */
[----:B------:R-:W-:-:S04]  /*3430*/  ISETP.GT.AND P4, PT, R96, 0x48, PT ;  /* 0x000000486000780c */ /* 0x000fc80003f84270 */
[----:B------:R-:W-:Y:S01]  /*3440*/  FSEL R165, R62, -INF , P4 ;  /* 0xff8000003ea57808 */ /* 0x000fe20002000000 */
[----:B------:R-:W-:Y:S03]  /*3450*/  MUFU.TANH R57, R57 ;  /* 0x0000003900397308 */ /* 0x000fe60000002400 */
[----:B------:R-:W-:-:S04]  /*3460*/  FMNMX.FTZ R90, R165, R90, !PT ;  /* 0x0000005aa55a7209 */ /* 0x000fc80007810000 */
[----:B------:R-:W-:Y:S01]  /*3470*/  FMNMX.FTZ R90, R113, R90, !PT ;  /* 0x0000005a715a7209 */ /* 0x000fe20007810000 */
[----:B------:R-:W1:Y:S08]  /*3480*/  MUFU.TANH R70, R70 ;  /* 0x0000004600467308 */ /* 0x000e700000002400 */
[----:B------:R-:W-:Y:S08]  /*3490*/  MUFU.TANH R60, R60 ;  /* 0x0000003c003c7308 */ /* 0x000ff00000002400 */
[----:B------:R4:W-:Y:S08]  /*34a0*/  MUFU.TANH R77, R43 ;  /* 0x0000002b004d7308 */ /* 0x0009f00000002400 */
[----:B------:R-:W-:Y:S01]  /*34b0*/  MUFU.TANH R71, R71 ;  /* 0x0000004700477308 */ /* 0x000fe20000002400 */
[----:B----4-:R-:W-:-:S02]  /*34c0*/  FSEL R43, R84, -INF , P2 ;  /* 0xff800000542b7808 */ /* 0x010fc40001000000 */
[----:B------:R-:W-:-:S04]  /*34d0*/  ISETP.GT.AND P2, PT, R96, 0x50, PT ;  /* 0x000000506000780c */ /* 0x000fc80003f44270 */
[----:B--2---:R-:W-:Y:S01]  /*34e0*/  FSEL R111, R66, -INF , P2 ;  /* 0xff800000426f7808 */ /* 0x004fe20001000000 */
[----:B------:R-:W-:Y:S03]  /*34f0*/  MUFU.TANH R61, R61 ;  /* 0x0000003d003d7308 */ /* 0x000fe60000002400 */
[----:B------:R-:W-:-:S05]  /*3500*/  FMNMX.FTZ R90, R111, R90, !PT ;  /* 0x0000005a6f5a7209 */ /* 0x000fca0007810000 */
[----:B------:R-:W-:Y:S08]  /*3510*/  MUFU.TANH R64, R64 ;  /* 0x0000004000407308 */ /* 0x000ff00000002400 */
[----:B------:R2:W-:Y:S08]  /*3520*/  MUFU.TANH R80, R45 ;  /* 0x0000002d00507308 */ /* 0x0005f00000002400 */
[----:B------:R-:W-:Y:S01]  /*3530*/  MUFU.TANH R42, R42 ;  /* 0x0000002a002a7308 */ /* 0x000fe20000002400 */
[----:B--2---:R-:W-:-:S02]  /*3540*/  FSEL R45, R75, -INF , P1 ;  /* 0xff8000004b2d7808 */ /* 0x004fc40000800000 */
[----:B------:R-:W-:-:S04]  /*3550*/  ISETP.GT.AND P1, PT, R96, 0x51, PT ;  /* 0x000000516000780c */ /* 0x000fc80003f24270 */
[----:B---3--:R-:W-:Y:S01]  /*3560*/  FSEL R109, R67, -INF , P1 ;  /* 0xff800000436d7808 */ /* 0x008fe20000800000 */
[----:B------:R-:W-:Y:S03]  /*3570*/  MUFU.TANH R69, R69 ;  /* 0x0000004500457308 */ /* 0x000fe60000002400 */
[----:B------:R-:W-:-:S05]  /*3580*/  FMNMX.FTZ R90, R109, R90, !PT ;  /* 0x0000005a6d5a7209 */ /* 0x000fca0007810000 */
[----:B------:R2:W-:Y:S08]  /*3590*/  MUFU.TANH R93, R47 ;  /* 0x0000002f005d7308 */ /* 0x0005f00000002400 */
[----:B------:R-:W-:Y:S01]  /*35a0*/  MUFU.TANH R44, R44 ;  /* 0x0000002c002c7308 */ /* 0x000fe20000002400 */
[----:B--2---:R-:W-:Y:S02]  /*35b0*/  FSEL R47, R56, -INF , P6 ;  /* 0xff800000382f7808 */ /* 0x004fe40003000000 */
[----:B------:R-:W-:-:S04]  /*35c0*/  ISETP.GT.AND P6, PT, R96, 0x58, PT ;  /* 0x000000586000780c */ /* 0x000fc80003fc4270 */
[----:B-1----:R-:W-:Y:S01]  /*35d0*/  FSEL R105, R70, -INF , P6 ;  /* 0xff80000046697808 */ /* 0x002fe20003000000 */
[----:B------:R-:W-:Y:S03]  /*35e0*/  MUFU.TANH R46, R46 ;  /* 0x0000002e002e7308 */ /* 0x000fe60000002400 */
[----:B------:R-:W-:-:S05]  /*35f0*/  FMNMX.FTZ R90, R105, R90, !PT ;  /* 0x0000005a695a7209 */ /* 0x000fca0007810000 */
[----:B------:R-:W1:Y:S08]  /*3600*/  MUFU.TANH R65, R65 ;  /* 0x0000004100417308 */ /* 0x000e700000002400 */
[----:B------:R2:W-:Y:S08]  /*3610*/  MUFU.TANH R81, R49 ;  /* 0x0000003100517308 */ /* 0x0005f00000002400 */
[----:B------:R-:W-:Y:S01]  /*3620*/  MUFU.TANH R24, R24 ;  /* 0x0000001800187308 */ /* 0x000fe20000002400 */
[----:B--2---:R-:W-:-:S02]  /*3630*/  FSEL R49, R57, -INF , P5 ;  /* 0xff80000039317808 */ /* 0x004fc40002800000 */
[C---:B------:R-:W-:Y:S02]  /*3640*/  ISETP.GT.AND P5, PT, R96.reuse, 0x59, PT ;  /* 0x000000596000780c */ /* 0x040fe40003fa4270 */
[----:B-1----:R-:W-:Y:S02]  /*3650*/  FSEL R57, R65, -INF , P1 ;  /* 0xff80000041397808 */ /* 0x002fe40000800000 */
[----:B------:R-:W-:Y:S01]  /*3660*/  FSEL R103, R71, -INF , P5 ;  /* 0xff80000047677808 */ /* 0x000fe20002800000 */
[----:B------:R-:W1:Y:S01]  /*3670*/  MUFU.TANH R68, R68 ;  /* 0x0000004400447308 */ /* 0x000e620000002400 */
[----:B------:R-:W-:Y:S02]  /*3680*/  ISETP.GT.AND P1, PT, R96, 0x69, PT ;  /* 0x000000696000780c */ /* 0x000fe40003f24270 */
[----:B------:R-:W-:Y:S02]  /*3690*/  FMNMX.FTZ R90, R103, R90, !PT ;  /* 0x0000005a675a7209 */ /* 0x000fe40007810000 */
[----:B------:R-:W-:-:S03]  /*36a0*/  FSEL R93, R93, -INF , P1 ;  /* 0xff8000005d5d7808 */ /* 0x000fc60000800000 */
[----:B------:R2:W-:Y:S08]  /*36b0*/  MUFU.TANH R101, R51 ;  /* 0x0000003300657308 */ /* 0x0005f00000002400 */
[----:B------:R3:W-:Y:S01]  /*36c0*/  MUFU.TANH R85, R53 ;  /* 0x0000003500557308 */ /* 0x0007e20000002400 */
[----:B--2---:R-:W-:Y:S02]  /*36d0*/  FSEL R51, R60, -INF , P4 ;  /* 0xff8000003c337808 */ /* 0x004fe40002000000 */
[----:B------:R-:W-:-:S02]  /*36e0*/  ISETP.GT.AND P4, PT, R96, 0x60, PT ;  /* 0x000000606000780c */ /* 0x000fc40003f84270 */
[----:B-1----:R-:W-:Y:S02]  /*36f0*/  FSEL R59, R68, -INF , P6 ;  /* 0xff800000443b7808 */ /* 0x002fe40003000000 */
[----:B------:R-:W-:Y:S01]  /*3700*/  FSEL R99, R42, -INF , P4 ;  /* 0xff8000002a637808 */ /* 0x000fe20002000000 */
[----:B------:R1:W-:Y:S01]  /*3710*/  MUFU.TANH R115, R55 ;  /* 0x0000003700737308 */ /* 0x0003e20000002400 */
[----:B---3--:R-:W-:Y:S02]  /*3720*/  FSEL R53, R61, -INF , P3 ;  /* 0xff8000003d357808 */ /* 0x008fe40001800000 */
[----:B------:R-:W-:Y:S02]  /*3730*/  ISETP.GT.AND P3, PT, R96, 0x61, PT ;  /* 0x000000616000780c */ /* 0x000fe40003f64270 */
[----:B------:R-:W-:Y:S02]  /*3740*/  FSEL R61, R69, -INF , P5 ;  /* 0xff800000453d7808 */ /* 0x000fe40002800000 */
[----:B------:R-:W-:Y:S01]  /*3750*/  FSEL R95, R77, -INF , P3 ;  /* 0xff8000004d5f7808 */ /* 0x000fe20001800000 */
[----:B------:R-:W2:Y:S01]  /*3760*/  MUFU.TANH R50, R50 ;  /* 0x0000003200327308 */ /* 0x000ea20000002400 */
[----:B-1----:R-:W-:-:S02]  /*3770*/  FSEL R55, R64, -INF , P2 ;  /* 0xff80000040377808 */ /* 0x002fc40001000000 */
[----:B------:R-:W-:Y:S02]  /*3780*/  ISETP.GT.AND P2, PT, R96, 0x68, PT ;  /* 0x000000686000780c */ /* 0x000fe40003f44270 */
[----:B------:R-:W-:Y:S02]  /*3790*/  FMNMX.FTZ R90, R99, R90, !PT ;  /* 0x0000005a635a7209 */ /* 0x000fe40007810000 */
[----:B------:R-:W-:Y:S01]  /*37a0*/  FSEL R5, R46, -INF , P2 ;  /* 0xff8000002e057808 */ /* 0x000fe20001000000 */
[----:B------:R-:W1:Y:S01]  /*37b0*/  MUFU.TANH R26, R26 ;  /* 0x0000001a001a7308 */ /* 0x000e620000002400 */
[----:B------:R-:W-:Y:S02]  /*37c0*/  ISETP.GT.AND P5, PT, R96, 0x71, PT ;  /* 0x000000716000780c */ /* 0x000fe40003fa4270 */
[----:B------:R-:W-:Y:S02]  /*37d0*/  FSEL R67, R44, -INF , P2 ;  /* 0xff8000002c437808 */ /* 0x000fe40001000000 */
[----:B------:R-:W-:-:S02]  /*37e0*/  ISETP.GT.AND P2, PT, R96, 0x80, PT ;  /* 0x000000806000780c */ /* 0x000fc40003f44270 */
[----:B------:R-:W-:Y:S01]  /*37f0*/  FMNMX.FTZ R90, R95, R90, !PT ;  /* 0x0000005a5f5a7209 */ /* 0x000fe20007810000 */
[----:B------:R-:W3:Y:S01]  /*3800*/  MUFU.TANH R40, R40 ;  /* 0x0000002800287308 */ /* 0x000ee20000002400 */
[----:B------:R-:W-:Y:S02]  /*3810*/  FSEL R75, R81, -INF , P5 ;  /* 0xff800000514b7808 */ /* 0x000fe40002800000 */
[----:B------:R-:W-:Y:S02]  /*3820*/  FSEL R81, R24, -INF , P2 ;  /* 0xff80000018517808 */ /* 0x000fe40001000000 */
[----:B------:R-:W-:Y:S02]  /*3830*/  FMNMX.FTZ R24, R15, R14, !PT ;  /* 0x0000000e0f187209 */ /* 0x000fe40007810000 */
[----:B------:R-:W-:Y:S01]  /*3840*/  ISETP.GT.AND P6, PT, R96, 0x70, PT ;  /* 0x000000706000780c */ /* 0x000fe20003fc4270 */
[----:B------:R-:W4:Y:S01]  /*3850*/  MUFU.TANH R54, R54 ;  /* 0x0000003600367308 */ /* 0x000f220000002400 */
[----:B------:R-:W-:-:S02]  /*3860*/  FMNMX.FTZ R90, R5, R90, !PT ;  /* 0x0000005a055a7209 */ /* 0x000fc40007810000 */
[----:B------:R-:W-:Y:S02]  /*3870*/  FMNMX.FTZ R24, R21, R24, !PT ;  /* 0x0000001815187209 */ /* 0x000fe40007810000 */
[----:B--2---:R-:W-:Y:S02]  /*3880*/  FSEL R97, R50, -INF , P6 ;  /* 0xff80000032617808 */ /* 0x004fe40003000000 */
[----:B------:R-:W-:Y:S01]  /*3890*/  FMNMX.FTZ R90, R93, R90, !PT ;  /* 0x0000005a5d5a7209 */ /* 0x000fe20007810000 */
[----:B------:R-:W2:Y:S01]  /*38a0*/  MUFU.TANH R48, R48 ;  /* 0x0000003000307308 */ /* 0x000ea20000002400 */
[----:B-1----:R-:W-:Y:S02]  /*38b0*/  FSEL R117, R26, -INF , P2 ;  /* 0xff8000001a757808 */ /* 0x002fe40001000000 */
[----:B------:R-:W-:Y:S02]  /*38c0*/  FMNMX.FTZ R26, R7, R24, !PT ;  /* 0x00000018071a7209 */ /* 0x000fe40007810000 */
[----:B---3--:R-:W-:-:S02]  /*38d0*/  FSEL R63, R40, -INF , P4 ;  /* 0xff800000283f7808 */ /* 0x008fc40002000000 */
[----:B------:R-:W-:Y:S01]  /*38e0*/  ISETP.GT.AND P4, PT, R96, 0x78, PT ;  /* 0x000000786000780c */ /* 0x000fe20003f84270 */
[----:B------:R-:W1:Y:S01]  /*38f0*/  MUFU.TANH R30, R30 ;  /* 0x0000001e001e7308 */ /* 0x000e620000002400 */
[----:B------:R-:W-:Y:S02]  /*3900*/  FSEL R101, R101, -INF , P5 ;  /* 0xff80000065657808 */ /* 0x000fe40002800000 */
[----:B------:R-:W-:Y:S02]  /*3910*/  FMNMX.FTZ R90, R97, R90, !PT ;  /* 0x0000005a615a7209 */ /* 0x000fe40007810000 */
[----:B------:R-:W-:Y:S02]  /*3920*/  FMNMX.FTZ R26, R25, R26, !PT ;  /* 0x0000001a191a7209 */ /* 0x000fe40007810000 */
[----:B------:R-:W-:Y:S01]  /*3930*/  FSEL R65, R76, -INF , P3 ;  /* 0xff8000004c417808 */ /* 0x000fe20001800000 */
[----:B------:R-:W3:Y:S01]  /*3940*/  MUFU.TANH R52, R52 ;  /* 0x0000003400347308 */ /* 0x000ee20000002400 */
[----:B------:R-:W-:-:S02]  /*3950*/  ISETP.GT.AND P3, PT, R96, 0x79, PT ;  /* 0x000000796000780c */ /* 0x000fc40003f64270 */
[----:B----4-:R-:W-:Y:S02]  /*3960*/  FSEL R107, R54, -INF , P4 ;  /* 0xff800000366b7808 */ /* 0x010fe40002000000 */
[----:B------:R-:W-:Y:S02]  /*3970*/  FMNMX.FTZ R90, R101, R90, !PT ;  /* 0x0000005a655a7209 */ /* 0x000fe40007810000 */
[----:B------:R-:W-:Y:S01]  /*3980*/  FMNMX.FTZ R26, R9, R26, !PT ;  /* 0x0000001a091a7209 */ /* 0x000fe20007810000 */
[----:B------:R-:W4:Y:S01]  /*3990*/  MUFU.TANH R34, R34 ;  /* 0x0000002200227308 */ /* 0x000f220000002400 */
[----:B------:R-:W-:Y:S02]  /*39a0*/  FSEL R115, R115, -INF , P3 ;  /* 0xff80000073737808 */ /* 0x000fe40001800000 */
[----:B------:R-:W-:Y:S02]  /*39b0*/  FMNMX.FTZ R90, R107, R90, !PT ;  /* 0x0000005a6b5a7209 */ /* 0x000fe40007810000 */
[----:B------:R-:W-:-:S02]  /*39c0*/  FMNMX.FTZ R26, R11, R26, !PT ;  /* 0x0000001a0b1a7209 */ /* 0x000fc40007810000 */
[----:B------:R-:W-:Y:S01]  /*39d0*/  FSEL R69, R80, -INF , P1 ;  /* 0xff80000050457808 */ /* 0x000fe20000800000 */
[----:B------:R5:W-:Y:S01]  /*39e0*/  MUFU.TANH R40, R28 ;  /* 0x0000001c00287308 */ /* 0x000be20000002400 */
[----:B------:R-:W-:Y:S02]  /*39f0*/  ISETP.GT.AND P1, PT, R96, 0x81, PT ;  /* 0x000000816000780c */ /* 0x000fe40003f24270 */
[----:B------:R-:W-:Y:S02]  /*3a00*/  FMNMX.FTZ R90, R115, R90, !PT ;  /* 0x0000005a735a7209 */ /* 0x000fe40007810000 */
[----:B--2---:R-:W-:Y:S02]  /*3a10*/  FSEL R71, R48, -INF , P6 ;  /* 0xff80000030477808 */ /* 0x004fe40003000000 */
[----:B------:R-:W-:Y:S01]  /*3a20*/  ISETP.GT.AND P6, PT, R96, 0x88, PT ;  /* 0x000000886000780c */ /* 0x000fe20003fc4270 */
[----:B------:R-:W2:Y:S01]  /*3a30*/  MUFU.TANH R38, R38 ;  /* 0x0000002600267308 */ /* 0x000ea20000002400 */
[----:B-----5:R-:W-:-:S02]  /*3a40*/  FMNMX.FTZ R28, R27, R26, !PT ;  /* 0x0000001a1b1c7209 */ /* 0x020fc40007810000 */
[----:B------:R-:W-:Y:S02]  /*3a50*/  FSEL R119, R119, -INF , P1 ;  /* 0xff80000077777808 */ /* 0x000fe40000800000 */
[----:B------:R-:W-:Y:S02]  /*3a60*/  FMNMX.FTZ R90, R117, R90, !PT ;  /* 0x0000005a755a7209 */ /* 0x000fe40007810000 */
[----:B------:R-:W-:Y:S01]  /*3a70*/  FMNMX.FTZ R28, R13, R28, !PT ;  /* 0x0000001c0d1c7209 */ /* 0x000fe20007810000 */
[----:B------:R5:W-:Y:S01]  /*3a80*/  MUFU.TANH R44, R32 ;  /* 0x00000020002c7308 */ /* 0x000be20000002400 */
[----:B------:R-:W-:Y:S02]  /*3a90*/  ISETP.GT.AND P5, PT, R96, 0x89, PT ;  /* 0x000000896000780c */ /* 0x000fe40003fa4270 */
[----:B-1----:R-:W-:Y:S02]  /*3aa0*/  FSEL R121, R30, -INF , P6 ;  /* 0xff8000001e797808 */ /* 0x002fe40003000000 */
[----:B------:R-:W-:-:S02]  /*3ab0*/  FMNMX.FTZ R90, R119, R90, !PT ;  /* 0x0000005a775a7209 */ /* 0x000fc40007810000 */
[----:B------:R-:W-:Y:S01]  /*3ac0*/  FMNMX.FTZ R28, R31, R28, !PT ;  /* 0x0000001c1f1c7209 */ /* 0x000fe20007810000 */
[----:B------:R1:W-:Y:S01]  /*3ad0*/  MUFU.TANH R48, R36 ;  /* 0x0000002400307308 */ /* 0x0003e20000002400 */
[----:B---3--:R-:W-:Y:S02]  /*3ae0*/  FSEL R77, R52, -INF , P4 ;  /* 0xff800000344d7808 */ /* 0x008fe40002000000 */
[----:B------:R-:W-:Y:S02]  /*3af0*/  ISETP.GT.AND P4, PT, R96, 0x90, PT ;  /* 0x000000906000780c */ /* 0x000fe40003f84270 */
[----:B------:R-:W-:Y:S02]  /*3b00*/  FSEL R125, R125, -INF , P5 ;  /* 0xff8000007d7d7808 */ /* 0x000fe40002800000 */
[----:B------:R-:W-:Y:S01]  /*3b10*/  FMNMX.FTZ R90, R121, R90, !PT ;  /* 0x0000005a795a7209 */ /* 0x000fe20007810000 */
[----:B------:R-:W3:Y:S01]  /*3b20*/  MUFU.TANH R42, R29 ;  /* 0x0000001d002a7308 */ /* 0x000ee20000002400 */
[----:B------:R-:W-:-:S02]  /*3b30*/  FMNMX.FTZ R28, R35, R28, !PT ;  /* 0x0000001c231c7209 */ /* 0x000fc40007810000 */
[----:B------:R-:W-:Y:S02]  /*3b40*/  FSEL R79, R85, -INF , P3 ;  /* 0xff800000554f7808 */ /* 0x000fe40001800000 */
[----:B------:R-:W-:Y:S02]  /*3b50*/  ISETP.GT.AND P3, PT, R96, 0x91, PT ;  /* 0x000000916000780c */ /* 0x000fe40003f64270 */
[----:B----4-:R-:W-:Y:S01]  /*3b60*/  FSEL R127, R34, -INF , P4 ;  /* 0xff800000227f7808 */ /* 0x010fe20002000000 */
[----:B------:R4:W3:Y:S01]  /*3b70*/  MUFU.TANH R46, R33 ;  /* 0x00000021002e7308 */ /* 0x0008e20000002400 */
[----:B------:R-:W-:Y:S02]  /*3b80*/  FMNMX.FTZ R90, R125, R90, !PT ;  /* 0x0000005a7d5a7209 */ /* 0x000fe40007810000 */
[----:B------:R-:W-:Y:S02]  /*3b90*/  FMNMX.FTZ R30, R39, R28, !PT ;  /* 0x0000001c271e7209 */ /* 0x000fe40007810000 */
[----:B------:R-:W-:-:S02]  /*3ba0*/  ISETP.GT.AND P2, PT, R96, 0x98, PT ;  /* 0x000000986000780c */ /* 0x000fc40003f44270 */
[----:B------:R-:W-:Y:S01]  /*3bb0*/  FSEL R131, R131, -INF , P3 ;  /* 0xff80000083837808 */ /* 0x000fe20001800000 */
[----:B------:R3:W3:Y:S01]  /*3bc0*/  MUFU.TANH R50, R37 ;  /* 0x0000002500327308 */ /* 0x0006e20000002400 */
[----:B------:R-:W-:Y:S02]  /*3bd0*/  FMNMX.FTZ R90, R127, R90, !PT ;  /* 0x0000005a7f5a7209 */ /* 0x000fe40007810000 */
[----:B------:R-:W-:Y:S02]  /*3be0*/  FMNMX.FTZ R30, R41, R30, !PT ;  /* 0x0000001e291e7209 */ /* 0x000fe40007810000 */
[----:B------:R-:W-:Y:S02]  /*3bf0*/  FSEL R83, R92, -INF , P1 ;  /* 0xff8000005c537808 */ /* 0x000fe40000800000 */
[----:B------:R-:W-:Y:S02]  /*3c00*/  ISETP.GT.AND P1, PT, R96, 0x99, PT ;  /* 0x000000996000780c */ /* 0x000fe40003f24270 */
[----:B--2---:R-:W-:-:S02]  /*3c10*/  FSEL R135, R38, -INF , P2 ;  /* 0xff80000026877808 */ /* 0x004fc40001000000 */
[----:B------:R-:W-:Y:S02]  /*3c20*/  FMNMX.FTZ R90, R131, R90, !PT ;  /* 0x0000005a835a7209 */ /* 0x000fe40007810000 */
[----:B------:R-:W-:Y:S02]  /*3c30*/  FMNMX.FTZ R30, R73, R30, !PT ;  /* 0x0000001e491e7209 */ /* 0x000fe40007810000 */
[----:B------:R-:W-:Y:S02]  /*3c40*/  FSEL R133, R133, -INF , P1 ;  /* 0xff80000085857808 */ /* 0x000fe40000800000 */
[----:B------:R-:W-:Y:S02]  /*3c50*/  FMNMX.FTZ R90, R135, R90, !PT ;  /* 0x0000005a875a7209 */ /* 0x000fe40007810000 */
[----:B------:R-:W-:Y:S02]  /*3c60*/  FMNMX.FTZ R30, R43, R30, !PT ;  /* 0x0000001e2b1e7209 */ /* 0x000fe40007810000 */
[----:B------:R-:W-:-:S02]  /*3c70*/  FMNMX.FTZ R90, R133, R90, !PT ;  /* 0x0000005a855a7209 */ /* 0x000fc40007810000 */
[----:B-----5:R-:W-:-:S03]  /*3c80*/  FMNMX.FTZ R32, R45, R30, !PT ;  /* 0x0000001e2d207209 */ /* 0x020fc60007810000 */
[----:B------:R-:W2:Y:S01]  /*3c90*/  SHFL.BFLY PT, R3, R90, 0x2, 0x1f ;  /* 0x0c401f005a037f89 */ /* 0x000ea200000e0000 */
[----:B------:R-:W-:-:S04]  /*3ca0*/  FMNMX.FTZ R32, R47, R32, !PT ;  /* 0x000000202f207209 */ /* 0x000fc80007810000 */
[----:B------:R-:W-:-:S04]  /*3cb0*/  FMNMX.FTZ R32, R49, R32, !PT ;  /* 0x0000002031207209 */ /* 0x000fc80007810000 */
[----:B------:R-:W-:-:S04]  /*3cc0*/  FMNMX.FTZ R32, R51, R32, !PT ;  /* 0x0000002033207209 */ /* 0x000fc80007810000 */
[----:B------:R-:W-:-:S04]  /*3cd0*/  FMNMX.FTZ R34, R53, R32, !PT ;  /* 0x0000002035227209 */ /* 0x000fc80007810000 */
[----:B------:R-:W-:-:S04]  /*3ce0*/  FMNMX.FTZ R34, R55, R34, !PT ;  /* 0x0000002237227209 */ /* 0x000fc80007810000 */
[----:B------:R-:W-:Y:S02]  /*3cf0*/  FMNMX.FTZ R34, R57, R34, !PT ;  /* 0x0000002239227209 */ /* 0x000fe40007810000 */
[----:B--2---:R-:W-:Y:S02]  /*3d00*/  FMNMX.FTZ R8, R90, R3, !PT ;  /* 0x000000035a087209 */ /* 0x004fe40007810000 */
[----:B------:R-:W-:-:S03]  /*3d10*/  FMNMX.FTZ R34, R59, R34, !PT ;  /* 0x000000223b227209 */ /* 0x000fc60007810000 */
[----:B------:R-:W2:Y:S01]  /*3d20*/  SHFL.BFLY PT, R3, R8, 0x1, 0x1f ;  /* 0x0c201f0008037f89 */ /* 0x000ea200000e0000 */
[----:B-1----:R-:W-:-:S04]  /*3d30*/  FMNMX.FTZ R36, R61, R34, !PT ;  /* 0x000000223d247209 */ /* 0x002fc80007810000 */
[----:B------:R-:W-:-:S04]  /*3d40*/  FMNMX.FTZ R36, R63, R36, !PT ;  /* 0x000000243f247209 */ /* 0x000fc80007810000 */
[----:B------:R-:W-:-:S04]  /*3d50*/  FMNMX.FTZ R36, R65, R36, !PT ;  /* 0x0000002441247209 */ /* 0x000fc80007810000 */
[----:B------:R-:W-:-:S04]  /*3d60*/  FMNMX.FTZ R36, R67, R36, !PT ;  /* 0x0000002443247209 */ /* 0x000fc80007810000 */
[----:B------:R-:W-:-:S04]  /*3d70*/  FMNMX.FTZ R38, R69, R36, !PT ;  /* 0x0000002445267209 */ /* 0x000fc80007810000 */
[----:B------:R-:W-:Y:S02]  /*3d80*/  FMNMX.FTZ R38, R71, R38, !PT ;  /* 0x0000002647267209 */ /* 0x000fe40007810000 */
[----:B--2---:R-:W-:Y:S02]  /*3d90*/  FMNMX.FTZ R3, R8, R3, !PT ;  /* 0x0000000308037209 */ /* 0x004fe40007810000 */
[----:B------:R-:W-:Y:S02]  /*3da0*/  FMNMX.FTZ R38, R75, R38, !PT ;  /* 0x000000264b267209 */ /* 0x000fe40007810000 */
[C---:B------:R-:W-:Y:S01]  /*3db0*/  FSETP.NEU.FTZ.AND P0, PT, R3.reuse, -INF , PT ;  /* 0xff8000000300780b */ /* 0x040fe20003f1d000 */
[----:B------:R-:W-:-:S01]  /*3dc0*/  FFMA.FTZ R10, R3, R4, -8 ;  /* 0xc1000000030a7423 */ /* 0x000fc20000010004 */
[----:B------:R-:W-:-:S04]  /*3dd0*/  FMNMX.FTZ R38, R77, R38, !PT ;  /* 0x000000264d267209 */ /* 0x000fc80007810000 */
[----:B------:R-:W-:Y:S02]  /*3de0*/  FMNMX.FTZ R52, R79, R38, !PT ;  /* 0x000000264f347209 */ /* 0x000fe40007810000 */
[----:B------:R-:W-:Y:S02]  /*3df0*/  FSEL R58, R10, RZ, P0 ;  /* 0x000000ff0a3a7208 */ /* 0x000fe40000000000 */
[----:B------:R-:W-:Y:S02]  /*3e00*/  FMNMX.FTZ R52, R81, R52, !PT ;  /* 0x0000003451347209 */ /* 0x000fe40007810000 */
[----:B------:R-:W-:Y:S01]  /*3e10*/  ISETP.NE.AND P0, PT, R104, RZ, PT ;  /* 0x000000ff6800720c */ /* 0x000fe20003f05270 */
[-CC-:B----4-:R-:W-:Y:S01]  /*3e20*/  FFMA.FTZ R33, R137, R4.reuse, -R58.reuse ;  /* 0x0000000489217223 */ /* 0x190fe2000001083a */
[----:B------:R-:W-:Y:S01]  /*3e30*/  FSEL R137, R40, -INF , P6 ;  /* 0xff80000028897808 */ /* 0x000fe20003000000 */
[--C-:B------:R-:W-:Y:S01]  /*3e40*/  FFMA.FTZ R12, R139, R4, -R58.reuse ;  /* 0x000000048b0c7223 */ /* 0x100fe2000001083a */
[----:B------:R-:W-:Y:S01]  /*3e50*/  FMNMX.FTZ R52, R83, R52, !PT ;  /* 0x0000003453347209 */ /* 0x000fe20007810000 */
[-CC-:B---3--:R-:W-:Y:S01]  /*3e60*/  FFMA.FTZ R37, R141, R4.reuse, -R58.reuse ;  /* 0x000000048d257223 */ /* 0x188fe2000001083a */
[----:B------:R-:W-:Y:S01]  /*3e70*/  FSEL R139, R42, -INF , P5 ;  /* 0xff8000002a8b7808 */ /* 0x000fe20002800000 */
[--C-:B------:R-:W-:Y:S01]  /*3e80*/  FFMA.FTZ R20, R143, R4, -R58.reuse ;  /* 0x000000048f147223 */ /* 0x100fe2000001083a */
[----:B------:R-:W-:Y:S01]  /*3e90*/  FMNMX.FTZ R52, R137, R52, !PT ;  /* 0x0000003489347209 */ /* 0x000fe20007810000 */
[-CC-:B------:R-:W-:Y:S01]  /*3ea0*/  FFMA.FTZ R85, R145, R4.reuse, -R58.reuse ;  /* 0x0000000491557223 */ /* 0x180fe2000001083a */
[----:B------:R-:W-:Y:S01]  /*3eb0*/  FSEL R141, R44, -INF , P4 ;  /* 0xff8000002c8d7808 */ /* 0x000fe20002000000 */
[--C-:B------:R-:W-:Y:S01]  /*3ec0*/  FFMA.FTZ R147, R147, R4, -R58.reuse ;  /* 0x0000000493937223 */ /* 0x100fe2000001083a */
[----:B------:R-:W-:Y:S01]  /*3ed0*/  FMNMX.FTZ R52, R139, R52, !PT ;  /* 0x000000348b347209 */ /* 0x000fe20007810000 */
[--C-:B------:R-:W-:Y:S01]  /*3ee0*/  FFMA.FTZ R42, R5, R4, -R58.reuse ;  /* 0x00000004052a7223 */ /* 0x100fe2000001083a */
[----:B------:R-:W-:Y:S01]  /*3ef0*/  FSEL R143, R46, -INF , P3 ;  /* 0xff8000002e8f7808 */ /* 0x000fe20001800000 */
[----:B------:R1:W-:Y:S01]  /*3f00*/  MUFU.EX2 R24, R147 ;  /* 0x0000009300187308 */ /* 0x0003e20000000800 */
[----:B------:R-:W-:Y:S01]  /*3f10*/  FMNMX.FTZ R52, R141, R52, !PT ;  /* 0x000000348d347209 */ /* 0x000fe20007810000 */
[-CC-:B------:R-:W-:Y:S01]  /*3f20*/  FFMA.FTZ R8, R123, R4.reuse, -R58.reuse ;  /* 0x000000047b087223 */ /* 0x180fe2000001083a */
[----:B------:R-:W-:Y:S01]  /*3f30*/  FSEL R145, R48, -INF , P2 ;  /* 0xff80000030917808 */ /* 0x000fe20001000000 */
[--C-:B------:R-:W-:Y:S01]  /*3f40*/  FFMA.FTZ R29, R91, R4, -R58.reuse ;  /* 0x000000045b1d7223 */ /* 0x100fe2000001083a */
[----:B------:R-:W-:Y:S01]  /*3f50*/  FMNMX.FTZ R52, R143, R52, !PT ;  /* 0x000000348f347209 */ /* 0x000fe20007810000 */
[-CC-:B------:R-:W-:Y:S01]  /*3f60*/  FFMA.FTZ R10, R129, R4.reuse, -R58.reuse ;  /* 0x00000004810a7223 */ /* 0x180fe2000001083a */
[----:B------:R-:W-:-:S01]  /*3f70*/  FFMA.FTZ R111, R111, R4, -R58 ;  /* 0x000000046f6f7223 */ /* 0x000fc2000001083a */
[--C-:B------:R-:W-:Y:S01]  /*3f80*/  FFMA.FTZ R105, R105, R4, -R58.reuse ;  /* 0x0000000469697223 */ /* 0x100fe2000001083a */
[----:B-1----:R-:W-:Y:S01]  /*3f90*/  FSEL R147, R50, -INF , P1 ;  /* 0xff80000032937808 */ /* 0x002fe20000800000 */
[----:B------:R-:W-:Y:S01]  /*3fa0*/  MUFU.EX2 R8, R8 ;  /* 0x0000000800087308 */ /* 0x000fe20000000800 */
[----:B------:R-:W-:Y:S01]  /*3fb0*/  FMNMX.FTZ R52, R145, R52, !PT ;  /* 0x0000003491347209 */ /* 0x000fe20007810000 */
[-CC-:B------:R-:W-:Y:S01]  /*3fc0*/  FFMA.FTZ R44, R97, R4.reuse, -R58.reuse ;  /* 0x00000004612c7223 */ /* 0x180fe2000001083a */
[----:B------:R-:W-:-:S01]  /*3fd0*/  FFMA.FTZ R87, R89, R4, -R58 ;  /* 0x0000000459577223 */ /* 0x000fc2000001083a */
[--C-:B------:R-:W-:Y:S01]  /*3fe0*/  FFMA.FTZ R40, R99, R4, -R58.reuse ;  /* 0x0000000463287223 */ /* 0x100fe2000001083a */
[----:B------:R-:W-:Y:S01]  /*3ff0*/  FMNMX.FTZ R52, R147, R52, !PT ;  /* 0x0000003493347209 */ /* 0x000fe20007810000 */
[-CC-:B------:R-:W-:Y:S01]  /*4000*/  FFMA.FTZ R97, R101, R4.reuse, -R58.reuse ;  /* 0x0000000465617223 */ /* 0x180fe2000001083a */
[----:B------:R-:W-:-:S01]  /*4010*/  FFMA.FTZ R46, R107, R4, -R58 ;  /* 0x000000046b2e7223 */ /* 0x000fc2000001083a */
[----:B------:R-:W-:Y:S01]  /*4020*/  MUFU.EX2 R29, R29 ;  /* 0x0000001d001d7308 */ /* 0x000fe20000000800 */
[----:B------:R-:W-:-:S01]  /*4030*/  FFMA.FTZ R149, R149, R4, -R58 ;  /* 0x0000000495957223 */ /* 0x000fc2000001083a */
[----:B------:R-:W1:Y:S01]  /*4040*/  SHFL.BFLY PT, R5, R52, 0x2, 0x1f ;  /* 0x0c401f0034057f89 */ /* 0x000e6200000e0000 */
[----:B------:R-:W-:-:S01]  /*4050*/  FFMA.FTZ R89, R151, R4, -R58 ;  /* 0x0000000497597223 */ /* 0x000fc2000001083a */
[-CC-:B------:R-:W-:Y:S01]  /*4060*/  FFMA.FTZ R153, R153, R4.reuse, -R58.reuse ;  /* 0x0000000499997223 */ /* 0x180fe2000001083a */
[----:B------:R-:W-:-:S01]  /*4070*/  FFMA.FTZ R91, R155, R4, -R58 ;  /* 0x000000049b5b7223 */ /* 0x000fc2000001083a */
[-CC-:B------:R-:W-:Y:S01]  /*4080*/  FFMA.FTZ R157, R157, R4.reuse, -R58.reuse ;  /* 0x000000049d9d7223 */ /* 0x180fe2000001083a */
[----:B------:R-:W-:-:S01]  /*4090*/  FFMA.FTZ R123, R159, R4, -R58 ;  /* 0x000000049f7b7223 */ /* 0x000fc2000001083a */
        /* <DEDUP_REMOVED lines=15> */
[----:B--2---:R-:W-:-:S01]  /*4190*/  FFMA.FTZ R111, R133, R4, -R58 ;  /* 0x00000004856f7223 */ /* 0x004fc2000001083a */
[----:B------:R-:W-:Y:S01]  /*41a0*/  MUFU.EX2 R10, R10 ;  /* 0x0000000a000a7308 */ /* 0x000fe20000000800 */
[----:B---3--:R-:W-:-:S01]  /*41b0*/  FFMA.FTZ R105, R125, R4, -R58 ;  /* 0x000000047d697223 */ /* 0x008fc2000001083a */
[----:B-1----:R-:W-:Y:S01]  /*41c0*/  FMNMX.FTZ R54, R52, R5, !PT ;  /* 0x0000000534367209 */ /* 0x002fe20007810000 */
[----:B------:R-:W-:-:S04]  /*41d0*/  FFMA.FTZ R52, R127, R4, -R58 ;  /* 0x000000047f347223 */ /* 0x000fc8000001083a */
[----:B------:R-:W1:Y:S01]  /*41e0*/  SHFL.BFLY PT, R5, R54, 0x1, 0x1f ;  /* 0x0c201f0036057f89 */ /* 0x000e6200000e0000 */
[----:B------:R-:W-:Y:S08]  /*41f0*/  MUFU.EX2 R33, R33 ;  /* 0x0000002100217308 */ /* 0x000ff00000000800 */
[----:B------:R-:W-:Y:S08]  /*4200*/  MUFU.EX2 R12, R12 ;  /* 0x0000000c000c7308 */ /* 0x000ff00000000800 */
[----:B------:R-:W-:Y:S01]  /*4210*/  MUFU.EX2 R37, R37 ;  /* 0x0000002500257308 */ /* 0x000fe20000000800 */
[----:B-1----:R-:W-:Y:S01]  /*4220*/  FMNMX.FTZ R5, R54, R5, !PT ;  /* 0x0000000536057209 */ /* 0x002fe20007810000 */
[----:B------:R-:W-:-:S06]  /*4230*/  FFMA.FTZ R54, R135, R4, -R58 ;  /* 0x0000000487367223 */ /* 0x000fcc000001083a */
[----:B------:R-:W-:Y:S01]  /*4240*/  MUFU.EX2 R20, R20 ;  /* 0x0000001400147308 */ /* 0x000fe20000000800 */
[C---:B------:R-:W-:Y:S01]  /*4250*/  FSETP.NEU.FTZ.AND P1, PT, R5.reuse, -INF , PT ;  /* 0xff8000000500780b */ /* 0x040fe20003f3d000 */
[----:B------:R-:W-:-:S05]  /*4260*/  FFMA.FTZ R56, R5, R4, -8 ;  /* 0xc100000005387423 */ /* 0x000fca0000010004 */
[----:B------:R-:W-:Y:S01]  /*4270*/  FSEL R64, R56, RZ, P1 ;  /* 0x000000ff38407208 */ /* 0x000fe20000800000 */
[----:B------:R-:W-:Y:S01]  /*4280*/  MUFU.EX2 R85, R85 ;  /* 0x0000005500557308 */ /* 0x000fe20000000800 */
[----:B------:R-:W-:-:S03]  /*4290*/  ISETP.NE.AND P1, PT, R2, RZ, PT ;  /* 0x000000ff0200720c */ /* 0x000fc60003f25270 */
        /* <DEDUP_REMOVED lines=31> */
[----:B-1----:R-:W-:-:S01]  /*4490*/  FADD.FTZ R25, R15, R14 ;  /* 0x0000000e0f197221 */ /* 0x002fc20000010000 */
[-CC-:B--2---:R-:W-:Y:S01]  /*44a0*/  FFMA.FTZ R21, R55, R4.reuse, -R64.reuse ;  /* 0x0000000437157223 */ /* 0x184fe20000010840 */
[----:B------:R-:W-:-:S01]  /*44b0*/  FFMA.FTZ R77, R77, R4, -R64 ;  /* 0x000000044d4d7223 */ /* 0x000fc20000010840 */
[-CC-:B------:R-:W-:Y:S01]  /*44c0*/  FFMA.FTZ R79, R79, R4.reuse, -R64.reuse ;  /* 0x000000044f4f7223 */ /* 0x180fe20000010840 */
[----:B------:R-:W-:-:S01]  /*44d0*/  FFMA.FTZ R81, R81, R4, -R64 ;  /* 0x0000000451517223 */ /* 0x000fc20000010840 */
[-CC-:B------:R-:W-:Y:S01]  /*44e0*/  FFMA.FTZ R83, R83, R4.reuse, -R64.reuse ;  /* 0x0000000453537223 */ /* 0x180fe20000010840 */
[----:B------:R-:W-:-:S01]  /*44f0*/  FFMA.FTZ R137, R137, R4, -R64 ;  /* 0x0000000489897223 */ /* 0x000fc20000010840 */
[----:B------:R-:W1:Y:S01]  /*4500*/  MUFU.EX2 R7, R7 ;  /* 0x0000000700077308 */ /* 0x000e620000000800 */
[----:B----4-:R-:W-:-:S01]  /*4510*/  FFMA.FTZ R58, R31, R4, -R64 ;  /* 0x000000041f3a7223 */ /* 0x010fc20000010840 */
[----:B------:R-:W-:Y:S01]  /*4520*/  FADD.FTZ R31, R8, R29 ;  /* 0x0000001d081f7221 */ /* 0x000fe20000010000 */
[----:B---3--:R-:W-:-:S01]  /*4530*/  FADD.FTZ R80, R66, R25 ;  /* 0x0000001942507221 */ /* 0x008fc20000010000 */
[----:B------:R-:W-:-:S02]  /*4540*/  @P1 VIADD R25, R6, 0x29840 ;  /* 0x0002984006191836 */ /* 0x000fc40000000000 */
[----:B------:R-:W-:-:S01]  /*4550*/  FFMA.FTZ R139, R139, R4, -R64 ;  /* 0x000000048b8b7223 */ /* 0x000fc20000010840 */
[----:B------:R-:W-:Y:S01]  /*4560*/  FADD.FTZ R82, R10, R31 ;  /* 0x0000001f0a527221 */ /* 0x000fe20000010000 */
[----:B------:R-:W-:-:S01]  /*4570*/  FFMA.FTZ R141, R141, R4, -R64 ;  /* 0x000000048d8d7223 */ /* 0x000fc20000010840 */
[----:B------:R-:W2:Y:S01]  /*4580*/  MUFU.EX2 R56, R56 ;  /* 0x0000003800387308 */ /* 0x000ea20000000800 */
[----:B-----5:R-:W-:-:S01]  /*4590*/  FADD.FTZ R80, R115, R80 ;  /* 0x0000005073507221 */ /* 0x020fc20000010000 */
[----:B------:R-:W-:Y:S01]  /*45a0*/  FADD.FTZ R31, R33, R82 ;  /* 0x00000052211f7221 */ /* 0x000fe20000010000 */
[----:B------:R-:W-:Y:S01]  /*45b0*/  @P1 PRMT R25, R18, 0x654, R25 ;  /* 0x0000065412191816 */ /* 0x000fe20000000019 */
[----:B------:R-:W-:Y:S01]  /*45c0*/  FFMA.FTZ R143, R143, R4, -R64 ;  /* 0x000000048f8f7223 */ /* 0x000fe20000010840 */
[----:B------:R-:W-:Y:S01]  /*45d0*/  F2FP.SATFINITE.E4M3.F32.PACK_AB_MERGE_C R33, R33, R10, RZ ;  /* 0x0000000a2121723e */ /* 0x000fe200048070ff */
[----:B------:R-:W-:Y:S01]  /*45e0*/  FADD.FTZ R6, R12, R31 ;  /* 0x0000001f0c067221 */ /* 0x000fe20000010000 */
[----:B------:R3:W-:Y:S01]  /*45f0*/  @P1 SYNCS.ARRIVE.TRANS64.RED.A1T0 RZ, [R25+URZ], RZ ;  /* 0x000000ff19ff19a7 */ /* 0x0007e2000810043f */
[----:B------:R4:W5:Y:S01]  /*4600*/  MUFU.EX2 R68, R11 ;  /* 0x0000000b00447308 */ /* 0x0009620000000800 */
[----:B-1----:R-:W-:-:S01]  /*4610*/  FADD.FTZ R31, R7, R80 ;  /* 0x00000050071f7221 */ /* 0x002fc20000010000 */
[----:B------:R-:W-:Y:S01]  /*4620*/  F2FP.SATFINITE.E4M3.F32.PACK_AB_MERGE_C R173, R29, R8, R33 ;  /* 0x000000081dad723e */ /* 0x000fe20004807021 */
[----:B------:R-:W-:-:S01]  /*4630*/  FFMA.FTZ R145, R145, R4, -R64 ;  /* 0x0000000491917223 */ /* 0x000fc20000010840 */
[----:B------:R-:W-:-:S02]  /*4640*/  F2FP.SATFINITE.E4M3.F32.PACK_AB_MERGE_C R66, R115, R66, RZ ;  /* 0x000000427342723e */ /* 0x000fc400048070ff */
[----:B------:R-:W-:Y:S02]  /*4650*/  PLOP3.LUT P1, PT, PT, PT, UP0, 0x80, 0x0 ;  /* 0x000000000000781c */ /* 0x000fe40003f2f008 */
[----:B------:R-:W1:Y:S01]  /*4660*/  MUFU.EX2 R27, R27 ;  /* 0x0000001b001b7308 */ /* 0x000e620000000800 */
[----:B--2---:R-:W-:-:S01]  /*4670*/  FADD.FTZ R31, R56, R31 ;  /* 0x0000001f381f7221 */ /* 0x004fc20000010000 */
[-C--:B----4-:R-:W-:Y:S01]  /*4680*/  FFMA.FTZ R11, R41, R4.reuse, -R64 ;  /* 0x00000004290b7223 */ /* 0x090fe20000010840 */
[----:B------:R-:W-:Y:S01]  /*4690*/  F2FP.SATFINITE.E4M3.F32.PACK_AB_MERGE_C R172, R14, R15, R66 ;  /* 0x0000000f0eac723e */ /* 0x000fe20004807042 */
[----:B------:R-:W-:-:S04]  /*46a0*/  FFMA.FTZ R64, R147, R4, -R64 ;  /* 0x0000000493407223 */ /* 0x000fc80000010840 */
[----:B------:R-:W2:Y:S01]  /*46b0*/  MUFU.EX2 R9, R9 ;  /* 0x0000000900097308 */ /* 0x000ea20000000800 */
[----:B-----5:R-:W-:-:S07]  /*46c0*/  FADD.FTZ R80, R68, R31 ;  /* 0x0000001f44507221 */ /* 0x020fce0000010000 */
[----:B------:R-:W4:Y:S01]  /*46d0*/  MUFU.EX2 R87, R87 ;  /* 0x0000005700577308 */ /* 0x000f220000000800 */
[----:B-1----:R-:W-:-:S01]  /*46e0*/  FADD.FTZ R80, R27, R80 ;  /* 0x000000501b507221 */ /* 0x002fc20000010000 */
[----:B------:R-:W-:-:S04]  /*46f0*/  F2FP.SATFINITE.E4M3.F32.PACK_AB_MERGE_C R68, R27, R68, RZ ;  /* 0x000000441b44723e */ /* 0x000fc800048070ff */
[----:B------:R-:W-:Y:S02]  /*4700*/  F2FP.SATFINITE.E4M3.F32.PACK_AB_MERGE_C R174, R56, R7, R68 ;  /* 0x0000000738ae723e */ /* 0x000fe40004807044 */
[----:B------:R1:W-:Y:S08]  /*4710*/  MUFU.EX2 R70, R39 ;  /* 0x0000002700467308 */ /* 0x0003f00000000800 */
[----:B------:R-:W5:Y:S01]  /*4720*/  MUFU.EX2 R58, R58 ;  /* 0x0000003a003a7308 */ /* 0x000f620000000800 */
[----:B-1----:R-:W-:-:S04]  /*4730*/  FADD.FTZ R39, R37, R6 ;  /* 0x0000000625277221 */ /* 0x002fc80000010000 */
[----:B------:R-:W-:-:S03]  /*4740*/  FADD.FTZ R82, R20, R39 ;  /* 0x0000002714527221 */ /* 0x000fc60000010000 */
[----:B------:R-:W1:Y:S01]  /*4750*/  MUFU.EX2 R26, R149 ;  /* 0x00000095001a7308 */ /* 0x000e620000000800 */
[----:B---3--:R-:W-:-:S01]  /*4760*/  FADD.FTZ R25, R85, R82 ;  /* 0x0000005255197221 */ /* 0x008fc20000010000 */
[----:B------:R-:W-:-:S03]  /*4770*/  F2FP.SATFINITE.E4M3.F32.PACK_AB_MERGE_C R85, R85, R20, RZ ;  /* 0x000000145555723e */ /* 0x000fc600048070ff */
[----:B------:R-:W-:Y:S01]  /*4780*/  FADD.FTZ R82, R24, R25 ;  /* 0x0000001918527221 */ /* 0x000fe20000010000 */
[----:B--2---:R-:W-:-:S01]  /*4790*/  FADD.FTZ R25, R9, R80 ;  /* 0x0000005009197221 */ /* 0x004fc20000010000 */
[----:B------:R-:W-:Y:S01]  /*47a0*/  F2FP.SATFINITE.E4M3.F32.PACK_AB_MERGE_C R175, R37, R12, R85 ;  /* 0x0000000c25af723e */ /* 0x000fe20004807055 */
[----:B------:R-:W2:Y:S01]  /*47b0*/  MUFU.EX2 R35, R35 ;  /* 0x0000002300237308 */ /* 0x000ea20000000800 */
[----:B----4-:R-:W-:-:S01]  /*47c0*/  FADD.FTZ R31, R87, R82 ;  /* 0x00000052571f7221 */ /* 0x010fc20000010000 */
[----:B-----5:R-:W-:-:S06]  /*47d0*/  FADD.FTZ R82, R58, R25 ;  /* 0x000000193a527221 */ /* 0x020fcc0000010000 */
[----:B------:R-:W3:Y:S01]  /*47e0*/  MUFU.EX2 R89, R89 ;  /* 0x0000005900597308 */ /* 0x000ee20000000800 */
[----:B-1----:R-:W-:-:S07]  /*47f0*/  FADD.FTZ R84, R26, R31 ;  /* 0x0000001f1a547221 */ /* 0x002fce0000010000 */
[----:B------:R-:W1:Y:S01]  /*4800*/  MUFU.EX2 R28, R153 ;  /* 0x00000099001c7308 */ /* 0x000e620000000800 */
[----:B--2---:R-:W-:-:S01]  /*4810*/  FADD.FTZ R25, R35, R82 ;  /* 0x0000005223197221 */ /* 0x004fc20000010000 */
[----:B------:R-:W-:-:S03]  /*4820*/  F2FP.SATFINITE.E4M3.F32.PACK_AB_MERGE_C R35, R70, R35, RZ ;  /* 0x000000234623723e */ /* 0x000fc600048070ff */
[----:B------:R-:W-:Y:S01]  /*4830*/  FADD.FTZ R82, R70, R25 ;  /* 0x0000001946527221 */ /* 0x000fe20000010000 */
[----:B------:R-:W-:Y:S02]  /*4840*/  F2FP.SATFINITE.E4M3.F32.PACK_AB_MERGE_C R176, R58, R9, R35 ;  /* 0x000000093ab0723e */ /* 0x000fe40004807023 */
[----:B------:R-:W2:Y:S01]  /*4850*/  MUFU.EX2 R11, R11 ;  /* 0x0000000b000b7308 */ /* 0x000ea20000000800 */
[----:B---3--:R-:W-:-:S01]  /*4860*/  FADD.FTZ R31, R89, R84 ;  /* 0x00000054591f7221 */ /* 0x008fc20000010000 */
[----:B------:R-:W-:-:S04]  /*4870*/  F2FP.SATFINITE.E4M3.F32.PACK_AB_MERGE_C R89, R89, R26, RZ ;  /* 0x0000001a5959723e */ /* 0x000fc800048070ff */
[----:B------:R-:W-:Y:S02]  /*4880*/  F2FP.SATFINITE.E4M3.F32.PACK_AB_MERGE_C R177, R87, R24, R89 ;  /* 0x0000001857b1723e */ /* 0x000fe40004807059 */
[----:B------:R-:W3:Y:S01]  /*4890*/  MUFU.EX2 R91, R91 ;  /* 0x0000005b005b7308 */ /* 0x000ee20000000800 */
[----:B-1----:R-:W-:-:S07]  /*48a0*/  FADD.FTZ R84, R28, R31 ;  /* 0x0000001f1c547221 */ /* 0x002fce0000010000 */
[----:B------:R-:W1:Y:S01]  /*48b0*/  MUFU.EX2 R60, R60 ;  /* 0x0000003c003c7308 */ /* 0x000e620000000800 */
[----:B--2---:R-:W-:-:S07]  /*48c0*/  FADD.FTZ R25, R11, R82 ;  /* 0x000000520b197221 */ /* 0x004fce0000010000 */
[----:B------:R-:W2:Y:S01]  /*48d0*/  MUFU.EX2 R30, R157 ;  /* 0x0000009d001e7308 */ /* 0x000ea20000000800 */
[----:B---3--:R-:W-:-:S07]  /*48e0*/  FADD.FTZ R31, R91, R84 ;  /* 0x000000545b1f7221 */ /* 0x008fce0000010000 */
[----:B------:R-:W3:Y:S01]  /*48f0*/  MUFU.EX2 R43, R43 ;  /* 0x0000002b002b7308 */ /* 0x000ee20000000800 */
[----:B-1----:R-:W-:-:S07]  /*4900*/  FADD.FTZ R84, R60, R25 ;  /* 0x000000193c547221 */ /* 0x002fce0000010000 */
[----:B------:R-:W1:Y:S01]  /*4910*/  MUFU.EX2 R123, R123 ;  /* 0x0000007b007b7308 */ /* 0x000e620000000800 */
[----:B--2---:R-:W-:-:S07]  /*4920*/  FADD.FTZ R86, R30, R31 ;  /* 0x0000001f1e567221 */ /* 0x004fce0000010000 */
[----:B------:R-:W2:Y:S01]  /*4930*/  MUFU.EX2 R72, R45 ;  /* 0x0000002d00487308 */ /* 0x000ea20000000800 */
[----:B---3--:R-:W-:-:S07]  /*4940*/  FADD.FTZ R25, R43, R84 ;  /* 0x000000542b197221 */ /* 0x008fce0000010000 */
[----:B------:R-:W3:Y:S01]  /*4950*/  MUFU.EX2 R32, R161 ;  /* 0x000000a100207308 */ /* 0x000ee20000000800 */
[----:B-1----:R-:W-:-:S01]  /*4960*/  FADD.FTZ R31, R123, R86 ;  /* 0x000000567b1f7221 */ /* 0x002fc20000010000 */
[----:B------:R-:W-:Y:S02]  /*4970*/  F2FP.SATFINITE.E4M3.F32.PACK_AB_MERGE_C R123, R123, R30, RZ ;  /* 0x0000001e7b7b723e */ /* 0x000fe400048070ff */
[----:B------:R-:W-:Y:S02]  /*4980*/  CS2R R86, SRZ ;  /* 0x0000000000567805 */ /* 0x000fe4000001ff00 */
[----:B------:R-:W-:Y:S02]  /*4990*/  F2FP.SATFINITE.E4M3.F32.PACK_AB_MERGE_C R179, R91, R28, R123 ;  /* 0x0000001c5bb3723e */ /* 0x000fe4000480707b */
[----:B------:R-:W-:Y:S01]  /*49a0*/  CS2R R28, SRZ ;  /* 0x00000000001c7805 */ /* 0x000fe2000001ff00 */
[----:B------:R-:W1:Y:S01]  /*49b0*/  MUFU.EX2 R13, R13 ;  /* 0x0000000d000d7308 */ /* 0x000e620000000800 */
[----:B--2---:R-:W-:-:S01]  /*49c0*/  FADD.FTZ R10, R72, R25 ;  /* 0x00000019480a7221 */ /* 0x004fc20000010000 */
[----:B------:R-:W-:-:S02]  /*49d0*/  F2FP.SATFINITE.E4M3.F32.PACK_AB_MERGE_C R43, R72, R43, RZ ;  /* 0x0000002b482b723e */ /* 0x000fc400048070ff */
[----:B------:R-:W-:Y:S02]  /*49e0*/  CS2R R72, SRZ ;  /* 0x0000000000487805 */ /* 0x000fe4000001ff00 */
[----:B------:R-:W-:Y:S02]  /*49f0*/  F2FP.SATFINITE.E4M3.F32.PACK_AB_MERGE_C R178, R60, R11, R43 ;  /* 0x0000000b3cb2723e */ /* 0x000fe4000480702b */
[----:B------:R-:W2:Y:S01]  /*4a00*/  MUFU.EX2 R129, R129 ;  /* 0x0000008100817308 */ /* 0x000ea20000000800 */
[----:B---3--:R-:W-:-:S07]  /*4a10*/  FADD.FTZ R84, R32, R31 ;  /* 0x0000001f20547221 */ /* 0x008fce0000010000 */
[----:B------:R-:W3:Y:S01]  /*4a20*/  MUFU.EX2 R62, R62 ;  /* 0x0000003e003e7308 */ /* 0x000ee20000000800 */
[----:B-1----:R-:W-:-:S07]  /*4a30*/  FADD.FTZ R25, R13, R10 ;  /* 0x0000000a0d197221 */ /* 0x002fce0000010000 */
[----:B------:R-:W1:Y:S01]  /*4a40*/  MUFU.EX2 R34, R165 ;  /* 0x000000a500227308 */ /* 0x000e620000000800 */
[----:B--2---:R-:W-:-:S01]  /*4a50*/  FADD.FTZ R31, R129, R84 ;  /* 0x00000054811f7221 */ /* 0x004fc20000010000 */
[----:B------:R-:W-:-:S06]  /*4a60*/  CS2R R84, SRZ ;  /* 0x0000000000547805 */ /* 0x000fcc000001ff00 */
[----:B------:R-:W2:Y:S01]  /*4a70*/  MUFU.EX2 R51, R51 ;  /* 0x0000003300337308 */ /* 0x000ea20000000800 */
[----:B---3--:R-:W-:-:S07]  /*4a80*/  FADD.FTZ R20, R62, R25 ;  /* 0x000000193e147221 */ /* 0x008fce0000010000 */
[----:B------:R-:W3:Y:S01]  /*4a90*/  MUFU.EX2 R113, R113 ;  /* 0x0000007100717308 */ /* 0x000ee20000000800 */
[----:B-1----:R-:W-:-:S07]  /*4aa0*/  FADD.FTZ R26, R34, R31 ;  /* 0x0000001f221a7221 */ /* 0x002fce0000010000 */
[----:B------:R-:W1:Y:S01]  /*4ab0*/  MUFU.EX2 R74, R53 ;  /* 0x00000035004a7308 */ /* 0x000e620000000800 */
[----:B--2---:R-:W-:-:S07]  /*4ac0*/  FADD.FTZ R25, R51, R20 ;  /* 0x0000001433197221 */ /* 0x004fce0000010000 */
[----:B------:R-:W2:Y:S01]  /*4ad0*/  MUFU.EX2 R21, R21 ;  /* 0x0000001500157308 */ /* 0x000ea20000000800 */
[C---:B---3--:R-:W-:Y:S01]  /*4ae0*/  F2FP.SATFINITE.E4M3.F32.PACK_AB_MERGE_C R34, R113.reuse, R34, RZ ;  /* 0x000000227122723e */ /* 0x048fe200048070ff */
[----:B------:R-:W-:-:S03]  /*4af0*/  FADD.FTZ R113, R113, R26 ;  /* 0x0000001a71717221 */ /* 0x000fc60000010000 */
[----:B------:R-:W-:Y:S01]  /*4b00*/  F2FP.SATFINITE.E4M3.F32.PACK_AB_MERGE_C R181, R129, R32, R34 ;  /* 0x0000002081b5723e */ /* 0x000fe20004807022 */
[----:B------:R-:W-:-:S01]  /*4b10*/  FADD.FTZ R26, R36, R113 ;  /* 0x00000071241a7221 */ /* 0x000fc20000010000 */
[----:B------:R-:W-:Y:S01]  /*4b20*/  CS2R R34, SRZ ;  /* 0x0000000000227805 */ /* 0x000fe2000001ff00 */
[----:B------:R-:W3:Y:S01]  /*4b30*/  MUFU.EX2 R109, R109 ;  /* 0x0000006d006d7308 */ /* 0x000ee20000000800 */
[----:B-1----:R-:W-:-:S01]  /*4b40*/  FADD.FTZ R20, R74, R25 ;  /* 0x000000194a147221 */ /* 0x002fc20000010000 */
[----:B------:R-:W-:Y:S02]  /*4b50*/  F2FP.SATFINITE.E4M3.F32.PACK_AB_MERGE_C R51, R74, R51, RZ ;  /* 0x000000334a33723e */ /* 0x000fe400048070ff */
[----:B------:R-:W-:Y:S02]  /*4b60*/  CS2R R32, SRZ ;  /* 0x0000000000207805 */ /* 0x000fe4000001ff00 */
[----:B------:R-:W-:Y:S02]  /*4b70*/  F2FP.SATFINITE.E4M3.F32.PACK_AB_MERGE_C R180, R62, R13, R51 ;  /* 0x0000000d3eb4723e */ /* 0x000fe40004807033 */
[----:B------:R1:W4:Y:S01]  /*4b80*/  MUFU.EX2 R76, R57 ;  /* 0x00000039004c7308 */ /* 0x0003220000000800 */
[----:B--2---:R-:W-:-:S07]  /*4b90*/  FADD.FTZ R25, R21, R20 ;  /* 0x0000001415197221 */ /* 0x004fce0000010000 */
[----:B------:R-:W2:Y:S01]  /*4ba0*/  MUFU.EX2 R59, R59 ;  /* 0x0000003b003b7308 */ /* 0x000ea20000000800 */
[----:B---3--:R-:W-:-:S01]  /*4bb0*/  FADD.FTZ R27, R109, R26 ;  /* 0x0000001a6d1b7221 */ /* 0x008fc20000010000 */
[----:B-1----:R-:W-:-:S03]  /*4bc0*/  CS2R R56, SRZ ;  /* 0x0000000000387805 */ /* 0x002fc6000001ff00 */
[----:B------:R-:W-:-:S03]  /*4bd0*/  FADD.FTZ R30, R38, R27 ;  /* 0x0000001b261e7221 */ /* 0x000fc60000010000 */
[----:B------:R-:W1:Y:S01]  /*4be0*/  MUFU.EX2 R103, R103 ;  /* 0x0000006700677308 */ /* 0x000e620000000800 */
[----:B----4-:R-:W-:-:S07]  /*4bf0*/  FADD.FTZ R26, R76, R25 ;  /* 0x000000194c1a7221 */ /* 0x010fce0000010000 */
[----:B------:R3:W4:Y:S01]  /*4c00*/  MUFU.EX2 R78, R61 ;  /* 0x0000003d004e7308 */ /* 0x0007220000000800 */
[----:B--2---:R-:W-:-:S07]  /*4c10*/  FADD.FTZ R25, R59, R26 ;  /* 0x0000001a3b197221 */ /* 0x004fce0000010000 */
[----:B------:R-:W2:Y:S01]  /*4c20*/  MUFU.EX2 R40, R40 ;  /* 0x0000002800287308 */ /* 0x000ea20000000800 */
[C---:B-1----:R-:W-:Y:S01]  /*4c30*/  F2FP.SATFINITE.E4M3.F32.PACK_AB_MERGE_C R38, R103.reuse, R38, RZ ;  /* 0x000000266726723e */ /* 0x042fe200048070ff */
[----:B------:R-:W-:Y:S01]  /*4c40*/  FADD.FTZ R103, R103, R30 ;  /* 0x0000001e67677221 */ /* 0x000fe20000010000 */
[----:B---3--:R-:W-:Y:S02]  /*4c50*/  CS2R R60, SRZ ;  /* 0x00000000003c7805 */ /* 0x008fe4000001ff00 */
[----:B------:R-:W-:Y:S02]  /*4c60*/  CS2R R30, SRZ ;  /* 0x00000000001e7805 */ /* 0x000fe4000001ff00 */
[----:B------:R-:W-:Y:S02]  /*4c70*/  F2FP.SATFINITE.E4M3.F32.PACK_AB_MERGE_C R183, R109, R36, R38 ;  /* 0x000000246db7723e */ /* 0x000fe40004807026 */
[----:B------:R-:W-:Y:S02]  /*4c80*/  CS2R R38, SRZ ;  /* 0x0000000000267805 */ /* 0x000fe4000001ff00 */
[----:B------:R-:W-:Y:S01]  /*4c90*/  CS2R R36, SRZ ;  /* 0x0000000000247805 */ /* 0x000fe2000001ff00 */
[----:B------:R-:W1:Y:S01]  /*4ca0*/  MUFU.EX2 R63, R63 ;  /* 0x0000003f003f7308 */ /* 0x000e620000000800 */
[C---:B----4-:R-:W-:Y:S01]  /*4cb0*/  F2FP.SATFINITE.E4M3.F32.PACK_AB_MERGE_C R59, R78.reuse, R59, RZ ;  /* 0x0000003b4e3b723e */ /* 0x050fe200048070ff */
[----:B------:R-:W-:-:S03]  /*4cc0*/  FADD.FTZ R78, R78, R25 ;  /* 0x000000194e4e7221 */ /* 0x000fc60000010000 */
[----:B------:R-:W-:Y:S02]  /*4cd0*/  F2FP.SATFINITE.E4M3.F32.PACK_AB_MERGE_C R182, R76, R21, R59 ;  /* 0x000000154cb6723e */ /* 0x000fe4000480703b */
[----:B------:R-:W-:Y:S01]  /*4ce0*/  CS2R R58, SRZ ;  /* 0x00000000003a7805 */ /* 0x000fe2000001ff00 */
        /* <DEDUP_REMOVED lines=10> */
[----:B------:R1:W4:Y:S01]  /*4d90*/  MUFU.EX2 R80, R69 ;  /* 0x0000004500507308 */ /* 0x0003220000000800 */
[----:B---3--:R-:W-:-:S07]  /*4da0*/  FADD.FTZ R25, R67, R12 ;  /* 0x0000000c43197221 */ /* 0x008fce0000010000 */
[----:B------:R-:W3:Y:S01]  /*4db0*/  MUFU.EX2 R44, R44 ;  /* 0x0000002c002c7308 */ /* 0x000ee20000000800 */
[C---:B--2---:R-:W-:Y:S01]  /*4dc0*/  F2FP.SATFINITE.E4M3.F32.PACK_AB_MERGE_C R42, R93.reuse, R42, RZ ;  /* 0x0000002a5d2a723e */ /* 0x044fe200048070ff */
[----:B------:R-:W-:Y:S01]  /*4dd0*/  FADD.FTZ R93, R93, R24 ;  /* 0x000000185d5d7221 */ /* 0x000fe20000010000 */
[----:B-1----:R-:W-:Y:S02]  /*4de0*/  CS2R R68, SRZ ;  /* 0x0000000000447805 */ /* 0x002fe4000001ff00 */
[----:B------:R-:W-:Y:S02]  /*4df0*/  F2FP.SATFINITE.E4M3.F32.PACK_AB_MERGE_C R185, R95, R40, R42 ;  /* 0x000000285fb9723e */ /* 0x000fe4000480702a */
[----:B------:R-:W-:Y:S02]  /*4e00*/  CS2R R42, SRZ ;  /* 0x00000000002a7805 */ /* 0x000fe4000001ff00 */
[----:B------:R-:W-:Y:S01]  /*4e10*/  CS2R R40, SRZ ;  /* 0x0000000000287805 */ /* 0x000fe2000001ff00 */
[----:B------:R-:W1:Y:S01]  /*4e20*/  MUFU.EX2 R71, R71 ;  /* 0x0000004700477308 */ /* 0x000e620000000800 */
[C---:B----4-:R-:W-:Y:S01]  /*4e30*/  F2FP.SATFINITE.E4M3.F32.PACK_AB_MERGE_C R67, R80.reuse, R67, RZ ;  /* 0x000000435043723e */ /* 0x050fe200048070ff */
[----:B------:R-:W-:-:S03]  /*4e40*/  FADD.FTZ R80, R80, R25 ;  /* 0x0000001950507221 */ /* 0x000fc60000010000 */
[----:B------:R-:W-:Y:S02]  /*4e50*/  F2FP.SATFINITE.E4M3.F32.PACK_AB_MERGE_C R184, R6, R63, R67 ;  /* 0x0000003f06b8723e */ /* 0x000fe40004807043 */
[----:B------:R-:W-:Y:S02]  /*4e60*/  CS2R R66, SRZ ;  /* 0x0000000000427805 */ /* 0x000fe4000001ff00 */
[----:B------:R-:W-:Y:S01]  /*4e70*/  CS2R R62, SRZ ;  /* 0x00000000003e7805 */ /* 0x000fe2000001ff00 */
[----:B------:R-:W2:Y:S01]  /*4e80*/  MUFU.EX2 R97, R97 ;  /* 0x0000006100617308 */ /* 0x000ea20000000800 */
[----:B---3--:R-:W-:-:S07]  /*4e90*/  FADD.FTZ R12, R44, R93 ;  /* 0x0000005d2c0c7221 */ /* 0x008fce0000010000 */
[----:B------:R3:W4:Y:S01]  /*4ea0*/  MUFU.EX2 R82, R75 ;  /* 0x0000004b00527308 */ /* 0x0007220000000800 */
[----:B-1----:R-:W-:-:S07]  /*4eb0*/  FADD.FTZ R25, R71, R80 ;  /* 0x0000005047197221 */ /* 0x002fce0000010000 */
[----:B------:R-:W-:Y:S01]  /*4ec0*/  MUFU.EX2 R46, R46 ;  /* 0x0000002e002e7308 */ /* 0x000fe20000000800 */
[----:B--2---:R-:W-:-:S01]  /*4ed0*/  FADD.FTZ R27, R97, R12 ;  /* 0x0000000c611b7221 */ /* 0x004fc20000010000 */
[----:B---3--:R-:W-:-:S06]  /*4ee0*/  CS2R R74, SRZ ;  /* 0x00000000004a7805 */ /* 0x008fcc000001ff00 */
[----:B------:R-:W1:Y:S01]  /*4ef0*/  MUFU.EX2 R99, R99 ;  /* 0x0000006300637308 */ /* 0x000e620000000800 */
[----:B----4-:R-:W-:-:S07]  /*4f00*/  FADD.FTZ R24, R82, R25 ;  /* 0x0000001952187221 */ /* 0x010fce0000010000 */
[----:B------:R-:W2:Y:S08]  /*4f10*/  MUFU.EX2 R77, R77 ;  /* 0x0000004d004d7308 */ /* 0x000eb00000000800 */
[----:B------:R3:W4:Y:S01]  /*4f20*/  MUFU.EX2 R10, R79 ;  /* 0x0000004f000a7308 */ /* 0x0007220000000800 */
[----:B-1----:R-:W-:Y:S01]  /*4f30*/  F2FP.SATFINITE.E4M3.F32.PACK_AB_MERGE_C R26, R99, R46, RZ ;  /* 0x0000002e631a723e */ /* 0x002fe200048070ff */
[----:B------:R-:W-:-:S03]  /*4f40*/  FADD.FTZ R46, R46, R27 ;  /* 0x0000001b2e2e7221 */ /* 0x000fc60000010000 */
[----:B------:R-:W-:Y:S01]  /*4f50*/  F2FP.SATFINITE.E4M3.F32.PACK_AB_MERGE_C R187, R97, R44, R26 ;  /* 0x0000002c61bb723e */ /* 0x000fe2000480701a */
[----:B------:R-:W-:-:S01]  /*4f60*/  FADD.FTZ R99, R99, R46 ;  /* 0x0000002e63637221 */ /* 0x000fc20000010000 */
[----:B------:R-:W-:Y:S01]  /*4f70*/  CS2R R46, SRZ ;  /* 0x00000000002e7805 */ /* 0x000fe2000001ff00 */
[----:B------:R-:W-:Y:S01]  /*4f80*/  MUFU.EX2 R50, R50 ;  /* 0x0000003200327308 */ /* 0x000fe20000000800 */
[----:B--2---:R-:W-:-:S01]  /*4f90*/  FADD.FTZ R25, R77, R24 ;  /* 0x000000184d197221 */ /* 0x004fc20000010000 */
[----:B---3--:R-:W-:Y:S02]  /*4fa0*/  CS2R R78, SRZ ;  /* 0x00000000004e7805 */ /* 0x008fe4000001ff00 */
[----:B------:R-:W-:Y:S02]  /*4fb0*/  CS2R R44, SRZ ;  /* 0x00000000002c7805 */ /* 0x000fe4000001ff00 */
[----:B------:R-:W-:Y:S02]  /*4fc0*/  CS2R R26, SRZ ;  /* 0x00000000001a7805 */ /* 0x000fe4000001ff00 */
[----:B------:R-:W1:Y:S01]  /*4fd0*/  MUFU.EX2 R105, R105 ;  /* 0x0000006900697308 */ /* 0x000e620000000800 */
[C---:B----4-:R-:W-:Y:S01]  /*4fe0*/  F2FP.SATFINITE.E4M3.F32.PACK_AB_MERGE_C R77, R10.reuse, R77, RZ ;  /* 0x0000004d0a4d723e */ /* 0x050fe200048070ff */
[----:B------:R-:W-:Y:S01]  /*4ff0*/  FADD.FTZ R10, R10, R25 ;  /* 0x000000190a0a7221 */ /* 0x000fe20000010000 */
[----:B------:R-:W-:-:S02]  /*5000*/  CS2R R24, SRZ ;  /* 0x0000000000187805 */ /* 0x000fc4000001ff00 */
[----:B------:R-:W-:Y:S02]  /*5010*/  F2FP.SATFINITE.E4M3.F32.PACK_AB_MERGE_C R186, R82, R71, R77 ;  /* 0x0000004752ba723e */ /* 0x000fe4000480704d */
[----:B------:R-:W-:Y:S02]  /*5020*/  CS2R R76, SRZ ;  /* 0x00000000004c7805 */ /* 0x000fe4000001ff00 */
[----:B------:R-:W-:Y:S01]  /*5030*/  CS2R R70, SRZ ;  /* 0x0000000000467805 */ /* 0x000fe2000001ff00 */
[----:B------:R-:W2:Y:S08]  /*5040*/  MUFU.EX2 R48, R48 ;  /* 0x0000003000307308 */ /* 0x000eb00000000800 */
[----:B------:R-:W3:Y:S01]  /*5050*/  MUFU.EX2 R81, R81 ;  /* 0x0000005100517308 */ /* 0x000ee20000000800 */
[----:B-1----:R-:W-:-:S07]  /*5060*/  F2FP.SATFINITE.E4M3.F32.PACK_AB_MERGE_C R15, R105, R50, RZ ;  /* 0x00000032690f723e */ /* 0x002fce00048070ff */
[----:B------:R-:W1:Y:S01]  /*5070*/  MUFU.EX2 R101, R101 ;  /* 0x0000006500657308 */ /* 0x000e620000000800 */
[----:B--2---:R-:W-:-:S07]  /*5080*/  FADD.FTZ R14, R48, R99 ;  /* 0x00000063300e7221 */ /* 0x004fce0000010000 */
[----:B------:R2:W4:Y:S01]  /*5090*/  MUFU.EX2 R20, R83 ;  /* 0x0000005300147308 */ /* 0x0005220000000800 */
[----:B---3--:R-:W-:-:S07]  /*50a0*/  FADD.FTZ R7, R81, R10 ;  /* 0x0000000a51077221 */ /* 0x008fce0000010000 */
[----:B------:R-:W3:Y:S01]  /*50b0*/  MUFU.EX2 R137, R137 ;  /* 0x0000008900897308 */ /* 0x000ee20000000800 */
[C---:B-1----:R-:W-:Y:S01]  /*50c0*/  F2FP.SATFINITE.E4M3.F32.PACK_AB_MERGE_C R189, R101.reuse, R48, R15 ;  /* 0x0000003065bd723e */ /* 0x042fe2000480700f */
[----:B------:R-:W-:Y:S01]  /*50d0*/  FADD.FTZ R101, R101, R14 ;  /* 0x0000000e65657221 */ /* 0x000fe20000010000 */
[----:B--2---:R-:W-:Y:S02]  /*50e0*/  CS2R R82, SRZ ;  /* 0x0000000000527805 */ /* 0x004fe4000001ff00 */
[----:B------:R-:W-:Y:S01]  /*50f0*/  CS2R R48, SRZ ;  /* 0x0000000000307805 */ /* 0x000fe2000001ff00 */
[----:B------:R-:W-:-:S02]  /*5100*/  FADD.FTZ R50, R50, R101 ;  /* 0x0000006532327221 */ /* 0x000fc40000010000 */
[----:B------:R-:W1:Y:S01]  /*5110*/  MUFU.EX2 R8, R139 ;  /* 0x0000008b00087308 */ /* 0x000e620000000800 */
[----:B----4-:R-:W-:-:S01]  /*5120*/  FADD.FTZ R10, R20, R7 ;  /* 0x00000007140a7221 */ /* 0x010fc20000010000 */
[----:B------:R-:W-:Y:S01]  /*5130*/  FADD.FTZ R105, R105, R50 ;  /* 0x0000003269697221 */ /* 0x000fe20000010000 */
[----:B------:R-:W-:-:S05]  /*5140*/  CS2R R50, SRZ ;  /* 0x0000000000327805 */ /* 0x000fca000001ff00 */
[----:B------:R-:W-:Y:S01]  /*5150*/  MUFU.EX2 R54, R54 ;  /* 0x0000003600367308 */ /* 0x000fe20000000800 */
[----:B---3--:R-:W-:-:S07]  /*5160*/  FADD.FTZ R7, R137, R10 ;  /* 0x0000000a89077221 */ /* 0x008fce0000010000 */
[----:B------:R-:W2:Y:S01]  /*5170*/  MUFU.EX2 R111, R111 ;  /* 0x0000006f006f7308 */ /* 0x000ea20000000800 */
[C---:B-1----:R-:W-:Y:S01]  /*5180*/  F2FP.SATFINITE.E4M3.F32.PACK_AB_MERGE_C R137, R8.reuse, R137, RZ ;  /* 0x000000890889723e */ /* 0x042fe200048070ff */
[----:B------:R-:W-:-:S03]  /*5190*/  FADD.FTZ R8, R8, R7 ;  /* 0x0000000708087221 */ /* 0x000fc60000010000 */
[----:B------:R-:W-:Y:S02]  /*51a0*/  F2FP.SATFINITE.E4M3.F32.PACK_AB_MERGE_C R188, R20, R81, R137 ;  /* 0x0000005114bc723e */ /* 0x000fe40004807089 */
[----:B------:R-:W-:Y:S01]  /*51b0*/  CS2R R80, SRZ ;  /* 0x0000000000507805 */ /* 0x000fe2000001ff00 */
[----:B------:R-:W1:Y:S08]  /*51c0*/  MUFU.EX2 R52, R52 ;  /* 0x0000003400347308 */ /* 0x000e700000000800 */
[----:B------:R-:W3:Y:S01]  /*51d0*/  MUFU.EX2 R141, R141 ;  /* 0x0000008d008d7308 */ /* 0x000ee20000000800 */
[----:B--2---:R-:W-:-:S07]  /*51e0*/  F2FP.SATFINITE.E4M3.F32.PACK_AB_MERGE_C R9, R111, R54, RZ ;  /* 0x000000366f09723e */ /* 0x004fce00048070ff */
[----:B------:R-:W2:Y:S01]  /*51f0*/  MUFU.EX2 R107, R107 ;  /* 0x0000006b006b7308 */ /* 0x000ea20000000800 */
[----:B-1----:R-:W-:-:S07]  /*5200*/  FADD.FTZ R10, R52, R105 ;  /* 0x00000069340a7221 */ /* 0x002fce0000010000 */
[----:B------:R-:W1:Y:S01]  /*5210*/  MUFU.EX2 R12, R143 ;  /* 0x0000008f000c7308 */ /* 0x000e620000000800 */
[----:B---3--:R-:W-:-:S07]  /*5220*/  FADD.FTZ R7, R141, R8 ;  /* 0x000000088d077221 */ /* 0x008fce0000010000 */
[----:B------:R-:W-:Y:S01]  /*5230*/  MUFU.EX2 R145, R145 ;  /* 0x0000009100917308 */ /* 0x000fe20000000800 */
[C---:B--2---:R-:W-:Y:S01]  /*5240*/  F2FP.SATFINITE.E4M3.F32.PACK_AB_MERGE_C R191, R107.reuse, R52, R9 ;  /* 0x000000346bbf723e */ /* 0x044fe20004807009 */
[----:B------:R-:W-:Y:S01]  /*5250*/  FADD.FTZ R107, R107, R10 ;  /* 0x0000000a6b6b7221 */ /* 0x000fe20000010000 */
[----:B------:R-:W-:-:S03]  /*5260*/  CS2R R52, SRZ ;  /* 0x0000000000347805 */ /* 0x000fc6000001ff00 */
[----:B------:R-:W-:Y:S02]  /*5270*/  FADD.FTZ R54, R54, R107 ;  /* 0x0000006b36367221 */ /* 0x000fe40000010000 */
[----:B------:R-:W2:Y:S01]  /*5280*/  MUFU.EX2 R64, R64 ;  /* 0x0000004000407308 */ /* 0x000ea20000000800 */
[----:B-1----:R-:W-:-:S01]  /*5290*/  FADD.FTZ R6, R12, R7 ;  /* 0x000000070c067221 */ /* 0x002fc20000010000 */
[----:B--2---:R-:W-:-:S03]  /*52a0*/  F2FP.SATFINITE.E4M3.F32.PACK_AB_MERGE_C R7, R64, R145, RZ ;  /* 0x000000914007723e */ /* 0x004fc600048070ff */
[----:B------:R-:W-:Y:S01]  /*52b0*/  FADD.FTZ R145, R145, R6 ;  /* 0x0000000691917221 */ /* 0x000fe20000010000 */
[----:B------:R-:W-:Y:S01]  /*52c0*/  F2FP.SATFINITE.E4M3.F32.PACK_AB_MERGE_C R190, R12, R141, R7 ;  /* 0x0000008d0cbe723e */ /* 0x000fe20004807007 */
[----:B------:R-:W-:Y:S02]  /*52d0*/  FADD.FTZ R7, R111, R54 ;  /* 0x000000366f077221 */ /* 0x000fe40000010000 */
[----:B------:R-:W-:-:S01]  /*52e0*/  FADD.FTZ R6, R64, R145 ;  /* 0x0000009140067221 */ /* 0x000fc20000010000 */
[----:B------:R-:W-:Y:S02]  /*52f0*/  CS2R R64, SRZ ;  /* 0x0000000000407805 */ /* 0x000fe4000001ff00 */
[----:B------:R-:W-:Y:S01]  /*5300*/  CS2R R54, SRZ ;  /* 0x0000000000367805 */ /* 0x000fe2000001ff00 */
[----:B------:R-:W-:Y:S06]  /*5310*/  @!P1 BRA `(.L_x_133) ;  /* 0x0000003400c09947 */ /* 0x000fec0003800000 */
[----:B------:R-:W-:Y:S01]  /*5320*/  IMAD.MOV.U32 R10, RZ, RZ, R3 ;  /* 0x000000ffff0a7224 */ /* 0x000fe200078e0003 */
[----:B------:R-:W-:Y:S01]  /*5330*/  UIADD3 UR54, UR54, -0x2, URZ ;  /* 0xfffffffe36367890 */ /* 0x000fe2000fffe03f */
[----:B------:R-:W-:Y:S01]  /*5340*/  IMAD.MOV.U32 R8, RZ, RZ, R5 ;  /* 0x000000ffff087224 */ /* 0x000fe200078e0005 */
[----:B------:R-:W-:Y:S01]  /*5350*/  UMOV UR56, UR36 ;  /* 0x0000002400387c82 */ /* 0x000fe20008000000 */
[----:B------:R-:W-:Y:S01]  /*5360*/  IMAD.MOV.U32 R87, RZ, RZ, RZ ;  /* 0x000000ffff577224 */ /* 0x000fe200078e00ff */
[----:B------:R-:W-:-:S08]  /*5370*/  UMOV UR55, UR49 ;  /* 0x0000003100377c82 */ /* 0x000fd00008000000 */
.L_x_144:
[----:B------:R-:W-:Y:S01]  /*5380*/  ISETP.NE.AND P2, PT, RZ, UR40, PT ;  /* 0x00000028ff007c0c */ /* 0x000fe2000bf45270 */
[----:B------:R-:W-:-:S04]  /*5390*/  UISETP.NE.AND UP0, UPT, UR55, 0x1, UPT ;  /* 0x000000013700788c */ /* 0x000fc8000bf05270 */
[----:B------:R-:W-:-:S04]  /*53a0*/  USEL UR36, URZ, 0x1, UP0 ;  /* 0x000000013f247887 */ /* 0x000fc80008000000 */
[----:B------:R-:W-:-:S04]  /*53b0*/  ULOP3.LUT UR36, UR56, UR36, URZ, 0x3c, !UPT ;  /* 0x0000002438247292 */ /* 0x000fc8000f8e3c3f */
[----:B------:R-:W-:Y:S08]  /*53c0*/  @P2 BRA `(.L_x_134) ;  /* 0x0000000000382947 */ /* 0x000ff00003800000 */
[----:B------:R-:W-:Y:S05]  /*53d0*/  @!P0 BRA `(.L_x_135) ;  /* 0x0000000000048947 */ /* 0x000fea0003800000 */
[----:B------:R-:W-:Y:S01]  /*53e0*/  BPT.TRAP 0x1 ;  /* 0x000000040000795c */ /* 0x000fe20000300000 */
.L_x_135:
        /* <DEDUP_REMOVED lines=9> */
.L_x_136:
[----:B--2---:R-:W-:Y:S05]  /*5480*/  @P1 BRA `(.L_x_134) ;  /* 0x0000000000081947 */ /* 0x004fea0003800000 */
[----:B------:R-:W2:Y:S02]  /*5490*/  SYNCS.PHASECHK.TRANS64.TRYWAIT P1, [UR6+0x29830], R3 ;  /* 0x02983003ff0075a7 */ /* 0x000ea40008020146 */
[----:B--2---:R-:W-:Y:S05]  /*54a0*/  @!P1 BRA `(.L_x_137) ;  /* 0x0000008400489947 */ /* 0x004fea0003800000 */
.L_x_134:
        /* <DEDUP_REMOVED lines=189> */
.L_x_139:
[----:B------:R-:W-:Y:S01]  /*6080*/  ULEA UR6, UR55, UR38, 0x3 ;  /* 0x0000002637067291 */ /* 0x000fe2000f8e183f */
[----:B------:R-:W-:-:S05]  /*6090*/  IMAD.U32 R3, RZ, RZ, UR56 ;  /* 0x00000038ff037e24 */ /* 0x000fca000f8e00ff */
[----:B------:R-:W-:-:S04]  /*60a0*/  SHF.L.U32 R3, R3, 0x1f, RZ ;  /* 0x0000001f03037819 */ /* 0x000fc800000006ff */
[----:B------:R1:W2:Y:S01]  /*60b0*/  SYNCS.PHASECHK.TRANS64.TRYWAIT P1, [UR6+0x29850], R3 ;  /* 0x02985003ff0075a7 */ /* 0x0002a20008020146 */
[----:B------:R-:W-:Y:S05]  /*60c0*/  @!P0 BRA `(.L_x_140) ;  /* 0x0000000000048947 */ /* 0x000fea0003800000 */
[----:B------:R-:W-:Y:S01]  /*60d0*/  BPT.TRAP 0x1 ;  /* 0x000000040000795c */ /* 0x000fe20000300000 */
.L_x_140:
[----:B--2---:R-:W-:Y:S05]  /*60e0*/  @P1 BRA `(.L_x_138) ;  /* 0x0000000000081947 */ /* 0x004fea0003800000 */
[----:B------:R-:W2:Y:S02]  /*60f0*/  SYNCS.PHASECHK.TRANS64.TRYWAIT P1, [UR6+0x29850], R3 ;  /* 0x02985003ff0075a7 */ /* 0x000ea40008020146 */
[----:B--2---:R-:W-:Y:S05]  /*6100*/  @!P1 BRA `(.L_x_141) ;  /* 0x0000007800489947 */ /* 0x004fea0003800000 */
.L_x_138:
[----:B------:R-:W-:Y:S01]  /*6110*/  UIADD3 UR6, UR38, 0x400, URZ ;  /* 0x0000040026067890 */ /* 0x000fe2000fffe03f */
[----:B------:R-:W-:Y:S01]  /*6120*/  WARPGROUP.ARRIVE ;  /* 0x00000000000079c5 */ /* 0x000fe20000000000 */
[----:B------:R-:W-:Y:S01]  /*6130*/  UMOV UR7, 0xc0000010 ;  /* 0xc000001000077882 */ /* 0x000fe20000000000 */
[----:B-12---:R-:W-:Y:S01]  /*6140*/  IADD3 R3, -R22, 0xb, RZ ;  /* 0x0000000b16037810 */ /* 0x006fe20007ffe1ff */
        /* <DEDUP_REMOVED lines=25> */
[----:B------:R-:W-:Y:S03]  /*62e0*/  QGMMA.64x128x32.F32.E4M3.E4M3 R24, R188, gdesc[UR4], R24, gsb0 ;  /* 0x01e00004bc187df3 */ /* 0x000fe60008000818 */
[----:B------:R-:W-:Y:S02]  /*62f0*/  WARPGROUP.DEPBAR.LE gsb0, 0x0 ;  /* 0x00008000000079c5 */ /* 0x000fe40000010000 */
[----:B------:R1:W-:Y:S06]  /*6300*/  BAR.ARV R3, 0x100 ;  /* 0x000400030000751d */ /* 0x0003ec0000002000 */
[----:B------:R-:W-:Y:S05]  /*6310*/  @!P0 BRA `(.L_x_142) ;  /* 0x0000000000048947 */ /* 0x000fea0003800000 */
[----:B------:R-:W-:Y:S01]  /*6320*/  BPT.TRAP 0x1 ;  /* 0x000000040000795c */ /* 0x000fe20000300000 */
.L_x_142:
        /* <DEDUP_REMOVED lines=14> */
[----:B------:R-:W3:Y:S01]  /*6410*/  MUFU.TANH R13, R13 ;  /* 0x0000000d000d7308 */ /* 0x000ee20000002400 */
[C---:B------:R-:W-:Y:S01]  /*6420*/  FMUL.FTZ R165, R0.reuse, R165 ;  /* 0x000000a500a57220 */ /* 0x040fe20000410000 */
[C---:B------:R-:W-:Y:S01]  /*6430*/  FMUL.FTZ R175, R0.reuse, R166 ;  /* 0x000000a600af7220 */ /* 0x040fe20000410000 */
[C---:B------:R-:W-:Y:S01]  /*6440*/  FMUL.FTZ R167, R0.reuse, R167 ;  /* 0x000000a700a77220 */ /* 0x040fe20000410000 */
[C---:B------:R-:W-:Y:S01]  /*6450*/  FMUL.FTZ R179, R0.reuse, R136 ;  /* 0x0000008800b37220 */ /* 0x040fe20000410000 */
[C---:B------:R-:W-:Y:S01]  /*6460*/  FMUL.FTZ R181, R0.reuse, R137 ;  /* 0x0000008900b57220 */ /* 0x040fe20000410000 */
[C---:B------:R-:W-:Y:S01]  /*6470*/  FMUL.FTZ R137, R0.reuse, R138 ;  /* 0x0000008a00897220 */ /* 0x040fe20000410000 */
[C---:B------:R-:W-:Y:S01]  /*6480*/  FMUL.FTZ R139, R0.reuse, R139 ;  /* 0x0000008b008b7220 */ /* 0x040fe20000410000 */
[----:B------:R-:W4:Y:S01]  /*6490*/  MUFU.TANH R9, R9 ;  /* 0x0000000900097308 */ /* 0x000f220000002400 */
        /* <DEDUP_REMOVED lines=16> */
[----:B----4-:R-:W-:Y:S01]  /*65a0*/  FMNMX.FTZ R12, R9, R10, !PT ;  /* 0x0000000a090c7209 */ /* 0x010fe20007810000 */
        /* <DEDUP_REMOVED lines=61> */
[----:B------:R-:W-:Y:S01]  /*6980*/  FMUL.FTZ R103, R0, R103 ;  /* 0x0000006700677220 */ /* 0x000fe20000410000 */
[----:B------:R-:W2:Y:S01]  /*6990*/  MUFU.TANH R173, R173 ;  /* 0x000000ad00ad7308 */ /* 0x000ea20000002400 */
[----:B---3--:R-:W-:-:S02]  /*69a0*/  FMNMX.FTZ R12, R171, R12, !PT ;  /* 0x0000000cab0c7209 */ /* 0x008fc40007810000 */
[----:B------:R-:W-:-:S05]  /*69b0*/  ISETP.NE.AND P1, PT, R2, RZ, PT ;  /* 0x000000ff0200720c */ /* 0x000fca0003f25270 */
[----:B------:R-:W3:Y:S01]  /*69c0*/  MUFU.TANH R165, R165 ;  /* 0x000000a500a57308 */ /* 0x000ee20000002400 */
[----:B----4-:R-:W-:-:S07]  /*69d0*/  FMNMX.FTZ R12, R163, R12, !PT ;  /* 0x0000000ca30c7209 */ /* 0x010fce0007810000 */
[----:B------:R-:W4:Y:S01]  /*69e0*/  MUFU.TANH R175, R175 ;  /* 0x000000af00af7308 */ /* 0x000f220000002400 */
[----:B--2---:R-:W-:-:S07]  /*69f0*/  FMNMX.FTZ R4, R173, R4, !PT ;  /* 0x00000004ad047209 */ /* 0x004fce0007810000 */
[----:B------:R-:W2:Y:S01]  /*6a00*/  MUFU.TANH R167, R167 ;  /* 0x000000a700a77308 */ /* 0x000ea20000002400 */
[----:B---3--:R-:W-:-:S07]  /*6a10*/  FMNMX.FTZ R4, R165, R4, !PT ;  /* 0x00000004a5047209 */ /* 0x008fce0007810000 */
        /* <DEDUP_REMOVED lines=114> */
[----:B------:R-:W1:Y:S01]  /*7140*/  MUFU.TANH R237, R237 ;  /* 0x000000ed00ed7308 */ /* 0x000e620000002400 */
[----:B----4-:R-:W-:-:S07]  /*7150*/  FMNMX.FTZ R12, R95, R12, !PT ;  /* 0x0000000c5f0c7209 */ /* 0x010fce0007810000 */
[----:B------:R-:W3:Y:S01]  /*7160*/  MUFU.TANH R97, R97 ;  /* 0x0000006100617308 */ /* 0x000ee20000002400 */
[----:B--2---:R-:W-:-:S07]  /*7170*/  FMNMX.FTZ R4, R235, R4, !PT ;  /* 0x00000004eb047209 */ /* 0x004fce0007810000 */
[----:B------:R-:W2:Y:S01]  /*7180*/  MUFU.TANH R99, R99 ;  /* 0x0000006300637308 */ /* 0x000ea20000002400 */
[----:B-1----:R-:W-:Y:S02]  /*7190*/  FMNMX.FTZ R3, R237, R4, !PT ;  /* 0x00000004ed037209 */ /* 0x002fe40007810000 */
[----:B------:R-:W1:Y:S05]  /*71a0*/  LDC R4, c[0x0][0x988] ;  /* 0x00026200ff047b82 */ /* 0x000e6a0000000800 */
[----:B------:R-:W4:Y:S01]  /*71b0*/  MUFU.TANH R14, R14 ;  /* 0x0000000e000e7308 */ /* 0x000f220000002400 */
[----:B---3--:R-:W-:-:S07]  /*71c0*/  FMNMX.FTZ R12, R97, R12, !PT ;  /* 0x0000000c610c7209 */ /* 0x008fce0007810000 */
[----:B------:R-:W3:Y:S01]  /*71d0*/  MUFU.TANH R20, R20 ;  /* 0x0000001400147308 */ /* 0x000ee20000002400 */
[----:B--2---:R-:W-:-:S07]  /*71e0*/  FMNMX.FTZ R12, R99, R12, !PT ;  /* 0x0000000c630c7209 */ /* 0x004fce0007810000 */
[----:B------:R-:W2:Y:S01]  /*71f0*/  MUFU.TANH R101, R101 ;  /* 0x0000006500657308 */ /* 0x000ea20000002400 */
[----:B----4-:R-:W-:-:S07]  /*7200*/  FMNMX.FTZ R3, R14, R3, !PT ;  /* 0x000000030e037209 */ /* 0x010fce0007810000 */
[----:B------:R-:W4:Y:S01]  /*7210*/  MUFU.TANH R103, R103 ;  /* 0x0000006700677308 */ /* 0x000f220000002400 */
[----:B---3--:R-:W-:-:S05]  /*7220*/  FMNMX.FTZ R88, R20, R3, !PT ;  /* 0x0000000314587209 */ /* 0x008fca0007810000 */
[----:B------:R-:W3:Y:S01]  /*7230*/  SHFL.BFLY PT, R3, R88, 0x2, 0x1f ;  /* 0x0c401f0058037f89 */ /* 0x000ee200000e0000 */
[----:B--2---:R-:W-:-:S04]  /*7240*/  FMNMX.FTZ R12, R101, R12, !PT ;  /* 0x0000000c650c7209 */ /* 0x004fc80007810000 */
[----:B----4-:R-:W-:-:S05]  /*7250*/  FMNMX.FTZ R12, R103, R12, !PT ;  /* 0x0000000c670c7209 */ /* 0x010fca0007810000 */
[----:B------:R-:W2:Y:S01]  /*7260*/  SHFL.BFLY PT, R5, R12, 0x2, 0x1f ;  /* 0x0c401f000c057f89 */ /* 0x000ea200000e0000 */
[----:B---3--:R-:W-:Y:S02]  /*7270*/  FMNMX.FTZ R90, R88, R3, !PT ;  /* 0x00000003585a7209 */ /* 0x008fe40007810000 */
[----:B--2---:R-:W-:-:S03]  /*7280*/  FMNMX.FTZ R92, R12, R5, !PT ;  /* 0x000000050c5c7209 */ /* 0x004fc60007810000 */
[----:B------:R-:W2:Y:S04]  /*7290*/  SHFL.BFLY PT, R5, R90, 0x1, 0x1f ;  /* 0x0c201f005a057f89 */ /* 0x000ea800000e0000 */
[----:B------:R-:W3:Y:S01]  /*72a0*/  SHFL.BFLY PT, R3, R92, 0x1, 0x1f ;  /* 0x0c201f005c037f89 */ /* 0x000ee200000e0000 */
[----:B--2---:R-:W-:Y:S02]  /*72b0*/  FMNMX.FTZ R5, R90, R5, !PT ;  /* 0x000000055a057209 */ /* 0x004fe40007810000 */
[----:B---3--:R-:W-:-:S03]  /*72c0*/  FMNMX.FTZ R3, R92, R3, !PT ;  /* 0x000000035c037209 */ /* 0x008fc60007810000 */
[C---:B-1----:R-:W-:Y:S01]  /*72d0*/  FFMA.FTZ R102, R5.reuse, R4, -8 ;  /* 0xc100000005667423 */ /* 0x042fe20000010004 */
[----:B------:R-:W-:-:S03]  /*72e0*/  FADD.FTZ R177, -R5, R8 ;  /* 0x0000000805b17221 */ /* 0x000fc60000010100 */
[-CC-:B------:R-:W-:Y:S01]  /*72f0*/  FFMA.FTZ R12, R21, R4.reuse, -R102.reuse ;  /* 0x00000004150c7223 */ /* 0x180fe20000010866 */
[----:B------:R-:W-:-:S01]  /*7300*/  FFMA.FTZ R21, R159, R4, -R102 ;  /* 0x000000049f157223 */ /* 0x000fc20000010866 */
[-CC-:B------:R-:W-:Y:S01]  /*7310*/  FFMA.FTZ R159, R181, R4.reuse, -R102.reuse ;  /* 0x00000004b59f7223 */ /* 0x180fe20000010866 */
[----:B------:R-:W-:-:S01]  /*7320*/  FFMA.FTZ R181, R201, R4, -R102 ;  /* 0x00000004c9b57223 */ /* 0x000fc20000010866 */
[----:B------:R-:W-:Y:S01]  /*7330*/  FFMA.FTZ R201, R20, R4, -R102 ;  /* 0x0000000414c97223 */ /* 0x000fe20000010866 */
[----:B------:R-:W-:-:S01]  /*7340*/  FADD.FTZ R8, -R3, R10 ;  /* 0x0000000a03087221 */ /* 0x000fc20000010100 */
[-C--:B------:R-:W-:Y:S01]  /*7350*/  FFMA.FTZ R20, R3, R4.reuse, -8 ;  /* 0xc100000003147423 */ /* 0x080fe20000010004 */
[----:B------:R-:W-:-:S01]  /*7360*/  FFMA.FTZ R10, R11, R4, -R102 ;  /* 0x000000040b0a7223 */ /* 0x000fc20000010866 */
[-C--:B------:R-:W-:Y:S01]  /*7370*/  FMUL.FTZ R177, R177, R4.reuse ;  /* 0x00000004b1b17220 */ /* 0x080fe20000410000 */
[----:B------:R-:W-:-:S01]  /*7380*/  FFMA.FTZ R11, R13, R4, -R102 ;  /* 0x000000040d0b7223 */ /* 0x000fc20000010866 */
[-C--:B------:R-:W-:Y:S01]  /*7390*/  FMUL.FTZ R8, R8, R4.reuse ;  /* 0x0000000408087220 */ /* 0x080fe20000410000 */
[----:B------:R-:W-:-:S01]  /*73a0*/  FFMA.FTZ R13, R153, R4, -R102 ;  /* 0x00000004990d7223 */ /* 0x000fc20000010866 */
[-C--:B------:R-:W-:Y:S01]  /*73b0*/  FFMA.FTZ R9, R9, R4.reuse, -R20 ;  /* 0x0000000409097223 */ /* 0x080fe20000010814 */
        /* <DEDUP_REMOVED lines=31> */
[-C--:B------:R-:W-:Y:S01]  /*75b0*/  FFMA.FTZ R14, R14, R4.reuse, -R102 ;  /* 0x000000040e0e7223 */ /* 0x080fe20000010866 */
        /* <DEDUP_REMOVED lines=36> */
[----:B------:R-:W-:-:S05]  /*7800*/  FFMA.FTZ R101, R101, R4, -R20 ;  /* 0x0000000465657223 */ /* 0x000fca0000010814 */
[----:B------:R-:W3:Y:S01]  /*7810*/  MUFU.EX2 R102, R102 ;  /* 0x0000006600667308 */ /* 0x000ee20000000800 */
[----:B--2---:R-:W-:-:S07]  /*7820*/  FFMA.FTZ R7, R8, R7, R9 ;  /* 0x0000000708077223 */ /* 0x004fce0000010009 */
        /* <DEDUP_REMOVED lines=14> */
[-CC-:B------:R-:W-:Y:S01]  /*7910*/  FFMA.FTZ R146, R107, R4.reuse, -R20.reuse ;  /* 0x000000046b927223 */ /* 0x180fe20000010814 */
[----:B------:R-:W-:-:S05]  /*7920*/  FFMA.FTZ R107, R109, R4, -R20 ;  /* 0x000000046d6b7223 */ /* 0x000fca0000010814 */
        /* <DEDUP_REMOVED lines=116> */
[----:B------:R-:W-:Y:S01]  /*8070*/  MUFU.EX2 R195, R195 ;  /* 0x000000c300c37308 */ /* 0x000fe20000000800 */
[----:B--2---:R-:W-:-:S07]  /*8080*/  FADD.FTZ R156, R118, R91 ;  /* 0x0000005b769c7221 */ /* 0x004fce0000010000 */
[----:B------:R-:W2:Y:S01]  /*8090*/  MUFU.EX2 R152, R152 ;  /* 0x0000009800987308 */ /* 0x000ea20000000800 */
[----:B-1----:R-:W-:-:S07]  /*80a0*/  FADD.FTZ R91, R89, R6 ;  /* 0x00000006595b7221 */ /* 0x002fce0000010000 */
[----:B------:R-:W-:Y:S08]  /*80b0*/  MUFU.EX2 R120, R120 ;  /* 0x0000007800787308 */ /* 0x000ff00000000800 */
[----:B------:R1:W3:Y:S01]  /*80c0*/  MUFU.EX2 R158, R93 ;  /* 0x0000005d009e7308 */ /* 0x0002e20000000800 */
[----:B--2---:R-:W-:-:S07]  /*80d0*/  FADD.FTZ R91, R152, R91 ;  /* 0x0000005b985b7221 */ /* 0x004fce0000010000 */
[----:B------:R-:W-:Y:S01]  /*80e0*/  MUFU.EX2 R197, R197 ;  /* 0x000000c500c57308 */ /* 0x000fe20000000800 */
[----:B-1----:R-:W-:-:S05]  /*80f0*/  IMAD.U32 R93, RZ, RZ, UR49 ;  /* 0x00000031ff5d7e24 */ /* 0x002fca000f8e00ff */
[----:B------:R-:W-:Y:S01]  /*8100*/  @P1 LEA R7, R93, UR38, 0x3 ;  /* 0x000000265d071c11 */ /* 0x000fe2000f8e18ff */
[----:B------:R-:W-:-:S01]  /*8110*/  FADD.FTZ R93, R195, R156 ;  /* 0x0000009cc35d7221 */ /* 0x000fc20000010000 */
[----:B------:R-:W1:Y:S01]  /*8120*/  MUFU.EX2 R95, R95 ;  /* 0x0000005f005f7308 */ /* 0x000e620000000800 */
[----:B---3--:R-:W-:-:S02]  /*8130*/  FADD.FTZ R91, R158, R91 ;  /* 0x0000005b9e5b7221 */ /* 0x008fc40000010000 */
[----:B------:R-:W-:Y:S02]  /*8140*/  @P1 VIADD R7, R7, 0x29840 ;  /* 0x0002984007071836 */ /* 0x000fe40000000000 */
[----:B------:R-:W-:-:S03]  /*8150*/  FADD.FTZ R6, R120, R93 ;  /* 0x0000005d78067221 */ /* 0x000fc60000010000 */
[----:B------:R-:W2:Y:S01]  /*8160*/  MUFU.EX2 R122, R122 ;  /* 0x0000007a007a7308 */ /* 0x000ea20000000800 */
[----:B------:R-:W-:-:S04]  /*8170*/  @P1 PRMT R7, R18, 0x654, R7 ;  /* 0x0000065412071816 */ /* 0x000fc80000000007 */
[----:B------:R3:W-:Y:S03]  /*8180*/  @P1 SYNCS.ARRIVE.TRANS64.RED.A1T0 RZ, [R7+URZ], RZ ;  /* 0x000000ff07ff19a7 */ /* 0x0007e6000810043f */
[----:B------:R-:W4:Y:S01]  /*8190*/  MUFU.EX2 R97, R97 ;  /* 0x0000006100617308 */ /* 0x000f220000000800 */
[----:B-1----:R-:W-:-:S01]  /*81a0*/  FADD.FTZ R91, R95, R91 ;  /* 0x0000005b5f5b7221 */ /* 0x002fc20000010000 */
[----:B---3--:R-:W-:-:S06]  /*81b0*/  FADD.FTZ R7, R197, R6 ;  /* 0x00000006c5077221 */ /* 0x008fcc0000010000 */
[----:B------:R-:W1:Y:S01]  /*81c0*/  MUFU.EX2 R199, R199 ;  /* 0x000000c700c77308 */ /* 0x000e620000000800 */
[----:B--2---:R-:W-:-:S07]  /*81d0*/  FADD.FTZ R6, R122, R7 ;  /* 0x000000077a067221 */ /* 0x004fce0000010000 */
[----:B------:R-:W2:Y:S01]  /*81e0*/  MUFU.EX2 R160, R99 ;  /* 0x0000006300a07308 */ /* 0x000ea20000000800 */
[----:B----4-:R-:W-:-:S07]  /*81f0*/  FADD.FTZ R91, R97, R91 ;  /* 0x0000005b615b7221 */ /* 0x010fce0000010000 */
        /* <DEDUP_REMOVED lines=8> */
[----:B--2---:R-:W-:-:S03]  /*8280*/  FADD.FTZ R6, R201, R6 ;  /* 0x00000006c9067221 */ /* 0x004fc60000010000 */
[----:B---3--:R-:W-:Y:S01]  /*8290*/  FADD.FTZ R7, R20, R91 ;  /* 0x0000005b14077221 */ /* 0x008fe20000010000 */
[----:B------:R-:W-:Y:S06]  /*82a0*/  @!P0 BRA `(.L_x_143) ;  /* 0x0000000000048947 */ /* 0x000fec0003800000 */
[----:B------:R-:W-:Y:S01]  /*82b0*/  BPT.TRAP 0x1 ;  /* 0x000000040000795c */ /* 0x000fe20000300000 */
.L_x_143:
        /* <DEDUP_REMOVED lines=11> */
[----:B------:R-:W-:Y:S01]  /*8370*/  F2FP.SATFINITE.E4M3.F32.PACK_AB_MERGE_C R108, R185, R108, RZ ;  /* 0x0000006cb96c723e */ /* 0x000fe200048070ff */
[----:B------:R-:W-:Y:S01]  /*8380*/  UMOV UR55, UR49 ;  /* 0x0000003100377c82 */ /* 0x000fe20008000000 */
[----:B------:R-:W-:Y:S01]  /*8390*/  F2FP.SATFINITE.E4M3.F32.PACK_AB_MERGE_C R112, R189, R112, RZ ;  /* 0x00000070bd70723e */ /* 0x000fe200048070ff */
[-C--:B------:R-:W-:Y:S01]  /*83a0*/  FMUL.FTZ R24, R24, R177.reuse ;  /* 0x000000b118187220 */ /* 0x080fe20000410000 */
[----:B------:R-:W-:Y:S01]  /*83b0*/  F2FP.SATFINITE.E4M3.F32.PACK_AB_MERGE_C R116, R193, R116, RZ ;  /* 0x00000074c174723e */ /* 0x000fe200048070ff */
[-C--:B------:R-:W-:Y:S01]  /*83c0*/  FMUL.FTZ R25, R25, R177.reuse ;  /* 0x000000b119197220 */ /* 0x080fe20000410000 */
[----:B------:R-:W-:Y:S01]  /*83d0*/  F2FP.SATFINITE.E4M3.F32.PACK_AB_MERGE_C R132, R137, R130, R132 ;  /* 0x000000828984723e */ /* 0x000fe20004807084 */
[----:B------:R-:W-:Y:S01]  /*83e0*/  SYNCS.ARRIVE.TRANS64.RED.A1T0 RZ, [UR6], RZ ;  /* 0x000000ffffff79a7 */ /* 0x000fe20008100406 */
[----:B------:R-:W-:Y:S01]  /*83f0*/  F2FP.SATFINITE.E4M3.F32.PACK_AB_MERGE_C R136, R141, R134, R136 ;  /* 0x000000868d88723e */ /* 0x000fe20004807088 */
[----:B------:R-:W-:Y:S01]  /*8400*/  FMUL.FTZ R28, R28, R177 ;  /* 0x000000b11c1c7220 */ /* 0x000fe20000410000 */
[----:B------:R-:W-:Y:S01]  /*8410*/  F2FP.SATFINITE.E4M3.F32.PACK_AB_MERGE_C R15, R124, R15, RZ ;  /* 0x0000000f7c0f723e */ /* 0x000fe200048070ff */
[-C--:B------:R-:W-:Y:S01]  /*8420*/  FMUL.FTZ R29, R29, R177.reuse ;  /* 0x000000b11d1d7220 */ /* 0x080fe20000410000 */
[----:B------:R-:W-:Y:S01]  /*8430*/  F2FP.SATFINITE.E4M3.F32.PACK_AB_MERGE_C R90, R153, R90, RZ ;  /* 0x0000005a995a723e */ /* 0x000fe200048070ff */
[-C--:B------:R-:W-:Y:S01]  /*8440*/  FMUL.FTZ R32, R32, R177.reuse ;  /* 0x000000b120207220 */ /* 0x080fe20000410000 */
[----:B------:R-:W-:Y:S01]  /*8450*/  F2FP.SATFINITE.E4M3.F32.PACK_AB_MERGE_C R128, R157, R128, RZ ;  /* 0x000000809d80723e */ /* 0x000fe200048070ff */
[-C--:B------:R-:W-:Y:S01]  /*8460*/  FMUL.FTZ R33, R33, R177.reuse ;  /* 0x000000b121217220 */ /* 0x080fe20000410000 */
        /* <DEDUP_REMOVED lines=20> */
[----:B------:R-:W-:Y:S01]  /*85b0*/  F2FP.SATFINITE.E4M3.F32.PACK_AB_MERGE_C R172, R11, R10, R12 ;  /* 0x0000000a0bac723e */ /* 0x000fe2000480700c */
        /* <DEDUP_REMOVED lines=68> */
[----:B------:R-:W-:Y:S01]  /*8a00*/  F2FP.SATFINITE.E4M3.F32.PACK_AB_MERGE_C R191, R160, R97, R20 ;  /* 0x00000061a0bf723e */ /* 0x000fe20004807014 */
[----:B------:R-:W-:Y:S06]  /*8a10*/  @P1 BRA `(.L_x_144) ;  /* 0xffffffc800581947 */ /* 0x000fec000383ffff */
.L_x_133:
[----:B------:R-:W-:Y:S06]  /*8a20*/  BAR.ARV 0x8, 0x120 ;  /* 0x0204800000007b1d */ /* 0x000fec0000002000 */
[----:B------:R-:W-:Y:S05]  /*8a30*/  @!P0 BRA `(.L_x_145) ;  /* 0x0000000000048947 */ /* 0x000fea0003800000 */
[----:B------:R-:W-:Y:S01]  /*8a40*/  BPT.TRAP 0x1 ;  /* 0x000000040000795c */ /* 0x000fe20000300000 */
.L_x_145:
[----:B------:R-:W-:Y:S01]  /*8a50*/  ULEA UR4, UR49, UR38, 0x3 ;  /* 0x0000002631047291 */ /* 0x000fe2000f8e183f */
[----:B------:R-:W-:-:S05]  /*8a60*/  IMAD.U32 R0, RZ, RZ, UR36 ;  /* 0x00000024ff007e24 */ /* 0x000fca000f8e00ff */
[----:B------:R-:W-:-:S04]  /*8a70*/  SHF.L.U32 R0, R0, 0x1f, RZ ;  /* 0x0000001f00007819 */ /* 0x000fc800000006ff */
[----:B------:R1:W2:Y:S01]  /*8a80*/  SYNCS.PHASECHK.TRANS64.TRYWAIT P1, [UR4+0x29850], R0 ;  /* 0x02985000ff0075a7 */ /* 0x0002a20008020144 */
[----:B------:R-:W-:Y:S05]  /*8a90*/  @!P0 BRA `(.L_x_146) ;  /* 0x0000000000048947 */ /* 0x000fea0003800000 */
[----:B------:R-:W-:Y:S01]  /*8aa0*/  BPT.TRAP 0x1 ;  /* 0x000000040000795c */ /* 0x000fe20000300000 */
.L_x_146:
[----:B--2---:R-:W-:Y:S05]  /*8ab0*/  @P1 BRA `(.L_x_147) ;  /* 0x0000000000081947 */ /* 0x004fea0003800000 */
[----:B------:R-:W2:Y:S02]  /*8ac0*/  SYNCS.PHASECHK.TRANS64.TRYWAIT P1, [UR4+0x29850], R0 ;  /* 0x02985000ff0075a7 */ /* 0x000ea40008020144 */
[----:B--2---:R-:W-:Y:S05]  /*8ad0*/  @!P1 BRA `(.L_x_148) ;  /* 0x0000004c00ec9947 */ /* 0x004fea0003800000 */
.L_x_147:
        /* <DEDUP_REMOVED lines=32> */
[----:B------:R-:W-:Y:S01]  /*8ce0*/  IMAD.U32 R8, RZ, RZ, UR6 ;  /* 0x00000006ff087e24 */ /* 0x000fe2000f8e00ff */
[----:B------:R-:W-:Y:S02]  /*8cf0*/  @UP0 ULEA.HI.X UR7, UR8, UR7, UR9, 0x2, UP1 ;  /* 0x0000000708070291 */ /* 0x000fe400088f1409 */
[----:B------:R-:W-:-:S04]  /*8d00*/  UIADD3 UR6, UR5, 0x200, URZ ;  /* 0x0000020005067890 */ /* 0x000fc8000fffe03f */
[----:B--2---:R-:W-:Y:S01]  /*8d10*/  IMAD.U32 R9, RZ, RZ, UR7 ;  /* 0x00000007ff097e24 */ /* 0x004fe2000f8e00ff */
[----:B------:R-:W-:-:S04]  /*8d20*/  UMOV UR7, 0xc0000010 ;  /* 0xc000001000077882 */ /* 0x000fc80000000000 */
[----:B------:R2:W3:Y:S01]  /*8d30*/  @P1 LDG.E R10, desc[UR50][R8.64] ;  /* 0x00000032080a1981 */ /* 0x0004e2000c1e1900 */
[----:B------:R-:W-:Y:S02]  /*8d40*/  WARPGROUP.DEPBAR.LE gsb0, 0x0 ;  /* 0x00008000000079c5 */ /* 0x000fe40000010000 */
[----:B------:R-:W-:-:S06]  /*8d50*/  WARPGROUP.ARRIVE ;  /* 0x00000000000079c5 */ /* 0x000fcc0000000000 */
[----:B------:R-:W-:Y:S01]  /*8d60*/  QGMMA.64x128x32.F32.E4M3.E4M3 R24, R180, gdesc[UR4], R24, gsb0 ;  /* 0x01e00004b4187df3 */ /* 0x000fe20008000818 */
[----:B------:R-:W-:Y:S01]  /*8d70*/  UIADD3 UR6, UR5, 0x300, URZ ;  /* 0x0000030005067890 */ /* 0x000fe2000fffe03f */
[----:B------:R-:W-:Y:S01]  /*8d80*/  UMOV UR7, 0xc0000010 ;  /* 0xc000001000077882 */ /* 0x000fe20000000000 */
[----:B------:R-:W4:Y:S04]  /*8d90*/  SHFL.BFLY PT, R11, R6, 0x2, 0x1f ;  /* 0x0c401f00060b7f89 */ /* 0x000f2800000e0000 */
[----:B------:R-:W5:Y:S01]  /*8da0*/  SHFL.BFLY PT, R12, R7, 0x2, 0x1f ;  /* 0x0c401f00070c7f89 */ /* 0x000f6200000e0000 */
[----:B------:R-:W-:Y:S02]  /*8db0*/  WARPGROUP.DEPBAR.LE gsb0, 0x0 ;  /* 0x00008000000079c5 */ /* 0x000fe40000010000 */
[----:B------:R-:W-:-:S06]  /*8dc0*/  WARPGROUP.ARRIVE ;  /* 0x00000000000079c5 */ /* 0x000fcc0000000000 */
[----:B------:R-:W-:Y:S01]  /*8dd0*/  QGMMA.64x128x32.F32.E4M3.E4M3 R24, R184, gdesc[UR4], R24, gsb0 ;  /* 0x01e00004b8187df3 */ /* 0x000fe20008000818 */
[----:B------:R-:W-:Y:S01]  /*8de0*/  UIADD3 UR6, UR5, 0x400, URZ ;  /* 0x0000040005067890 */ /* 0x000fe2000fffe03f */
[----:B------:R-:W-:Y:S01]  /*8df0*/  UMOV UR7, 0xc0000010 ;  /* 0xc000001000077882 */ /* 0x000fe20000000000 */
[----:B----4-:R-:W-:-:S01]  /*8e00*/  FADD.FTZ R11, R11, R6 ;  /* 0x000000060b0b7221 */ /* 0x010fc20000010000 */
[----:B-----5:R-:W-:-:S04]  /*8e10*/  FADD.FTZ R12, R12, R7 ;  /* 0x000000070c0c7221 */ /* 0x020fc80000010000 */
[----:B-1----:R-:W1:Y:S04]  /*8e20*/  SHFL.BFLY PT, R0, R11, 0x1, 0x1f ;  /* 0x0c201f000b007f89 */ /* 0x002e6800000e0000 */
[----:B--2---:R-:W2:Y:S01]  /*8e30*/  SHFL.BFLY PT, R9, R12, 0x1, 0x1f ;  /* 0x0c201f000c097f89 */ /* 0x004ea200000e0000 */
        /* <DEDUP_REMOVED lines=16> */
[----:B------:R-:W4:Y:S01]  /*8f40*/  @P1 MUFU.RCP R11, R14 ;  /* 0x0000000e000b1308 */ /* 0x000f220000001000 */
[----:B------:R-:W-:Y:S01]  /*8f50*/  @P3 FMUL.FTZ R21, R4, 0.69314718246459960938 ;  /* 0x3f31721804153820 */ /* 0x000fe20000410000 */
[----:B-1----:R-:W-:Y:S01]  /*8f60*/  @P3 FMUL.FTZ R12, R12, 0.69314718246459960938 ;  /* 0x3f3172180c0c3820 */ /* 0x002fe20000410000 */
[----:B------:R-:W-:Y:S01]  /*8f70*/  @P2 FMUL.FTZ R8, R4, 0.69314718246459960938 ;  /* 0x3f31721804082820 */ /* 0x000fe20000410000 */
[----:B------:R-:W-:-:S02]  /*8f80*/  IMAD.MOV.U32 R0, RZ, RZ, -0x800000 ;  /* 0xff800000ff007424 */ /* 0x000fc400078e00ff */
[----:B------:R-:W-:Y:S02]  /*8f90*/  IMAD.MOV.U32 R6, RZ, RZ, -0x800000 ;  /* 0xff800000ff067424 */ /* 0x000fe400078e00ff */
[----:B--2---:R-:W-:Y:S01]  /*8fa0*/  @P2 FMUL.FTZ R9, R9, 0.69314718246459960938 ;  /* 0x3f31721809092820 */ /* 0x004fe20000410000 */
[----:B------:R-:W-:-:S01]  /*8fb0*/  @P3 FFMA.FTZ R0, R21, R3, R12 ;  /* 0x0000000315003223 */ /* 0x000fc2000001000c */
[----:B---3--:R-:W-:Y:S02]  /*8fc0*/  FMUL.FTZ R12, R7, R10 ;  /* 0x0000000a070c7220 */ /* 0x008fe40000410000 */
[----:B------:R-:W-:-:S01]  /*8fd0*/  @P2 FFMA.FTZ R6, R8, R5, R9 ;  /* 0x0000000508062223 */ /* 0x000fc20000010009 */
[----:B----4-:R-:W-:Y:S01]  /*8fe0*/  FMUL.FTZ R88, R11, R10 ;  /* 0x0000000a0b587220 */ /* 0x010fe20000410000 */
[----:B------:R-:W-:Y:S02]  /*8ff0*/  WARPGROUP.DEPBAR.LE gsb0, 0x0 ;  /* 0x00008000000079c5 */ /* 0x000fe40000010000 */
[----:B------:R-:W-:Y:S05]  /*9000*/  @!P0 BRA `(.L_x_149) ;  /* 0x0000000000048947 */ /* 0x000fea0003800000 */
[----:B------:R-:W-:Y:S01]  /*9010*/  BPT.TRAP 0x1 ;  /* 0x000000040000795c */ /* 0x000fe20000300000 */
.L_x_149:
        /* <DEDUP_REMOVED lines=29> */
[----:B------:R-:W-:Y:S01]  /*91f0*/  FMUL.FTZ R31, R31, R88 ;  /* 0x000000581f1f7220 */ /* 0x000fe20000410000 */
[-C--:B------:R-:W-:Y:S01]  /*9200*/  FMUL.FTZ R29, R29, R12.reuse ;  /* 0x0000000c1d1d7220 */ /* 0x080fe20000410000 */
[----:B------:R-:W-:Y:S01]  /*9210*/  FMUL.FTZ R36, R36, R12 ;  /* 0x0000000c24247220 */ /* 0x000fe20000410000 */
[----:B-1----:R-:W-:-:S02]  /*9220*/  IMAD.SHL.U32 R3, R89, 0x4, RZ ;  /* 0x0000000459037824 */ /* 0x002fc400078e00ff */
[----:B------:R-:W-:Y:S01]  /*9230*/  FMUL.FTZ R45, R45, R12 ;  /* 0x0000000c2d2d7220 */ /* 0x000fe20000410000 */
[-C--:B------:R-:W-:Y:S01]  /*9240*/  FMUL.FTZ R39, R39, R88.reuse ;  /* 0x0000005827277220 */ /* 0x080fe20000410000 */
[-C--:B------:R-:W-:Y:S01]  /*9250*/  FMUL.FTZ R47, R47, R88.reuse ;  /* 0x000000582f2f7220 */ /* 0x080fe20000410000 */
[-C--:B------:R-:W-:Y:S01]  /*9260*/  FMUL.FTZ R20, R43, R88.reuse ;  /* 0x000000582b147220 */ /* 0x080fe20000410000 */
[----:B------:R-:W-:Y:S01]  /*9270*/  LOP3.LUT R3, R3, 0xc, RZ, 0xc0, !PT ;  /* 0x0000000c03037812 */ /* 0x000fe200078ec0ff */
[-C--:B------:R-:W-:Y:S01]  /*9280*/  FMUL.FTZ R62, R62, R88.reuse ;  /* 0x000000583e3e7220 */ /* 0x080fe20000410000 */
[-C--:B------:R-:W-:Y:S01]  /*9290*/  FMUL.FTZ R63, R63, R88.reuse ;  /* 0x000000583f3f7220 */ /* 0x080fe20000410000 */
[-C--:B------:R-:W-:Y:S01]  /*92a0*/  FMUL.FTZ R70, R70, R88.reuse ;  /* 0x0000005846467220 */ /* 0x080fe20000410000 */
[----:B------:R-:W-:Y:S01]  /*92b0*/  IADD3 R4, P0, R3, UR6, RZ ;  /* 0x0000000603047c10 */ /* 0x000fe2000ff1e0ff */
[-C--:B------:R-:W-:Y:S01]  /*92c0*/  FMUL.FTZ R71, R71, R88.reuse ;  /* 0x0000005847477220 */ /* 0x080fe20000410000 */
[-C--:B------:R-:W-:Y:S01]  /*92d0*/  FMUL.FTZ R78, R78, R88.reuse ;  /* 0x000000584e4e7220 */ /* 0x080fe20000410000 */
[-C--:B------:R-:W-:Y:S01]  /*92e0*/  FMUL.FTZ R79, R79, R88.reuse ;  /* 0x000000584f4f7220 */ /* 0x080fe20000410000 */
[----:B------:R-:W-:Y:S01]  /*92f0*/  FMUL.FTZ R86, R86, R88 ;  /* 0x0000005856567220 */ /* 0x000fe20000410000 */
[----:B------:R-:W-:-:S02]  /*9300*/  IMAD.X R5, RZ, RZ, UR7, P0 ;  /* 0x00000007ff057e24 */ /* 0x000fc400080e06ff */
[-C--:B------:R-:W-:Y:S01]  /*9310*/  FMUL.FTZ R33, R56, R12.reuse ;  /* 0x0000000c38217220 */ /* 0x080fe20000410000 */
[----:B------:R-:W-:Y:S01]  /*9320*/  FMUL.FTZ R32, R57, R12 ;  /* 0x0000000c39207220 */ /* 0x000fe20000410000 */
[----:B------:R-:W-:Y:S01]  /*9330*/  F2FP.BF16.F32.PACK_AB R7, R28, R7 ;  /* 0x000000071c07723e */ /* 0x000fe200000010ff */
[----:B------:R-:W-:Y:S01]  /*9340*/  FMUL.FTZ R25, R50, R88 ;  /* 0x0000005832197220 */ /* 0x000fe20000410000 */
[----:B------:R1:W2:Y:S01]  /*9350*/  LDG.E.CONSTANT R3, desc[UR50][R4.64] ;  /* 0x0000003204037981 */ /* 0x0002a2000c1e9900 */
[-C--:B------:R-:W-:Y:S01]  /*9360*/  FMUL.FTZ R57, R80, R12.reuse ;  /* 0x0000000c50397220 */ /* 0x080fe20000410000 */
[-C--:B------:R-:W-:Y:S01]  /*9370*/  FMUL.FTZ R56, R81, R12.reuse ;  /* 0x0000000c51387220 */ /* 0x080fe20000410000 */
[----:B------:R-:W-:Y:S01]  /*9380*/  LOP3.LUT P0, R28, R89, 0x3, RZ, 0xc0, !PT ;  /* 0x00000003591c7812 */ /* 0x000fe2000780c0ff */
[-C--:B------:R-:W-:Y:S01]  /*9390*/  FMUL.FTZ R24, R49, R12.reuse ;  /* 0x0000000c31187220 */ /* 0x080fe20000410000 */
[----:B------:R-:W-:Y:S01]  /*93a0*/  F2FP.BF16.F32.PACK_AB R25, R54, R25 ;  /* 0x000000193619723e */ /* 0x000fe200000010ff */
[-C--:B------:R-:W-:Y:S01]  /*93b0*/  FMUL.FTZ R41, R64, R12.reuse ;  /* 0x0000000c40297220 */ /* 0x080fe20000410000 */
[----:B------:R-:W-:Y:S01]  /*93c0*/  F2FP.BF16.F32.PACK_AB R57, R84, R57 ;  /* 0x000000395439723e */ /* 0x000fe200000010ff */
[----:B------:R-:W-:Y:S01]  /*93d0*/  FMUL.FTZ R40, R65, R12 ;  /* 0x0000000c41287220 */ /* 0x000fe20000410000 */
[----:B------:R-:W-:Y:S01]  /*93e0*/  ISETP.EQ.OR P0, PT, R28, 0x3, !P0 ;  /* 0x000000031c00780c */ /* 0x000fe20004702670 */
[-C--:B-1----:R-:W-:Y:S01]  /*93f0*/  FMUL.FTZ R5, R26, R88.reuse ;  /* 0x000000581a057220 */ /* 0x082fe20000410000 */
[----:B------:R-:W-:Y:S01]  /*9400*/  FMUL.FTZ R26, R51, R88 ;  /* 0x00000058331a7220 */ /* 0x000fe20000410000 */
[----:B------:R-:W-:Y:S01]  /*9410*/  F2FP.BF16.F32.PACK_AB R56, R85, R56 ;  /* 0x000000385538723e */ /* 0x000fe200000010ff */
[-C--:B------:R-:W-:Y:S01]  /*9420*/  FMUL.FTZ R49, R72, R12.reuse ;  /* 0x0000000c48317220 */ /* 0x080fe20000410000 */
[----:B------:R-:W-:Y:S01]  /*9430*/  F2FP.BF16.F32.PACK_AB R15, R46, R15 ;  /* 0x0000000f2e0f723e */ /* 0x000fe200000010ff */
[----:B------:R-:W-:Y:S01]  /*9440*/  FMUL.FTZ R48, R73, R12 ;  /* 0x0000000c49307220 */ /* 0x000fe20000410000 */
[----:B------:R-:W-:Y:S01]  /*9450*/  F2FP.BF16.F32.PACK_AB R26, R55, R26 ;  /* 0x0000001a371a723e */ /* 0x000fe200000010ff */
[----:B------:R-:W-:Y:S01]  /*9460*/  FMUL.FTZ R4, R27, R88 ;  /* 0x000000581b047220 */ /* 0x000fe20000410000 */
[----:B------:R-:W-:Y:S01]  /*9470*/  SEL R46, R57, R56, P0 ;  /* 0x00000038392e7207 */ /* 0x000fe20000000000 */
[----:B------:R-:W-:Y:S01]  /*9480*/  FMUL.FTZ R12, R35, R88 ;  /* 0x00000058230c7220 */ /* 0x000fe20000410000 */
[----:B------:R-:W-:Y:S01]  /*9490*/  F2FP.BF16.F32.PACK_AB R24, R53, R24 ;  /* 0x000000183518723e */ /* 0x000fe200000010ff */
[-C--:B------:R-:W-:Y:S01]  /*94a0*/  FMUL.FTZ R27, R58, R88.reuse ;  /* 0x000000583a1b7220 */ /* 0x080fe20000410000 */
[----:B------:R-:W-:Y:S01]  /*94b0*/  SEL R57, R56, R57, P0 ;  /* 0x0000003938397207 */ /* 0x000fe20000000000 */
[-C--:B------:R-:W-:Y:S01]  /*94c0*/  FMUL.FTZ R34, R59, R88.reuse ;  /* 0x000000583b227220 */ /* 0x080fe20000410000 */
[----:B------:R-:W-:Y:S01]  /*94d0*/  F2FP.BF16.F32.PACK_AB R21, R52, R21 ;  /* 0x000000153415723e */ /* 0x000fe200000010ff */
[----:B------:R-:W-:Y:S01]  /*94e0*/  FMUL.FTZ R35, R66, R88 ;  /* 0x0000005842237220 */ /* 0x000fe20000410000 */
[----:B------:R-:W-:Y:S01]  /*94f0*/  SEL R56, R25, R26, P0 ;  /* 0x0000001a19387207 */ /* 0x000fe20000000000 */
[-C--:B------:R-:W-:Y:S01]  /*9500*/  FMUL.FTZ R42, R67, R88.reuse ;  /* 0x00000058432a7220 */ /* 0x080fe20000410000 */
[----:B------:R-:W-:Y:S01]  /*9510*/  SEL R53, R26, R25, P0 ;  /* 0x000000191a357207 */ /* 0x000fe20000000000 */
[-C--:B------:R-:W-:Y:S01]  /*9520*/  FMUL.FTZ R43, R74, R88.reuse ;  /* 0x000000584a2b7220 */ /* 0x080fe20000410000 */
[----:B------:R-:W-:Y:S01]  /*9530*/  IADD3 R25, P6, R16, 0x20, RZ ;  /* 0x0000002010197810 */ /* 0x000fe20007fde0ff */
[-C--:B------:R-:W-:Y:S01]  /*9540*/  FMUL.FTZ R50, R75, R88.reuse ;  /* 0x000000584b327220 */ /* 0x080fe20000410000 */
[----:B------:R-:W-:Y:S01]  /*9550*/  F2FP.BF16.F32.PACK_AB R11, R38, R11 ;  /* 0x0000000b260b723e */ /* 0x000fe200000010ff */
[----:B------:R-:W-:Y:S01]  /*9560*/  FMUL.FTZ R51, R82, R88 ;  /* 0x0000005852337220 */ /* 0x000fe20000410000 */
[----:B------:R-:W-:Y:S01]  /*9570*/  F2FP.BF16.F32.PACK_AB R10, R37, R10 ;  /* 0x0000000a250a723e */ /* 0x000fe200000010ff */
[-C--:B------:R-:W-:Y:S01]  /*9580*/  FMUL.FTZ R87, R87, R88.reuse ;  /* 0x0000005857577220 */ /* 0x080fe20000410000 */
[----:B------:R-:W-:Y:S01]  /*9590*/  F2FP.BF16.F32.PACK_AB R33, R60, R33 ;  /* 0x000000213c21723e */ /* 0x000fe200000010ff */
[----:B------:R-:W-:Y:S01]  /*95a0*/  FMUL.FTZ R58, R83, R88 ;  /* 0x00000058533a7220 */ /* 0x000fe20000410000 */
[----:B------:R-:W-:Y:S01]  /*95b0*/  F2FP.BF16.F32.PACK_AB R32, R61, R32 ;  /* 0x000000203d20723e */ /* 0x000fe200000010ff */
[----:B------:R-:W-:Y:S01]  /*95c0*/  UIADD3 UR4, UR4, 0x29860, URZ ;  /* 0x0002986004047890 */ /* 0x000fe2000fffe03f */
[----:B------:R-:W-:Y:S01]  /*95d0*/  SEL R38, R21, R24, P0 ;  /* 0x0000001815267207 */ /* 0x000fe20000000000 */
[----:B------:R-:W1:Y:S01]  /*95e0*/  LDC.64 R64, c[0x0][0xb78] ;  /* 0x0002de00ff407b82 */ /* 0x000e620000000a00 */
[----:B------:R-:W-:Y:S01]  /*95f0*/  SEL R37, R24, R21, P0 ;  /* 0x0000001518257207 */ /* 0x000fe20000000000 */
[----:B------:R-:W-:Y:S01]  /*9600*/  UPRMT UR4, UR37, 0x654, UR4 ;  /* 0x0000065425047896 */ /* 0x000fe20008000004 */
[----:B------:R-:W-:Y:S01]  /*9610*/  LOP3.LUT R24, R25, 0x380, RZ, 0xc0, !PT ;  /* 0x0000038019187812 */ /* 0x000fe200078ec0ff */
[----:B------:R-:W-:Y:S01]  /*9620*/  UIADD3 UR42, -UR42, URZ, URZ ;  /* 0x0000003f2a2a7290 */ /* 0x000fe2000fffe13f */
[----:B------:R-:W-:Y:S01]  /*9630*/  F2FP.BF16.F32.PACK_AB R41, R68, R41 ;  /* 0x000000294429723e */ /* 0x000fe200000010ff */
[----:B------:R-:W-:Y:S01]  /*9640*/  USHF.R.S32.HI UR5, URZ, 0x1f, UR43 ;  /* 0x0000001f3f057899 */ /* 0x000fe2000801142b */
[----:B------:R-:W-:Y:S01]  /*9650*/  F2FP.BF16.F32.PACK_AB R40, R69, R40 ;  /* 0x000000284528723e */ /* 0x000fe200000010ff */
[----:B------:R-:W-:Y:S01]  /*9660*/  ULDC UR8, c[0x0][0xda8] ;  /* 0x00036a0000087ab9 */ /* 0x000fe20000000800 */
[----:B------:R-:W-:Y:S01]  /*9670*/  F2FP.BF16.F32.PACK_AB R13, R44, R13 ;  /* 0x0000000d2c0d723e */ /* 0x000fe200000010ff */
[----:B------:R-:W-:Y:S01]  /*9680*/  ULDC.64 UR6, c[0x0][0xb70] ;  /* 0x0002dc0000067ab9 */ /* 0x000fe20000000a00 */
[----:B------:R-:W-:Y:S01]  /*9690*/  F2FP.BF16.F32.PACK_AB R49, R76, R49 ;  /* 0x000000314c31723e */ /* 0x000fe200000010ff */
[----:B------:R-:W-:Y:S01]  /*96a0*/  SYNCS.ARRIVE.TRANS64.RED.A1T0 RZ, [UR4], RZ ;  /* 0x000000ffffff79a7 */ /* 0x000fe20008100404 */
[----:B------:R-:W-:Y:S01]  /*96b0*/  F2FP.BF16.F32.PACK_AB R48, R77, R48 ;  /* 0x000000304d30723e */ /* 0x000fe200000010ff */
[----:B------:R-:W-:Y:S01]  /*96c0*/  UIMAD UR42, UR8, UR42, UR48 ;  /* 0x0000002a082a72a4 */ /* 0x000fe2000f8e0230 */
[----:B------:R-:W-:Y:S01]  /*96d0*/  SEL R44, R33, R32, P0 ;  /* 0x00000020212c7207 */ /* 0x000fe20000000000 */
[----:B------:R-:W-:Y:S01]  /*96e0*/  UIMAD UR5, UR5, UR6, URZ ;  /* 0x00000006050572a4 */ /* 0x000fe2000f8e023f */
[----:B------:R-:W-:Y:S01]  /*96f0*/  SEL R33, R32, R33, P0 ;  /* 0x0000002120217207 */ /* 0x000fe20000000000 */
[----:B------:R-:W-:Y:S01]  /*9700*/  USHF.L.U32 UR42, UR42, 0x7, URZ ;  /* 0x000000072a2a7899 */ /* 0x000fe2000800063f */
[----:B------:R-:W-:Y:S01]  /*9710*/  SHF.R.U64 R24, R24, 0x3, RZ ;  /* 0x0000000318187819 */ /* 0x000fe200000012ff */
[----:B------:R-:W-:Y:S01]  /*9720*/  UIMAD.WIDE.U32 UR10, UR43, UR6, URZ ;  /* 0x000000062b0a72a5 */ /* 0x000fe2000f8e003f */
[----:B------:R-:W-:Y:S01]  /*9730*/  F2FP.BF16.F32.PACK_AB R5, R30, R5 ;  /* 0x000000051e05723e */ /* 0x000fe200000010ff */
[----:B------:R-:W-:Y:S01]  /*9740*/  UIMAD UR5, UR43, UR7, UR5 ;  /* 0x000000072b0572a4 */ /* 0x000fe2000f8e0205 */
[----:B------:R-:W-:Y:S01]  /*9750*/  F2FP.BF16.F32.PACK_AB R4, R31, R4 ;  /* 0x000000041f04723e */ /* 0x000fe200000010ff */
[----:B------:R-:W-:Y:S01]  /*9760*/  USHF.R.S32.HI UR6, URZ, 0x1f, UR44 ;  /* 0x0000001f3f067899 */ /* 0x000fe2000801142c */
[----:B------:R-:W-:Y:S01]  /*9770*/  SEL R32, R41, R40, P0 ;  /* 0x0000002829207207 */ /* 0x000fe20000000000 */
[----:B------:R-:W-:Y:S01]  /*9780*/  UIADD3 UR5, UR11, UR5, URZ ;  /* 0x000000050b057290 */ /* 0x000fe2000fffe03f */
[----:B------:R-:W-:-:S02]  /*9790*/  SEL R41, R40, R41, P0 ;  /* 0x0000002928297207 */ /* 0x000fc40000000000 */
[----:B------:R-:W-:Y:S02]  /*97a0*/  SEL R40, R49, R48, P0 ;  /* 0x0000003031287207 */ /* 0x000fe40000000000 */
[----:B------:R-:W-:Y:S02]  /*97b0*/  F2FP.BF16.F32.PACK_AB R12, R39, R12 ;  /* 0x0000000c270c723e */ /* 0x000fe400000010ff */
[----:B------:R-:W-:Y:S02]  /*97c0*/  F2FP.BF16.F32.PACK_AB R20, R47, R20 ;  /* 0x000000142f14723e */ /* 0x000fe400000010ff */
[----:B------:R-:W-:Y:S02]  /*97d0*/  SEL R49, R48, R49, P0 ;  /* 0x0000003130317207 */ /* 0x000fe40000000000 */
[----:B------:R-:W-:Y:S01]  /*97e0*/  LOP3.LUT R24, R24, R25, RZ, 0x3c, !PT ;  /* 0x0000001918187212 */ /* 0x000fe200078e3cff */
[----:B------:R-:W-:Y:S01]  /*97f0*/  IMAD.X R25, RZ, RZ, R17, P6 ;  /* 0x000000ffff197224 */ /* 0x000fe200030e0611 */
[----:B------:R-:W-:-:S02]  /*9800*/  SEL R48, R5, R4, P0 ;  /* 0x0000000405307207 */ /* 0x000fc40000000000 */
[----:B------:R-:W-:Y:S02]  /*9810*/  SEL R39, R4, R5, P0 ;  /* 0x0000000504277207 */ /* 0x000fe40000000000 */
[C---:B------:R-:W-:Y:S02]  /*9820*/  IADD3 R21, P1, R16.reuse, 0x40, RZ ;  /* 0x0000004010157810 */ /* 0x040fe40007f3e0ff */
[----:B------:R-:W-:Y:S02]  /*9830*/  IADD3 R5, P6, R16, 0x4060, RZ ;  /* 0x0000406010057810 */ /* 0x000fe40007fde0ff */
[----:B------:R-:W-:Y:S02]  /*9840*/  SEL R54, R15, R20, P0 ;  /* 0x000000140f367207 */ /* 0x000fe40000000000 */
[----:B------:R-:W-:Y:S02]  /*9850*/  SEL R47, R20, R15, P0 ;  /* 0x0000000f142f7207 */ /* 0x000fe40000000000 */
[----:B------:R-:W-:-:S02]  /*9860*/  LOP3.LUT R20, R21, 0x380, RZ, 0xc0, !PT ;  /* 0x0000038015147812 */ /* 0x000fc400078ec0ff */
[----:B------:R-:W-:Y:S02]  /*9870*/  LOP3.LUT R4, R5, 0x380, RZ, 0xc0, !PT ;  /* 0x0000038005047812 */ /* 0x000fe400078ec0ff */
[----:B------:R-:W-:Y:S02]  /*9880*/  SHF.R.U64 R20, R20, 0x3, RZ ;  /* 0x0000000314147819 */ /* 0x000fe400000012ff */
[----:B------:R-:W-:Y:S02]  /*9890*/  F2FP.BF16.F32.PACK_AB R14, R45, R14 ;  /* 0x0000000e2d0e723e */ /* 0x000fe400000010ff */
[----:B------:R-:W-:Y:S02]  /*98a0*/  SHF.R.U64 R4, R4, 0x3, RZ ;  /* 0x0000000304047819 */ /* 0x000fe400000012ff */
[----:B------:R-:W-:Y:S02]  /*98b0*/  F2FP.BF16.F32.PACK_AB R9, R36, R9 ;  /* 0x000000092409723e */ /* 0x000fe400000010ff */
[----:B------:R-:W-:-:S02]  /*98c0*/  SEL R52, R11, R12, P0 ;  /* 0x0000000c0b347207 */ /* 0x000fc40000000000 */
[----:B------:R-:W-:Y:S02]  /*98d0*/  SEL R45, R12, R11, P0 ;  /* 0x0000000b0c2d7207 */ /* 0x000fe40000000000 */
[----:B------:R-:W-:Y:S02]  /*98e0*/  IADD3 R11, P4, R16, 0x4020, RZ ;  /* 0x00004020100b7810 */ /* 0x000fe40007f9e0ff */
[----:B------:R-:W-:Y:S01]  /*98f0*/  LOP3.LUT R20, R20, R21, RZ, 0x3c, !PT ;  /* 0x0000001514147212 */ /* 0x000fe200078e3cff */
[--C-:B------:R-:W-:Y:S01]  /*9900*/  IMAD.X R21, RZ, RZ, R17.reuse, P1 ;  /* 0x000000ffff157224 */ /* 0x100fe200008e0611 */
[----:B------:R-:W-:Y:S02]  /*9910*/  F2FP.BF16.F32.PACK_AB R8, R29, R8 ;  /* 0x000000081d08723e */ /* 0x000fe400000010ff */
[----:B------:R-:W-:Y:S01]  /*9920*/  LOP3.LUT R4, R4, R5, RZ, 0x3c, !PT ;  /* 0x0000000504047212 */ /* 0x000fe200078e3cff */
[----:B------:R-:W-:Y:S01]  /*9930*/  IMAD.X R5, RZ, RZ, R17, P6 ;  /* 0x000000ffff057224 */ /* 0x000fe200030e0611 */
[----:B------:R-:W-:-:S02]  /*9940*/  SEL R30, R9, R10, P0 ;  /* 0x0000000a091e7207 */ /* 0x000fc40000000000 */
[----:B------:R-:W-:Y:S02]  /*9950*/  SEL R29, R10, R9, P0 ;  /* 0x000000090a1d7207 */ /* 0x000fe40000000000 */
[----:B------:R-:W-:Y:S02]  /*9960*/  LOP3.LUT R10, R11, 0x380, RZ, 0xc0, !PT ;  /* 0x000003800b0a7812 */ /* 0x000fe400078ec0ff */
[----:B------:R-:W-:Y:S02]  /*9970*/  F2FP.BF16.F32.PACK_AB R27, R62, R27 ;  /* 0x0000001b3e1b723e */ /* 0x000fe400000010ff */
[----:B------:R-:W-:Y:S01]  /*9980*/  F2FP.BF16.F32.PACK_AB R34, R63, R34 ;  /* 0x000000223f22723e */ /* 0x000fe200000010ff */
[----:B------:R-:W-:Y:S01]  /*9990*/  VIADD R63, R169, UR42 ;  /* 0x0000002aa93f7c36 */ /* 0x000fe20008000000 */
[----:B------:R-:W-:Y:S02]  /*99a0*/  SEL R28, R7, R8, P0 ;  /* 0x00000008071c7207 */ /* 0x000fe40000000000 */
[----:B------:R-:W-:-:S02]  /*99b0*/  MOV R62, R20 ;  /* 0x00000014003e7202 */ /* 0x000fc40000000f00 */
[----:B------:R-:W-:Y:S02]  /*99c0*/  F2FP.BF16.F32.PACK_AB R35, R70, R35 ;  /* 0x000000234623723e */ /* 0x000fe400000010ff */
[----:B------:R-:W-:Y:S02]  /*99d0*/  F2FP.BF16.F32.PACK_AB R42, R71, R42 ;  /* 0x0000002a472a723e */ /* 0x000fe400000010ff */
[----:B------:R-:W-:Y:S02]  /*99e0*/  SEL R7, R8, R7, P0 ;  /* 0x0000000708077207 */ /* 0x000fe40000000000 */
[----:B------:R-:W-:Y:S02]  /*99f0*/  SHF.R.U64 R10, R10, 0x3, RZ ;  /* 0x000000030a0a7819 */ /* 0x000fe400000012ff */
[----:B------:R-:W-:Y:S02]  /*9a00*/  MOV R20, R4 ;  /* 0x0000000400147202 */ /* 0x000fe40000000f00 */
[----:B------:R-:W-:-:S02]  /*9a10*/  F2FP.BF16.F32.PACK_AB R43, R78, R43 ;  /* 0x0000002b4e2b723e */ /* 0x000fc400000010ff */
[----:B------:R-:W-:Y:S02]  /*9a20*/  F2FP.BF16.F32.PACK_AB R50, R79, R50 ;  /* 0x000000324f32723e */ /* 0x000fe400000010ff */
[----:B------:R-:W-:Y:S02]  /*9a30*/  SEL R60, R27, R34, P0 ;  /* 0x000000221b3c7207 */ /* 0x000fe40000000000 */
[----:B------:R-:W-:Y:S02]  /*9a40*/  SEL R55, R34, R27, P0 ;  /* 0x0000001b22377207 */ /* 0x000fe40000000000 */
[----:B------:R-:W-:Y:S02]  /*9a50*/  F2FP.BF16.F32.PACK_AB R51, R86, R51 ;  /* 0x000000335633723e */ /* 0x000fe400000010ff */
[----:B------:R-:W-:Y:S02]  /*9a60*/  F2FP.BF16.F32.PACK_AB R58, R87, R58 ;  /* 0x0000003a573a723e */ /* 0x000fe400000010ff */
[----:B------:R-:W-:-:S02]  /*9a70*/  SEL R34, R35, R42, P0 ;  /* 0x0000002a23227207 */ /* 0x000fc40000000000 */
[----:B------:R-:W-:Y:S01]  /*9a80*/  LOP3.LUT R10, R10, R11, RZ, 0x3c, !PT ;  /* 0x0000000b0a0a7212 */ /* 0x000fe200078e3cff */
[----:B------:R-:W-:Y:S01]  /*9a90*/  IMAD.X R11, RZ, RZ, R17, P4 ;  /* 0x000000ffff0b7224 */ /* 0x000fe200020e0611 */
[----:B------:R-:W-:Y:S02]  /*9aa0*/  SEL R36, R13, R14, P0 ;  /* 0x0000000e0d247207 */ /* 0x000fe40000000000 */
[----:B------:R-:W-:Y:S02]  /*9ab0*/  SEL R35, R42, R35, P0 ;  /* 0x000000232a237207 */ /* 0x000fe40000000000 */
[----:B------:R-:W-:Y:S02]  /*9ac0*/  SEL R31, R14, R13, P0 ;  /* 0x0000000d0e1f7207 */ /* 0x000fe40000000000 */
[----:B------:R-:W-:Y:S02]  /*9ad0*/  SEL R42, R43, R50, P0 ;  /* 0x000000322b2a7207 */ /* 0x000fe40000000000 */
[----:B------:R-:W-:-:S02]  /*9ae0*/  SEL R43, R50, R43, P0 ;  /* 0x0000002b322b7207 */ /* 0x000fc40000000000 */
[----:B------:R-:W-:Y:S02]  /*9af0*/  SEL R50, R51, R58, P0 ;  /* 0x0000003a33327207 */ /* 0x000fe40000000000 */
[----:B------:R-:W-:Y:S02]  /*9b00*/  SEL R51, R58, R51, P0 ;  /* 0x000000333a337207 */ /* 0x000fe40000000000 */
[C---:B------:R-:W-:Y:S02]  /*9b10*/  IADD3 R9, P5, R16.reuse, 0x4040, RZ ;  /* 0x0000404010097810 */ /* 0x040fe40007fbe0ff */
[----:B------:R-:W-:Y:S01]  /*9b20*/  MOV R58, R10 ;  /* 0x0000000a003a7202 */ /* 0x000fe20000000f00 */
[----:B------:R-:W-:Y:S01]  /*9b30*/  VIADD R10, R63, 0x8 ;  /* 0x000000083f0a7836 */ /* 0x000fe20000000000 */
[C---:B------:R-:W-:Y:S02]  /*9b40*/  IADD3 R15, P2, R16.reuse, 0x60, RZ ;  /* 0x00000060100f7810 */ /* 0x040fe40007f5e0ff */
[----:B------:R-:W-:-:S02]  /*9b50*/  IADD3 R13, P3, R16, 0x4000, RZ ;  /* 0x00004000100d7810 */ /* 0x000fc40007f7e0ff */
[----:B------:R-:W-:Y:S02]  /*9b60*/  LOP3.LUT R8, R9, 0x380, RZ, 0xc0, !PT ;  /* 0x0000038009087812 */ /* 0x000fe400078ec0ff */
[----:B------:R-:W-:Y:S02]  /*9b70*/  LOP3.LUT R14, R15, 0x380, RZ, 0xc0, !PT ;  /* 0x000003800f0e7812 */ /* 0x000fe400078ec0ff */
[----:B------:R-:W-:Y:S02]  /*9b80*/  LOP3.LUT R12, R13, 0x380, RZ, 0xc0, !PT ;  /* 0x000003800d0c7812 */ /* 0x000fe400078ec0ff */
[----:B------:R-:W-:Y:S02]  /*9b90*/  LOP3.LUT R27, R16, 0x380, RZ, 0xc0, !PT ;  /* 0x00000380101b7812 */ /* 0x000fe400078ec0ff */
[----:B------:R-:W-:Y:S02]  /*9ba0*/  SHF.R.U64 R8, R8, 0x3, RZ ;  /* 0x0000000308087819 */ /* 0x000fe400000012ff */
[----:B------:R-:W-:-:S02]  /*9bb0*/  SHF.R.U64 R14, R14, 0x3, RZ ;  /* 0x000000030e0e7819 */ /* 0x000fc400000012ff */
[----:B------:R-:W-:Y:S02]  /*9bc0*/  SHF.R.U64 R12, R12, 0x3, RZ ;  /* 0x000000030c0c7819 */ /* 0x000fe400000012ff */
[----:B------:R-:W-:Y:S02]  /*9bd0*/  SHF.R.U64 R27, R27, 0x3, RZ ;  /* 0x000000031b1b7819 */ /* 0x000fe400000012ff */
[----:B------:R-:W-:Y:S01]  /*9be0*/  LOP3.LUT R8, R8, R9, RZ, 0x3c, !PT ;  /* 0x0000000908087212 */ /* 0x000fe200078e3cff */
[--C-:B------:R-:W-:Y:S01]  /*9bf0*/  IMAD.X R9, RZ, RZ, R17.reuse, P5 ;  /* 0x000000ffff097224 */ /* 0x100fe200028e0611 */
[----:B------:R-:W-:Y:S01]  /*9c00*/  LOP3.LUT R14, R14, R15, RZ, 0x3c, !PT ;  /* 0x0000000f0e0e7212 */ /* 0x000fe200078e3cff */
[--C-:B------:R-:W-:Y:S01]  /*9c10*/  IMAD.X R15, RZ, RZ, R17.reuse, P2 ;  /* 0x000000ffff0f7224 */ /* 0x100fe200010e0611 */
[----:B------:R-:W-:Y:S01]  /*9c20*/  LOP3.LUT R12, R12, R13, RZ, 0x3c, !PT ;  /* 0x0000000d0c0c7212 */ /* 0x000fe200078e3cff */
[--C-:B------:R-:W-:Y:S01]  /*9c30*/  IMAD.X R13, RZ, RZ, R17.reuse, P3 ;  /* 0x000000ffff0d7224 */ /* 0x100fe200018e0611 */
[----:B------:R-:W-:Y:S01]  /*9c40*/  LOP3.LUT R26, R27, R16, RZ, 0x3c, !PT ;  /* 0x000000101b1a7212 */ /* 0x000fe200078e3cff */
[----:B------:R-:W-:Y:S01]  /*9c50*/  IMAD.MOV.U32 R27, RZ, RZ, R17 ;  /* 0x000000ffff1b7224 */ /* 0x000fe200078e0011 */
[----:B------:R-:W-:Y:S01]  /*9c60*/  MOV R21, R8 ;  /* 0x0000000800157202 */ /* 0x000fe20000000f00 */
[----:B------:R-:W-:Y:S01]  /*9c70*/  IMAD.U32 R9, RZ, RZ, UR11 ;  /* 0x0000000bff097e24 */ /* 0x000fe2000f8e00ff */
[----:B------:R-:W-:Y:S01]  /*9c80*/  MOV R61, R14 ;  /* 0x0000000e003d7202 */ /* 0x000fe20000000f00 */
[----:B------:R-:W-:Y:S01]  /*9c90*/  IMAD.U32 R8, RZ, RZ, UR10 ;  /* 0x0000000aff087e24 */ /* 0x000fe2000f8e00ff */
[----:B------:R-:W-:Y:S01]  /*9ca0*/  MOV R59, R12 ;  /* 0x0000000c003b7202 */ /* 0x000fe20000000f00 */
[----:B------:R-:W-:Y:S01]  /*9cb0*/  IMAD.U32 R9, RZ, RZ, UR5 ;  /* 0x00000005ff097e24 */ /* 0x000fe2000f8e00ff */
[----:B------:R-:W-:Y:S01]  /*9cc0*/  LOP3.LUT P1, RZ, R19, 0x3, RZ, 0xc0, !PT ;  /* 0x0000000313ff7812 */ /* 0x000fe2000782c0ff */
[----:B------:R-:W-:Y:S01]  /*9cd0*/  ULDC UR5, c[0x0][0xa88] ;  /* 0x0002a20000057ab9 */ /* 0x000fe20000000800 */
[----:B------:R-:W-:-:S02]  /*9ce0*/  MOV R27, R26 ;  /* 0x0000001a001b7202 */ /* 0x000fc40000000f00 */
[----:B------:R-:W-:Y:S02]  /*9cf0*/  MOV R25, R24 ;  /* 0x0000001800197202 */ /* 0x000fe40000000f00 */
[----:B------:R-:W-:Y:S02]  /*9d00*/  ISETP.GE.OR P2, PT, R10, UR5, P1 ;  /* 0x000000050a007c0c */ /* 0x000fe40008f46670 */
[----:B------:R-:W-:Y:S01]  /*9d10*/  ISETP.GE.OR P1, PT, R63, UR5, P1 ;  /* 0x000000053f007c0c */ /* 0x000fe20008f26670 */
[----:B------:R-:W-:Y:S01]  /*9d20*/  ULDC.64 UR4, c[0x0][0xb40] ;  /* 0x0002d00000047ab9 */ /* 0x000fe20000000a00 */
[----:B--2---:R-:W-:Y:S01]  /*9d30*/  LOP3.LUT R4, R3, 0x2, RZ, 0x3c, !PT ;  /* 0x0000000203047812 */ /* 0x004fe200078e3cff */
[----:B------:R-:W-:Y:S04]  /*9d40*/  SHFL.IDX PT, R28, R28, R3, 0x1c1f ;  /* 0x001c1f031c1c7589 */ /* 0x000fe800000e0000 */
[----:B------:R-:W2:Y:S04]  /*9d50*/  SHFL.IDX PT, R7, R7, R4, 0x1c1f ;  /* 0x001c1f0407077589 */ /* 0x000ea800000e0000 */
[----:B------:R-:W-:Y:S04]  /*9d60*/  SHFL.IDX PT, R30, R30, R3, 0x1c1f ;  /* 0x001c1f031e1e7589 */ /* 0x000fe800000e0000 */
[----:B------:R-:W3:Y:S04]  /*9d70*/  SHFL.IDX PT, R29, R29, R4, 0x1c1f ;  /* 0x001c1f041d1d7589 */ /* 0x000ee800000e0000 */
[----:B------:R-:W-:Y:S04]  /*9d80*/  SHFL.IDX PT, R48, R48, R3, 0x1c1f ;  /* 0x001c1f0330307589 */ /* 0x000fe800000e0000 */
[----:B------:R-:W4:Y:S04]  /*9d90*/  SHFL.IDX PT, R39, R39, R4, 0x1c1f ;  /* 0x001c1f0427277589 */ /* 0x000f2800000e0000 */
[----:B------:R-:W-:Y:S04]  /*9da0*/  SHFL.IDX PT, R52, R52, R3, 0x1c1f ;  /* 0x001c1f0334347589 */ /* 0x000fe800000e0000 */
[----:B------:R-:W5:Y:S01]  /*9db0*/  SHFL.IDX PT, R45, R45, R4, 0x1c1f ;  /* 0x001c1f042d2d7589 */ /* 0x000f6200000e0000 */
[----:B--2---:R-:W-:-:S02]  /*9dc0*/  SEL R12, R28, R7, P0 ;  /* 0x000000071c0c7207 */ /* 0x004fc40000000000 */
[----:B------:R-:W-:Y:S01]  /*9dd0*/  SEL R14, R7, R28, P0 ;  /* 0x0000001c070e7207 */ /* 0x000fe20000000000 */
[----:B------:R-:W-:Y:S04]  /*9de0*/  SHFL.IDX PT, R36, R36, R3, 0x1c1f ;  /* 0x001c1f0324247589 */ /* 0x000fe800000e0000 */
[----:B------:R2:W1:Y:S01]  /*9df0*/  SHFL.IDX PT, R11, R31, R4, 0x1c1f ;  /* 0x001c1f041f0b7589 */ /* 0x00046200000e0000 */
[----:B---3--:R-:W-:Y:S02]  /*9e00*/  SEL R28, R30, R29, P0 ;  /* 0x0000001d1e1c7207 */ /* 0x008fe40000000000 */
[----:B------:R-:W-:Y:S01]  /*9e10*/  SEL R30, R29, R30, P0 ;  /* 0x0000001e1d1e7207 */ /* 0x000fe20000000000 */
[----:B------:R-:W-:Y:S04]  /*9e20*/  SHFL.IDX PT, R38, R38, R3, 0x1c1f ;  /* 0x001c1f0326267589 */ /* 0x000fe800000e0000 */
[----:B------:R-:W-:Y:S01]  /*9e30*/  SHFL.IDX PT, R37, R37, R4, 0x1c1f ;  /* 0x001c1f0425257589 */ /* 0x000fe200000e0000 */
[----:B----4-:R-:W-:-:S02]  /*9e40*/  SEL R13, R48, R39, P0 ;  /* 0x00000027300d7207 */ /* 0x010fc40000000000 */
[----:B------:R-:W-:Y:S01]  /*9e50*/  SEL R15, R39, R48, P0 ;  /* 0x00000030270f7207 */ /* 0x000fe20000000000 */
[----:B------:R-:W-:Y:S04]  /*9e60*/  SHFL.IDX PT, R54, R54, R3, 0x1c1f ;  /* 0x001c1f0336367589 */ /* 0x000fe800000e0000 */
[----:B------:R-:W-:Y:S01]  /*9e70*/  SHFL.IDX PT, R47, R47, R4, 0x1c1f ;  /* 0x001c1f042f2f7589 */ /* 0x000fe200000e0000 */
[----:B-----5:R-:W-:Y:S02]  /*9e80*/  SEL R29, R52, R45, P0 ;  /* 0x0000002d341d7207 */ /* 0x020fe40000000000 */
[----:B--2---:R-:W-:Y:S01]  /*9e90*/  SEL R31, R45, R52, P0 ;  /* 0x000000342d1f7207 */ /* 0x004fe20000000000 */
[----:B------:R-:W-:Y:S01]  /*9ea0*/  BAR.SYNC.DEFER_BLOCKING 0x1, 0x100 ;  /* 0x0044000000007b1d */ /* 0x000fe20000010000 */
[----:B-1----:R-:W-:-:S05]  /*9eb0*/  SEL R10, R11, R36, P0 ;  /* 0x000000240b0a7207 */ /* 0x002fca0000000000 */
[----:B------:R-:W-:Y:S04]  /*9ec0*/  SHFL.IDX PT, R56, R56, R3, 0x1c1f ;  /* 0x001c1f0338387589 */ /* 0x000fe800000e0000 */
[----:B------:R-:W1:Y:S04]  /*9ed0*/  SHFL.IDX PT, R53, R53, R4, 0x1c1f ;  /* 0x001c1f0435357589 */ /* 0x000e6800000e0000 */
[----:B------:R-:W-:Y:S04]  /*9ee0*/  SHFL.IDX PT, R44, R44, R3, 0x1c1f ;  /* 0x001c1f032c2c7589 */ /* 0x000fe800000e0000 */
[----:B------:R-:W-:Y:S04]  /*9ef0*/  SHFL.IDX PT, R60, R60, R3, 0x1c1f ;  /* 0x001c1f033c3c7589 */ /* 0x000fe800000e0000 */
[----:B------:R-:W2:Y:S04]  /*9f00*/  SHFL.IDX PT, R33, R33, R4, 0x1c1f ;  /* 0x001c1f0421217589 */ /* 0x000ea800000e0000 */
[----:B------:R-:W-:Y:S04]  /*9f10*/  SHFL.IDX PT, R55, R55, R4, 0x1c1f ;  /* 0x001c1f0437377589 */ /* 0x000fe800000e0000 */
[----:B------:R-:W-:Y:S04]  /*9f20*/  SHFL.IDX PT, R32, R32, R3, 0x1c1f ;  /* 0x001c1f0320207589 */ /* 0x000fe800000e0000 */
[----:B------:R-:W-:Y:S01]  /*9f30*/  SHFL.IDX PT, R34, R34, R3, 0x1c1f ;  /* 0x001c1f0322227589 */ /* 0x000fe200000e0000 */
[----:B-1----:R-:W-:-:S03]  /*9f40*/  SEL R39, R53, R56, P0 ;  /* 0x0000003835277207 */ /* 0x002fc60000000000 */
[----:B------:R-:W-:Y:S04]  /*9f50*/  SHFL.IDX PT, R41, R41, R4, 0x1c1f ;  /* 0x001c1f0429297589 */ /* 0x000fe800000e0000 */
[----:B------:R-:W-:Y:S04]  /*9f60*/  SHFL.IDX PT, R35, R35, R4, 0x1c1f ;  /* 0x001c1f0423237589 */ /* 0x000fe800000e0000 */
[----:B------:R-:W-:Y:S01]  /*9f70*/  SHFL.IDX PT, R40, R40, R3, 0x1c1f ;  /* 0x001c1f0328287589 */ /* 0x000fe200000e0000 */
[----:B--2---:R-:W-:Y:S02]  /*9f80*/  SEL R24, R44, R33, P0 ;  /* 0x000000212c187207 */ /* 0x004fe40000000000 */
[----:B------:R-:W-:Y:S01]  /*9f90*/  SEL R26, R33, R44, P0 ;  /* 0x0000002c211a7207 */ /* 0x000fe20000000000 */
[----:B------:R-:W-:Y:S04]  /*9fa0*/  SHFL.IDX PT, R46, R46, R3, 0x1c1f ;  /* 0x001c1f032e2e7589 */ /* 0x000fe800000e0000 */
[----:B------:R-:W-:Y:S04]  /*9fb0*/  SHFL.IDX PT, R42, R42, R3, 0x1c1f ;  /* 0x001c1f032a2a7589 */ /* 0x000fe800000e0000 */
[----:B------:R-:W-:Y:S04]  /*9fc0*/  SHFL.IDX PT, R49, R49, R4, 0x1c1f ;  /* 0x001c1f0431317589 */ /* 0x000fe800000e0000 */
[----:B------:R-:W1:Y:S04]  /*9fd0*/  SHFL.IDX PT, R57, R57, R4, 0x1c1f ;  /* 0x001c1f0439397589 */ /* 0x000e6800000e0000 */
[----:B------:R-:W2:Y:S04]  /*9fe0*/  SHFL.IDX PT, R43, R43, R4, 0x1c1f ;  /* 0x001c1f042b2b7589 */ /* 0x000ea800000e0000 */
[----:B------:R3:W-:Y:S04]  /*9ff0*/  SHFL.IDX PT, R50, R50, R3, 0x1c1f ;  /* 0x001c1f0332327589 */ /* 0x0007e800000e0000 */
[----:B------:R4:W5:Y:S04]  /*a000*/  SHFL.IDX PT, R51, R51, R4, 0x1c1f ;  /* 0x001c1f0433337589 */ /* 0x00096800000e0000 */
[----:B------:R-:W-:Y:S01]  /*a010*/  STSM.16.M88.4 [R27], R12 ;  /* 0x0000000c1b007844 */ /* 0x000fe20000000200 */
[----:B---3--:R-:W-:-:S03]  /*a020*/  SHF.R.S32.HI R3, RZ, 0x1f, R63 ;  /* 0x0000001fff037819 */ /* 0x008fc6000001143f */
[----:B------:R3:W-:Y:S01]  /*a030*/  STSM.16.M88.4 [R25], R28 ;  /* 0x0000001c19007844 */ /* 0x0007e20000000200 */
[----:B----4-:R-:W-:Y:S01]  /*a040*/  IMAD R4, R64, UR6, RZ ;  /* 0x0000000640047c24 */ /* 0x010fe2000f8e02ff */
[----:B-1----:R-:W-:-:S03]  /*a050*/  SEL R44, R46, R57, P0 ;  /* 0x000000392e2c7207 */ /* 0x002fc60000000000 */
[----:B------:R-:W-:Y:S01]  /*a060*/  IMAD R48, R65, UR44, R4 ;  /* 0x0000002c41307c24 */ /* 0x000fe2000f8e0204 */
[----:B------:R-:W-:Y:S01]  /*a070*/  SEL R46, R57, R46, P0 ;  /* 0x0000002e392e7207 */ /* 0x000fe20000000000 */
[----:B------:R-:W-:Y:S01]  /*a080*/  IMAD.WIDE.U32 R4, R64, UR44, R8 ;  /* 0x0000002c40047c25 */ /* 0x000fe2000f8e0008 */
[----:B------:R-:W-:Y:S02]  /*a090*/  SEL R8, R36, R11, P0 ;  /* 0x0000000b24087207 */ /* 0x000fe40000000000 */
[----:B------:R-:W-:Y:S02]  /*a0a0*/  SEL R36, R38, R37, P0 ;  /* 0x0000002526247207 */ /* 0x000fe40000000000 */
[----:B------:R-:W-:Y:S02]  /*a0b0*/  SEL R38, R37, R38, P0 ;  /* 0x0000002625267207 */ /* 0x000fe40000000000 */
[----:B------:R-:W-:Y:S02]  /*a0c0*/  SEL R9, R54, R47, P0 ;  /* 0x0000002f36097207 */ /* 0x000fe40000000000 */
[----:B------:R-:W-:-:S02]  /*a0d0*/  SEL R11, R47, R54, P0 ;  /* 0x000000362f0b7207 */ /* 0x000fc40000000000 */
[----:B------:R-:W-:Y:S02]  /*a0e0*/  SEL R37, R56, R53, P0 ;  /* 0x0000003538257207 */ /* 0x000fe40000000000 */
[----:B---3--:R-:W-:Y:S01]  /*a0f0*/  SEL R25, R60, R55, P0 ;  /* 0x000000373c197207 */ /* 0x008fe20000000000 */
[----:B------:R-:W-:Y:S01]  /*a100*/  STSM.16.M88.4 [R62], R8 ;  /* 0x000000083e007844 */ /* 0x000fe20000000200 */
[----:B------:R-:W-:Y:S02]  /*a110*/  SEL R27, R55, R60, P0 ;  /* 0x0000003c371b7207 */ /* 0x000fe40000000000 */
[----:B------:R-:W-:Y:S01]  /*a120*/  SEL R12, R32, R41, P0 ;  /* 0x00000029200c7207 */ /* 0x000fe20000000000 */
[----:B------:R-:W-:Y:S01]  /*a130*/  STSM.16.M88.4 [R61], R36 ;  /* 0x000000243d007844 */ /* 0x000fe20000000200 */
[----:B------:R-:W-:Y:S02]  /*a140*/  SEL R14, R41, R32, P0 ;  /* 0x00000020290e7207 */ /* 0x000fe40000000000 */
[----:B------:R-:W-:Y:S01]  /*a150*/  SEL R13, R34, R35, P0 ;  /* 0x00000023220d7207 */ /* 0x000fe20000000000 */
[----:B------:R-:W-:Y:S01]  /*a160*/  STSM.16.M88.4 [R59], R24 ;  /* 0x000000183b007844 */ /* 0x000fe20000000200 */
[----:B------:R-:W-:-:S02]  /*a170*/  SEL R15, R35, R34, P0 ;  /* 0x00000022230f7207 */ /* 0x000fc40000000000 */
[----:B------:R-:W-:Y:S02]  /*a180*/  SEL R28, R40, R49, P0 ;  /* 0x00000031281c7207 */ /* 0x000fe40000000000 */
[----:B------:R-:W-:Y:S01]  /*a190*/  SEL R30, R49, R40, P0 ;  /* 0x00000028311e7207 */ /* 0x000fe20000000000 */
[----:B------:R-:W-:Y:S01]  /*a1a0*/  STSM.16.M88.4 [R58], R12 ;  /* 0x0000000c3a007844 */ /* 0x000fe20000000200 */
[----:B--2---:R-:W-:Y:S02]  /*a1b0*/  SEL R29, R42, R43, P0 ;  /* 0x0000002b2a1d7207 */ /* 0x004fe40000000000 */
[----:B------:R-:W-:Y:S02]  /*a1c0*/  SEL R31, R43, R42, P0 ;  /* 0x0000002a2b1f7207 */ /* 0x000fe40000000000 */
[----:B-----5:R-:W-:Y:S02]  /*a1d0*/  SEL R45, R50, R51, P0 ;  /* 0x00000033322d7207 */ /* 0x020fe40000000000 */
[----:B------:R-:W-:Y:S01]  /*a1e0*/  SEL R47, R51, R50, P0 ;  /* 0x00000032332f7207 */ /* 0x000fe20000000000 */
[----:B------:R-:W-:Y:S01]  /*a1f0*/  STSM.16.M88.4 [R21], R28 ;  /* 0x0000001c15007844 */ /* 0x000fe20000000200 */
[----:B------:R-:W-:-:S03]  /*a200*/  IADD3 R7, P3, R63, R4, RZ ;  /* 0x000000043f077210 */ /* 0x000fc60007f7e0ff */
[----:B------:R-:W-:Y:S01]  /*a210*/  STSM.16.M88.4 [R20], R44 ;  /* 0x0000002c14007844 */ /* 0x000fe20000000200 */
[----:B------:R-:W-:Y:S02]  /*a220*/  IADD3.X R48, R3, R5, R48, P3, !PT ;  /* 0x0000000503307210 */ /* 0x000fe40001ffe430 */
[C---:B------:R-:W-:Y:S01]  /*a230*/  LEA R4, P3, R7.reuse, UR4, 0x2 ;  /* 0x0000000407047c11 */ /* 0x040fe2000f8610ff */
[----:B------:R1:W-:Y:S06]  /*a240*/  MEMBAR.ALL.CTA ;  /* 0x0000000000007992 */ /* 0x0003ec0000008000 */
[----:B-1----:R-:W1:Y:S01]  /*a250*/  FENCE.VIEW.ASYNC.S ;  /* 0x00000000000073c6 */ /* 0x002e620000000000 */
[----:B------:R-:W-:Y:S01]  /*a260*/  ULDC UR4, c[0x0][0xc] ;  /* 0x0000030000047ab9 */ /* 0x000fe20000000800 */
[----:B------:R-:W-:-:S02]  /*a270*/  LEA.HI.X R5, R7, UR5, R48, 0x2, P3 ;  /* 0x0000000507057c11 */ /* 0x000fc400098f1430 */
[----:B-1----:R-:W1:Y:S01]  /*a280*/  SHFL.IDX PT, R3, R168, RZ, 0x1f ;  /* 0x00001fffa8037589 */ /* 0x002e6200000e0000 */
[----:B------:R-:W-:Y:S01]  /*a290*/  UIADD3 UR48, UR4, UR48, URZ ;  /* 0x0000003004307290 */ /* 0x000fe2000fffe03f */
        /* <DEDUP_REMOVED lines=15> */
[----:B------:R-:W-:Y:S01]  /*a390*/  UMOV UR7, 0x40 ;  /* 0x0000004000077882 */ /* 0x000fe20000000000 */
[----:B------:R-:W-:-:S04]  /*a3a0*/  UMOV UR8, 0x1 ;  /* 0x0000000100087882 */ /* 0x000fc80000000000 */
[----:B------:R2:W-:Y:S02]  /*a3b0*/  UTMASTG.5D [UR40], [UR4] ;  /* 0x00000028040073b5 */ /* 0x0005e40008020000 */
[----:B--2---:R-:W-:Y:S01]  /*a3c0*/  UMOV UR40, UR6 ;  /* 0x0000000600287c82 */ /* 0x004fe20008000000 */
[----:B------:R-:W-:Y:S01]  /*a3d0*/  UMOV UR41, UR7 ;  /* 0x0000000700297c82 */ /* 0x000fe20008000000 */
[----:B------:R-:W-:Y:S01]  /*a3e0*/  UIADD3 UR6, UR38, 0x29820, URZ ;  /* 0x0002982026067890 */ /* 0x000fe2000fffe03f */
[----:B------:R2:W-:Y:S03]  /*a3f0*/  UTMASTG.5D [UR40], [UR4] ;  /* 0x00000028040073b5 */ /* 0x0005e60008020000 */
[----:B------:R-:W-:Y:S02]  /*a400*/  UPRMT UR7, URZ, 0x654, UR6 ;  /* 0x000006543f077896 */ /* 0x000fe40008000006 */
[----:B------:R-:W-:Y:S01]  /*a410*/  UPRMT UR6, UR8, 0x654, UR6 ;  /* 0x0000065408067896 */ /* 0x000fe20008000006 */
[----:B------:R0:W-:Y:S01]  /*a420*/  UTMACMDFLUSH ;  /* 0x00000000000079b7 */ /* 0x0001e20000000000 */
[----:B------:R-:W-:-:S05]  /*a430*/  DEPBAR.LE SB0, 0x0 ;  /* 0x000080000000791a */ /* 0x000fca0000000000 */
[----:B------:R-:W-:Y:S02]  /*a440*/  SYNCS.ARRIVE.TRANS64.RED.A1T0 RZ, [UR7], RZ ;  /* 0x000000ffffff79a7 */ /* 0x000fe40008100407 */
[----:B--2---:R-:W-:Y:S03]  /*a450*/  SYNCS.ARRIVE.TRANS64.RED.A1T0 RZ, [UR6], RZ ;  /* 0x000000ffffff79a7 */ /* 0x004fe60008100406 */
.L_x_151:
[----:B------:R-:W-:Y:S05]  /*a460*/  BSYNC B0 ;  /* 0x0000000000007941 */ /* 0x000fea0003800000 */
.L_x_150:
        /* <DEDUP_REMOVED lines=10> */
.L_x_124:
[----:B------:R-:W-:-:S08]  /*a510*/  NOP ;  /* 0x0000000000007918 */ /* 0x000fd00000000000 */
[----:B--2---:R-:W1:-:S00]  /*a520*/  USETMAXREG.DEALLOC.CTAPOOL 0x18 ;  /* 0x00000018000079c8 */ /* 0x004e4000080e0500 */
[----:B-1----:R-:W1:Y:S01]  /*a530*/  LDC R2, c[0x0][0xda4] ;  /* 0x00036900ff027b82 */ /* 0x002e620000000800 */
[----:B------:R-:W-:Y:S01]  /*a540*/  IMAD.MOV.U32 R0, RZ, RZ, 0x1 ;  /* 0x00000001ff007424 */ /* 0x000fe200078e00ff */
[----:B------:R2:W-:Y:S01]  /*a550*/  STL [R1], RZ ;  /* 0x000000ff01007387 */ /* 0x0005e20000100800 */
[----:B------:R-:W-:-:S03]  /*a560*/  UMOV UR47, 0x1 ;  /* 0x00000001002f7882 */ /* 0x000fc60000000000 */
[----:B------:R2:W-:Y:S01]  /*a570*/  STL [R1+0xc], R0 ;  /* 0x00000c0001007387 */ /* 0x0005e20000100800 */
[----:B-1----:R-:W-:-:S13]  /*a580*/  ISETP.LE.AND P0, PT, R2, UR49, PT ;  /* 0x0000003102007c0c */ /* 0x002fda000bf03270 */
[----:B--2---:R-:W-:Y:S05]  /*a590*/  @P0 BRA `(.L_x_153) ;  /* 0x0000002c00f80947 */ /* 0x004fea0003800000 */
[----:B------:R-:W2:Y:S01]  /*a5a0*/  LDL.LU R4, [R1+0x14] ;  /* 0x0000140001047983 */ /* 0x000ea20000300800 */
[----:B------:R-:W1:Y:S02]  /*a5b0*/  S2R R7, SR_TID.X ;  /* 0x0000000000077919 */ /* 0x000e640000002100 */
[C---:B-1----:R-:W-:Y:S02]  /*a5c0*/  IMAD.SHL.U32 R0, R7.reuse, 0x20, RZ ;  /* 0x0000002007007824 */ /* 0x042fe400078e00ff */
[----:B------:R-:W-:-:S03]  /*a5d0*/  IMAD.SHL.U32 R5, R7, 0x4, RZ ;  /* 0x0000000407057824 */ /* 0x000fc600078e00ff */
[----:B------:R-:W-:Y:S02]  /*a5e0*/  LOP3.LUT R2, R0, 0x80, RZ, 0xc0, !PT ;  /* 0x0000008000027812 */ /* 0x000fe400078ec0ff */
[----:B------:R-:W-:Y:S02]  /*a5f0*/  LOP3.LUT R6, R7, 0x7f, RZ, 0xc0, !PT ;  /* 0x0000007f07067812 */ /* 0x000fe400078ec0ff */
[----:B------:R-:W-:Y:S02]  /*a600*/  LOP3.LUT R2, R2, 0x10, R7, 0xf8, !PT ;  /* 0x0000001002027812 */ /* 0x000fe400078ef807 */
[----:B------:R-:W-:Y:S02]  /*a610*/  SHF.R.U32.HI R3, RZ, 0x5, R6 ;  /* 0x00000005ff037819 */ /* 0x000fe40000011606 */
[----:B------:R-:W-:Y:S02]  /*a620*/  LOP3.LUT R5, R2, 0x10, R5, 0x78, !PT ;  /* 0x0000001002057812 */ /* 0x000fe400078e7805 */
[----:B------:R-:W-:-:S02]  /*a630*/  LOP3.LUT R2, R0, 0x60, RZ, 0xc0, !PT ;  /* 0x0000006000027812 */ /* 0x000fc400078ec0ff */
[----:B------:R-:W-:-:S03]  /*a640*/  LOP3.LUT R0, R0, 0x100, RZ, 0xc0, !PT ;  /* 0x0000010000007812 */ /* 0x000fc600078ec0ff */
[----:B------:R-:W-:-:S05]  /*a650*/  IMAD R2, R3, 0x200, R2 ;  /* 0x0000020003027824 */ /* 0x000fca00078e0202 */
[----:B------:R-:W-:Y:S01]  /*a660*/  IADD3 R5, R5, R2, R0 ;  /* 0x0000000205057210 */ /* 0x000fe20007ffe000 */
[----:B------:R-:W-:Y:S01]  /*a670*/  IMAD.SHL.U32 R0, R7, 0x80, RZ ;  /* 0x0000008007007824 */ /* 0x000fe200078e00ff */
[----:B------:R-:W-:-:S04]  /*a680*/  ISETP.NE.AND P2, PT, R6, RZ, PT ;  /* 0x000000ff0600720c */ /* 0x000fc80003f45270 */
[----:B------:R-:W-:Y:S02]  /*a690*/  LOP3.LUT R2, R0, 0x380, RZ, 0xc0, !PT ;  /* 0x0000038000027812 */ /* 0x000fe400078ec0ff */
[----:B------:R-:W-:-:S03]  /*a6a0*/  LOP3.LUT P0, RZ, R7, 0x1f, RZ, 0xc0, !PT ;  /* 0x0000001f07ff7812 */ /* 0x000fc6000780c0ff */
[----:B------:R-:W-:Y:S02]  /*a6b0*/  IMAD R2, R3, 0x10, R2 ;  /* 0x0000001003027824 */ /* 0x000fe400078e0202 */
[----:B------:R-:W-:Y:S01]  /*a6c0*/  IMAD.SHL.U32 R3, R7, 0x10, RZ ;  /* 0x0000001007037824 */ /* 0x000fe200078e00ff */
[----:B------:R-:W-:-:S04]  /*a6d0*/  ISETP.NE.OR P0, PT, R6, RZ, !P0 ;  /* 0x000000ff0600720c */ /* 0x000fc80004705670 */
[----:B------:R-:W-:-:S04]  /*a6e0*/  LOP3.LUT R3, R2, 0x70, R3, 0x78, !PT ;  /* 0x0000007002037812 */ /* 0x000fc800078e7803 */
[----:B------:R-:W-:Y:S01]  /*a6f0*/  LOP3.LUT R0, R3, 0xc00, R0, 0xf8, !PT ;  /* 0x00000c0003007812 */ /* 0x000fe200078ef800 */
[----:B------:R-:W-:Y:S01]  /*a700*/  STL [R1+0x24], R5 ;  /* 0x0000240501007387 */ /* 0x000fe20000100800 */
[----:B------:R-:W-:-:S03]  /*a710*/  LOP3.LUT P1, RZ, R7, 0x4, RZ, 0xc0, !PT ;  /* 0x0000000407ff7812 */ /* 0x000fc6000782c0ff */
[----:B------:R1:W-:Y:S02]  /*a720*/  STL [R1+0x28], R0 ;  /* 0x0000280001007387 */ /* 0x0003e40000100800 */
[----:B-1----:R-:W-:-:S05]  /*a730*/  IMAD.MOV.U32 R0, RZ, RZ, 0x40 ;  /* 0x00000040ff007424 */ /* 0x002fca00078e00ff */
[----:B------:R-:W-:Y:S01]  /*a740*/  SEL R0, R0, 0xffffffc0, !P1 ;  /* 0xffffffc000007807 */ /* 0x000fe20004800000 */
[----:B------:R-:W-:Y:S02]  /*a750*/  ULOP3.LUT UR43, UR46, 0x1, URZ, 0xfc, !UPT ;  /* 0x000000012e2b7892 */ /* 0x000fe4000f8efc3f */
[----:B------:R-:W-:Y:S01]  /*a760*/  ULOP3.LUT UR48, UR46, 0x2, URZ, 0xfc, !UPT ;  /* 0x000000022e307892 */ /* 0x000fe2000f8efc3f */
[----:B------:R-:W-:Y:S01]  /*a770*/  ULDC.64 UR52, c[0x0][0x198] ;  /* 0x0000660000347ab9 */ /* 0x000fe20000000a00 */
[----:B------:R-:W-:Y:S01]  /*a780*/  ULDC UR44, c[0x0][0xc] ;  /* 0x00000300002c7ab9 */ /* 0x000fe20000000800 */
[----:B------:R-:W-:Y:S01]  /*a790*/  UMOV UR47, URZ ;  /* 0x0000003f002f7c82 */ /* 0x000fe20008000000 */
[----:B--2---:R-:W-:-:S04]  /*a7a0*/  LOP3.LUT R4, R4, 0xfffffffe, RZ, 0xc0, !PT ;  /* 0xfffffffe04047812 */ /* 0x004fc800078ec0ff */
[----:B------:R-:W-:-:S04]  /*a7b0*/  @P2 LOP3.LUT R4, R4, 0x1, RZ, 0xfc, !PT ;  /* 0x0000000104042812 */ /* 0x000fc800078efcff */
[----:B------:R-:W-:-:S04]  /*a7c0*/  LOP3.LUT R4, R4, 0xfffffffd, RZ, 0xc0, !PT ;  /* 0xfffffffd04047812 */ /* 0x000fc800078ec0ff */
[----:B------:R-:W-:-:S05]  /*a7d0*/  @P0 LOP3.LUT R4, R4, 0x2, RZ, 0xfc, !PT ;  /* 0x0000000204040812 */ /* 0x000fca00078efcff */
[----:B------:R-:W-:Y:S04]  /*a7e0*/  STL [R1+0x14], R4 ;  /* 0x0000140401007387 */ /* 0x000fe80000100800 */
[----:B------:R-:W-:Y:S04]  /*a7f0*/  STL [R1], RZ ;  /* 0x000000ff01007387 */ /* 0x000fe80000100800 */
[----:B------:R1:W-:Y:S02]  /*a800*/  STL [R1+0x2c], R0 ;  /* 0x00002c0001007387 */ /* 0x0003e40000100800 */
[----:B-1----:R-:W-:-:S05]  /*a810*/  IMAD.MOV.U32 R0, RZ, RZ, 0x1 ;  /* 0x00000001ff007424 */ /* 0x002fca00078e00ff */
[----:B------:R1:W-:Y:S02]  /*a820*/  STL [R1+0xc], R0 ;  /* 0x00000c0001007387 */ /* 0x0003e40000100800 */
.L_x_203:
[----:B--2---:R-:W2:Y:S01]  /*a830*/  S2UR UR4, SR_CgaCtaId ;  /* 0x00000000000479c3 */ /* 0x004ea20000008800 */
        /* <DEDUP_REMOVED lines=16> */
[----:B--2---:R-:W-:-:S03]  /*a940*/  ULEA UR40, UR4, UR40, 0x18 ;  /* 0x0000002804287291 */ /* 0x004fc6000f8ec03f */
        /* <DEDUP_REMOVED lines=14> */
[----:B-1----:R-:W-:Y:S10]  /*aa30*/  @!P0 BRA `(.L_x_154) ;  /* 0x0000000000408947 */ /* 0x002ff40003800000 */
[----:B------:R-:W-:Y:S01]  /*aa40*/  MOV R2, 0x0 ;  /* 0x0000000000027802 */ /* 0x000fe20000000f00 */
[----:B------:R-:W-:Y:S01]  /*aa50*/  ULDC.64 UR6, c[0x4][0xc8] ;  /* 0x0100320000067ab9 */ /* 0x000fe20000000a00 */
[----:B------:R-:W-:Y:S01]  /*aa60*/  ULDC.64 UR8, c[0x4][0xd0] ;  /* 0x0100340000087ab9 */ /* 0x000fe20000000a00 */
[----:B------:R-:W-:Y:S01]  /*aa70*/  ULDC.64 UR4, c[0x4][0x8] ;  /* 0x0100020000047ab9 */ /* 0x000fe20000000a00 */
[----:B------:R-:W-:Y:S02]  /*aa80*/  IMAD.U32 R4, RZ, RZ, UR6 ;  /* 0x00000006ff047e24 */ /* 0x000fe4000f8e00ff */
[----:B------:R-:W2:Y:S01]  /*aa90*/  LDC.64 R2, c[0x4][R2] ;  /* 0x0100000002027b82 */ /* 0x000ea20000000a00 */
        /* <DEDUP_REMOVED lines=10> */
.L_x_154:
[----:B------:R-:W2:Y:S01]  /*ab40*/  LDL.LU R2, [R1+0x14] ;  /* 0x0000140001027983 */ /* 0x000ea20000300800 */
[----:B------:R-:W-:-:S06]  /*ab50*/  UIADD3 UR4, UR40, 0xa400, URZ ;  /* 0x0000a40028047890 */ /* 0x000fcc000fffe03f */
[----:B------:R-:W-:-:S05]  /*ab60*/  IMAD.U32 R16, RZ, RZ, UR4 ;  /* 0x00000004ff107e24 */ /* 0x000fca000f8e00ff */
[----:B------:R-:W-:Y:S02]  /*ab70*/  LOP3.LUT P0, RZ, R16, 0x3ff, RZ, 0xc0, !PT ;  /* 0x000003ff10ff7812 */ /* 0x000fe4000780c0ff */
[----:B--2---:R-:W-:-:S11]  /*ab80*/  LOP3.LUT R2, R2, 0xfffffffb, RZ, 0xc0, !PT ;  /* 0xfffffffb02027812 */ /* 0x004fd600078ec0ff */
[----:B------:R-:W-:-:S05]  /*ab90*/  @P0 LOP3.LUT R2, R2, 0x4, RZ, 0xfc, !PT ;  /* 0x0000000402020812 */ /* 0x000fca00078efcff */
[----:B------:R2:W-:Y:S01]  /*aba0*/  STL [R1+0x14], R2 ;  /* 0x0000140201007387 */ /* 0x0005e20000100800 */
[----:B------:R-:W-:Y:S05]  /*abb0*/  @!P0 BRA `(.L_x_155) ;  /* 0x0000000000408947 */ /* 0x000fea0003800000 */
[----:B--2---:R-:W-:Y:S01]  /*abc0*/  MOV R2, 0x0 ;  /* 0x0000000000027802 */ /* 0x004fe20000000f00 */
        /* <DEDUP_REMOVED lines=15> */
.L_x_155:
[----:B------:R-:W-:-:S04]  /*acc0*/  UIADD3 UR4, UR40, 0x400, URZ ;  /* 0x0000040028047890 */ /* 0x000fc8000fffe03f */
[----:B------:R-:W-:-:S06]  /*acd0*/  ULOP3.LUT UP0, URZ, UR4, 0x9f, URZ, 0xc0, !UPT ;  /* 0x0000009f043f7892 */ /* 0x000fcc000f80c03f */
[----:B------:R-:W-:-:S13]  /*ace0*/  PLOP3.LUT P0, PT, PT, PT, UP0, 0x80, 0x0 ;  /* 0x000000000000781c */ /* 0x000fda0003f0f008 */
        /* <DEDUP_REMOVED lines=17> */
.L_x_156:
[----:B------:R-:W-:-:S13]  /*ae00*/  LOP3.LUT P6, RZ, R16, 0x3ff, RZ, 0xc0, !PT ;  /* 0x000003ff10ff7812 */ /* 0x000fda00078cc0ff */
        /* <DEDUP_REMOVED lines=17> */
.L_x_157:
[----:B------:R-:W-:Y:S01]  /*af20*/  ULDC.64 UR4, c[0x0][0x9f8] ;  /* 0x00027e0000047ab9 */ /* 0x000fe20000000a00 */
[----:B------:R-:W-:Y:S01]  /*af30*/  IMAD.U32 R5, RZ, RZ, UR39 ;  /* 0x00000027ff057e24 */ /* 0x000fe2000f8e00ff */
[----:B------:R-:W-:Y:S01]  /*af40*/  ISETP.NE.U32.AND P0, PT, RZ, UR4, PT ;  /* 0x00000004ff007c0c */ /* 0x000fe2000bf05070 */
[----:B------:R-:W-:Y:S01]  /*af50*/  IMAD.U32 R4, RZ, RZ, UR39 ;  /* 0x00000027ff047e24 */ /* 0x000fe2000f8e00ff */
[----:B-1----:R-:W1:Y:S01]  /*af60*/  LDC R0, c[0x0][0x428] ;  /* 0x00010a00ff007b82 */ /* 0x002e620000000800 */
[----:B------:R-:W3:Y:S01]  /*af70*/  S2R R16, SR_TID.X ;  /* 0x0000000000107919 */ /* 0x000ee20000002100 */
[----:B------:R-:W-:-:S06]  /*af80*/  ISETP.NE.AND.EX P0, PT, RZ, UR5, PT, P0 ;  /* 0x00000005ff007c0c */ /* 0x000fcc000bf05300 */
[----:B------:R-:W4:Y:S08]  /*af90*/  LDC R6, c[0x0][0xda8] ;  /* 0x00036a00ff067b82 */ /* 0x000f300000000800 */
[----:B--2---:R-:W2:Y:S01]  /*afa0*/  @P0 LDC.64 R2, c[0x0][0x9f8] ;  /* 0x00027e00ff020b82 */ /* 0x004ea20000000a00 */
[----:B------:R-:W-:Y:S01]  /*afb0*/  IMAD.U32 R8, RZ, RZ, UR38 ;  /* 0x00000026ff087e24 */ /* 0x000fe2000f8e00ff */
[----:B---3--:R-:W-:Y:S01]  /*afc0*/  LOP3.LUT R16, R16, 0x7f, RZ, 0xc0, !PT ;  /* 0x0000007f10107812 */ /* 0x008fe200078ec0ff */
[----:B--2---:R-:W-:-:S05]  /*afd0*/  @P0 IMAD.WIDE R2, R5, 0x4, R2 ;  /* 0x0000000405020825 */ /* 0x004fca00078e0202 */
[----:B------:R2:W3:Y:S01]  /*afe0*/  @P0 LDG.E R4, desc[UR50][R2.64] ;  /* 0x0000003202040981 */ /* 0x0004e2000c1e1900 */
[----:B-1----:R-:W-:Y:S01]  /*aff0*/  ISETP.NE.AND P0, PT, R0, 0x1, PT ;  /* 0x000000010000780c */ /* 0x002fe20003f05270 */
[----:B------:R-:W-:Y:S01]  /*b000*/  IMAD R5, RZ, RZ, -UR45 ;  /* 0x8000002dff057e24 */ /* 0x000fe2000f8e02ff */
[----:B------:R-:W-:Y:S01]  /*b010*/  ISETP.NE.AND P6, PT, R16, RZ, PT ;  /* 0x000000ff1000720c */ /* 0x000fe20003fc5270 */
[----:B------:R-:W-:Y:S01]  /*b020*/  UMOV UR36, URZ ;  /* 0x0000003f00247c82 */ /* 0x000fe20008000000 */
[----:B------:R-:W1:Y:S01]  /*b030*/  S2R R16, SR_TID.X ;  /* 0x0000000000107919 */ /* 0x000e620000002100 */
[----:B----4-:R-:W-:Y:S01]  /*b040*/  IMAD R5, R6, R5, UR49 ;  /* 0x0000003106057e24 */ /* 0x010fe2000f8e0205 */
[----:B------:R-:W-:Y:S01]  /*b050*/  UMOV UR4, 0x40 ;  /* 0x0000004000047882 */ /* 0x000fe20000000000 */
[----:B------:R-:W-:Y:S01]  /*b060*/  UMOV UR6, UR38 ;  /* 0x0000002600067c82 */ /* 0x000fe20008000000 */
[----:B------:R-:W-:Y:S01]  /*b070*/  UMOV UR7, UR39 ;  /* 0x0000002700077c82 */ /* 0x000fe20008000000 */
[----:B--2---:R-:W2:Y:S01]  /*b080*/  LDC.64 R2, c[0x0][0x3f8] ;  /* 0x0000fe00ff027b82 */ /* 0x004ea20000000a00 */
[----:B------:R-:W-:Y:S01]  /*b090*/  IMAD.SHL.U32 R5, R5, 0x80, RZ ;  /* 0x0000008005057824 */ /* 0x000fe200078e00ff */
[----:B------:R-:W-:Y:S01]  /*b0a0*/  UMOV UR8, 0x80 ;  /* 0x0000008000087882 */ /* 0x000fe20000000000 */
[----:B------:R-:W-:Y:S01]  /*b0b0*/  UMOV UR10, UR38 ;  /* 0x00000026000a7c82 */ /* 0x000fe20008000000 */
[----:B------:R-:W-:-:S02]  /*b0c0*/  UMOV UR11, UR39 ;  /* 0x00000027000b7c82 */ /* 0x000fc40008000000 */
[----:B------:R-:W-:Y:S01]  /*b0d0*/  VOTEU.ALL UP1, P6 ;  /* 0x00000000003f7886 */ /* 0x000fe20003020000 */
[----:B------:R-:W-:Y:S01]  /*b0e0*/  R2UR UR37, R5 ;  /* 0x00000000052572ca */ /* 0x000fe200000e0000 */
[----:B------:R-:W4:Y:S03]  /*b0f0*/  @P0 LDC R0, c[0x0][0x42c] ;  /* 0x00010b00ff000b82 */ /* 0x000f260000000800 */
[----:B------:R-:W-:-:S04]  /*b100*/  @!UP1 UIADD3 UR12, UP0, UR52, 0x270, URZ ;  /* 0x00000270340c9890 */ /* 0x000fc8000ff1e03f */
[----:B------:R-:W-:Y:S01]  /*b110*/  @!UP1 UIADD3.X UR13, URZ, UR53, URZ, UP0, !UPT ;  /* 0x000000353f0d9290 */ /* 0x000fe200087fe43f */
[----:B------:R-:W5:Y:S04]  /*b120*/  @P0 LDC R7, c[0x0][0x430] ;  /* 0x00010c00ff070b82 */ /* 0x000f680000000800 */
[----:B------:R-:W-:Y:S01]  /*b130*/  UMOV UR5, UR37 ;  /* 0x0000002500057c82 */ /* 0x000fe20008000000 */
[----:B------:R-:W-:Y:S01]  /*b140*/  UMOV UR9, UR37 ;  /* 0x0000002500097c82 */ /* 0x000fe20008000000 */
[----:B--2---:R-:W-:Y:S02]  /*b150*/  ISETP.NE.U32.AND P1, PT, R2, RZ, PT ;  /* 0x000000ff0200720c */ /* 0x004fe40003f25070 */
[----:B------:R-:W-:Y:S02]  /*b160*/  @!UP1 UTMAPF.L2.4D [UR36], [UR12] ;  /* 0x000000240c0095b8 */ /* 0x000fe40008018000 */
[----:B------:R-:W-:Y:S01]  /*b170*/  ISETP.NE.AND.EX P1, PT, R3, RZ, PT, P1 ;  /* 0x000000ff0300720c */ /* 0x000fe20003f25310 */
[----:B----4-:R-:W-:Y:S01]  /*b180*/  @P0 IMAD.HI.U32 R0, R0, UR38, RZ ;  /* 0x0000002600000c27 */ /* 0x010fe2000f8e00ff */
[----:B------:R2:W-:Y:S04]  /*b190*/  @!UP1 UTMAPF.L2.4D [UR4], [UR12] ;  /* 0x000000040c0095b8 */ /* 0x0005e80008018000 */
[----:B-----5:R-:W-:Y:S01]  /*b1a0*/  @P0 SHF.R.U32.HI R8, RZ, R7, R0 ;  /* 0x00000007ff080219 */ /* 0x020fe20000011600 */
[----:B------:R4:W-:Y:S04]  /*b1b0*/  @!UP1 UTMAPF.L2.4D [UR8], [UR12] ;  /* 0x000000080c0095b8 */ /* 0x0009e80008018000 */
[----:B------:R1:W-:Y:S01]  /*b1c0*/  STL [R1+0x8], R8 ;  /* 0x0000080801007387 */ /* 0x0003e20000100800 */
[----:B--2---:R-:W-:Y:S01]  /*b1d0*/  UMOV UR4, 0xffffffff ;  /* 0xffffffff00047882 */ /* 0x004fe20000000000 */
[----:B-1----:R-:W-:-:S04]  /*b1e0*/  SHF.R.U32.HI R8, RZ, 0x5, R16 ;  /* 0x00000005ff087819 */ /* 0x002fc80000011610 */
[----:B------:R-:W-:Y:S02]  /*b1f0*/  LOP3.LUT R8, R8, 0x3, RZ, 0xc0, !PT ;  /* 0x0000000308087812 */ /* 0x000fe400078ec0ff */
[----:B---3--:R-:W-:Y:S01]  /*b200*/  SHF.R.S32.HI R10, RZ, 0x1f, R4 ;  /* 0x0000001fff0a7819 */ /* 0x008fe20000011404 */
[----:B------:R4:W-:Y:S01]  /*b210*/  STL [R1+0x10], R4 ;  /* 0x0000100401007387 */ /* 0x0009e20000100800 */
[----:B------:R-:W-:-:S03]  /*b220*/  SEL R0, R4, RZ, !P1 ;  /* 0x000000ff04007207 */ /* 0x000fc60004800000 */
[----:B------:R4:W-:Y:S01]  /*b230*/  STL [R1+0x18], R10 ;  /* 0x0000180a01007387 */ /* 0x0009e20000100800 */
[----:B------:R-:W-:Y:S05]  /*b240*/  BRA.DIV UR4, `(.L_x_158) ;  /* 0x0000002a04287947 */ /* 0x000fea000b800000 */
[----:B------:R1:W2:Y:S02]  /*b250*/  SHFL.IDX PT, R14, R8, RZ, 0x1f ;  /* 0x00001fff080e7589 */ /* 0x0002a400000e0000 */
.L_x_219:
[----:B--2---:R-:W-:Y:S02]  /*b260*/  ISETP.NE.AND P0, PT, R14, RZ, PT ;  /* 0x000000ff0e00720c */ /* 0x004fe40003f05270 */
[----:B------:R-:W-:-:S11]  /*b270*/  PLOP3.LUT P6, PT, PT, PT, PT, 0x8, 0x0 ;  /* 0x000000000000781c */ /* 0x000fd60003fce170 */
[----:B------:R-:W-:Y:S05]  /*b280*/  @P0 BRA `(.L_x_159) ;  /* 0x0000000800480947 */ /* 0x000fea0003800000 */
[----:B------:R-:W-:-:S06]  /*b290*/  UIADD3 UR4, UR41, -0x1, URZ ;  /* 0xffffffff29047890 */ /* 0x000fcc000fffe03f */
[----:B-1----:R-:W-:Y:S01]  /*b2a0*/  IMAD.U32 R8, RZ, RZ, UR4 ;  /* 0x00000004ff087e24 */ /* 0x002fe2000f8e00ff */
[----:B------:R-:W-:-:S03]  /*b2b0*/  UMOV UR4, 0xffffffff ;  /* 0xffffffff00047882 */ /* 0x000fc60000000000 */
[----:B------:R-:W-:Y:S05]  /*b2c0*/  BRA.DIV UR4, `(.L_x_160) ;  /* 0x0000002a04287947 */ /* 0x000fea000b800000 */
[----:B------:R-:W-:-:S13]  /*b2d0*/  ELECT P6, URZ, PT ;  /* 0x00000000003f782f */ /* 0x000fda00038c0000 */
.L_x_222:
[----:B------:R-:W-:Y:S05]  /*b2e0*/  @!P6 BRA `(.L_x_161) ;  /* 0x0000000400b4e947 */ /* 0x000fea0003800000 */
[----:B------:R-:W-:Y:S05]  /*b2f0*/  @!P1 BRA `(.L_x_162) ;  /* 0x0000000000449947 */ /* 0x000fea0003800000 */
[----:B------:R-:W1:Y:S01]  /*b300*/  LDC R9, c[0x0][0x41c] ;  /* 0x00010700ff097b82 */ /* 0x000e620000000800 */
[----:B------:R-:W-:Y:S01]  /*b310*/  ULDC.64 UR4, c[0x0][0x408] ;  /* 0x0001020000047ab9 */ /* 0x000fe20000000a00 */
[----:B-1----:R-:W-:-:S13]  /*b320*/  ISETP.NE.AND P0, PT, R9, 0x1, PT ;  /* 0x000000010900780c */ /* 0x002fda0003f05270 */
[----:B------:R-:W1:Y:S02]  /*b330*/  @P0 LDC.64 R6, c[0x0][0x420] ;  /* 0x00010800ff060b82 */ /* 0x000e640000000a00 */
        /* <DEDUP_REMOVED lines=9> */
[----:B------:R-:W-:-:S03]  /*b3d0*/  LEA R2, P0, R6, R2, 0x2 ;  /* 0x0000000206027211 */ /* 0x000fc600078010ff */
[----:B------:R-:W-:-:S05]  /*b3e0*/  IMAD.IADD R0, R7, 0x1, R0 ;  /* 0x0000000107007824 */ /* 0x000fca00078e0200 */
[----:B------:R-:W-:-:S05]  /*b3f0*/  LEA.HI.X R3, R6, R3, R0, 0x2, P0 ;  /* 0x0000000306037211 */ /* 0x000fca00000f1400 */
[----:B----4-:R1:W5:Y:S02]  /*b400*/  LDG.E R4, desc[UR50][R2.64] ;  /* 0x0000003202047981 */ /* 0x010364000c1e1900 */
.L_x_162:
[----:B-1----:R-:W2:Y:S04]  /*b410*/  LDL R2, [R1] ;  /* 0x0000000001027983 */ /* 0x002ea80000100800 */
[----:B------:R-:W3:Y:S01]  /*b420*/  LDL R0, [R1+0xc] ;  /* 0x00000c0001007983 */ /* 0x000ee20000100800 */
[----:B--2---:R-:W-:Y:S02]  /*b430*/  LEA R2, R2, UR40, 0x3 ;  /* 0x0000002802027c11 */ /* 0x004fe4000f8e18ff */
[----:B---3--:R-:W-:-:S04]  /*b440*/  SHF.L.U32 R3, R0, 0x1f, RZ ;  /* 0x0000001f00037819 */ /* 0x008fc800000006ff */
[----:B------:R-:W1:Y:S02]  /*b450*/  SYNCS.PHASECHK.TRANS64.TRYWAIT P0, [R2+URZ+0x29880], R3 ;  /* 0x02988003020075a7 */ /* 0x000e64000800017f */
[----:B-1----:R-:W-:Y:S05]  /*b460*/  @!P0 BRA `(.L_x_163) ;  /* 0x0000002400e08947 */ /* 0x002fea0003800000 */
.L_x_223:
[----:B------:R-:W2:Y:S01]  /*b470*/  S2R R0, SR_TID.X ;  /* 0x0000000000007919 */ /* 0x000ea20000002100 */
[----:B------:R-:W-:Y:S01]  /*b480*/  UPRMT UR4, UR48, 0x9910, URZ ;  /* 0x0000991030047896 */ /* 0x000fe2000800003f */
[----:B--2---:R-:W-:-:S04]  /*b490*/  LOP3.LUT R0, R0, 0x7f, RZ, 0xc0, !PT ;  /* 0x0000007f00007812 */ /* 0x004fc800078ec0ff */
[----:B------:R-:W-:-:S13]  /*b4a0*/  ISETP.NE.AND P0, PT, R0, RZ, PT ;  /* 0x000000ff0000720c */ /* 0x000fda0003f05270 */
[----:B------:R-:W-:-:S04]  /*b4b0*/  @!P0 IMAD.MOV.U32 R0, RZ, RZ, 0x5000 ;  /* 0x00005000ff008424 */ /* 0x000fc800078e00ff */
[----:B------:R2:W-:Y:S02]  /*b4c0*/  @!P0 SYNCS.ARRIVE.TRANS64 RZ, [R2+URZ+0x29870], R0 ;  /* 0x0298700002ff89a7 */ /* 0x0005e4000800003f */
[----:B--2---:R-:W-:-:S05]  /*b4d0*/  IMAD.U32 R0, RZ, RZ, UR4 ;  /* 0x00000004ff007e24 */ /* 0x004fca000f8e00ff */
[----:B------:R-:W-:-:S13]  /*b4e0*/  ISETP.NE.AND P2, PT, R0, 0x2, PT ;  /* 0x000000020000780c */ /* 0x000fda0003f45270 */
[----:B------:R-:W-:Y:S05]  /*b4f0*/  @P2 BRA `(.L_x_164) ;  /* 0x0000000000042947 */ /* 0x000fea0003800000 */
[----:B----4-:R-:W-:Y:S01]  /*b500*/  BPT.TRAP 0x1 ;  /* 0x000000040000795c */ /* 0x010fe20000300000 */
.L_x_164:
[----:B------:R-:W2:Y:S02]  /*b510*/  LDL R0, [R1+0x14] ;  /* 0x0000140001007983 */ /* 0x000ea40000100800 */
[----:B--2---:R-:W-:-:S13]  /*b520*/  LOP3.LUT P0, RZ, R0, 0x2, RZ, 0xc0, !PT ;  /* 0x0000000200ff7812 */ /* 0x004fda000780c0ff */
[----:B------:R-:W-:Y:S05]  /*b530*/  @P0 BRA `(.L_x_165) ;  /* 0x0000000000040947 */ /* 0x000fea0003800000 */
[----:B----4-:R-:W-:Y:S01]  /*b540*/  BPT.TRAP 0x1 ;  /* 0x000000040000795c */ /* 0x010fe20000300000 */
.L_x_165:
[----:B------:R-:W2:Y:S04]  /*b550*/  LDL R0, [R1] ;  /* 0x0000000001007983 */ /* 0x000ea80000100800 */
[----:B------:R-:W3:Y:S01]  /*b560*/  LDL R6, [R1+0x8] ;  /* 0x0000080001067983 */ /* 0x000ee20000100800 */
[----:B----4-:R-:W-:Y:S01]  /*b570*/  R2UR UR9, R2 ;  /* 0x00000000020972ca */ /* 0x010fe200000e0000 */
[----:B------:R-:W-:Y:S01]  /*b580*/  UIADD3 UR4, UP0, UR52, 0x470, URZ ;  /* 0x0000047034047890 */ /* 0x000fe2000ff1e03f */
[----:B-----5:R-:W-:Y:S01]  /*b590*/  R2UR UR13, R4 ;  /* 0x00000000040d72ca */ /* 0x020fe200000e0000 */
[----:B------:R-:W4:Y:S01]  /*b5a0*/  S2R R9, SR_CgaCtaId ;  /* 0x0000000000097919 */ /* 0x000f220000008800 */
[----:B------:R-:W-:Y:S01]  /*b5b0*/  UMOV UR6, 0x30000 ;  /* 0x0003000000067882 */ /* 0x000fe20000000000 */
[----:B------:R-:W-:Y:S01]  /*b5c0*/  UIADD3.X UR5, URZ, UR53, URZ, UP0, !UPT ;  /* 0x000000353f057290 */ /* 0x000fe200087fe43f */
[----:B------:R-:W1:Y:S01]  /*b5d0*/  S2R R7, SR_CgaCtaId ;  /* 0x0000000000077919 */ /* 0x000e620000008800 */
[----:B------:R-:W-:Y:S01]  /*b5e0*/  UMOV UR14, 0x0 ;  /* 0x00000000000e7882 */ /* 0x000fe20000000000 */
[----:B------:R-:W-:Y:S01]  /*b5f0*/  UMOV UR15, 0x14f00000 ;  /* 0x14f00000000f7882 */ /* 0x000fe20000000000 */
[----:B------:R-:W-:-:S04]  /*b600*/  UMOV UR10, URZ ;  /* 0x0000003f000a7c82 */ /* 0x000fc80008000000 */
[----:B------:R-:W-:Y:S01]  /*b610*/  UIADD3 UR9, UR9, 0x29870, URZ ;  /* 0x0002987009097890 */ /* 0x000fe2000fffe03f */
[----:B----4-:R-:W-:Y:S02]  /*b620*/  LOP3.LUT R9, R9, 0x1, RZ, 0xc0, !PT ;  /* 0x0000000109097812 */ /* 0x010fe400078ec0ff */
[----:B-1----:R-:W-:-:S03]  /*b630*/  LOP3.LUT R7, R7, 0x1, RZ, 0xc0, !PT ;  /* 0x0000000107077812 */ /* 0x002fc600078ec0ff */
[----:B------:R-:W-:Y:S02]  /*b640*/  IMAD R9, R9, 0x2800, RZ ;  /* 0x0000280009097824 */ /* 0x000fe400078e02ff */
[----:B------:R-:W-:-:S04]  /*b650*/  IMAD R7, R7, 0x50, RZ ;  /* 0x0000005007077824 */ /* 0x000fc800078e02ff */
[----:B------:R-:W-:-:S05]  /*b660*/  IMAD R8, R8, 0xa0, R7 ;  /* 0x000000a008087824 */ /* 0x000fca00078e0207 */
[----:B------:R-:W-:Y:S01]  /*b670*/  R2UR UR11, R8 ;  /* 0x00000000080b72ca */ /* 0x000fe200000e0000 */
[----:B--2---:R-:W-:Y:S01]  /*b680*/  IMAD R0, R0, 0x5000, R9 ;  /* 0x0000500000007824 */ /* 0x004fe200078e0209 */
[----:B---3--:R-:W-:-:S04]  /*b690*/  R2UR UR12, R6 ;  /* 0x00000000060c72ca */ /* 0x008fc800000e0000 */
[----:B------:R-:W-:-:S13]  /*b6a0*/  R2UR UR8, R0 ;  /* 0x00000000000872ca */ /* 0x000fda00000e0000 */
[----:B------:R-:W-:-:S09]  /*b6b0*/  UIADD3 UR8, UR40, 0xa400, UR8 ;  /* 0x0000a40028087890 */ /* 0x000fd2000fffe008 */
[----:B------:R1:W-:Y:S01]  /*b6c0*/  UTMALDG.4D.MULTICAST [UR8], [UR4], UR6, desc[UR14] ;  /* 0x00000e08040073b4 */ /* 0x0003e20008019806 */
[----:B------:R-:W2:Y:S02]  /*b6d0*/  SYNCS.PHASECHK.TRANS64.TRYWAIT P0, [R2+URZ+0x29840], R3 ;  /* 0x02984003020075a7 */ /* 0x000ea4000800017f */
[----:B-12---:R-:W-:Y:S05]  /*b6e0*/  @!P0 BRA `(.L_x_166) ;  /* 0x0000002400548947 */ /* 0x006fea0003800000 */
.L_x_224:
[----:B------:R-:W2:Y:S02]  /*b6f0*/  S2R R0, SR_TID.X ;  /* 0x0000000000007919 */ /* 0x000ea40000002100 */
[----:B--2---:R-:W-:-:S04]  /*b700*/  LOP3.LUT R0, R0, 0x7f, RZ, 0xc0, !PT ;  /* 0x0000007f00007812 */ /* 0x004fc800078ec0ff */
[----:B------:R-:W-:-:S13]  /*b710*/  ISETP.NE.AND P0, PT, R0, RZ, PT ;  /* 0x000000ff0000720c */ /* 0x000fda0003f05270 */
[----:B-1----:R-:W-:-:S04]  /*b720*/  @!P0 IMAD.MOV.U32 R3, RZ, RZ, 0x7800 ;  /* 0x00007800ff038424 */ /* 0x002fc800078e00ff */
[----:B------:R1:W-:Y:S01]  /*b730*/  @!P0 SYNCS.ARRIVE.TRANS64 RZ, [R2+URZ+0x29830], R3 ;  /* 0x0298300302ff89a7 */ /* 0x0003e2000800003f */
[----:B------:R-:W-:Y:S05]  /*b740*/  @P2 BRA `(.L_x_167) ;  /* 0x0000000000042947 */ /* 0x000fea0003800000 */
[----:B------:R-:W-:Y:S01]  /*b750*/  BPT.TRAP 0x1 ;  /* 0x000000040000795c */ /* 0x000fe20000300000 */
.L_x_167:
[----:B------:R-:W2:Y:S02]  /*b760*/  LDL R0, [R1+0x14] ;  /* 0x0000140001007983 */ /* 0x000ea40000100800 */
[----:B--2---:R-:W-:-:S13]  /*b770*/  LOP3.LUT P0, RZ, R0, 0x2, RZ, 0xc0, !PT ;  /* 0x0000000200ff7812 */ /* 0x004fda000780c0ff */
[----:B------:R-:W-:Y:S05]  /*b780*/  @P0 BRA `(.L_x_168) ;  /* 0x0000000000040947 */ /* 0x000fea0003800000 */
[----:B------:R-:W-:Y:S01]  /*b790*/  BPT.TRAP 0x1 ;  /* 0x000000040000795c */ /* 0x000fe20000300000 */
.L_x_168:
[----:B------:R-:W2:Y:S04]  /*b7a0*/  LDL R0, [R1] ;  /* 0x0000000001007983 */ /* 0x000ea80000100800 */
[----:B-1----:R-:W3:Y:S01]  /*b7b0*/  LDL R3, [R1+0x8] ;  /* 0x0000080001037983 */ /* 0x002ee20000100800 */
[----:B------:R-:W1:Y:S01]  /*b7c0*/  S2R R6, SR_CgaCtaId ;  /* 0x0000000000067919 */ /* 0x000e620000008800 */
[----:B------:R-:W-:Y:S01]  /*b7d0*/  R2UR UR9, R2 ;  /* 0x00000000020972ca */ /* 0x000fe200000e0000 */
[----:B------:R-:W-:Y:S01]  /*b7e0*/  UIADD3 UR4, UP0, UR52, 0x370, URZ ;  /* 0x0000037034047890 */ /* 0x000fe2000ff1e03f */
[----:B------:R-:W-:Y:S02]  /*b7f0*/  R2UR UR11, R8 ;  /* 0x00000000080b72ca */ /* 0x000fe400000e0000 */
[----:B------:R-:W-:-:S02]  /*b800*/  R2UR UR13, R4 ;  /* 0x00000000040d72ca */ /* 0x000fc400000e0000 */
[----:B-1----:R-:W-:-:S05]  /*b810*/  LOP3.LUT R6, R6, 0x1, RZ, 0xc0, !PT ;  /* 0x0000000106067812 */ /* 0x002fca00078ec0ff */
[----:B------:R-:W-:Y:S02]  /*b820*/  IMAD R6, R6, 0x1400, RZ ;  /* 0x0000140006067824 */ /* 0x000fe400078e02ff */
[----:B------:R-:W-:Y:S01]  /*b830*/  UIADD3 UR9, UR9, 0x29830, URZ ;  /* 0x0002983009097890 */ /* 0x000fe2000fffe03f */
[----:B------:R-:W-:Y:S01]  /*b840*/  UMOV UR10, URZ ;  /* 0x0000003f000a7c82 */ /* 0x000fe20008000000 */
[----:B------:R-:W-:Y:S01]  /*b850*/  UMOV UR18, 0x30000 ;  /* 0x0003000000127882 */ /* 0x000fe20000000000 */
[----:B------:R-:W-:Y:S01]  /*b860*/  UMOV UR6, 0x0 ;  /* 0x0000000000067882 */ /* 0x000fe20000000000 */
[----:B------:R-:W-:Y:S01]  /*b870*/  UMOV UR7, 0x14f00000 ;  /* 0x14f0000000077882 */ /* 0x000fe20000000000 */
[----:B------:R-:W-:Y:S01]  /*b880*/  UMOV UR16, 0x40 ;  /* 0x0000004000107882 */ /* 0x000fe20000000000 */
[----:B--2---:R-:W-:-:S05]  /*b890*/  IMAD R0, R0, 0x7800, R6 ;  /* 0x0000780000007824 */ /* 0x004fca00078e0206 */
[----:B------:R-:W-:Y:S02]  /*b8a0*/  R2UR UR5, R0 ;  /* 0x00000000000572ca */ /* 0x000fe400000e0000 */
[----:B---3--:R-:W-:-:S11]  /*b8b0*/  R2UR UR12, R3 ;  /* 0x00000000030c72ca */ /* 0x008fd600000e0000 */
[----:B------:R-:W-:Y:S02]  /*b8c0*/  UIADD3 UR8, UR40, UR5, URZ ;  /* 0x0000000528087290 */ /* 0x000fe4000fffe03f */
[----:B------:R-:W-:Y:S02]  /*b8d0*/  UIADD3.X UR5, URZ, UR53, URZ, UP0, !UPT ;  /* 0x000000353f057290 */ /* 0x000fe400087fe43f */
[----:B------:R-:W-:Y:S02]  /*b8e0*/  UIADD3 UR14, UR8, 0x1a400, URZ ;  /* 0x0001a400080e7890 */ /* 0x000fe4000fffe03f */
[----:B------:R-:W-:Y:S02]  /*b8f0*/  UIADD3 UR15, UR8, 0x1cc00, URZ ;  /* 0x0001cc00080f7890 */ /* 0x000fe4000fffe03f */
[----:B------:R-:W-:-:S03]  /*b900*/  UIADD3 UR17, UR8, 0x1f400, URZ ;  /* 0x0001f40008117890 */ /* 0x000fc6000fffe03f */
[----:B------:R-:W-:Y:S02]  /*b910*/  UMOV UR8, UR14 ;  /* 0x0000000e00087c82 */ /* 0x000fe40008000000 */
[----:B------:R1:W-:Y:S01]  /*b920*/  UTMALDG.4D.MULTICAST [UR8], [UR4], UR18, desc[UR6] ;  /* 0x00000608040073b4 */ /* 0x0003e20008019812 */
[----:B------:R-:W-:Y:S01]  /*b930*/  UMOV UR14, 0x80 ;  /* 0x00000080000e7882 */ /* 0x000fe20000000000 */
[----:B------:R-:W-:Y:S01]  /*b940*/  IMAD.MOV.U32 R0, RZ, RZ, R4 ;  /* 0x000000ffff007224 */ /* 0x000fe200078e0004 */
[----:B-1----:R-:W-:Y:S01]  /*b950*/  UMOV UR8, UR15 ;  /* 0x0000000f00087c82 */ /* 0x002fe20008000000 */
[----:B------:R-:W-:Y:S02]  /*b960*/  UMOV UR10, UR16 ;  /* 0x00000010000a7c82 */ /* 0x000fe40008000000 */
[----:B------:R1:W-:Y:S02]  /*b970*/  UTMALDG.4D.MULTICAST [UR8], [UR4], UR18, desc[UR6] ;  /* 0x00000608040073b4 */ /* 0x0003e40008019812 */
[----:B-1----:R-:W-:Y:S01]  /*b980*/  UMOV UR8, UR17 ;  /* 0x0000001100087c82 */ /* 0x002fe20008000000 */
[----:B------:R-:W-:-:S02]  /*b990*/  UMOV UR10, UR14 ;  /* 0x0000000e000a7c82 */ /* 0x000fc40008000000 */
[----:B------:R1:W-:Y:S02]  /*b9a0*/  UTMALDG.4D.MULTICAST [UR8], [UR4], UR18, desc[UR6] ;  /* 0x00000608040073b4 */ /* 0x0003e40008019812 */
[----:B-1----:R-:W-:Y:S01]  /*b9b0*/  NOP ;  /* 0x0000000000007918 */ /* 0x002fe20000000000 */
.L_x_161:
[----:B------:R-:W-:Y:S05]  /*b9c0*/  WARPSYNC.ALL ;  /* 0x0000000000007948 */ /* 0x000fea0003800000 */
[----:B------:R-:W-:Y:S01]  /*b9d0*/  ELECT P0, URZ, PT ;  /* 0x00000000003f782f */ /* 0x000fe20003800000 */
[----:B------:R-:W-:Y:S01]  /*b9e0*/  BAR.SYNC.DEFER_BLOCKING 0x8, 0x120 ;  /* 0x0204800000007b1d */ /* 0x000fe20000010000 */
[----:B------:R-:W-:Y:S02]  /*b9f0*/  UIADD3 UR4, UP0, UR52, 0x270, URZ ;  /* 0x0000027034047890 */ /* 0x000fe4000ff1e03f */
[----:B----4-:R-:W-:Y:S02]  /*ba00*/  UIADD3 UR8, UR40, 0x14400, URZ ;  /* 0x0001440028087890 */ /* 0x010fe4000fffe03f */
        /* <DEDUP_REMOVED lines=26> */
.L_x_159:
[----:B------:R-:W-:-:S06]  /*bbb0*/  ULOP3.LUT UR4, UR47, 0x1, URZ, 0xc, !UPT ;  /* 0x000000012f047892 */ /* 0x000fcc000f8e0c3f */
[----:B------:R-:W-:-:S05]  /*bbc0*/  IMAD.U32 R2, RZ, RZ, UR4 ;  /* 0x00000004ff027e24 */ /* 0x000fca000f8e00ff */
[----:B------:R-:W-:-:S04]  /*bbd0*/  SHF.L.U32 R2, R2, 0x1f, RZ ;  /* 0x0000001f02027819 */ /* 0x000fc800000006ff */
[----:B------:R-:W2:Y:S02]  /*bbe0*/  SYNCS.PHASECHK.TRANS64.TRYWAIT P0, [UR40+0x29820], R2 ;  /* 0x02982002ff0075a7 */ /* 0x000ea40008000168 */
[----:B--2---:R-:W-:Y:S05]  /*bbf0*/  @!P0 BRA `(.L_x_169) ;  /* 0x0000002000248947 */ /* 0x004fea0003800000 */
.L_x_225:
[----:B------:R-:W-:-:S06]  /*bc00*/  UISETP.GE.AND UP0, UPT, UR42, 0xa1, UPT ;  /* 0x000000a12a00788c */ /* 0x000fcc000bf06270 */
[----:B------:R-:W-:-:S13]  /*bc10*/  PLOP3.LUT P0, PT, PT, PT, UP0, 0x80, 0x0 ;  /* 0x000000000000781c */ /* 0x000fda0003f0f008 */
[----:B------:R-:W-:Y:S05]  /*bc20*/  @!P0 BRA `(.L_x_170) ;  /* 0x0000001000608947 */ /* 0x000fea0003800000 */
[----:B------:R3:W5:Y:S01]  /*bc30*/  LDL.LU R6, [R1+0xc] ;  /* 0x00000c0001067983 */ /* 0x0007620000300800 */
[----:B------:R-:W-:-:S03]  /*bc40*/  UIADD3 UR4, UR41, -0x2, URZ ;  /* 0xfffffffe29047890 */ /* 0x000fc6000fffe03f */
[----:B------:R3:W5:Y:S03]  /*bc50*/  LDL.LU R7, [R1] ;  /* 0x0000000001077983 */ /* 0x0007660000300800 */
[----:B------:R-:W-:-:S07]  /*bc60*/  IMAD.U32 R20, RZ, RZ, UR4 ;  /* 0x00000004ff147e24 */ /* 0x000fce000f8e00ff */
.L_x_195:
[----:B-12--5:R-:W-:Y:S01]  /*bc70*/  VIADD R2, R7, 0x1 ;  /* 0x0000000107027836 */ /* 0x026fe20000000000 */
[----:B------:R-:W-:Y:S04]  /*bc80*/  BSSY B0, `(.L_x_171) ;  /* 0x00000a0000007945 */ /* 0x000fe80003800000 */
[----:B------:R-:W-:-:S04]  /*bc90*/  ISETP.NE.AND P0, PT, R2, 0x2, PT ;  /* 0x000000020200780c */ /* 0x000fc80003f05270 */
[----:B------:R-:W-:Y:S02]  /*bca0*/  SEL R3, RZ, 0x1, P0 ;  /* 0x00000001ff037807 */ /* 0x000fe40000000000 */
[----:B----4-:R-:W-:Y:S02]  /*bcb0*/  SEL R10, R2, RZ, P0 ;  /* 0x000000ff020a7207 */ /* 0x010fe40000000000 */
[----:B------:R-:W-:-:S05]  /*bcc0*/  LOP3.LUT R9, R6, R3, RZ, 0x3c, !PT ;  /* 0x0000000306097212 */ /* 0x000fca00078e3cff */
[----:B------:R2:W-:Y:S04]  /*bcd0*/  STL [R1+0xc], R9 ;  /* 0x00000c0901007387 */ /* 0x0005e80000100800 */
[----:B------:R2:W-:Y:S01]  /*bce0*/  STL [R1], R10 ;  /* 0x0000000a01007387 */ /* 0x0005e20000100800 */
[----:B------:R-:W-:Y:S05]  /*bcf0*/  @!P6 BRA `(.L_x_172) ;  /* 0x000000080060e947 */ /* 0x000fea0003800000 */
[----:B-1----:R-:W-:Y:S01]  /*bd00*/  IMAD.MOV.U32 R8, RZ, RZ, R20 ;  /* 0x000000ffff087224 */ /* 0x002fe200078e0014 */
[----:B------:R-:W-:Y:S06]  /*bd10*/  @!P1 BRA `(.L_x_173) ;  /* 0x0000000000509947 */ /* 0x000fec0003800000 */
[----:B------:R-:W4:Y:S01]  /*bd20*/  LDL R5, [R1+0x18] ;  /* 0x0000180001057983 */ /* 0x000f220000100800 */
[----:B------:R-:W1:Y:S01]  /*bd30*/  LDC R8, c[0x0][0x41c] ;  /* 0x00010700ff087b82 */ /* 0x000e620000000800 */
[----:B------:R-:W-:Y:S02]  /*bd40*/  ULDC.64 UR4, c[0x0][0x408] ;  /* 0x0001020000047ab9 */ /* 0x000fe40000000a00 */
[----:B------:R-:W2:Y:S01]  /*bd50*/  LDL R4, [R1+0x10] ;  /* 0x0000100001047983 */ /* 0x000ea20000100800 */
        /* <DEDUP_REMOVED lines=8> */
[----:B----4-:R-:W-:-:S04]  /*bde0*/  IMAD R0, R5, UR4, RZ ;  /* 0x0000000405007c24 */ /* 0x010fc8000f8e02ff */
[C---:B--2---:R-:W-:Y:S02]  /*bdf0*/  IMAD R0, R4.reuse, UR5, R0 ;  /* 0x0000000504007c24 */ /* 0x044fe4000f8e0200 */
[----:B------:R-:W-:Y:S01]  /*be00*/  IMAD.WIDE.U32 R2, R4, UR4, R2 ;  /* 0x0000000404027c25 */ /* 0x000fe2000f8e0002 */
[----:B------:R-:W-:-:S03]  /*be10*/  ULDC.64 UR4, c[0x0][0x3f8] ;  /* 0x0000fe0000047ab9 */ /* 0x000fc60000000a00 */
[----:B------:R-:W-:Y:S01]  /*be20*/  IMAD.IADD R0, R0, 0x1, R3 ;  /* 0x0000000100007824 */ /* 0x000fe200078e0203 */
[----:B------:R-:W-:-:S04]  /*be30*/  LEA R4, P0, R2, UR4, 0x2 ;  /* 0x0000000402047c11 */ /* 0x000fc8000f8010ff */
[----:B------:R-:W-:-:S05]  /*be40*/  LEA.HI.X R5, R2, UR5, R0, 0x2, P0 ;  /* 0x0000000502057c11 */ /* 0x000fca00080f1400 */
[----:B------:R1:W5:Y:S04]  /*be50*/  LDG.E R0, desc[UR50][R4.64] ;  /* 0x0000003204007981 */ /* 0x000368000c1e1900 */
.L_x_173:
[----:B-1----:R-:W-:Y:S01]  /*be60*/  LEA R4, R10, UR40, 0x3 ;  /* 0x000000280a047c11 */ /* 0x002fe2000f8e18ff */
[----:B------:R-:W-:Y:S01]  /*be70*/  BSSY B1, `(.L_x_174) ;  /* 0x0000004000017945 */ /* 0x000fe20003800000 */
[----:B------:R-:W-:-:S04]  /*be80*/  SHF.L.U32 R3, R9, 0x1f, RZ ;  /* 0x0000001f09037819 */ /* 0x000fc800000006ff */
[----:B------:R-:W1:Y:S02]  /*be90*/  SYNCS.PHASECHK.TRANS64.TRYWAIT P0, [R4+URZ+0x29880], R3 ;  /* 0x02988003040075a7 */ /* 0x000e64000800017f */
[----:B-1----:R-:W-:Y:S05]  /*bea0*/  @!P0 BRA `(.L_x_175) ;  /* 0x0000001c00908947 */ /* 0x002fea0003800000 */
.L_x_226:
[----:B------:R-:W-:Y:S05]  /*beb0*/  BSYNC B1 ;  /* 0x0000000000017941 */ /* 0x000fea0003800000 */
.L_x_174:
[----:B------:R-:W4:Y:S01]  /*bec0*/  S2R R2, SR_TID.X ;  /* 0x0000000000027919 */ /* 0x000f220000002100 */
[----:B------:R-:W-:Y:S01]  /*bed0*/  UPRMT UR4, UR48, 0x9910, URZ ;  /* 0x0000991030047896 */ /* 0x000fe2000800003f */
[----:B----4-:R-:W-:-:S04]  /*bee0*/  LOP3.LUT R2, R2, 0x7f, RZ, 0xc0, !PT ;  /* 0x0000007f02027812 */ /* 0x010fc800078ec0ff */
[----:B------:R-:W-:-:S13]  /*bef0*/  ISETP.NE.AND P0, PT, R2, RZ, PT ;  /* 0x000000ff0200720c */ /* 0x000fda0003f05270 */
[----:B------:R-:W-:-:S04]  /*bf00*/  @!P0 IMAD.MOV.U32 R2, RZ, RZ, 0x5000 ;  /* 0x00005000ff028424 */ /* 0x000fc800078e00ff */
[----:B------:R4:W-:Y:S02]  /*bf10*/  @!P0 SYNCS.ARRIVE.TRANS64 RZ, [R4+URZ+0x29870], R2 ;  /* 0x0298700204ff89a7 */ /* 0x0009e4000800003f */
[----:B----4-:R-:W-:-:S05]  /*bf20*/  IMAD.U32 R2, RZ, RZ, UR4 ;  /* 0x00000004ff027e24 */ /* 0x010fca000f8e00ff */
[----:B------:R-:W-:-:S13]  /*bf30*/  ISETP.NE.AND P2, PT, R2, 0x2, PT ;  /* 0x000000020200780c */ /* 0x000fda0003f45270 */
[----:B------:R-:W-:Y:S05]  /*bf40*/  @P2 BRA `(.L_x_176) ;  /* 0x0000000000042947 */ /* 0x000fea0003800000 */
[----:B------:R-:W-:Y:S01]  /*bf50*/  BPT.TRAP 0x1 ;  /* 0x000000040000795c */ /* 0x000fe20000300000 */
.L_x_176:
[----:B------:R-:W4:Y:S01]  /*bf60*/  LDL R2, [R1+0x14] ;  /* 0x0000140001027983 */ /* 0x000f220000100800 */
[----:B------:R-:W-:Y:S01]  /*bf70*/  BSSY B1, `(.L_x_177) ;  /* 0x0000004000017945 */ /* 0x000fe20003800000 */
[----:B----4-:R-:W-:-:S13]  /*bf80*/  LOP3.LUT P0, RZ, R2, 0x2, RZ, 0xc0, !PT ;  /* 0x0000000202ff7812 */ /* 0x010fda000780c0ff */
[----:B------:R-:W-:Y:S05]  /*bf90*/  @P0 BRA `(.L_x_178) ;  /* 0x0000000000040947 */ /* 0x000fea0003800000 */
[----:B------:R-:W-:Y:S01]  /*bfa0*/  BPT.TRAP 0x1 ;  /* 0x000000040000795c */ /* 0x000fe20000300000 */
.L_x_178:
[----:B------:R-:W-:Y:S05]  /*bfb0*/  BSYNC B1 ;  /* 0x0000000000017941 */ /* 0x000fea0003800000 */
.L_x_177:
[----:B--2---:R-:W2:Y:S04]  /*bfc0*/  LDL R10, [R1+0x8] ;  /* 0x00000800010a7983 */ /* 0x004ea80000100800 */
[----:B------:R-:W4:Y:S01]  /*bfd0*/  LDL R2, [R1] ;  /* 0x0000000001027983 */ /* 0x000f220000100800 */
[----:B------:R-:W1:Y:S01]  /*bfe0*/  S2R R5, SR_CgaCtaId ;  /* 0x0000000000057919 */ /* 0x000e620000008800 */
[----:B------:R-:W-:-:S05]  /*bff0*/  IMAD.MOV.U32 R9, RZ, RZ, RZ ;  /* 0x000000ffff097224 */ /* 0x000fca00078e00ff */
[----:B------:R-:W-:Y:S01]  /*c000*/  R2UR UR10, R9 ;  /* 0x00000000090a72ca */ /* 0x000fe200000e0000 */
[----:B------:R-:W-:Y:S01]  /*c010*/  UIADD3 UR4, UP0, UR52, 0x470, URZ ;  /* 0x0000047034047890 */ /* 0x000fe2000ff1e03f */
[----:B------:R-:W-:Y:S01]  /*c020*/  PLOP3.LUT P0, PT, PT, PT, PT, 0x80, 0x0 ;  /* 0x000000000000781c */ /* 0x000fe20003f0f070 */
[----:B------:R-:W-:Y:S01]  /*c030*/  UMOV UR6, 0x30000 ;  /* 0x0003000000067882 */ /* 0x000fe20000000000 */
[----:B------:R-:W-:Y:S01]  /*c040*/  UMOV UR14, 0x0 ;  /* 0x00000000000e7882 */ /* 0x000fe20000000000 */
[----:B------:R-:W-:Y:S01]  /*c050*/  UIADD3.X UR5, URZ, UR53, URZ, UP0, !UPT ;  /* 0x000000353f057290 */ /* 0x000fe200087fe43f */
[----:B-1----:R-:W-:-:S05]  /*c060*/  LOP3.LUT R5, R5, 0x1, RZ, 0xc0, !PT ;  /* 0x0000000105057812 */ /* 0x002fca00078ec0ff */
[----:B------:R-:W-:Y:S01]  /*c070*/  IMAD R5, R5, 0x2800, RZ ;  /* 0x0000280005057824 */ /* 0x000fe200078e02ff */
[----:B------:R-:W-:Y:S01]  /*c080*/  UMOV UR15, 0x14f00000 ;  /* 0x14f00000000f7882 */ /* 0x000fe20000000000 */
[----:B--2---:R-:W-:Y:S02]  /*c090*/  R2UR UR12, R10 ;  /* 0x000000000a0c72ca */ /* 0x004fe400000e0000 */
[----:B------:R-:W1:Y:S01]  /*c0a0*/  S2R R10, SR_CgaCtaId ;  /* 0x00000000000a7919 */ /* 0x000e620000008800 */
[----:B----4-:R-:W-:Y:S02]  /*c0b0*/  IMAD R2, R2, 0x5000, R5 ;  /* 0x0000500002027824 */ /* 0x010fe400078e0205 */
[----:B------:R-:W-:-:S05]  /*c0c0*/  IMAD.U32 R5, RZ, RZ, UR40 ;  /* 0x00000028ff057e24 */ /* 0x000fca000f8e00ff */
[----:B------:R-:W-:Y:S02]  /*c0d0*/  IADD3 R2, R5, 0xa400, R2 ;  /* 0x0000a40005027810 */ /* 0x000fe40007ffe002 */
[----:B-1----:R-:W-:-:S05]  /*c0e0*/  LOP3.LUT R10, R10, 0x1, RZ, 0xc0, !PT ;  /* 0x000000010a0a7812 */ /* 0x002fca00078ec0ff */
[----:B------:R-:W-:-:S04]  /*c0f0*/  IMAD R10, R10, 0x50, RZ ;  /* 0x000000500a0a7824 */ /* 0x000fc800078e02ff */
[----:B------:R-:W-:Y:S02]  /*c100*/  IMAD R5, R8, 0xa0, R10 ;  /* 0x000000a008057824 */ /* 0x000fe400078e020a */
[----:B------:R-:W-:-:S07]  /*c110*/  VIADD R8, R4, 0x29870 ;  /* 0x0002987004087836 */ /* 0x000fce0000000000 */
.L_x_179:
[----:B------:R-:W-:-:S13]  /*c120*/  @P0 ELECT P3, URZ, PT ;  /* 0x00000000003f082f */ /* 0x000fda0003860000 */
[----:B-----5:R-:W-:Y:S02]  /*c130*/  @P3 R2UR UR13, R0 ;  /* 0x00000000000d32ca */ /* 0x020fe400000e0000 */
[----:B------:R-:W-:Y:S02]  /*c140*/  @P3 R2UR UR11, R5 ;  /* 0x00000000050b32ca */ /* 0x000fe400000e0000 */
[----:B------:R-:W-:Y:S02]  /*c150*/  @P3 R2UR UR9, R8 ;  /* 0x00000000080932ca */ /* 0x000fe400000e0000 */
[----:B------:R-:W-:Y:S02]  /*c160*/  @P3 R2UR UR8, R2 ;  /* 0x00000000020832ca */ /* 0x000fe400000e0000 */
[----:B------:R-:W-:Y:S02]  /*c170*/  @P3 PLOP3.LUT P0, PT, P3, PT, PT, 0x8, 0x0 ;  /* 0x000000000000381c */ /* 0x000fe40001f0e170 */
[----:B------:R-:W-:-:S09]  /*c180*/  PLOP3.LUT P3, PT, PT, PT, PT, 0x8, 0x0 ;  /* 0x000000000000781c */ /* 0x000fd20003f6e170 */
[----:B------:R1:W-:Y:S02]  /*c190*/  UTMALDG.4D.MULTICAST [UR8], [UR4], UR6, desc[UR14] ;  /* 0x00000e08040073b4 */ /* 0x0003e40008019806 */
[----:B-1----:R-:W-:Y:S05]  /*c1a0*/  @P0 BRA.U.ANY `(.L_x_179) ;  /* 0xfffffffd00dc0947 */ /* 0x002fea000393ffff */
[----:B------:R-:W1:Y:S01]  /*c1b0*/  SYNCS.PHASECHK.TRANS64.TRYWAIT P0, [R4+URZ+0x29840], R3 ;  /* 0x02984003040075a7 */ /* 0x000e62000800017f */
[----:B------:R-:W-:Y:S04]  /*c1c0*/  BSSY B1, `(.L_x_180) ;  /* 0x0000002000017945 */ /* 0x000fe80003800000 */
[----:B-1----:R-:W-:Y:S05]  /*c1d0*/  @!P0 BRA `(.L_x_181) ;  /* 0x0000001800d88947 */ /* 0x002fea0003800000 */
.L_x_227:
[----:B------:R-:W-:Y:S05]  /*c1e0*/  BSYNC B1 ;  /* 0x0000000000017941 */ /* 0x000fea0003800000 */
.L_x_180:
[----:B------:R-:W2:Y:S02]  /*c1f0*/  S2R R2, SR_TID.X ;  /* 0x0000000000027919 */ /* 0x000ea40000002100 */
[----:B--2---:R-:W-:-:S04]  /*c200*/  LOP3.LUT R2, R2, 0x7f, RZ, 0xc0, !PT ;  /* 0x0000007f02027812 */ /* 0x004fc800078ec0ff */
[----:B------:R-:W-:-:S13]  /*c210*/  ISETP.NE.AND P0, PT, R2, RZ, PT ;  /* 0x000000ff0200720c */ /* 0x000fda0003f05270 */
[----:B------:R-:W-:-:S04]  /*c220*/  @!P0 IMAD.MOV.U32 R2, RZ, RZ, 0x7800 ;  /* 0x00007800ff028424 */ /* 0x000fc800078e00ff */
[----:B------:R2:W-:Y:S01]  /*c230*/  @!P0 SYNCS.ARRIVE.TRANS64 RZ, [R4+URZ+0x29830], R2 ;  /* 0x0298300204ff89a7 */ /* 0x0005e2000800003f */
[----:B------:R-:W-:Y:S05]  /*c240*/  @P2 BRA `(.L_x_182) ;  /* 0x0000000000042947 */ /* 0x000fea0003800000 */
[----:B------:R-:W-:Y:S01]  /*c250*/  BPT.TRAP 0x1 ;  /* 0x000000040000795c */ /* 0x000fe20000300000 */
.L_x_182:
[----:B--2---:R-:W2:Y:S01]  /*c260*/  LDL R2, [R1+0x14] ;  /* 0x0000140001027983 */ /* 0x004ea20000100800 */
[----:B------:R-:W-:Y:S01]  /*c270*/  BSSY B1, `(.L_x_183) ;  /* 0x0000004000017945 */ /* 0x000fe20003800000 */
[----:B--2---:R-:W-:-:S13]  /*c280*/  LOP3.LUT P0, RZ, R2, 0x2, RZ, 0xc0, !PT ;  /* 0x0000000202ff7812 */ /* 0x004fda000780c0ff */
[----:B------:R-:W-:Y:S05]  /*c290*/  @P0 BRA `(.L_x_184) ;  /* 0x0000000000040947 */ /* 0x000fea0003800000 */
[----:B------:R-:W-:Y:S01]  /*c2a0*/  BPT.TRAP 0x1 ;  /* 0x000000040000795c */ /* 0x000fe20000300000 */
.L_x_184:
[----:B------:R-:W-:Y:S05]  /*c2b0*/  BSYNC B1 ;  /* 0x0000000000017941 */ /* 0x000fea0003800000 */
.L_x_183:
[----:B------:R-:W2:Y:S04]  /*c2c0*/  LDL R8, [R1+0x8] ;  /* 0x0000080001087983 */ /* 0x000ea80000100800 */
[----:B------:R-:W4:Y:S01]  /*c2d0*/  LDL R2, [R1] ;  /* 0x0000000001027983 */ /* 0x000f220000100800 */
[----:B------:R-:W-:Y:S01]  /*c2e0*/  R2UR UR10, R9 ;  /* 0x00000000090a72ca */ /* 0x000fe200000e0000 */
[----:B------:R-:W-:Y:S01]  /*c2f0*/  UIADD3 UR4, UP0, UR52, 0x370, URZ ;  /* 0x0000037034047890 */ /* 0x000fe2000ff1e03f */
[----:B------:R-:W-:Y:S01]  /*c300*/  PLOP3.LUT P0, PT, PT, PT, PT, 0x80, 0x0 ;  /* 0x000000000000781c */ /* 0x000fe20003f0f070 */
[----:B-1----:R-:W1:Y:S01]  /*c310*/  S2R R3, SR_CgaCtaId ;  /* 0x0000000000037919 */ /* 0x002e620000008800 */
[----:B------:R-:W-:Y:S01]  /*c320*/  VIADD R4, R4, 0x29830 ;  /* 0x0002983004047836 */ /* 0x000fe20000000000 */
[----:B------:R-:W-:Y:S01]  /*c330*/  UIADD3.X UR5, URZ, UR53, URZ, UP0, !UPT ;  /* 0x000000353f057290 */ /* 0x000fe200087fe43f */
[----:B------:R-:W-:Y:S01]  /*c340*/  UMOV UR6, 0x30000 ;  /* 0x0003000000067882 */ /* 0x000fe20000000000 */
[----:B------:R-:W-:Y:S01]  /*c350*/  UMOV UR14, 0x0 ;  /* 0x00000000000e7882 */ /* 0x000fe20000000000 */
[----:B------:R-:W-:Y:S01]  /*c360*/  UMOV UR15, 0x14f00000 ;  /* 0x14f00000000f7882 */ /* 0x000fe20000000000 */
[----:B-1----:R-:W-:-:S05]  /*c370*/  LOP3.LUT R3, R3, 0x1, RZ, 0xc0, !PT ;  /* 0x0000000103037812 */ /* 0x002fca00078ec0ff */
[----:B------:R-:W-:Y:S01]  /*c380*/  IMAD R3, R3, 0x1400, RZ ;  /* 0x0000140003037824 */ /* 0x000fe200078e02ff */
[----:B--2---:R-:W-:-:S03]  /*c390*/  R2UR UR12, R8 ;  /* 0x00000000080c72ca */ /* 0x004fc600000e0000 */
[----:B----4-:R-:W-:-:S04]  /*c3a0*/  IMAD R2, R2, 0x7800, R3 ;  /* 0x0000780002027824 */ /* 0x010fc800078e0203 */
[----:B------:R-:W-:-:S04]  /*c3b0*/  VIADD R2, R2, UR40 ;  /* 0x0000002802027c36 */ /* 0x000fc80008000000 */
[----:B------:R-:W-:-:S07]  /*c3c0*/  VIADD R3, R2, 0x1a400 ;  /* 0x0001a40002037836 */ /* 0x000fce0000000000 */
.L_x_185:
[----:B------:R-:W-:-:S13]  /*c3d0*/  @P0 ELECT P2, URZ, PT ;  /* 0x00000000003f082f */ /* 0x000fda0003840000 */
[----:B------:R-:W-:Y:S02]  /*c3e0*/  @P2 R2UR UR13, R0 ;  /* 0x00000000000d22ca */ /* 0x000fe400000e0000 */
[----:B------:R-:W-:Y:S02]  /*c3f0*/  @P2 R2UR UR11, R5 ;  /* 0x00000000050b22ca */ /* 0x000fe400000e0000 */
[----:B------:R-:W-:Y:S02]  /*c400*/  @P2 R2UR UR9, R4 ;  /* 0x00000000040922ca */ /* 0x000fe400000e0000 */
[----:B------:R-:W-:Y:S02]  /*c410*/  @P2 R2UR UR8, R3 ;  /* 0x00000000030822ca */ /* 0x000fe400000e0000 */
[----:B------:R-:W-:Y:S02]  /*c420*/  @P2 PLOP3.LUT P0, PT, P2, PT, PT, 0x8, 0x0 ;  /* 0x000000000000281c */ /* 0x000fe4000170e170 */
[----:B------:R-:W-:-:S09]  /*c430*/  PLOP3.LUT P2, PT, PT, PT, PT, 0x8, 0x0 ;  /* 0x000000000000781c */ /* 0x000fd20003f4e170 */
[----:B------:R1:W-:Y:S02]  /*c440*/  UTMALDG.4D.MULTICAST [UR8], [UR4], UR6, desc[UR14] ;  /* 0x00000e08040073b4 */ /* 0x0003e40008019806 */
[----:B-1----:R-:W-:Y:S05]  /*c450*/  @P0 BRA.U.ANY `(.L_x_185) ;  /* 0xfffffffd00dc0947 */ /* 0x002fea000393ffff */
[----:B------:R-:W2:Y:S01]  /*c460*/  LDL R8, [R1+0x8] ;  /* 0x0000080001087983 */ /* 0x000ea20000100800 */
[----:B------:R-:W-:Y:S01]  /*c470*/  PLOP3.LUT P0, PT, PT, PT, PT, 0x80, 0x0 ;  /* 0x000000000000781c */ /* 0x000fe20003f0f070 */
[----:B------:R-:W-:Y:S01]  /*c480*/  VIADD R3, R2, 0x1cc00 ;  /* 0x0001cc0002037836 */ /* 0x000fe20000000000 */
[----:B------:R-:W-:Y:S01]  /*c490*/  UMOV UR6, 0x30000 ;  /* 0x0003000000067882 */ /* 0x000fe20000000000 */
[----:B------:R-:W-:Y:S01]  /*c4a0*/  UMOV UR14, 0x0 ;  /* 0x00000000000e7882 */ /* 0x000fe20000000000 */
[----:B------:R-:W-:Y:S01]  /*c4b0*/  UMOV UR15, 0x14f00000 ;  /* 0x14f00000000f7882 */ /* 0x000fe20000000000 */
[----:B------:R-:W-:Y:S01]  /*c4c0*/  UMOV UR10, 0x40 ;  /* 0x00000040000a7882 */ /* 0x000fe20000000000 */
[----:B--2---:R-:W-:-:S15]  /*c4d0*/  R2UR UR12, R8 ;  /* 0x00000000080c72ca */ /* 0x004fde00000e0000 */
.L_x_186:
        /* <DEDUP_REMOVED lines=17> */
.L_x_187:
        /* <DEDUP_REMOVED lines=8> */
[----:B----4-:R-:W-:Y:S05]  /*c670*/  @P0 BRA.U.ANY `(.L_x_187) ;  /* 0xfffffffd00dc0947 */ /* 0x010fea000393ffff */
.L_x_172:
[----:B------:R-:W-:Y:S05]  /*c680*/  BSYNC B0 ;  /* 0x0000000000007941 */ /* 0x000fea0003800000 */
.L_x_171:
[----:B------:R-:W-:-:S05]  /*c690*/  IMAD.U32 R2, RZ, RZ, UR43 ;  /* 0x0000002bff027e24 */ /* 0x000fca000f8e00ff */
[----:B------:R-:W-:-:S13]  /*c6a0*/  ISETP.NE.AND P0, PT, R2, 0x3, PT ;  /* 0x000000030200780c */ /* 0x000fda0003f05270 */
[----:B------:R-:W-:Y:S05]  /*c6b0*/  @!P0 BRA `(.L_x_188) ;  /* 0x0000000000048947 */ /* 0x000fea0003800000 */
[----:B------:R-:W-:Y:S01]  /*c6c0*/  BPT.TRAP 0x1 ;  /* 0x000000040000795c */ /* 0x000fe20000300000 */
.L_x_188:
[----:B------:R-:W-:Y:S01]  /*c6d0*/  IMAD.U32 R2, RZ, RZ, UR48 ;  /* 0x00000030ff027e24 */ /* 0x000fe2000f8e00ff */
[----:B------:R-:W-:Y:S01]  /*c6e0*/  LEA R3, R7, UR40, 0x3 ;  /* 0x0000002807037c11 */ /* 0x000fe2000f8e18ff */
[----:B------:R-:W-:Y:S03]  /*c6f0*/  BSSY B0, `(.L_x_189) ;  /* 0x0000007000007945 */ /* 0x000fe60003800000 */
[----:B------:R-:W-:Y:S01]  /*c700*/  ISETP.NE.AND P2, PT, R2, 0x3, PT ;  /* 0x000000030200780c */ /* 0x000fe20003f45270 */
[----:B------:R4:W-:Y:S01]  /*c710*/  STL [R1+0x4], R3 ;  /* 0x0000040301007387 */ /* 0x0009e20000100800 */
[----:B------:R-:W-:-:S04]  /*c720*/  LOP3.LUT R2, R6, 0x1, RZ, 0x3c, !PT ;  /* 0x0000000106027812 */ /* 0x000fc800078e3cff */
[----:B------:R-:W-:-:S04]  /*c730*/  SHF.L.U32 R2, R2, 0x1f, RZ ;  /* 0x0000001f02027819 */ /* 0x000fc800000006ff */
[----:B------:R-:W5:Y:S02]  /*c740*/  SYNCS.PHASECHK.TRANS64.TRYWAIT P3, [R3+URZ+0x29870], R2 ;  /* 0x02987002030075a7 */ /* 0x000f64000806017f */
[----:B----45:R-:W-:Y:S05]  /*c750*/  @!P3 BRA `(.L_x_190) ;  /* 0x00000014008cb947 */ /* 0x030fea0003800000 */
.L_x_228:
[----:B------:R-:W-:Y:S05]  /*c760*/  BSYNC B0 ;  /* 0x0000000000007941 */ /* 0x000fea0003800000 */
.L_x_189:
[----:B------:R-:W-:Y:S05]  /*c770*/  @!P2 BRA `(.L_x_191) ;  /* 0x000000000004a947 */ /* 0x000fea0003800000 */
[----:B------:R-:W-:Y:S01]  /*c780*/  BPT.TRAP 0x1 ;  /* 0x000000040000795c */ /* 0x000fe20000300000 */
.L_x_191:
[----:B----4-:R-:W4:Y:S01]  /*c790*/  LDL R2, [R1+0x4] ;  /* 0x0000040001027983 */ /* 0x010f220000100800 */
[----:B------:R-:W-:-:S04]  /*c7a0*/  SHF.L.U32 R3, R6, 0x1f, RZ ;  /* 0x0000001f06037819 */ /* 0x000fc800000006ff */
[----:B----4-:R4:W5:Y:S02]  /*c7b0*/  SYNCS.PHASECHK.TRANS64.TRYWAIT P3, [R2+URZ+0x29860], R3 ;  /* 0x02986003020075a7 */ /* 0x010964000806017f */
[----:B----4-:R-:W-:Y:S01]  /*c7c0*/  IMAD R2, R7, 0x5000, RZ ;  /* 0x0000500007027824 */ /* 0x010fe200078e02ff */
[----:B-----5:R-:W-:Y:S06]  /*c7d0*/  @!P3 BRA `(.L_x_192) ;  /* 0x000000140084b947 */ /* 0x020fec0003800000 */
.L_x_229:
[----:B----4-:R-:W4:Y:S04]  /*c7e0*/  LDL R4, [R1+0x28] ;  /* 0x0000280001047983 */ /* 0x010f280000100800 */
[----:B--2---:R-:W2:Y:S04]  /*c7f0*/  LDL R10, [R1+0x2c] ;  /* 0x00002c00010a7983 */ /* 0x004ea80000100800 */
[----:B------:R-:W5:Y:S01]  /*c800*/  LDL R12, [R1+0x24] ;  /* 0x00002400010c7983 */ /* 0x000f620000100800 */
[----:B------:R-:W-:Y:S05]  /*c810*/  WARPSYNC.ALL ;  /* 0x0000000000007948 */ /* 0x000fea0003800000 */
[----:B----4-:R-:W-:-:S05]  /*c820*/  LOP3.LUT R3, R2, R4, RZ, 0xfc, !PT ;  /* 0x0000000402037212 */ /* 0x010fca00078efcff */
[----:B------:R-:W1:Y:S01]  /*c830*/  LDSM.16.MT88.4 R4, [R3+UR40+0xa400] ;  /* 0x00a400280304783b */ /* 0x000e620008004200 */
[----:B------:R-:W-:Y:S01]  /*c840*/  VIADD R21, R3, UR40 ;  /* 0x0000002803157c36 */ /* 0x000fe20008000000 */
[----:B-----5:R-:W-:-:S03]  /*c850*/  IADD3 R2, R2, UR40, R12 ;  /* 0x0000002802027c10 */ /* 0x020fc6000fffe00c */
[----:B--2---:R-:W-:Y:S01]  /*c860*/  IMAD.IADD R21, R10, 0x1, R21 ;  /* 0x000000010a157824 */ /* 0x004fe200078e0215 */
        /* <DEDUP_REMOVED lines=67> */
.L_x_193:
[----:B-1----:R-:W2:Y:S02]  /*cca0*/  LDL R2, [R1+0x4] ;  /* 0x0000040001027983 */ /* 0x002ea40000100800 */
[----:B--2---:R1:W-:Y:S01]  /*ccb0*/  SYNCS.ARRIVE.TRANS64.A1T0 RZ, [R2+URZ+0x29850], RZ ;  /* 0x029850ff02ff79a7 */ /* 0x0043e2000810003f */
[----:B------:R-:W-:Y:S06]  /*ccc0*/  BAR.SYNC.DEFER_BLOCKING 0x2, 0x80 ;  /* 0x0082000000007b1d */ /* 0x000fec0000010000 */
[----:B------:R-:W-:Y:S05]  /*ccd0*/  @!P0 BRA `(.L_x_194) ;  /* 0x0000000000048947 */ /* 0x000fea0003800000 */
[----:B------:R-:W-:Y:S01]  /*cce0*/  BPT.TRAP 0x1 ;  /* 0x000000040000795c */ /* 0x000fe20000300000 */
.L_x_194:
[----:B------:R-:W2:Y:S04]  /*ccf0*/  LDL R4, [R1+0x1c] ;  /* 0x00001c0001047983 */ /* 0x000ea80000100800 */
[----:B------:R-:W4:Y:S01]  /*cd00*/  LDL R3, [R1+0x20] ;  /* 0x0000200001037983 */ /* 0x000f220000100800 */
[----:B--2---:R-:W-:-:S13]  /*cd10*/  ISETP.NE.AND P0, PT, R4, RZ, PT ;  /* 0x000000ff0400720c */ /* 0x004fda0003f05270 */
[----:B-1----:R-:W-:-:S05]  /*cd20*/  @P0 VIADD R2, R2, 0x29880 ;  /* 0x0002988002020836 */ /* 0x002fca0000000000 */
[----:B----4-:R-:W-:-:S04]  /*cd30*/  @P0 PRMT R2, R3, 0x654, R2 ;  /* 0x0000065403020816 */ /* 0x010fc80000000002 */
[----:B------:R1:W-:Y:S01]  /*cd40*/  @P0 SYNCS.ARRIVE.TRANS64.RED.A1T0 RZ, [R2+URZ], RZ ;  /* 0x000000ff02ff09a7 */ /* 0x0003e2000810043f */
[----:B------:R-:W-:Y:S02]  /*cd50*/  BPT.TRAP 0x1 ;  /* 0x000000040000795c */ /* 0x000fe40000300000 */
[----:B------:R2:W5:Y:S01]  /*cd60*/  LDL R6, [R1+0xc] ;  /* 0x00000c0001067983 */ /* 0x0005620000100800 */
[C---:B------:R-:W-:Y:S01]  /*cd70*/  ISETP.GT.AND P0, PT, R20.reuse, RZ, PT ;  /* 0x000000ff1400720c */ /* 0x040fe20003f04270 */
[----:B------:R-:W-:Y:S02]  /*cd80*/  VIADD R20, R20, 0xffffffff ;  /* 0xffffffff14147836 */ /* 0x000fe40000000000 */
[----:B------:R2:W5:Y:S10]  /*cd90*/  LDL R7, [R1] ;  /* 0x0000000001077983 */ /* 0x0005740000100800 */
[----:B--2---:R-:W-:Y:S05]  /*cda0*/  @P0 BRA `(.L_x_195) ;  /* 0xffffffec00b00947 */ /* 0x004fea000383ffff */
.L_x_170:
[----:B------:R-:W-:-:S05]  /*cdb0*/  IMAD.U32 R0, RZ, RZ, UR43 ;  /* 0x0000002bff007e24 */ /* 0x000fca000f8e00ff */
[----:B------:R-:W-:-:S13]  /*cdc0*/  ISETP.NE.AND P0, PT, R0, 0x3, PT ;  /* 0x000000030000780c */ /* 0x000fda0003f05270 */
[----:B------:R-:W-:Y:S05]  /*cdd0*/  @!P0 BRA `(.L_x_196) ;  /* 0x0000000000048947 */ /* 0x000fea0003800000 */
[----:B----4-:R-:W-:Y:S01]  /*cde0*/  BPT.TRAP 0x1 ;  /* 0x000000040000795c */ /* 0x010fe20000300000 */
.L_x_196:
[----:B-12---:R-:W2:Y:S04]  /*cdf0*/  LDL R2, [R1+0xc] ;  /* 0x00000c0001027983 */ /* 0x006ea80000100800 */
[----:B------:R-:W3:Y:S01]  /*ce00*/  LDL R0, [R1] ;  /* 0x0000000001007983 */ /* 0x000ee20000100800 */
[----:B------:R-:W-:Y:S01]  /*ce10*/  BSSY B0, `(.L_x_197) ;  /* 0x0000008000007945 */ /* 0x000fe20003800000 */
[----:B--2---:R-:W-:-:S04]  /*ce20*/  LOP3.LUT R3, R2, 0x1, RZ, 0x3c, !PT ;  /* 0x0000000102037812 */ /* 0x004fc800078e3cff */
[----:B------:R-:W-:Y:S02]  /*ce30*/  SHF.L.U32 R3, R3, 0x1f, RZ ;  /* 0x0000001f03037819 */ /* 0x000fe400000006ff */
[----:B---3--:R-:W-:-:S04]  /*ce40*/  LEA R20, R0, UR40, 0x3 ;  /* 0x0000002800147c11 */ /* 0x008fc8000f8e18ff */
[----:B------:R-:W1:Y:S01]  /*ce50*/  SYNCS.PHASECHK.TRANS64.TRYWAIT P2, [R20+URZ+0x29870], R3 ;  /* 0x02987003140075a7 */ /* 0x000e62000804017f */
[----:B------:R-:W-:-:S05]  /*ce60*/  IMAD.U32 R0, RZ, RZ, UR48 ;  /* 0x00000030ff007e24 */ /* 0x000fca000f8e00ff */
[----:B------:R-:W-:Y:S01]  /*ce70*/  ISETP.NE.AND P1, PT, R0, 0x3, PT ;  /* 0x000000030000780c */ /* 0x000fe20003f25270 */
[----:B-1----:R-:W-:-:S12]  /*ce80*/  @!P2 BRA `(.L_x_198) ;  /* 0x0000000c00f0a947 */ /* 0x002fd80003800000 */
.L_x_230:
[----:B----4-:R-:W-:Y:S05]  /*ce90*/  BSYNC B0 ;  /* 0x0000000000007941 */ /* 0x010fea0003800000 */
.L_x_197:
[----:B------:R-:W-:Y:S05]  /*cea0*/  @!P1 BRA `(.L_x_199) ;  /* 0x0000000000049947 */ /* 0x000fea0003800000 */
[----:B------:R-:W-:Y:S01]  /*ceb0*/  BPT.TRAP 0x1 ;  /* 0x000000040000795c */ /* 0x000fe20000300000 */
.L_x_199:
[----:B------:R-:W1:Y:S02]  /*cec0*/  LDL R0, [R1+0xc] ;  /* 0x00000c0001007983 */ /* 0x000e640000100800 */
[----:B-1----:R-:W-:-:S04]  /*ced0*/  SHF.L.U32 R3, R0, 0x1f, RZ ;  /* 0x0000001f00037819 */ /* 0x002fc800000006ff */
[----:B------:R-:W1:Y:S02]  /*cee0*/  SYNCS.PHASECHK.TRANS64.TRYWAIT P2, [R20+URZ+0x29860], R3 ;  /* 0x02986003140075a7 */ /* 0x000e64000804017f */
[----:B-1----:R-:W-:Y:S05]  /*cef0*/  @!P2 BRA `(.L_x_200) ;  /* 0x0000000c00e8a947 */ /* 0x002fea0003800000 */
.L_x_231:
[----:B------:R-:W2:Y:S04]  /*cf00*/  LDL R0, [R1] ;  /* 0x0000000001007983 */ /* 0x000ea80000100800 */
[----:B------:R-:W3:Y:S04]  /*cf10*/  LDL R2, [R1+0x28] ;  /* 0x0000280001027983 */ /* 0x000ee80000100800 */
[----:B------:R-:W4:Y:S04]  /*cf20*/  LDL R10, [R1+0x2c] ;  /* 0x00002c00010a7983 */ /* 0x000f280000100800 */
[----:B------:R-:W4:Y:S01]  /*cf30*/  LDL R12, [R1+0x24] ;  /* 0x00002400010c7983 */ /* 0x000f220000100800 */
[----:B------:R-:W-:Y:S05]  /*cf40*/  WARPSYNC.ALL ;  /* 0x0000000000007948 */ /* 0x000fea0003800000 */
[----:B--2---:R-:W-:-:S05]  /*cf50*/  IMAD R0, R0, 0x5000, RZ ;  /* 0x0000500000007824 */ /* 0x004fca00078e02ff */
[----:B---3--:R-:W-:-:S05]  /*cf60*/  LOP3.LUT R2, R0, R2, RZ, 0xfc, !PT ;  /* 0x0000000200027212 */ /* 0x008fca00078efcff */
[----:B-----5:R-:W2:Y:S01]  /*cf70*/  LDSM.16.MT88.4 R4, [R2+UR40+0xa400] ;  /* 0x00a400280204783b */ /* 0x020ea20008004200 */
[----:B-1----:R-:W-:Y:S01]  /*cf80*/  VIADD R3, R2, UR40 ;  /* 0x0000002802037c36 */ /* 0x002fe20008000000 */
[----:B----4-:R-:W-:-:S03]  /*cf90*/  IADD3 R0, R0, UR40, R12 ;  /* 0x0000002800007c10 */ /* 0x010fc6000fffe00c */
[----:B------:R-:W-:Y:S01]  /*cfa0*/  IMAD.IADD R3, R10, 0x1, R3 ;  /* 0x000000010a037824 */ /* 0x000fe200078e0203 */
[C-C-:B--2---:R-:W-:Y:S02]  /*cfb0*/  PRMT R8, R4.reuse, 0x6420, R5.reuse ;  /* 0x0000642004087816 */ /* 0x144fe40000000005 */
        /* <DEDUP_REMOVED lines=66> */
.L_x_201:
[----:B-1----:R1:W-:Y:S01]  /*d3e0*/  SYNCS.ARRIVE.TRANS64.A1T0 RZ, [R20+URZ+0x29850], RZ ;  /* 0x029850ff14ff79a7 */ /* 0x0023e2000810003f */
[----:B------:R-:W-:Y:S06]  /*d3f0*/  BAR.SYNC.DEFER_BLOCKING 0x2, 0x80 ;  /* 0x0082000000007b1d */ /* 0x000fec0000010000 */
[----:B------:R-:W-:Y:S05]  /*d400*/  @!P0 BRA `(.L_x_202) ;  /* 0x0000000000048947 */ /* 0x000fea0003800000 */
[----:B------:R-:W-:Y:S01]  /*d410*/  BPT.TRAP 0x1 ;  /* 0x000000040000795c */ /* 0x000fe20000300000 */
.L_x_202:
[----:B------:R-:W3:Y:S04]  /*d420*/  LDL R2, [R1+0x1c] ;  /* 0x00001c0001027983 */ /* 0x000ee80000100800 */
[----:B--2---:R-:W2:Y:S01]  /*d430*/  LDL R0, [R1+0x20] ;  /* 0x0000200001007983 */ /* 0x004ea20000100800 */
[----:B---3--:R-:W-:-:S13]  /*d440*/  ISETP.NE.AND P0, PT, R2, RZ, PT ;  /* 0x000000ff0200720c */ /* 0x008fda0003f05270 */
[----:B-1----:R-:W-:-:S05]  /*d450*/  @P0 VIADD R20, R20, 0x29880 ;  /* 0x0002988014140836 */ /* 0x002fca0000000000 */
[----:B--2---:R-:W-:-:S04]  /*d460*/  @P0 PRMT R20, R0, 0x654, R20 ;  /* 0x0000065400140816 */ /* 0x004fc80000000014 */
[----:B------:R1:W-:Y:S01]  /*d470*/  @P0 SYNCS.ARRIVE.TRANS64.RED.A1T0 RZ, [R20+URZ], RZ ;  /* 0x000000ff14ff09a7 */ /* 0x0003e2000810043f */
[----:B------:R-:W-:Y:S02]  /*d480*/  BPT.TRAP 0x1 ;  /* 0x000000040000795c */ /* 0x000fe40000300000 */
[----:B------:R-:W2:Y:S01]  /*d490*/  LDL.LU R0, [R1] ;  /* 0x0000000001007983 */ /* 0x000ea20000300800 */
[----:B------:R-:W3:Y:S03]  /*d4a0*/  LDC R2, c[0x0][0xda4] ;  /* 0x00036900ff027b82 */ /* 0x000ee60000000800 */
[----:B------:R-:W4:Y:S01]  /*d4b0*/  LDL.LU R3, [R1+0xc] ;  /* 0x00000c0001037983 */ /* 0x000f220000300800 */
[----:B------:R-:W-:Y:S02]  /*d4c0*/  UIADD3 UR49, UR44, UR49, URZ ;  /* 0x000000312c317290 */ /* 0x000fe4000fffe03f */
[----:B------:R-:W-:-:S04]  /*d4d0*/  UIADD3 UR47, UR47, 0x1, URZ ;  /* 0x000000012f2f7890 */ /* 0x000fc8000fffe03f */
[----:B---3--:R-:W-:Y:S01]  /*d4e0*/  ISETP.LE.AND P1, PT, R2, UR49, PT ;  /* 0x0000003102007c0c */ /* 0x008fe2000bf23270 */
[----:B--2---:R-:W-:-:S05]  /*d4f0*/  VIADD R0, R0, 0x1 ;  /* 0x0000000100007836 */ /* 0x004fca0000000000 */
        /* <DEDUP_REMOVED lines=8> */
.L_x_153:
[----:B--2---:R-:W2:Y:S01]  /*d580*/  S2R R3, SR_CgaCtaId ;  /* 0x0000000000037919 */ /* 0x004ea20000008800 */
[----:B------:R-:W-:-:S04]  /*d590*/  MOV R0, 0x400 ;  /* 0x0000040000007802 */ /* 0x000fc80000000f00 */
[----:B--2---:R-:W-:Y:S01]  /*d5a0*/  LEA R9, R3, R0, 0x18 ;  /* 0x0000000003097211 */ /* 0x004fe200078ec0ff */
[----:B------:R-:W-:-:S05]  /*d5b0*/  IMAD.U32 R0, RZ, RZ, UR47 ;  /* 0x0000002fff007e24 */ /* 0x000fca000f8e00ff */
[----:B------:R-:W-:-:S04]  /*d5c0*/  SHF.L.U32 R0, R0, 0x1f, RZ ;  /* 0x0000001f00007819 */ /* 0x000fc800000006ff */
[----:B------:R-:W2:Y:S02]  /*d5d0*/  SYNCS.PHASECHK.TRANS64.TRYWAIT P0, [R9+URZ+0x29820], R0 ;  /* 0x02982000090075a7 */ /* 0x000ea4000800017f */
[----:B--2---:R-:W-:Y:S05]  /*d5e0*/  @!P0 BRA `(.L_x_204) ;  /* 0x0000000800408947 */ /* 0x004fea0003800000 */
.L_x_232:
[----:B------:R-:W3:Y:S02]  /*d5f0*/  S2R R2, SR_TID.X ;  /* 0x0000000000027919 */ /* 0x000ee40000002100 */
[----:B---3--:R-:W-:-:S04]  /*d600*/  SHF.R.U32.HI R2, RZ, 0x5, R2 ;  /* 0x00000005ff027819 */ /* 0x008fc80000011602 */
[----:B------:R-:W-:-:S05]  /*d610*/  LOP3.LUT R2, R2, 0x3, RZ, 0xc0, !PT ;  /* 0x0000000302027812 */ /* 0x000fca00078ec0ff */
[----:B--2---:R-:W2:Y:S02]  /*d620*/  SHFL.IDX PT, R0, R2, RZ, 0x1f ;  /* 0x00001fff02007589 */ /* 0x004ea400000e0000 */
[----:B--2---:R-:W-:-:S13]  /*d630*/  ISETP.NE.AND P0, PT, R0, RZ, PT ;  /* 0x000000ff0000720c */ /* 0x004fda0003f05270 */
[----:B------:R-:W-:Y:S05]  /*d640*/  @P0 EXIT ;  /* 0x000000000000094d */ /* 0x000fea0003800000 */
[----:B------:R-:W-:Y:S01]  /*d650*/  ELECT P0, URZ, PT ;  /* 0x00000000003f782f */ /* 0x000fe20003800000 */
[----:B------:R-:W-:-:S12]  /*d660*/  BSSY B0, `(.L_x_205) ;  /* 0x000002a000007945 */ /* 0x000fd80003800000 */
[----:B------:R-:W-:Y:S05]  /*d670*/  @!P0 BRA `(.L_x_206) ;  /* 0x0000000000a08947 */ /* 0x000fea0003800000 */
[----:B------:R-:W-:-:S06]  /*d680*/  ULOP3.LUT UR4, UR46, 0x2, URZ, 0xfc, !UPT ;  /* 0x000000022e047892 */ /* 0x000fcc000f8efc3f */
[----:B------:R-:W-:-:S05]  /*d690*/  IMAD.U32 R0, RZ, RZ, UR4 ;  /* 0x00000004ff007e24 */ /* 0x000fca000f8e00ff */
[----:B------:R-:W-:-:S13]  /*d6a0*/  ISETP.NE.AND P0, PT, R0, 0x3, PT ;  /* 0x000000030000780c */ /* 0x000fda0003f05270 */
[----:B------:R-:W-:Y:S05]  /*d6b0*/  @!P0 BRA `(.L_x_207) ;  /* 0x0000000000048947 */ /* 0x000fea0003800000 */
[----:B------:R-:W-:Y:S01]  /*d6c0*/  BPT.TRAP 0x1 ;  /* 0x000000040000795c */ /* 0x000fe20000300000 */
.L_x_207:
[----:B------:R-:W2:Y:S04]  /*d6d0*/  LDL R2, [R1] ;  /* 0x0000000001027983 */ /* 0x000ea80000100800 */
[----:B------:R-:W3:Y:S01]  /*d6e0*/  LDL.LU R6, [R1+0xc] ;  /* 0x00000c0001067983 */ /* 0x000ee20000300800 */
[----:B------:R-:W-:-:S04]  /*d6f0*/  VIADD R0, R9, 0x29840 ;  /* 0x0002984009007836 */ /* 0x000fc80000000000 */
[C---:B--2---:R-:W-:Y:S02]  /*d700*/  IMAD R5, R2.reuse, 0x8, R0 ;  /* 0x0000000802057824 */ /* 0x044fe400078e0200 */
[----:B------:R-:W-:Y:S01]  /*d710*/  VIADD R2, R2, 0x1 ;  /* 0x0000000102027836 */ /* 0x000fe20000000000 */
[----:B---3--:R-:W-:-:S04]  /*d720*/  SHF.L.U32 R4, R6, 0x1f, RZ ;  /* 0x0000001f06047819 */ /* 0x008fc800000006ff */
[----:B------:R-:W-:Y:S01]  /*d730*/  ISETP.NE.AND P2, PT, R2, 0x2, PT ;  /* 0x000000020200780c */ /* 0x000fe20003f45270 */
[----:B------:R-:W2:Y:S03]  /*d740*/  SYNCS.PHASECHK.TRANS64.TRYWAIT P1, [R5+URZ], R4 ;  /* 0x00000004050075a7 */ /* 0x000ea6000802017f */
[----:B------:R-:W-:-:S04]  /*d750*/  SEL R3, RZ, 0x1, P2 ;  /* 0x00000001ff037807 */ /* 0x000fc80001000000 */
[----:B------:R-:W-:Y:S02]  /*d760*/  LOP3.LUT R6, R6, R3, RZ, 0x3c, !PT ;  /* 0x0000000306067212 */ /* 0x000fe400078e3cff */
[----:B------:R-:W-:-:S05]  /*d770*/  SEL R3, R2, RZ, P2 ;  /* 0x000000ff02037207 */ /* 0x000fca0001000000 */
[----:B------:R-:W-:Y:S01]  /*d780*/  IMAD R7, R3, 0x8, R0 ;  /* 0x0000000803077824 */ /* 0x000fe200078e0200 */
[----:B------:R-:W-:Y:S01]  /*d790*/  SHF.L.U32 R0, R6, 0x1f, RZ ;  /* 0x0000001f06007819 */ /* 0x000fe200000006ff */
[----:B--2---:R-:W-:Y:S06]  /*d7a0*/  @!P1 BRA `(.L_x_208) ;  /* 0x0000000400e49947 */ /* 0x004fec0003800000 */
.L_x_233:
[----:B------:R-:W3:Y:S02]  /*d7b0*/  SYNCS.PHASECHK.TRANS64.TRYWAIT P1, [R7+URZ], R0 ;  /* 0x00000000070075a7 */ /* 0x000ee4000802017f */
[----:B---3--:R-:W-:Y:S05]  /*d7c0*/  @!P1 BRA `(.L_x_209) ;  /* 0x0000000400f09947 */ /* 0x008fea0003800000 */
.L_x_234:
[----:B------:R-:W-:Y:S05]  /*d7d0*/  @!P0 BRA `(.L_x_210) ;  /* 0x0000000000048947 */ /* 0x000fea0003800000 */
[----:B------:R-:W-:Y:S01]  /*d7e0*/  BPT.TRAP 0x1 ;  /* 0x000000040000795c */ /* 0x000fe20000300000 */
.L_x_210:
[----:B------:R-:W2:Y:S02]  /*d7f0*/  LDL.LU R2, [R1] ;  /* 0x0000000001027983 */ /* 0x000ea40000300800 */
[----:B--2---:R-:W-:-:S04]  /*d800*/  IMAD R5, R2, 0x8, R9 ;  /* 0x0000000802057824 */ /* 0x004fc800078e0209 */
[----:B------:R-:W2:Y:S02]  /*d810*/  SYNCS.PHASECHK.TRANS64.TRYWAIT P1, [R5+URZ+0x29860], R4 ;  /* 0x02986004050075a7 */ /* 0x000ea4000802017f */
[----:B--2---:R-:W-:Y:S05]  /*d820*/  @!P1 BRA `(.L_x_211) ;  /* 0x0000000400ec9947 */ /* 0x004fea0003800000 */
.L_x_235:
[----:B------:R-:W-:Y:S05]  /*d830*/  @!P0 BRA `(.L_x_212) ;  /* 0x0000000000048947 */ /* 0x000fea0003800000 */
[----:B------:R-:W-:Y:S01]  /*d840*/  BPT.TRAP 0x1 ;  /* 0x000000040000795c */ /* 0x000fe20000300000 */
.L_x_212:
[----:B------:R-:W-:-:S04]  /*d850*/  IMAD R3, R3, 0x8, R9 ;  /* 0x0000000803037824 */ /* 0x000fc800078e0209 */
[----:B------:R-:W4:Y:S02]  /*d860*/  SYNCS.PHASECHK.TRANS64.TRYWAIT P1, [R3+URZ+0x29860], R0 ;  /* 0x02986000030075a7 */ /* 0x000f24000802017f */
[----:B----4-:R-:W-:Y:S05]  /*d870*/  @!P1 BRA `(.L_x_213) ;  /* 0x0000000400ec9947 */ /* 0x010fea0003800000 */
.L_x_236:
[----:B------:R-:W-:Y:S05]  /*d880*/  @!P0 BRA `(.L_x_214) ;  /* 0x0000000000048947 */ /* 0x000fea0003800000 */
[----:B------:R-:W-:Y:S01]  /*d890*/  BPT.TRAP 0x1 ;  /* 0x000000040000795c */ /* 0x000fe20000300000 */
.L_x_214:
[----:B------:R-:W5:Y:S02]  /*d8a0*/  SYNCS.PHASECHK.TRANS64.TRYWAIT P0, [R5+URZ+0x29880], R4 ;  /* 0x02988004050075a7 */ /* 0x000f64000800017f */
[----:B-----5:R-:W-:Y:S05]  /*d8b0*/  @!P0 BRA `(.L_x_215) ;  /* 0x0000000400f08947 */ /* 0x020fea0003800000 */
.L_x_216:
[----:B------:R1:W1:Y:S02]  /*d8c0*/  SYNCS.PHASECHK.TRANS64.TRYWAIT P0, [R3+URZ+0x29880], R0 ;  /* 0x02988000030075a7 */ /* 0x000264000800017f */
[----:B-1----:R-:W-:Y:S05]  /*d8d0*/  @!P0 NANOSLEEP.SYNCS 0x989680 ;  /* 0x009896800000895d */ /* 0x002fea0003900000 */
[----:B------:R-:W1:Y:S02]  /*d8e0*/  @!P0 SYNCS.PHASECHK.TRANS64 P0, [R3+URZ+0x29880], R0 ;  /* 0x02988000030085a7 */ /* 0x000e64000800007f */
[----:B-1----:R-:W-:Y:S05]  /*d8f0*/  @!P0 BRA `(.L_x_216) ;  /* 0xfffffffc00f08947 */ /* 0x002fea000383ffff */
.L_x_206:
[----:B------:R-:W-:Y:S05]  /*d900*/  BSYNC B0 ;  /* 0x0000000000007941 */ /* 0x000fea0003800000 */
.L_x_205:
[----:B------:R-:W-:Y:S05]  /*d910*/  EXIT ;  /* 0x000000000000794d */ /* 0x000fea0003800000 */
.L_x_127:
[----:B-1----:R-:W-:-:S04]  /*d920*/  IMAD.U32 R3, RZ, RZ, UR38 ;  /* 0x00000026ff037e24 */ /* 0x002fc8000f8e00ff */
[----:B------:R1:W2:Y:S03]  /*d930*/  SYNCS.PHASECHK.TRANS64.TRYWAIT P1, [R3+URZ+0x29800], R8 ;  /* 0x02980008030075a7 */ /* 0x0002a6000802017f */
[----:B--2---:R-:W-:Y:S05]  /*d940*/  @!P1 NANOSLEEP.SYNCS 0x989680 ;  /* 0x009896800000995d */ /* 0x004fea0003900000 */
[----:B------:R-:W2:Y:S02]  /*d950*/  @!P1 SYNCS.PHASECHK.TRANS64 P1, [R3+URZ+0x29800], R8 ;  /* 0x02980008030095a7 */ /* 0x000ea4000802007f */
[----:B--2---:R-:W-:Y:S05]  /*d960*/  @!P1 BRA `(.L_x_127) ;  /* 0xfffffffc00ec9947 */ /* 0x004fea000383ffff */
[----:B------:R-:W-:Y:S05]  /*d970*/  BRA `(.L_x_217) ;  /* 0xffffff4000287947 */ /* 0x000fea000383ffff */
.L_x_131:
[----:B--2---:R2:W3:Y:S02]  /*d980*/  SYNCS.PHASECHK.TRANS64.TRYWAIT P1, [R6+URZ+0x29830], R3 ;  /* 0x02983003060075a7 */ /* 0x0044e4000802017f */
[----:B---3--:R-:W-:Y:S05]  /*d990*/  @!P1 NANOSLEEP.SYNCS 0x989680 ;  /* 0x009896800000995d */ /* 0x008fea0003900000 */
[----:B------:R-:W3:Y:S02]  /*d9a0*/  @!P1 SYNCS.PHASECHK.TRANS64 P1, [R6+URZ+0x29830], R3 ;  /* 0x02983003060095a7 */ /* 0x000ee4000802007f */
[----:B---3--:R-:W-:Y:S05]  /*d9b0*/  @!P1 BRA `(.L_x_131) ;  /* 0xfffffffc00f09947 */ /* 0x008fea000383ffff */
[----:B------:R-:W-:Y:S05]  /*d9c0*/  BRA `(.L_x_130) ;  /* 0xffffff4000447947 */ /* 0x000fea000383ffff */
.L_x_137:
[----:B--2---:R-:W-:-:S04]  /*d9d0*/  IMAD.U32 R4, RZ, RZ, UR6 ;  /* 0x00000006ff047e24 */ /* 0x004fc8000f8e00ff */
[----:B------:R2:W3:Y:S03]  /*d9e0*/  SYNCS.PHASECHK.TRANS64.TRYWAIT P1, [R4+URZ+0x29830], R3 ;  /* 0x02983003040075a7 */ /* 0x0004e6000802017f */
[----:B---3--:R-:W-:Y:S05]  /*d9f0*/  @!P1 NANOSLEEP.SYNCS 0x989680 ;  /* 0x009896800000995d */ /* 0x008fea0003900000 */
[----:B------:R-:W3:Y:S02]  /*da00*/  @!P1 SYNCS.PHASECHK.TRANS64 P1, [R4+URZ+0x29830], R3 ;  /* 0x02983003040095a7 */ /* 0x000ee4000802007f */
[----:B---3--:R-:W-:Y:S05]  /*da10*/  @!P1 BRA `(.L_x_137) ;  /* 0xfffffffc00ec9947 */ /* 0x008fea000383ffff */
[----:B------:R-:W-:Y:S05]  /*da20*/  BRA `(.L_x_134) ;  /* 0xffffff7800a07947 */ /* 0x000fea000383ffff */
.L_x_141:
[----:B--2---:R-:W-:-:S04]  /*da30*/  IMAD.U32 R4, RZ, RZ, UR6 ;  /* 0x00000006ff047e24 */ /* 0x004fc8000f8e00ff */
[----:B------:R2:W3:Y:S03]  /*da40*/  SYNCS.PHASECHK.TRANS64.TRYWAIT P1, [R4+URZ+0x29850], R3 ;  /* 0x02985003040075a7 */ /* 0x0004e6000802017f */
[----:B---3--:R-:W-:Y:S05]  /*da50*/  @!P1 NANOSLEEP.SYNCS 0x989680 ;  /* 0x009896800000995d */ /* 0x008fea0003900000 */
[----:B------:R-:W3:Y:S02]  /*da60*/  @!P1 SYNCS.PHASECHK.TRANS64 P1, [R4+URZ+0x29850], R3 ;  /* 0x02985003040095a7 */ /* 0x000ee4000802007f */
[----:B---3--:R-:W-:Y:S05]  /*da70*/  @!P1 BRA `(.L_x_141) ;  /* 0xfffffffc00ec9947 */ /* 0x008fea000383ffff */
[----:B------:R-:W-:Y:S05]  /*da80*/  BRA `(.L_x_138) ;  /* 0xffffff8400a07947 */ /* 0x000fea000383ffff */
.L_x_148:
[----:B--2---:R-:W-:-:S04]  /*da90*/  IMAD.U32 R9, RZ, RZ, UR4 ;  /* 0x00000004ff097e24 */ /* 0x004fc8000f8e00ff */
[----:B------:R2:W3:Y:S03]  /*daa0*/  SYNCS.PHASECHK.TRANS64.TRYWAIT P1, [R9+URZ+0x29850], R0 ;  /* 0x02985000090075a7 */ /* 0x0004e6000802017f */
[----:B---3--:R-:W-:Y:S05]  /*dab0*/  @!P1 NANOSLEEP.SYNCS 0x989680 ;  /* 0x009896800000995d */ /* 0x008fea0003900000 */
[----:B------:R-:W3:Y:S02]  /*dac0*/  @!P1 SYNCS.PHASECHK.TRANS64 P1, [R9+URZ+0x29850], R0 ;  /* 0x02985000090095a7 */ /* 0x000ee4000802007f */
[----:B---3--:R-:W-:Y:S05]  /*dad0*/  @!P1 BRA `(.L_x_148) ;  /* 0xfffffffc00ec9947 */ /* 0x008fea000383ffff */
[----:B------:R-:W-:Y:S05]  /*dae0*/  BRA `(.L_x_147) ;  /* 0xffffffac00fc7947 */ /* 0x000fea000383ffff */
.L_x_158:
[----:B------:R-:W-:Y:S02]  /*daf0*/  IMAD.MOV.U32 R13, RZ, RZ, R8 ;  /* 0x000000ffff0d7224 */ /* 0x000fe400078e0008 */
[----:B------:R-:W-:Y:S02]  /*db00*/  IMAD.MOV.U32 R12, RZ, RZ, RZ ;  /* 0x000000ffff0c7224 */ /* 0x000fe400078e00ff */
[----:B------:R-:W-:Y:S02]  /*db10*/  IMAD.MOV.U32 R11, RZ, RZ, 0x1f ;  /* 0x0000001fff0b7424 */ /* 0x000fe400078e00ff */
[----:B------:R-:W-:-:S07]  /*db20*/  IMAD.MOV.U32 R15, RZ, RZ, -0x1 ;  /* 0xffffffffff0f7424 */ /* 0x000fce00078e00ff */
[----:B----4-:R-:W-:Y:S05]  /*db30*/  WARPSYNC.COLLECTIVE R15, `(.L_x_218) ;  /* 0x000000000f087348 */ /* 0x010fea0003c00000 */
[----:B------:R1:W2:Y:S02]  /*db40*/  SHFL.IDX P6, R14, R13, R12, R11 ;  /* 0x0000000c0d0e7389 */ /* 0x0002a400000c000b */
[----:B-12-4-:R-:W-:Y:S01]  /*db50*/  ENDCOLLECTIVE ;  /* 0x000000000000791b */ /* 0x016fe20003800000 */
.L_x_218:
[----:B------:R-:W-:Y:S05]  /*db60*/  BRA `(.L_x_219) ;  /* 0xffffffd400bc7947 */ /* 0x000fea000383ffff */
.L_x_160:
[----:B------:R-:W-:Y:S01]  /*db70*/  BSSY B0, `(.L_x_220) ;  /* 0x0000006000007945 */ /* 0x000fe20003800000 */
[----:B------:R-:W-:-:S07]  /*db80*/  IMAD.MOV.U32 R15, RZ, RZ, -0x1 ;  /* 0xffffffffff0f7424 */ /* 0x000fce00078e00ff */
[----:B----4-:R-:W-:Y:S05]  /*db90*/  WARPSYNC.COLLECTIVE R15, `(.L_x_221) ;  /* 0x000000000f0c7348 */ /* 0x010fea0003c00000 */
[----:B------:R-:W-:Y:S02]  /*dba0*/  ELECT P6, UR62, PT ;  /* 0x00000000003e782f */ /* 0x000fe400038c0000 */
[----:B------:R-:W-:Y:S01]  /*dbb0*/  MOV R14, UR62 ;  /* 0x0000003e000e7c02 */ /* 0x000fe20008000f00 */
[----:B----4-:R-:W-:Y:S10]  /*dbc0*/  ENDCOLLECTIVE ;  /* 0x000000000000791b */ /* 0x010ff40003800000 */
.L_x_221:
[----:B------:R-:W-:Y:S05]  /*dbd0*/  BSYNC B0 ;  /* 0x0000000000007941 */ /* 0x000fea0003800000 */
.L_x_220:
[----:B------:R-:W-:Y:S05]  /*dbe0*/  BRA `(.L_x_222) ;  /* 0xffffffd400bc7947 */ /* 0x000fea000383ffff */
.L_x_163:
[----:B-1----:R1:W2:Y:S02]  /*dbf0*/  SYNCS.PHASECHK.TRANS64.TRYWAIT P0, [R2+URZ+0x29880], R3 ;  /* 0x02988003020075a7 */ /* 0x0022a4000800017f */
[----:B--2---:R-:W-:Y:S05]  /*dc00*/  @!P0 NANOSLEEP.SYNCS 0x989680 ;  /* 0x009896800000895d */ /* 0x004fea0003900000 */
[----:B------:R-:W2:Y:S02]  /*dc10*/  @!P0 SYNCS.PHASECHK.TRANS64 P0, [R2+URZ+0x29880], R3 ;  /* 0x02988003020085a7 */ /* 0x000ea4000800007f */
[----:B--2---:R-:W-:Y:S05]  /*dc20*/  @!P0 BRA `(.L_x_163) ;  /* 0xfffffffc00f08947 */ /* 0x004fea000383ffff */
[----:B------:R-:W-:Y:S05]  /*dc30*/  BRA `(.L_x_223) ;  /* 0xffffffd8000c7947 */ /* 0x000fea000383ffff */
.L_x_166:
[----:B-1----:R1:W2:Y:S02]  /*dc40*/  SYNCS.PHASECHK.TRANS64.TRYWAIT P0, [R2+URZ+0x29840], R3 ;  /* 0x02984003020075a7 */ /* 0x0022a4000800017f */
[----:B--2---:R-:W-:Y:S05]  /*dc50*/  @!P0 NANOSLEEP.SYNCS 0x989680 ;  /* 0x009896800000895d */ /* 0x004fea0003900000 */
[----:B------:R-:W2:Y:S02]  /*dc60*/  @!P0 SYNCS.PHASECHK.TRANS64 P0, [R2+URZ+0x29840], R3 ;  /* 0x02984003020085a7 */ /* 0x000ea4000800007f */
[----:B--2---:R-:W-:Y:S05]  /*dc70*/  @!P0 BRA `(.L_x_166) ;  /* 0xfffffffc00f08947 */ /* 0x004fea000383ffff */
[----:B------:R-:W-:Y:S05]  /*dc80*/  BRA `(.L_x_224) ;  /* 0xffffffd800987947 */ /* 0x000fea000383ffff */
.L_x_169:
[----:B--2---:R-:W-:-:S04]  /*dc90*/  IMAD.U32 R3, RZ, RZ, UR40 ;  /* 0x00000028ff037e24 */ /* 0x004fc8000f8e00ff */
[----:B------:R2:W3:Y:S03]  /*dca0*/  SYNCS.PHASECHK.TRANS64.TRYWAIT P0, [R3+URZ+0x29820], R2 ;  /* 0x02982002030075a7 */ /* 0x0004e6000800017f */
[----:B---3--:R-:W-:Y:S05]  /*dcb0*/  @!P0 NANOSLEEP.SYNCS 0x989680 ;  /* 0x009896800000895d */ /* 0x008fea0003900000 */
[----:B------:R-:W3:Y:S02]  /*dcc0*/  @!P0 SYNCS.PHASECHK.TRANS64 P0, [R3+URZ+0x29820], R2 ;  /* 0x02982002030085a7 */ /* 0x000ee4000800007f */
[----:B---3--:R-:W-:Y:S05]  /*dcd0*/  @!P0 BRA `(.L_x_169) ;  /* 0xfffffffc00ec8947 */ /* 0x008fea000383ffff */
[----:B------:R-:W-:Y:S05]  /*dce0*/  BRA `(.L_x_225) ;  /* 0xffffffdc00c47947 */ /* 0x000fea000383ffff */
.L_x_175:
[----:B-1----:R1:W4:Y:S02]  /*dcf0*/  SYNCS.PHASECHK.TRANS64.TRYWAIT P0, [R4+URZ+0x29880], R3 ;  /* 0x02988003040075a7 */ /* 0x002324000800017f */
[----:B----4-:R-:W-:Y:S05]  /*dd00*/  @!P0 NANOSLEEP.SYNCS 0x989680 ;  /* 0x009896800000895d */ /* 0x010fea0003900000 */
[----:B------:R-:W4:Y:S02]  /*dd10*/  @!P0 SYNCS.PHASECHK.TRANS64 P0, [R4+URZ+0x29880], R3 ;  /* 0x02988003040085a7 */ /* 0x000f24000800007f */
[----:B----4-:R-:W-:Y:S05]  /*dd20*/  @!P0 BRA `(.L_x_175) ;  /* 0xfffffffc00f08947 */ /* 0x010fea000383ffff */
[----:B------:R-:W-:Y:S05]  /*dd30*/  BRA `(.L_x_226) ;  /* 0xffffffe0005c7947 */ /* 0x000fea000383ffff */
.L_x_181:
[----:B-1----:R1:W2:Y:S02]  /*dd40*/  SYNCS.PHASECHK.TRANS64.TRYWAIT P0, [R4+URZ+0x29840], R3 ;  /* 0x02984003040075a7 */ /* 0x0022a4000800017f */
[----:B--2---:R-:W-:Y:S05]  /*dd50*/  @!P0 NANOSLEEP.SYNCS 0x989680 ;  /* 0x009896800000895d */ /* 0x004fea0003900000 */
[----:B------:R-:W2:Y:S02]  /*dd60*/  @!P0 SYNCS.PHASECHK.TRANS64 P0, [R4+URZ+0x29840], R3 ;  /* 0x02984003040085a7 */ /* 0x000ea4000800007f */
[----:B--2---:R-:W-:Y:S05]  /*dd70*/  @!P0 BRA `(.L_x_181) ;  /* 0xfffffffc00f08947 */ /* 0x004fea000383ffff */
[----:B------:R-:W-:Y:S05]  /*dd80*/  BRA `(.L_x_227) ;  /* 0xffffffe400147947 */ /* 0x000fea000383ffff */
.L_x_190:
[----:B----4-:R-:W4:Y:S02]  /*dd90*/  LDL R3, [R1+0x4] ;  /* 0x0000040001037983 */ /* 0x010f240000100800 */
[----:B----4-:R4:W1:Y:S02]  /*dda0*/  SYNCS.PHASECHK.TRANS64.TRYWAIT P3, [R3+URZ+0x29870], R2 ;  /* 0x02987002030075a7 */ /* 0x010864000806017f */
[----:B-1----:R-:W-:Y:S05]  /*ddb0*/  @!P3 NANOSLEEP.SYNCS 0x989680 ;  /* 0x009896800000b95d */ /* 0x002fea0003900000 */
[----:B------:R-:W1:Y:S02]  /*ddc0*/  @!P3 SYNCS.PHASECHK.TRANS64 P3, [R3+URZ+0x29870], R2 ;  /* 0x029870020300b5a7 */ /* 0x000e64000806007f */
[----:B-1----:R-:W-:Y:S05]  /*ddd0*/  @!P3 BRA `(.L_x_190) ;  /* 0xfffffffc00ecb947 */ /* 0x002fea000383ffff */
[----:B------:R-:W-:Y:S05]  /*dde0*/  BRA `(.L_x_228) ;  /* 0xffffffe8005c7947 */ /* 0x000fea000383ffff */
.L_x_192:
[----:B----4-:R-:W4:Y:S02]  /*ddf0*/  LDL R4, [R1+0x4] ;  /* 0x0000040001047983 */ /* 0x010f240000100800 */
[----:B----4-:R4:W1:Y:S02]  /*de00*/  SYNCS.PHASECHK.TRANS64.TRYWAIT P3, [R4+URZ+0x29860], R3 ;  /* 0x02986003040075a7 */ /* 0x010864000806017f */
[----:B-1----:R-:W-:Y:S05]  /*de10*/  @!P3 NANOSLEEP.SYNCS 0x989680 ;  /* 0x009896800000b95d */ /* 0x002fea0003900000 */
[----:B------:R-:W1:Y:S02]  /*de20*/  @!P3 SYNCS.PHASECHK.TRANS64 P3, [R4+URZ+0x29860], R3 ;  /* 0x029860030400b5a7 */ /* 0x000e64000806007f */
[----:B-1----:R-:W-:Y:S05]  /*de30*/  @!P3 BRA `(.L_x_192) ;  /* 0xfffffffc00ecb947 */ /* 0x002fea000383ffff */
[----:B------:R-:W-:Y:S05]  /*de40*/  BRA `(.L_x_229) ;  /* 0xffffffe800647947 */ /* 0x000fea000383ffff */
.L_x_198:
[----:B-1----:R1:W2:Y:S02]  /*de50*/  SYNCS.PHASECHK.TRANS64.TRYWAIT P2, [R20+URZ+0x29870], R3 ;  /* 0x02987003140075a7 */ /* 0x0022a4000804017f */
[----:B--2---:R-:W-:Y:S05]  /*de60*/  @!P2 NANOSLEEP.SYNCS 0x989680 ;  /* 0x009896800000a95d */ /* 0x004fea0003900000 */
[----:B------:R-:W2:Y:S02]  /*de70*/  @!P2 SYNCS.PHASECHK.TRANS64 P2, [R20+URZ+0x29870], R3 ;  /* 0x029870031400a5a7 */ /* 0x000ea4000804007f */
[----:B--2---:R-:W-:Y:S05]  /*de80*/  @!P2 BRA `(.L_x_198) ;  /* 0xfffffffc00f0a947 */ /* 0x004fea000383ffff */
[----:B------:R-:W-:Y:S05]  /*de90*/  BRA `(.L_x_230) ;  /* 0xffffffec00fc7947 */ /* 0x000fea000383ffff */
.L_x_200:
[----:B-1----:R1:W2:Y:S02]  /*dea0*/  SYNCS.PHASECHK.TRANS64.TRYWAIT P2, [R20+URZ+0x29860], R3 ;  /* 0x02986003140075a7 */ /* 0x0022a4000804017f */
[----:B--2---:R-:W-:Y:S05]  /*deb0*/  @!P2 NANOSLEEP.SYNCS 0x989680 ;  /* 0x009896800000a95d */ /* 0x004fea0003900000 */
[----:B------:R-:W2:Y:S02]  /*dec0*/  @!P2 SYNCS.PHASECHK.TRANS64 P2, [R20+URZ+0x29860], R3 ;  /* 0x029860031400a5a7 */ /* 0x000ea4000804007f */
[----:B--2---:R-:W-:Y:S05]  /*ded0*/  @!P2 BRA `(.L_x_200) ;  /* 0xfffffffc00f0a947 */ /* 0x004fea000383ffff */
[----:B------:R-:W-:Y:S05]  /*dee0*/  BRA `(.L_x_231) ;  /* 0xfffffff000047947 */ /* 0x000fea000383ffff */
.L_x_204:
[----:B--2---:R2:W3:Y:S02]  /*def0*/  SYNCS.PHASECHK.TRANS64.TRYWAIT P0, [R9+URZ+0x29820], R0 ;  /* 0x02982000090075a7 */ /* 0x0044e4000800017f */
[----:B---3--:R-:W-:Y:S05]  /*df00*/  @!P0 NANOSLEEP.SYNCS 0x989680 ;  /* 0x009896800000895d */ /* 0x008fea0003900000 */
[----:B------:R-:W3:Y:S02]  /*df10*/  @!P0 SYNCS.PHASECHK.TRANS64 P0, [R9+URZ+0x29820], R0 ;  /* 0x02982000090085a7 */ /* 0x000ee4000800007f */
[----:B---3--:R-:W-:Y:S05]  /*df20*/  @!P0 BRA `(.L_x_204) ;  /* 0xfffffffc00f08947 */ /* 0x008fea000383ffff */
[----:B------:R-:W-:Y:S05]  /*df30*/  BRA `(.L_x_232) ;  /* 0xfffffff400ac7947 */ /* 0x000fea000383ffff */
.L_x_208:
[----:B--2---:R2:W3:Y:S02]  /*df40*/  SYNCS.PHASECHK.TRANS64.TRYWAIT P1, [R5+URZ], R4 ;  /* 0x00000004050075a7 */ /* 0x0044e4000802017f */
[----:B---3--:R-:W-:Y:S05]  /*df50*/  @!P1 NANOSLEEP.SYNCS 0x989680 ;  /* 0x009896800000995d */ /* 0x008fea0003900000 */
[----:B------:R-:W3:Y:S02]  /*df60*/  @!P1 SYNCS.PHASECHK.TRANS64 P1, [R5+URZ], R4 ;  /* 0x00000004050095a7 */ /* 0x000ee4000802007f */
[----:B---3--:R-:W-:Y:S05]  /*df70*/  @!P1 BRA `(.L_x_208) ;  /* 0xfffffffc00f09947 */ /* 0x008fea000383ffff */
[----:B------:R-:W-:Y:S05]  /*df80*/  BRA `(.L_x_233) ;  /* 0xfffffff800087947 */ /* 0x000fea000383ffff */
.L_x_209:
[----:B---3--:R3:W4:Y:S02]  /*df90*/  SYNCS.PHASECHK.TRANS64.TRYWAIT P1, [R7+URZ], R0 ;  /* 0x00000000070075a7 */ /* 0x008724000802017f */
[----:B----4-:R-:W-:Y:S05]  /*dfa0*/  @!P1 NANOSLEEP.SYNCS 0x989680 ;  /* 0x009896800000995d */ /* 0x010fea0003900000 */
[----:B------:R-:W4:Y:S02]  /*dfb0*/  @!P1 SYNCS.PHASECHK.TRANS64 P1, [R7+URZ], R0 ;  /* 0x00000000070095a7 */ /* 0x000f24000802007f */
[----:B----4-:R-:W-:Y:S05]  /*dfc0*/  @!P1 BRA `(.L_x_209) ;  /* 0xfffffffc00f09947 */ /* 0x010fea000383ffff */
[----:B------:R-:W-:Y:S05]  /*dfd0*/  BRA `(.L_x_234) ;  /* 0xfffffff400fc7947 */ /* 0x000fea000383ffff */
.L_x_211:
[----:B--2---:R2:W4:Y:S02]  /*dfe0*/  SYNCS.PHASECHK.TRANS64.TRYWAIT P1, [R5+URZ+0x29860], R4 ;  /* 0x02986004050075a7 */ /* 0x004524000802017f */
[----:B----4-:R-:W-:Y:S05]  /*dff0*/  @!P1 NANOSLEEP.SYNCS 0x989680 ;  /* 0x009896800000995d */ /* 0x010fea0003900000 */
[----:B------:R-:W4:Y:S02]  /*e000*/  @!P1 SYNCS.PHASECHK.TRANS64 P1, [R5+URZ+0x29860], R4 ;  /* 0x02986004050095a7 */ /* 0x000f24000802007f */
[----:B----4-:R-:W-:Y:S05]  /*e010*/  @!P1 BRA `(.L_x_211) ;  /* 0xfffffffc00f09947 */ /* 0x010fea000383ffff */
[----:B------:R-:W-:Y:S05]  /*e020*/  BRA `(.L_x_235) ;  /* 0xfffffff800007947 */ /* 0x000fea000383ffff */
.L_x_213:
[----:B----4-:R4:W1:Y:S02]  /*e030*/  SYNCS.PHASECHK.TRANS64.TRYWAIT P1, [R3+URZ+0x29860], R0 ;  /* 0x02986000030075a7 */ /* 0x010864000802017f */
[----:B-1----:R-:W-:Y:S05]  /*e040*/  @!P1 NANOSLEEP.SYNCS 0x989680 ;  /* 0x009896800000995d */ /* 0x002fea0003900000 */
[----:B------:R-:W1:Y:S02]  /*e050*/  @!P1 SYNCS.PHASECHK.TRANS64 P1, [R3+URZ+0x29860], R0 ;  /* 0x02986000030095a7 */ /* 0x000e64000802007f */
[----:B-1----:R-:W-:Y:S05]  /*e060*/  @!P1 BRA `(.L_x_213) ;  /* 0xfffffffc00f09947 */ /* 0x002fea000383ffff */
[----:B------:R-:W-:Y:S05]  /*e070*/  BRA `(.L_x_236) ;  /* 0xfffffff800007947 */ /* 0x000fea000383ffff */
.L_x_215:
[----:B------:R1:W1:Y:S02]  /*e080*/  SYNCS.PHASECHK.TRANS64.TRYWAIT P0, [R5+URZ+0x29880], R4 ;  /* 0x02988004050075a7 */ /* 0x000264000800017f */
[----:B-1----:R-:W-:Y:S05]  /*e090*/  @!P0 NANOSLEEP.SYNCS 0x989680 ;  /* 0x009896800000895d */ /* 0x002fea0003900000 */
[----:B------:R-:W1:Y:S02]  /*e0a0*/  @!P0 SYNCS.PHASECHK.TRANS64 P0, [R5+URZ+0x29880], R4 ;  /* 0x02988004050085a7 */ /* 0x000e64000800007f */
[----:B-1----:R-:W-:Y:S05]  /*e0b0*/  @!P0 BRA `(.L_x_215) ;  /* 0xfffffffc00f08947 */ /* 0x002fea000383ffff */
[----:B------:R-:W-:Y:S05]  /*e0c0*/  BRA `(.L_x_216) ;  /* 0xfffffff400fc7947 */ /* 0x000fea000383ffff */
.L_x_237:
        /* <DEDUP_REMOVED lines=11> */
.L_x_2623:


//--------------------- .text._ZN7cutlass13device_kernelIN5flash11enable_sm90INS1_16FlashAttnFwdSm90INS1_25CollectiveMainloopFwdSm90ILi2EN4cute5tupleIJNS5_1CILi1EEES8_S8_EEENS6_IJNS7_ILi128EEENS7_ILi160EEENS7_ILi192EEEEEELi128ENS_12float_e4m3_tEfNS_4arch4Sm90ELb0ELb0ELb1ELb1ELb0ELb0ELb0ELb1ELb1ELb0ELb0ELb0EEENS1_21CollectiveEpilogueFwdINS6_IJSA_SA_SB_EEES9_NS_10bfloat16_tESG_Li256ELb1ELb0ELb0ELb1EEENS1_36VarlenDynamicPersistentTileSchedulerILi128ELi160ELi256ELi128ELb0ELb0ELb1ELb0ELb1ELb1EEEEEEEEEvNT_6ParamsE --------------------------
	.section	.text._ZN7cutlass13device_kernelIN5flash11enable_sm90INS1_16FlashAttnFwdSm90INS1_25CollectiveMainloopFwdSm90ILi2EN4cute5tupleIJNS5_1CILi1EEES8_S8_EEENS6_IJNS7_ILi128EEENS7_ILi160EEENS7_ILi192EEEEEELi128ENS_12float_e4m3_tEfNS_4arch4Sm90ELb0ELb0ELb1ELb1ELb0ELb0ELb0ELb1ELb1ELb0ELb0ELb0EEENS1_21CollectiveEpilogueFwdINS6_IJSA_SA_SB_EEES9_NS_10bfloat16_tESG_Li256ELb1ELb0ELb0ELb1EEENS1_36VarlenDynamicPersistentTileSchedulerILi128ELi160ELi256ELi128ELb0ELb0ELb1ELb0ELb1ELb1EEEEEEEEEvNT_6ParamsE,"ax",@progbits
	.align	128
.text._ZN7cutlass13device_kernelIN5flash11enable_sm90INS1_16FlashAttnFwdSm90INS1_25CollectiveMainloopFwdSm90ILi2EN4cute5tupleIJNS5_1CILi1EEES8_S8_EEENS6_IJNS7_ILi128EEENS7_ILi160EEENS7_ILi192EEEEEELi128ENS_12float_e4m3_tEfNS_4arch4Sm90ELb0ELb0ELb1ELb1ELb0ELb0ELb0ELb1ELb1ELb0ELb0ELb0EEENS1_21CollectiveEpilogueFwdINS6_IJSA_SA_SB_EEES9_NS_10bfloat16_tESG_Li256ELb1ELb0ELb0ELb1EEENS1_36VarlenDynamicPersistentTileSchedulerILi128ELi160ELi256ELi128ELb0ELb0ELb1ELb0ELb1ELb1EEEEEEEEEvNT_6ParamsE:
        .type           _ZN7cutlass13device_kernelIN5flash11enable_sm90INS1_16FlashAttnFwdSm90INS1_25CollectiveMainloopFwdSm90ILi2EN4cute5tupleIJNS5_1CILi1EEES8_S8_EEENS6_IJNS7_ILi128EEENS7_ILi160EEENS7_ILi192EEEEEELi128ENS_12float_e4m3_tEfNS_4arch4Sm90ELb0ELb0ELb1ELb1ELb0ELb0ELb0ELb1ELb1ELb0ELb0ELb0EEENS1_21CollectiveEpilogueFwdINS6_IJSA_SA_SB_EEES9_NS_10bfloat16_tESG_Li256ELb1ELb0ELb0ELb1EEENS1_36VarlenDynamicPersistentTileSchedulerILi128ELi160ELi256ELi128ELb0ELb0ELb1ELb0ELb1ELb1EEEEEEEEEvNT_6ParamsE,@function
        .size           _ZN7cutlass13device_kernelIN5flash11enable_sm90INS1_16FlashAttnFwdSm90INS1_25CollectiveMainloopFwdSm90ILi2EN4cute5tupleIJNS5_1CILi1EEES8_S8_EEENS6_IJNS7_ILi128EEENS7_ILi160EEENS7_ILi192EEEEEELi128ENS_12float_e4m3_tEfNS_4arch4Sm90ELb0ELb0ELb1ELb1ELb0ELb0ELb0ELb1ELb1ELb0ELb0ELb0EEENS1_21CollectiveEpilogueFwdINS6_IJSA_SA_SB_EEES9_NS_10bfloat16_tESG_Li256ELb1ELb0ELb0ELb1EEENS1_36VarlenDynamicPersistentTileSchedulerILi128ELi160ELi256ELi128ELb0ELb0ELb1ELb0ELb1ELb1EEEEEEEEEvNT_6ParamsE,(.L_x_2624 - _ZN7cutlass13device_kernelIN5flash11enable_sm90INS1_16FlashAttnFwdSm90INS1_25CollectiveMainloopFwdSm90ILi2EN4cute5tupleIJNS5_1CILi1EEES8_S8_EEENS6_IJNS7_ILi128EEENS7_ILi160EEENS7_ILi192EEEEEELi128ENS_12float_e4m3_tEfNS_4arch4Sm90ELb0ELb0ELb1ELb1ELb0ELb0ELb0ELb1ELb1ELb0ELb0ELb0EEENS1_21CollectiveEpilogueFwdINS6_IJSA_SA_SB_EEES9_NS_10bfloat16_tESG_Li256ELb1ELb0ELb0ELb1EEENS1_36VarlenDynamicPersistentTileSchedulerILi128ELi160ELi256ELi128ELb0ELb0ELb1ELb0ELb1ELb1EEEEEEEEEvNT_6ParamsE)
        .other          _ZN7cutlass13device_kernelIN5flash11enable_sm90INS1_16FlashAttnFwdSm90INS1_25CollectiveMainloopFwdSm90ILi2EN4cute5tupleIJNS5_1CILi1EEES8_S8_EEENS6_IJNS7_ILi128EEENS7_ILi160EEENS7_ILi192EEEEEELi128ENS_12float_e4m3_tEfNS_4arch4Sm90ELb0ELb0ELb1ELb1ELb0ELb0ELb0ELb1ELb1ELb0ELb0ELb0EEENS1_21CollectiveEpilogueFwdINS6_IJSA_SA_SB_EEES9_NS_10bfloat16_tESG_Li256ELb1ELb0ELb0ELb1EEENS1_36VarlenDynamicPersistentTileSchedulerILi128ELi160ELi256ELi128ELb0ELb0ELb1ELb0ELb1ELb1EEEEEEEEEvNT_6ParamsE,@"STO_CUDA_ENTRY STV_DEFAULT"
_ZN7cutlass13device_kernelIN5flash11enable_sm90INS1_16FlashAttnFwdSm90INS1_25CollectiveMainloopFwdSm90ILi2EN4cute5tupleIJNS5_1CILi1EEES8_S8_EEENS6_IJNS7_ILi128EEENS7_ILi160EEENS7_ILi192EEEEEELi128ENS_12float_e4m3_tEfNS_4arch4Sm90ELb0ELb0ELb1ELb1ELb0ELb0ELb0ELb1ELb1ELb0ELb0ELb0EEENS1_21CollectiveEpilogueFwdINS6_IJSA_SA_SB_EEES9_NS_10bfloat16_tESG_Li256ELb1ELb0ELb0ELb1EEENS1_36VarlenDynamicPersistentTileSchedulerILi128ELi160ELi256ELi128ELb0ELb0ELb1ELb0ELb1ELb1EEEEEEEEEvNT_6ParamsE:
[----:B------:R-:W0:Y:S02]  /*0000*/  LDC R1, c[0x0][0x28] ;  /* 0x00000a00ff017b82 */ /* 0x000e240000000800 */
[----:B0-----:R-:W-:Y:S01]  /*0010*/  VIADD R1, R1, 0xffffffc8 ;  /* 0xffffffc801017836 */ /* 0x001fe20000000000 */
[----:B------:R-:W0:Y:S01]  /*0020*/  S2R R3, SR_TID.X ;  /* 0x0000000000037919 */ /* 0x000e220000002100 */
[----:B------:R-:W-:Y:S01]  /*0030*/  ELECT P0, URZ, PT ;  /* 0x00000000003f782f */ /* 0x000fe20003800000 */
[----:B------:R-:W-:Y:S01]  /*0040*/  BSSY B0, `(.L_x_238) ;  /* 0x0000011000007945 */ /* 0x000fe20003800000 */
[--C-:B0-----:R-:W-:Y:S02]  /*0050*/  SHF.R.U32.HI R0, RZ, 0x5, R3.reuse ;  /* 0x00000005ff007819 */ /* 0x101fe40000011603 */
[----:B------:R-:W-:-:S03]  /*0060*/  SHF.R.U32.HI R22, RZ, 0x7, R3 ;  /* 0x00000007ff167819 */ /* 0x000fc60000011603 */
[----:B------:R-:W0:Y:S02]  /*0070*/  SHFL.IDX PT, R2, R0, RZ, 0x1f ;  /* 0x00001fff00027589 */ /* 0x000e2400000e0000 */
[----:B0-----:R-:W-:-:S13]  /*0080*/  ISETP.EQ.AND P0, PT, R2, RZ, P0 ;  /* 0x000000ff0200720c */ /* 0x001fda0000702270 */
[----:B------:R-:W-:Y:S05]  /*0090*/  @!P0 BRA `(.L_x_239) ;  /* 0x00000000002c8947 */ /* 0x000fea0003800000 */
[----:B------:R-:W-:Y:S02]  /*00a0*/  ULDC.64 UR4, c[0x0][0x198] ;  /* 0x0000660000047ab9 */ /* 0x000fe40000000a00 */
[----:B------:R-:W-:Y:S02]  /*00b0*/  UIADD3 UR6, UP0, UR4, 0x270, URZ ;  /* 0x0000027004067890 */ /* 0x000fe4000ff1e03f */
[----:B------:R-:W-:Y:S02]  /*00c0*/  UIADD3 UR8, UP1, UR4, 0x370, URZ ;  /* 0x0000037004087890 */ /* 0x000fe4000ff3e03f */
[----:B------:R-:W-:Y:S02]  /*00d0*/  UIADD3 UR4, UP2, UR4, 0x470, URZ ;  /* 0x0000047004047890 */ /* 0x000fe4000ff5e03f */
[----:B------:R-:W-:Y:S02]  /*00e0*/  UIADD3.X UR7, URZ, UR5, URZ, UP0, !UPT ;  /* 0x000000053f077290 */ /* 0x000fe400087fe43f */
[----:B------:R-:W-:-:S02]  /*00f0*/  UIADD3.X UR9, URZ, UR5, URZ, UP1, !UPT ;  /* 0x000000053f097290 */ /* 0x000fc40008ffe43f */
[----:B------:R-:W-:-:S05]  /*0100*/  UIADD3.X UR5, URZ, UR5, URZ, UP2, !UPT ;  /* 0x000000053f057290 */ /* 0x000fca00097fe43f */
[----:B------:R0:W-:Y:S02]  /*0110*/  UTMACCTL.PF [UR6] ;  /* 0x00000000060079b9 */ /* 0x0001e40008040000 */
[----:B------:R0:W-:Y:S02]  /*0120*/  UTMACCTL.PF [UR8] ;  /* 0x00000000080079b9 */ /* 0x0001e40008040000 */
[----:B------:R0:W-:Y:S02]  /*0130*/  UTMACCTL.PF [UR4] ;  /* 0x00000000040079b9 */ /* 0x0001e40008040000 */
[----:B0-----:R-:W-:Y:S01]  /*0140*/  NOP ;  /* 0x0000000000007918 */ /* 0x001fe20000000000 */
.L_x_239:
[----:B------:R-:W-:Y:S05]  /*0150*/  BSYNC B0 ;  /* 0x0000000000007941 */ /* 0x000fea0003800000 */
.L_x_238:
[----:B------:R-:W-:Y:S01]  /*0160*/  VOTEU.ANY UP0, P0 ;  /* 0x00000000003f7886 */ /* 0x000fe20000000100 */
[----:B------:R-:W0:Y:S01]  /*0170*/  SHFL.IDX PT, R3, R22, RZ, 0x1f ;  /* 0x00001fff16037589 */ /* 0x000e2200000e0000 */
[----:B------:R-:W-:Y:S01]  /*0180*/  UMOV UR4, 0x1 ;  /* 0x0000000100047882 */ /* 0x000fe20000000000 */
[----:B------:R-:W-:Y:S01]  /*0190*/  UMOV UR7, 0x100 ;  /* 0x0000010000077882 */ /* 0x000fe20000000000 */
[----:B------:R-:W-:Y:S01]  /*01a0*/  VOTEU.ANY UP1, P0 ;  /* 0x00000000003f7886 */ /* 0x000fe20000020100 */
[----:B------:R-:W1:Y:S01]  /*01b0*/  @UP0 S2UR UR8, SR_CgaCtaId ;  /* 0x00000000000809c3 */ /* 0x000e620000008800 */
[----:B------:R-:W2:Y:S01]  /*01c0*/  SHFL.IDX PT, R2, R0, RZ, 0x1f ;  /* 0x00001fff00027589 */ /* 0x000ea200000e0000 */
[----:B------:R-:W-:Y:S01]  /*01d0*/  @UP0 UMOV UR6, 0x400 ;  /* 0x0000040000060882 */ /* 0x000fe20000000000 */
[----:B------:R-:W-:-:S04]  /*01e0*/  @UP0 UIADD3 UR4, -UR4, 0x100000, URZ ;  /* 0x0010000004040890 */ /* 0x000fc8000fffe13f */
[----:B------:R-:W-:Y:S02]  /*01f0*/  @UP0 USHF.L.U32 UR5, UR4, 0xb, URZ ;  /* 0x0000000b04050899 */ /* 0x000fe4000800063f */
[----:B------:R-:W-:Y:S01]  /*0200*/  @UP0 USHF.L.U32 UR4, UR4, 0x1, URZ ;  /* 0x0000000104040899 */ /* 0x000fe2000800063f */
[----:B------:R-:W-:Y:S01]  /*0210*/  VOTEU.ANY UP2, P0 ;  /* 0x00000000003f7886 */ /* 0x000fe20000040100 */
[----:B0-----:R-:W-:Y:S01]  /*0220*/  R2UR UR9, R3 ;  /* 0x00000000030972ca */ /* 0x001fe200000e0000 */
[----:B-1----:R-:W-:Y:S01]  /*0230*/  @UP0 ULEA UR8, UR8, UR6, 0x18 ;  /* 0x0000000608080291 */ /* 0x002fe2000f8ec03f */
[----:B--2---:R-:W-:Y:S01]  /*0240*/  ISETP.NE.AND P1, PT, R2, RZ, PT ;  /* 0x000000ff0200720c */ /* 0x004fe20003f25270 */
[----:B------:R-:W-:-:S04]  /*0250*/  @UP0 UIADD3 UR6, -UR7, 0x100000, URZ ;  /* 0x0010000007060890 */ /* 0x000fc8000fffe13f */
[----:B------:R-:W-:Y:S02]  /*0260*/  @UP0 USHF.L.U32 UR7, UR6, 0xb, URZ ;  /* 0x0000000b06070899 */ /* 0x000fe4000800063f */
[----:B------:R-:W-:-:S04]  /*0270*/  @UP0 USHF.L.U32 UR6, UR6, 0x1, URZ ;  /* 0x0000000106060899 */ /* 0x000fc8000800063f */
[----:B------:R-:W-:Y:S01]  /*0280*/  UISETP.NE.AND UP0, UPT, UR9, URZ, UPT ;  /* 0x0000003f0900728c */ /* 0x000fe2000bf05270 */
[----:B------:R-:W0:Y:S02]  /*0290*/  FENCE.VIEW.ASYNC.S ;  /* 0x00000000000073c6 */ /* 0x000e240000000000 */
[----:B0-----:R0:W1:Y:S05]  /*02a0*/  @UP1 SYNCS.EXCH.64 URZ, [UR8+0x29800], UR4 ;  /* 0x02980004083f15b2 */ /* 0x00106a0008000100 */
[----:B------:R0:W2:Y:S01]  /*02b0*/  @UP2 SYNCS.EXCH.64 URZ, [UR8+0x29820], UR6 ;  /* 0x02982006083f25b2 */ /* 0x0000a20008000100 */
[----:B------:R-:W-:Y:S05]  /*02c0*/  @P1 BRA `(.L_x_240) ;  /* 0x0000000000481947 */ /* 0x000fea0003800000 */
[----:B0-----:R-:W0:Y:S01]  /*02d0*/  S2UR UR5, SR_CgaCtaId ;  /* 0x00000000000579c3 */ /* 0x001e220000008800 */
[----:B------:R-:W-:Y:S01]  /*02e0*/  UMOV UR4, 0x400 ;  /* 0x0000040000047882 */ /* 0x000fe20000000000 */
[----:B------:R-:W-:Y:S01]  /*02f0*/  UMOV UR6, 0x1 ;  /* 0x0000000100067882 */ /* 0x000fe20000000000 */
[----:B------:R-:W-:Y:S01]  /*0300*/  UMOV UR9, 0x2 ;  /* 0x0000000200097882 */ /* 0x000fe20000000000 */
[----:B------:R-:W-:-:S04]  /*0310*/  UIADD3 UR6, -UR6, 0x100000, URZ ;  /* 0x0010000006067890 */ /* 0x000fc8000fffe13f */
[----:B------:R-:W-:Y:S02]  /*0320*/  USHF.L.U32 UR7, UR6, 0xb, URZ ;  /* 0x0000000b06077899 */ /* 0x000fe4000800063f */
[----:B------:R-:W-:Y:S01]  /*0330*/  USHF.L.U32 UR6, UR6, 0x1, URZ ;  /* 0x0000000106067899 */ /* 0x000fe2000800063f */
[----:B------:R-:W-:Y:S01]  /*0340*/  ELECT P0, URZ, PT ;  /* 0x00000000003f782f */ /* 0x000fe20003800000 */
[----:B0-----:R-:W-:Y:S02]  /*0350*/  ULEA UR8, UR5, UR4, 0x18 ;  /* 0x0000000405087291 */ /* 0x001fe4000f8ec03f */
[----:B------:R-:W-:-:S04]  /*0360*/  UIADD3 UR4, -UR9, 0x100000, URZ ;  /* 0x0010000009047890 */ /* 0x000fc8000fffe13f */
[----:B------:R-:W-:Y:S02]  /*0370*/  USHF.L.U32 UR5, UR4, 0xb, URZ ;  /* 0x0000000b04057899 */ /* 0x000fe4000800063f */
[----:B------:R-:W-:Y:S01]  /*0380*/  USHF.L.U32 UR4, UR4, 0x1, URZ ;  /* 0x0000000104047899 */ /* 0x000fe2000800063f */
[----:B------:R-:W0:Y:S03]  /*0390*/  FENCE.VIEW.ASYNC.S ;  /* 0x00000000000073c6 */ /* 0x000e260000000000 */
[----:B0-----:R3:W4:Y:S08]  /*03a0*/  SYNCS.EXCH.64 URZ, [UR8+0x29830], UR6 ;  /* 0x02983006083f75b2 */ /* 0x0017300008000100 */
[----:B------:R3:W0:Y:S01]  /*03b0*/  SYNCS.EXCH.64 URZ, [UR8+0x29840], UR4 ;  /* 0x02984004083f75b2 */ /* 0x0006220008000100 */
[----:B------:R3:W0:Y:S01]  /*03c0*/  SYNCS.EXCH.64 URZ, [UR8+0x29838], UR6 ;  /* 0x02983806083f75b2 */ /* 0x0006220008000100 */
[----:B------:R3:W0:Y:S02]  /*03d0*/  SYNCS.EXCH.64 URZ, [UR8+0x29848], UR4 ;  /* 0x02984804083f75b2 */ /* 0x0006240008000100 */
[----:B---3--:R-:W-:Y:S01]  /*03e0*/  NOP ;  /* 0x0000000000007918 */ /* 0x008fe20000000000 */
.L_x_240:
[----:B------:R-:W3:Y:S01]  /*03f0*/  SHFL.IDX PT, R2, R0, RZ, 0x1f ;  /* 0x00001fff00027589 */ /* 0x000ee200000e0000 */
[----:B------:R-:W-:Y:S01]  /*0400*/  NOP ;  /* 0x0000000000007918 */ /* 0x000fe20000000000 */
[----:B---3--:R-:W-:-:S13]  /*0410*/  ISETP.NE.AND P0, PT, R2, RZ, PT ;  /* 0x000000ff0200720c */ /* 0x008fda0003f05270 */
[----:B------:R-:W-:Y:S05]  /*0420*/  @P0 BRA `(.L_x_241) ;  /* 0x0000000000480947 */ /* 0x000fea0003800000 */
[----:B0-----:R-:W0:Y:S01]  /*0430*/  S2UR UR5, SR_CgaCtaId ;  /* 0x00000000000579c3 */ /* 0x001e220000008800 */
[----:B------:R-:W-:Y:S01]  /*0440*/  UMOV UR4, 0x400 ;  /* 0x0000040000047882 */ /* 0x000fe20000000000 */
[----:B------:R-:W-:Y:S01]  /*0450*/  UMOV UR6, 0x80 ;  /* 0x0000008000067882 */ /* 0x000fe20000000000 */
[----:B------:R-:W-:Y:S01]  /*0460*/  UMOV UR7, 0x100 ;  /* 0x0000010000077882 */ /* 0x000fe20000000000 */
[----:B------:R-:W-:Y:S01]  /*0470*/  ELECT P0, URZ, PT ;  /* 0x00000000003f782f */ /* 0x000fe20003800000 */
[----:B0-----:R-:W-:Y:S02]  /*0480*/  ULEA UR8, UR5, UR4, 0x18 ;  /* 0x0000000405087291 */ /* 0x001fe4000f8ec03f */
[----:B------:R-:W-:-:S04]  /*0490*/  UIADD3 UR4, -UR6, 0x100000, URZ ;  /* 0x0010000006047890 */ /* 0x000fc8000fffe13f */
[----:B------:R-:W-:Y:S02]  /*04a0*/  USHF.L.U32 UR5, UR4, 0xb, URZ ;  /* 0x0000000b04057899 */ /* 0x000fe4000800063f */
[----:B------:R-:W-:Y:S02]  /*04b0*/  USHF.L.U32 UR4, UR4, 0x1, URZ ;  /* 0x0000000104047899 */ /* 0x000fe4000800063f */
[----:B------:R-:W-:-:S04]  /*04c0*/  UIADD3 UR6, -UR7, 0x100000, URZ ;  /* 0x0010000007067890 */ /* 0x000fc8000fffe13f */
[----:B------:R-:W-:Y:S02]  /*04d0*/  USHF.L.U32 UR7, UR6, 0xb, URZ ;  /* 0x0000000b06077899 */ /* 0x000fe4000800063f */
[----:B------:R-:W-:Y:S01]  /*04e0*/  USHF.L.U32 UR6, UR6, 0x1, URZ ;  /* 0x0000000106067899 */ /* 0x000fe2000800063f */
[----:B------:R-:W0:Y:S03]  /*04f0*/  FENCE.VIEW.ASYNC.S ;  /* 0x00000000000073c6 */ /* 0x000e260000000000 */
[----:B0-----:R3:W0:Y:S08]  /*0500*/  SYNCS.EXCH.64 URZ, [UR8+0x29850], UR4 ;  /* 0x02985004083f75b2 */ /* 0x0016300008000100 */
[----:B------:R3:W0:Y:S01]  /*0510*/  SYNCS.EXCH.64 URZ, [UR8+0x29860], UR6 ;  /* 0x02986006083f75b2 */ /* 0x0006220008000100 */
[----:B------:R3:W0:Y:S01]  /*0520*/  SYNCS.EXCH.64 URZ, [UR8+0x29858], UR4 ;  /* 0x02985804083f75b2 */ /* 0x0006220008000100 */
[----:B------:R3:W0:Y:S02]  /*0530*/  SYNCS.EXCH.64 URZ, [UR8+0x29868], UR6 ;  /* 0x02986806083f75b2 */ /* 0x0006240008000100 */
[----:B---3--:R-:W-:Y:S01]  /*0540*/  NOP ;  /* 0x0000000000007918 */ /* 0x008fe20000000000 */
.L_x_241:
[----:B------:R-:W3:Y:S01]  /*0550*/  SHFL.IDX PT, R2, R0, RZ, 0x1f ;  /* 0x00001fff00027589 */ /* 0x000ee200000e0000 */
[----:B------:R-:W-:Y:S01]  /*0560*/  NOP ;  /* 0x0000000000007918 */ /* 0x000fe20000000000 */
[----:B---3--:R-:W-:-:S13]  /*0570*/  ISETP.NE.AND P0, PT, R2, RZ, PT ;  /* 0x000000ff0200720c */ /* 0x008fda0003f05270 */
[----:B------:R-:W-:Y:S05]  /*0580*/  @P0 BRA `(.L_x_242) ;  /* 0x0000000000380947 */ /* 0x000fea0003800000 */
[----:B0-----:R-:W0:Y:S01]  /*0590*/  S2UR UR5, SR_CgaCtaId ;  /* 0x00000000000579c3 */ /* 0x001e220000008800 */
[----:B------:R-:W-:Y:S01]  /*05a0*/  UMOV UR4, 0x400 ;  /* 0x0000040000047882 */ /* 0x000fe20000000000 */
[----:B------:R-:W-:Y:S01]  /*05b0*/  UMOV UR7, 0x1 ;  /* 0x0000000100077882 */ /* 0x000fe20000000000 */
[----:B------:R-:W-:Y:S01]  /*05c0*/  ELECT P0, URZ, PT ;  /* 0x00000000003f782f */ /* 0x000fe20003800000 */
[----:B0-----:R-:W-:Y:S02]  /*05d0*/  ULEA UR6, UR5, UR4, 0x18 ;  /* 0x0000000405067291 */ /* 0x001fe4000f8ec03f */
[----:B------:R-:W-:-:S04]  /*05e0*/  UIADD3 UR4, -UR7, 0x100000, URZ ;  /* 0x0010000007047890 */ /* 0x000fc8000fffe13f */
[----:B------:R-:W-:Y:S02]  /*05f0*/  USHF.L.U32 UR5, UR4, 0xb, URZ ;  /* 0x0000000b04057899 */ /* 0x000fe4000800063f */
[----:B------:R-:W-:Y:S01]  /*0600*/  USHF.L.U32 UR4, UR4, 0x1, URZ ;  /* 0x0000000104047899 */ /* 0x000fe2000800063f */
[----:B------:R-:W0:Y:S11]  /*0610*/  FENCE.VIEW.ASYNC.S ;  /* 0x00000000000073c6 */ /* 0x000e360000000000 */
[----:B0-----:R3:W0:Y:S01]  /*0620*/  SYNCS.EXCH.64 URZ, [UR6+0x29870], UR4 ;  /* 0x02987004063f75b2 */ /* 0x0016220008000100 */
[----:B------:R3:W0:Y:S01]  /*0630*/  SYNCS.EXCH.64 URZ, [UR6+0x29880], UR4 ;  /* 0x02988004063f75b2 */ /* 0x0006220008000100 */
[----:B------:R3:W0:Y:S01]  /*0640*/  SYNCS.EXCH.64 URZ, [UR6+0x29878], UR4 ;  /* 0x02987804063f75b2 */ /* 0x0006220008000100 */
[----:B------:R3:W0:Y:S02]  /*0650*/  SYNCS.EXCH.64 URZ, [UR6+0x29888], UR4 ;  /* 0x02988804063f75b2 */ /* 0x0006240008000100 */
[----:B---3--:R-:W-:Y:S01]  /*0660*/  NOP ;  /* 0x0000000000007918 */ /* 0x008fe20000000000 */
.L_x_242:
        /* <DEDUP_REMOVED lines=22> */
.L_x_243:
        /* <DEDUP_REMOVED lines=22> */
.L_x_244:
[----:B------:R-:W-:Y:S01]  /*0930*/  PLOP3.LUT P0, PT, PT, PT, UP0, 0x80, 0x0 ;  /* 0x000000000000781c */ /* 0x000fe20003f0f008 */
[----:B------:R-:W-:Y:S01]  /*0940*/  UMOV UR40, 0x1 ;  /* 0x0000000100287882 */ /* 0x000fe20000000000 */
[----:B------:R-:W-:Y:S01]  /*0950*/  NOP ;  /* 0x0000000000007918 */ /* 0x000fe20000000000 */
[----:B------:R-:W-:Y:S01]  /*0960*/  USEL UR40, UR40, 0x2, !UP0 ;  /* 0x0000000228287887 */ /* 0x000fe2000c000000 */
[----:B------:R-:W-:Y:S01]  /*0970*/  ULDC.64 UR46, c[0x0][0x208] ;  /* 0x00008200002e7ab9 */ /* 0x000fe20000000a00 */
[----:B012-4-:R-:W-:Y:S08]  /*0980*/  BAR.SYNC.DEFER_BLOCKING 0x0 ;  /* 0x0000000000007b1d */ /* 0x017ff00000010000 */
[----:B------:R-:W-:Y:S05]  /*0990*/  @!P0 BRA `(.L_x_245) ;  /* 0x000000b400488947 */ /* 0x000fea0003800000 */
.L_x_246:
[----:B------:R-:W-:-:S08]  /*09a0*/  NOP ;  /* 0x0000000000007918 */ /* 0x000fd00000000000 */
[----:B------:R-:W0:Y:S02]  /*09b0*/  USETMAXREG.TRY_ALLOC.CTAPOOL UP0, 0xf0 ;  /* 0x000000f0000079c8 */ /* 0x000e240008000600 */
[----:B0-----:R-:W-:-:S13]  /*09c0*/  PLOP3.LUT P0, PT, PT, PT, UP0, 0x80, 0x0 ;  /* 0x000000000000781c */ /* 0x001fda0003f0f008 */
[----:B------:R-:W-:Y:S05]  /*09d0*/  @!P0 BRA `(.L_x_246) ;  /* 0xfffffffc00f08947 */ /* 0x000fea000383ffff */
[----:B------:R-:W0:Y:S01]  /*09e0*/  S2R R2, SR_TID.X ;  /* 0x0000000000027919 */ /* 0x000e220000002100 */
[----:B------:R-:W1:Y:S01]  /*09f0*/  S2UR UR5, SR_CgaCtaId ;  /* 0x00000000000579c3 */ /* 0x000e620000008800 */
[----:B------:R-:W-:-:S07]  /*0a00*/  UMOV UR4, 0x400 ;  /* 0x0000040000047882 */ /* 0x000fce0000000000 */
[----:B------:R-:W-:Y:S06]  /*0a10*/  BAR.ARV 0x8, 0x120 ;  /* 0x0204800000007b1d */ /* 0x000fec0000002000 */
[----:B-1----:R-:W-:Y:S01]  /*0a20*/  ULEA UR4, UR5, UR4, 0x18 ;  /* 0x0000000405047291 */ /* 0x002fe2000f8ec03f */
[----:B0-----:R-:W-:-:S04]  /*0a30*/  LOP3.LUT R0, R2, 0xffffff80, RZ, 0xc0, !PT ;  /* 0xffffff8002007812 */ /* 0x001fc800078ec0ff */
[----:B------:R-:W-:-:S13]  /*0a40*/  ISETP.NE.AND P0, PT, R0, 0x80, PT ;  /* 0x000000800000780c */ /* 0x000fda0003f05270 */
[----:B------:R-:W-:Y:S08]  /*0a50*/  @!P0 BAR.ARV 0x9, 0x100 ;  /* 0x0244000000008b1d */ /* 0x000ff00000002000 */
[----:B------:R-:W-:Y:S06]  /*0a60*/  BAR.SYNC.DEFER_BLOCKING 0x5, 0x180 ;  /* 0x0146000000007b1d */ /* 0x000fec0000010000 */
[----:B------:R-:W0:Y:S01]  /*0a70*/  LDS.128 R48, [UR4+0x298d0] ;  /* 0x0298d004ff307984 */ /* 0x000e220008000c00 */
[----:B------:R-:W-:Y:S01]  /*0a80*/  ULDC UR4, c[0x0][0xc14] ;  /* 0x0003050000047ab9 */ /* 0x000fe20000000800 */
[----:B------:R-:W-:Y:S06]  /*0a90*/  BAR.ARV 0x4, 0x180 ;  /* 0x0106000000007b1d */ /* 0x000fec0000002000 */
[----:B0-----:R-:W-:-:S13]  /*0aa0*/  ISETP.GE.AND P0, PT, R51, UR4, PT ;  /* 0x0000000433007c0c */ /* 0x001fda000bf06270 */
[----:B------:R-:W-:Y:S05]  /*0ab0*/  @P0 EXIT ;  /* 0x000000000000094d */ /* 0x000fea0003800000 */
[----:B------:R-:W-:Y:S01]  /*0ac0*/  VIADD R171, R2, 0xffffff80 ;  /* 0xffffff8002ab7836 */ /* 0x000fe20000000000 */
[----:B------:R-:W-:Y:S01]  /*0ad0*/  R2UR UR5, R50 ;  /* 0x00000000320572ca */ /* 0x000fe200000e0000 */
[----:B------:R-:W-:Y:S01]  /*0ae0*/  ULOP3.LUT UR44, UR40, 0x1, URZ, 0xfc, !UPT ;  /* 0x00000001282c7892 */ /* 0x000fe2000f8efc3f */
[----:B------:R-:W-:Y:S02]  /*0af0*/  UMOV UR43, URZ ;  /* 0x0000003f002b7c82 */ /* 0x000fe40008000000 */
[----:B------:R-:W-:Y:S01]  /*0b00*/  SHF.R.S32.HI R0, RZ, 0x1f, R171 ;  /* 0x0000001fff007819 */ /* 0x000fe200000114ab */
[----:B------:R-:W-:Y:S01]  /*0b10*/  UMOV UR42, URZ ;  /* 0x0000003f002a7c82 */ /* 0x000fe20008000000 */
[----:B------:R-:W-:Y:S02]  /*0b20*/  UMOV UR50, URZ ;  /* 0x0000003f00327c82 */ /* 0x000fe40008000000 */
[CC--:B------:R-:W-:Y:S02]  /*0b30*/  LEA.HI R2, R0.reuse, R171.reuse, RZ, 0x7 ;  /* 0x000000ab00027211 */ /* 0x0c0fe400078f38ff */
[----:B------:R-:W-:-:S02]  /*0b40*/  LEA.HI R3, R0, R171, RZ, 0x4 ;  /* 0x000000ab00037211 */ /* 0x000fc400078f20ff */
[----:B------:R-:W-:Y:S02]  /*0b50*/  LOP3.LUT R4, R2, 0xffffff80, RZ, 0xc0, !PT ;  /* 0xffffff8002047812 */ /* 0x000fe400078ec0ff */
[----:B------:R-:W-:Y:S02]  /*0b60*/  SHF.R.S32.HI R6, RZ, 0x4, R3 ;  /* 0x00000004ff067819 */ /* 0x000fe40000011403 */
[----:B------:R-:W-:Y:S01]  /*0b70*/  SHF.R.S32.HI R23, RZ, 0x7, R2 ;  /* 0x00000007ff177819 */ /* 0x000fe20000011402 */
[----:B------:R-:W-:Y:S01]  /*0b80*/  IMAD.IADD R19, R171, 0x1, -R4 ;  /* 0x00000001ab137824 */ /* 0x000fe200078e0a04 */
[----:B------:R-:W-:Y:S02]  /*0b90*/  LEA.HI R4, R0, R171, RZ, 0x5 ;  /* 0x000000ab00047211 */ /* 0x000fe400078f28ff */
[----:B------:R-:W-:Y:S02]  /*0ba0*/  LEA.HI R2, R2, R23, RZ, 0x1 ;  /* 0x0000001702027211 */ /* 0x000fe400078f08ff */
[----:B------:R-:W-:Y:S01]  /*0bb0*/  SHF.R.S32.HI R8, RZ, 0x1f, R19 ;  /* 0x0000001fff087819 */ /* 0x000fe20000011413 */
[----:B------:R-:W-:Y:S01]  /*0bc0*/  IMAD.SHL.U32 R5, R4, 0x20, RZ ;  /* 0x0000002004057824 */ /* 0x000fe200078e00ff */
[----:B------:R-:W-:-:S02]  /*0bd0*/  LOP3.LUT R4, R3, 0x3fffff0, RZ, 0xc0, !PT ;  /* 0x03fffff003047812 */ /* 0x000fc400078ec0ff */
[----:B------:R-:W-:Y:S02]  /*0be0*/  LEA.HI R7, R8, R19, RZ, 0x2 ;  /* 0x0000001308077211 */ /* 0x000fe400078f10ff */
[----:B------:R-:W-:Y:S01]  /*0bf0*/  LEA.HI R3, R3, R6, RZ, 0x1 ;  /* 0x0000000603037211 */ /* 0x000fe200078f08ff */
[----:B------:R-:W-:Y:S01]  /*0c00*/  IMAD.IADD R4, R171, 0x1, -R4 ;  /* 0x00000001ab047824 */ /* 0x000fe200078e0a04 */
[--C-:B------:R-:W-:Y:S02]  /*0c10*/  SHF.R.S32.HI R9, RZ, 0x2, R7.reuse ;  /* 0x00000002ff097819 */ /* 0x100fe40000011407 */
[----:B------:R-:W-:Y:S02]  /*0c20*/  SHF.R.S32.HI R10, RZ, 0x1f, R7 ;  /* 0x0000001fff0a7819 */ /* 0x000fe40000011407 */
[----:B------:R-:W-:Y:S02]  /*0c30*/  LOP3.LUT R3, R3, 0x1ffffffe, RZ, 0xc0, !PT ;  /* 0x1ffffffe03037812 */ /* 0x000fe400078ec0ff */
[----:B------:R-:W-:-:S02]  /*0c40*/  LEA.HI R10, R10, R9, RZ, 0x3 ;  /* 0x000000090a0a7211 */ /* 0x000fc400078f18ff */
[----:B------:R-:W-:Y:S01]  /*0c50*/  LOP3.LUT R2, R2, 0x3fffffe, RZ, 0xc0, !PT ;  /* 0x03fffffe02027812 */ /* 0x000fe200078ec0ff */
[----:B------:R-:W-:Y:S01]  /*0c60*/  IMAD.IADD R3, R6, 0x1, -R3 ;  /* 0x0000000106037824 */ /* 0x000fe200078e0a03 */
[----:B------:R-:W-:Y:S02]  /*0c70*/  LOP3.LUT R10, R10, 0xfffffff8, RZ, 0xc0, !PT ;  /* 0xfffffff80a0a7812 */ /* 0x000fe400078ec0ff */
[----:B------:R-:W-:Y:S01]  /*0c80*/  LEA.HI R8, R8, R19, RZ, 0x5 ;  /* 0x0000001308087211 */ /* 0x000fe200078f28ff */
[----:B------:R-:W-:Y:S01]  /*0c90*/  IMAD.IADD R169, R23, 0x1, -R2 ;  /* 0x0000000117a97824 */ /* 0x000fe200078e0a02 */
[----:B------:R-:W-:Y:S01]  /*0ca0*/  LEA.HI R0, R0, R171, RZ, 0x3 ;  /* 0x000000ab00007211 */ /* 0x000fe200078f18ff */
[----:B------:R-:W-:Y:S01]  /*0cb0*/  IMAD.IADD R9, R9, 0x1, -R10 ;  /* 0x0000000109097824 */ /* 0x000fe200078e0a0a */
[----:B------:R-:W-:Y:S02]  /*0cc0*/  LOP3.LUT R5, R5, 0xfffffc00, RZ, 0xc0, !PT ;  /* 0xfffffc0005057812 */ /* 0x000fe400078ec0ff */
[----:B------:R-:W-:-:S02]  /*0cd0*/  LOP3.LUT R6, R7, 0x7ffffffc, RZ, 0xc0, !PT ;  /* 0x7ffffffc07067812 */ /* 0x000fc400078ec0ff */
[----:B------:R-:W-:Y:S01]  /*0ce0*/  SHF.R.S32.HI R8, RZ, 0x5, R8 ;  /* 0x00000005ff087819 */ /* 0x000fe20000011408 */
[----:B------:R-:W-:Y:S01]  /*0cf0*/  IMAD R4, R4, 0x40, R5 ;  /* 0x0000004004047824 */ /* 0x000fe200078e0205 */
[----:B------:R-:W-:Y:S01]  /*0d00*/  LOP3.LUT R2, R0, 0x1ffffff8, RZ, 0xc0, !PT ;  /* 0x1ffffff800027812 */ /* 0x000fe200078ec0ff */
[----:B------:R-:W-:Y:S01]  /*0d10*/  IMAD.MOV.U32 R5, RZ, RZ, -0x2 ;  /* 0xfffffffeff057424 */ /* 0x000fe200078e00ff */
[----:B------:R-:W-:Y:S01]  /*0d20*/  SHF.R.S32.HI R16, RZ, 0x3, R0 ;  /* 0x00000003ff107819 */ /* 0x000fe20000011400 */
[----:B------:R-:W-:Y:S02]  /*0d30*/  IMAD.IADD R6, R19, 0x1, -R6 ;  /* 0x0000000113067824 */ /* 0x000fe400078e0a06 */
[----:B------:R-:W-:Y:S02]  /*0d40*/  IMAD R8, R8, 0x10, R9 ;  /* 0x0000001008087824 */ /* 0x000fe400078e0209 */
[----:B------:R-:W-:Y:S02]  /*0d50*/  IMAD.IADD R2, R171, 0x1, -R2 ;  /* 0x00000001ab027824 */ /* 0x000fe400078e0a02 */
[----:B------:R-:W-:-:S02]  /*0d60*/  IMAD R170, R3, 0x8, R4 ;  /* 0x0000000803aa7824 */ /* 0x000fc400078e0204 */
[----:B------:R-:W-:Y:S02]  /*0d70*/  IMAD R168, R6, R5, 0xa0 ;  /* 0x000000a006a87424 */ /* 0x000fe400078e0205 */
[----:B------:R-:W-:Y:S02]  /*0d80*/  IMAD R169, R169, 0x40, R8 ;  /* 0x00000040a9a97824 */ /* 0x000fe400078e0208 */
[----:B------:R-:W-:-:S07]  /*0d90*/  IMAD.SHL.U32 R2, R2, 0x8, RZ ;  /* 0x0000000802027824 */ /* 0x000fce00078e00ff */
.L_x_290:
[----:B0-----:R-:W0:Y:S01]  /*0da0*/  LDC.64 R4, c[0x0][0xc60] ;  /* 0x00031800ff047b82 */ /* 0x001e220000000a00 */
[----:B------:R-:W-:Y:S01]  /*0db0*/  ULDC.64 UR6, c[0x0][0xa28] ;  /* 0x00028a0000067ab9 */ /* 0x000fe20000000a00 */
[----:B------:R-:W-:Y:S01]  /*0dc0*/  ULDC.64 UR8, c[0x0][0xa20] ;  /* 0x0002880000087ab9 */ /* 0x000fe20000000a00 */
[----:B------:R-:W-:Y:S01]  /*0dd0*/  ULDC UR4, c[0x0][0x404] ;  /* 0x0001010000047ab9 */ /* 0x000fe20000000800 */
[----:B0-----:R-:W-:-:S06]  /*0de0*/  IMAD.WIDE R4, R51, 0x4, R4 ;  /* 0x0000000433047825 */ /* 0x001fcc00078e0204 */
[----:B--2---:R-:W2:Y:S01]  /*0df0*/  LDG.E R4, desc[UR46][R4.64] ;  /* 0x0000002e04047981 */ /* 0x004ea2000c1e1900 */
[----:B------:R-:W-:Y:S02]  /*0e00*/  UISETP.NE.U32.AND UP0, UPT, UR6, URZ, UPT ;  /* 0x0000003f0600728c */ /* 0x000fe4000bf05070 */
[----:B------:R-:W-:Y:S02]  /*0e10*/  UISETP.NE.U32.AND UP1, UPT, UR8, URZ, UPT ;  /* 0x0000003f0800728c */ /* 0x000fe4000bf25070 */
[----:B------:R-:W-:Y:S02]  /*0e20*/  UISETP.NE.AND.EX UP0, UPT, UR7, URZ, UPT, UP0 ;  /* 0x0000003f0700728c */ /* 0x000fe4000bf05300 */
[----:B------:R-:W-:-:S04]  /*0e30*/  UISETP.NE.AND.EX UP1, UPT, UR9, URZ, UPT, UP1 ;  /* 0x0000003f0900728c */ /* 0x000fc8000bf25310 */
[----:B------:R-:W-:Y:S02]  /*0e40*/  PLOP3.LUT P0, PT, PT, PT, UP0, 0x80, 0x0 ;  /* 0x000000000000781c */ /* 0x000fe40003f0f008 */
[----:B------:R-:W-:Y:S02]  /*0e50*/  PLOP3.LUT P1, PT, PT, PT, UP1, 0x80, 0x0 ;  /* 0x000000000000781c */ /* 0x000fe40003f2f018 */
[----:B--2---:R-:W-:-:S13]  /*0e60*/  R2UR UR36, R4 ;  /* 0x00000000042472ca */ /* 0x004fda00000e0000 */
[----:B------:R-:W-:Y:S02]  /*0e70*/  USHF.R.S32.HI UR37, URZ, 0x1f, UR36 ;  /* 0x0000001f3f257899 */ /* 0x000fe40008011424 */
[----:B------:R-:W-:Y:S02]  /*0e80*/  @UP0 ULEA UR6, UP2, UR36, UR6, 0x2 ;  /* 0x0000000624060291 */ /* 0x000fe4000f84103f */
[----:B------:R-:W-:Y:S02]  /*0e90*/  @UP1 ULEA UR8, UP3, UR36, UR8, 0x2 ;  /* 0x0000000824081291 */ /* 0x000fe4000f86103f */
[----:B------:R-:W-:Y:S02]  /*0ea0*/  @UP0 ULEA.HI.X UR7, UR36, UR7, UR37, 0x2, UP2 ;  /* 0x0000000724070291 */ /* 0x000fe400090f1425 */
[----:B------:R-:W-:Y:S01]  /*0eb0*/  @UP1 ULEA.HI.X UR9, UR36, UR9, UR37, 0x2, UP3 ;  /* 0x0000000924091291 */ /* 0x000fe200098f1425 */
[----:B------:R-:W-:Y:S02]  /*0ec0*/  IMAD.U32 R4, RZ, RZ, UR6 ;  /* 0x00000006ff047e24 */ /* 0x000fe4000f8e00ff */
[----:B---34-:R-:W-:-:S02]  /*0ed0*/  IMAD.U32 R6, RZ, RZ, UR8 ;  /* 0x00000008ff067e24 */ /* 0x018fc4000f8e00ff */
[----:B------:R-:W-:Y:S01]  /*0ee0*/  IMAD.U32 R5, RZ, RZ, UR7 ;  /* 0x00000007ff057e24 */ /* 0x000fe2000f8e00ff */
[----:B------:R-:W-:Y:S01]  /*0ef0*/  ULDC.64 UR6, c[0x0][0x3f8] ;  /* 0x0000fe0000067ab9 */ /* 0x000fe20000000a00 */
[----:B------:R-:W-:-:S03]  /*0f00*/  IMAD.U32 R7, RZ, RZ, UR9 ;  /* 0x00000009ff077e24 */ /* 0x000fc6000f8e00ff */
[----:B------:R-:W2:Y:S04]  /*0f10*/  @P0 LDG.E R4, desc[UR46][R4.64] ;  /* 0x0000002e04040981 */ /* 0x000ea8000c1e1900 */
[----:B------:R-:W3:Y:S01]  /*0f20*/  @P1 LDG.E R6, desc[UR46][R6.64] ;  /* 0x0000002e06061981 */ /* 0x000ee2000c1e1900 */
[----:B------:R-:W-:Y:S01]  /*0f30*/  UISETP.NE.U32.AND UP0, UPT, UR6, URZ, UPT ;  /* 0x0000003f0600728c */ /* 0x000fe2000bf05070 */
[----:B------:R-:W-:Y:S01]  /*0f40*/  IMAD.MOV.U32 R18, RZ, RZ, R49 ;  /* 0x000000ffff127224 */ /* 0x000fe200078e0031 */
[----:B------:R-:W-:Y:S01]  /*0f50*/  UMOV UR49, URZ ;  /* 0x0000003f00317c82 */ /* 0x000fe20008000000 */
[----:B------:R-:W-:Y:S01]  /*0f60*/  ULDC UR6, c[0x0][0x2e0] ;  /* 0x0000b80000067ab9 */ /* 0x000fe20000000800 */
[----:B------:R-:W-:Y:S01]  /*0f70*/  UISETP.NE.AND.EX UP0, UPT, UR7, URZ, UPT, UP0 ;  /* 0x0000003f0700728c */ /* 0x000fe2000bf05300 */
[----:B------:R-:W-:Y:S01]  /*0f80*/  IMAD.MOV.U32 R0, RZ, RZ, RZ ;  /* 0x000000ffff007224 */ /* 0x000fe200078e00ff */
[----:B------:R-:W-:Y:S01]  /*0f90*/  UMOV UR38, UR5 ;  /* 0x0000000500267c82 */ /* 0x000fe20008000000 */
[----:B------:R-:W-:Y:S01]  /*0fa0*/  IMAD.MOV.U32 R3, RZ, RZ, RZ ;  /* 0x000000ffff037224 */ /* 0x000fe200078e00ff */
[----:B------:R-:W-:Y:S01]  /*0fb0*/  USEL UR4, UR4, 0x1, UP0 ;  /* 0x0000000104047887 */ /* 0x000fe20008000000 */
[----:B------:R-:W-:Y:S01]  /*0fc0*/  IMAD.MOV.U32 R87, RZ, RZ, RZ ;  /* 0x000000ffff577224 */ /* 0x000fe200078e00ff */
[----:B-----5:R-:W-:-:S02]  /*0fd0*/  CS2R R8, SRZ ;  /* 0x0000000000087805 */ /* 0x020fc4000001ff00 */
[----:B------:R-:W-:Y:S01]  /*0fe0*/  CS2R R10, SRZ ;  /* 0x00000000000a7805 */ /* 0x000fe2000001ff00 */
[----:B------:R-:W-:Y:S01]  /*0ff0*/  UIMAD UR4, UR4, UR6, URZ ;  /* 0x00000006040472a4 */ /* 0x000fe2000f8e023f */
[----:B-1----:R-:W-:Y:S02]  /*1000*/  CS2R R12, SRZ ;  /* 0x00000000000c7805 */ /* 0x002fe4000001ff00 */
[----:B------:R-:W-:Y:S01]  /*1010*/  CS2R R14, SRZ ;  /* 0x00000000000e7805 */ /* 0x000fe2000001ff00 */
[----:B------:R-:W-:Y:S01]  /*1020*/  ULDC UR6, c[0x0][0x428] ;  /* 0x00010a0000067ab9 */ /* 0x000fe20000000800 */
[----:B------:R-:W-:Y:S01]  /*1030*/  CS2R R20, SRZ ;  /* 0x0000000000147805 */ /* 0x000fe2000001ff00 */
[----:B------:R-:W-:Y:S01]  /*1040*/  UISETP.NE.AND UP0, UPT, UR6, 0x1, UPT ;  /* 0x000000010600788c */ /* 0x000fe2000bf05270 */
        /* <DEDUP_REMOVED lines=17> */
[----:B------:R-:W-:Y:S01]  /*1160*/  CS2R R92, SRZ ;  /* 0x00000000005c7805 */ /* 0x000fe2000001ff00 */
[----:B------:R-:W-:Y:S01]  /*1170*/  IMAD.MOV.U32 R64, RZ, RZ, RZ ;  /* 0x000000ffff407224 */ /* 0x000fe200078e00ff */
[----:B------:R-:W-:Y:S01]  /*1180*/  CS2R R94, SRZ ;  /* 0x00000000005e7805 */ /* 0x000fe2000001ff00 */
[----:B------:R-:W-:Y:S02]  /*1190*/  IMAD.MOV.U32 R68, RZ, RZ, RZ ;  /* 0x000000ffff447224 */ /* 0x000fe400078e00ff */
[----:B------:R-:W-:Y:S01]  /*11a0*/  IMAD.MOV.U32 R97, RZ, RZ, RZ ;  /* 0x000000ffff617224 */ /* 0x000fe200078e00ff */
[----:B--2---:R-:W-:-:S02]  /*11b0*/  @P0 R2UR UR49, R4 ;  /* 0x00000000043102ca */ /* 0x004fc400000e0000 */
[----:B------:R-:W-:Y:S02]  /*11c0*/  PLOP3.LUT P0, PT, PT, PT, PT, 0x80, 0x0 ;  /* 0x000000000000781c */ /* 0x000fe40003f0f070 */
[----:B---3--:R-:W-:Y:S01]  /*11d0*/  @P1 R2UR UR4, R6 ;  /* 0x00000000060412ca */ /* 0x008fe200000e0000 */
[----:B------:R-:W-:-:S14]  /*11e0*/  @P1 BRA `(.L_x_247) ;  /* 0x0000000000341947 */ /* 0x000fdc0003800000 */
[----:B------:R-:W-:Y:S02]  /*11f0*/  ULDC.64 UR6, c[0x0][0xa08] ;  /* 0x0002820000067ab9 */ /* 0x000fe40000000a00 */
[----:B------:R-:W-:-:S04]  /*1200*/  ISETP.NE.U32.AND P1, PT, RZ, UR6, PT ;  /* 0x00000006ff007c0c */ /* 0x000fc8000bf25070 */
[----:B------:R-:W-:-:S13]  /*1210*/  ISETP.NE.AND.EX P1, PT, RZ, UR7, PT, P1 ;  /* 0x00000007ff007c0c */ /* 0x000fda000bf25310 */
[----:B------:R-:W-:Y:S05]  /*1220*/  @!P1 BRA `(.L_x_247) ;  /* 0x0000000000249947 */ /* 0x000fea0003800000 */
[----:B------:R-:W-:Y:S02]  /*1230*/  ULDC.64 UR6, c[0x0][0xa08] ;  /* 0x0002820000067ab9 */ /* 0x000fe40000000a00 */
[----:B------:R-:W-:-:S06]  /*1240*/  UIMAD.WIDE UR6, UR36, 0x4, UR6 ;  /* 0x00000004240678a5 */ /* 0x000fcc000f8e0206 */
[----:B------:R-:W-:Y:S02]  /*1250*/  IMAD.U32 R4, RZ, RZ, UR6 ;  /* 0x00000006ff047e24 */ /* 0x000fe4000f8e00ff */
[----:B------:R-:W-:-:S05]  /*1260*/  IMAD.U32 R5, RZ, RZ, UR7 ;  /* 0x00000007ff057e24 */ /* 0x000fca000f8e00ff */
[----:B------:R-:W2:Y:S04]  /*1270*/  LDG.E R7, desc[UR46][R4.64] ;  /* 0x0000002e04077981 */ /* 0x000ea8000c1e1900 */
[----:B------:R-:W3:Y:S01]  /*1280*/  LDG.E R6, desc[UR46][R4.64+0x4] ;  /* 0x0000042e04067981 */ /* 0x000ee2000c1e1900 */
[----:B--2---:R-:W-:Y:S02]  /*1290*/  R2UR UR4, R7 ;  /* 0x00000000070472ca */ /* 0x004fe400000e0000 */
[----:B---3--:R-:W-:-:S13]  /*12a0*/  R2UR UR6, R6 ;  /* 0x00000000060672ca */ /* 0x008fda00000e0000 */
[----:B------:R-:W-:-:S12]  /*12b0*/  UIADD3 UR4, -UR4, UR6, URZ ;  /* 0x0000000604047290 */ /* 0x000fd8000fffe13f */
.L_x_247:
[----:B------:R-:W-:Y:S01]  /*12c0*/  UIADD3 UR49, -UR49, UR4, URZ ;  /* 0x0000000431317290 */ /* 0x000fe2000fffe13f */
[----:B------:R-:W-:Y:S01]  /*12d0*/  IMAD.MOV.U32 R5, RZ, RZ, RZ ;  /* 0x000000ffff057224 */ /* 0x000fe200078e00ff */
[----:B------:R-:W-:Y:S01]  /*12e0*/  @UP0 ULDC UR6, c[0x0][0x42c] ;  /* 0x00010b0000060ab9 */ /* 0x000fe20000000800 */
[----:B------:R-:W-:Y:S01]  /*12f0*/  @UP0 ULDC UR4, c[0x0][0x430] ;  /* 0x00010c0000040ab9 */ /* 0x000fe20000000800 */
[----:B------:R-:W-:Y:S01]  /*1300*/  UISETP.GE.AND UP1, UPT, UR49, 0x1, UPT ;  /* 0x000000013100788c */ /* 0x000fe2000bf26270 */
[----:B------:R-:W-:Y:S01]  /*1310*/  IMAD.MOV.U32 R72, RZ, RZ, RZ ;  /* 0x000000ffff487224 */ /* 0x000fe200078e00ff */
[----:B------:R-:W-:Y:S01]  /*1320*/  UIADD3 UR8, UR49, 0x9f, URZ ;  /* 0x0000009f31087890 */ /* 0x000fe2000fffe03f */
[----:B------:R-:W-:Y:S01]  /*1330*/  IMAD.MOV.U32 R96, RZ, RZ, RZ ;  /* 0x000000ffff607224 */ /* 0x000fe200078e00ff */
[----:B------:R-:W-:Y:S01]  /*1340*/  UIMAD.WIDE.U32 UR6, UR5, UR6, URZ ;  /* 0x00000006050672a5 */ /* 0x000fe2000f8e003f */
[----:B------:R-:W-:Y:S02]  /*1350*/  CS2R R98, SRZ ;  /* 0x0000000000627805 */ /* 0x000fe4000001ff00 */
[----:B------:R-:W-:Y:S01]  /*1360*/  PLOP3.LUT P1, PT, PT, PT, UP1, 0x80, 0x0 ;  /* 0x000000000000781c */ /* 0x000fe20003f2f018 */
[----:B------:R-:W-:Y:S01]  /*1370*/  UIMAD.WIDE UR8, UR8, 0x66666667, URZ ;  /* 0x66666667080878a5 */ /* 0x000fe2000f8e023f */
[----:B------:R-:W-:Y:S01]  /*1380*/  IMAD.MOV.U32 R65, RZ, RZ, RZ ;  /* 0x000000ffff417224 */ /* 0x000fe200078e00ff */
[----:B------:R-:W-:Y:S01]  /*1390*/  @UP0 USHF.R.U32.HI UR38, URZ, UR4, UR7 ;  /* 0x000000043f260299 */ /* 0x000fe20008011607 */
[----:B------:R-:W-:Y:S01]  /*13a0*/  IMAD.MOV.U32 R76, RZ, RZ, RZ ;  /* 0x000000ffff4c7224 */ /* 0x000fe200078e00ff */
[----:B------:R-:W-:Y:S01]  /*13b0*/  USHF.R.U32.HI UR48, URZ, 0x1f, UR9 ;  /* 0x0000001f3f307899 */ /* 0x000fe20008011609 */
[----:B------:R-:W-:Y:S01]  /*13c0*/  CS2R R100, SRZ ;  /* 0x0000000000647805 */ /* 0x000fe2000001ff00 */
[----:B------:R-:W-:Y:S01]  /*13d0*/  UMOV UR39, UR5 ;  /* 0x0000000500277c82 */ /* 0x000fe20008000000 */
[----:B------:R-:W-:Y:S01]  /*13e0*/  IMAD.MOV.U32 R69, RZ, RZ, RZ ;  /* 0x000000ffff457224 */ /* 0x000fe200078e00ff */
[----:B------:R-:W-:Y:S01]  /*13f0*/  ULEA.HI.SX32 UR48, UR9, UR48, 0x1a ;  /* 0x0000003009307291 */ /* 0x000fe2000f8fd23f */
[----:B------:R-:W-:-:S02]  /*1400*/  IMAD.MOV.U32 R80, RZ, RZ, RZ ;  /* 0x000000ffff507224 */ /* 0x000fc400078e00ff */
[----:B------:R-:W-:Y:S01]  /*1410*/  IMAD.MOV.U32 R103, RZ, RZ, RZ ;  /* 0x000000ffff677224 */ /* 0x000fe200078e00ff */
[----:B------:R-:W-:Y:S08]  /*1420*/  @!P1 BRA `(.L_x_248) ;  /* 0x0000008400409947 */ /* 0x000ff00003800000 */
[----:B------:R-:W0:Y:S01]  /*1430*/  SHFL.IDX PT, R0, R23, RZ, 0x1f ;  /* 0x00001fff17007589 */ /* 0x000e2200000e0000 */
[----:B------:R-:W1:Y:S01]  /*1440*/  S2UR UR6, SR_CgaCtaId ;  /* 0x00000000000679c3 */ /* 0x000e620000008800 */
[----:B------:R-:W-:Y:S01]  /*1450*/  UMOV UR5, 0x400 ;  /* 0x0000040000057882 */ /* 0x000fe20000000000 */
[----:B0-----:R-:W-:Y:S01]  /*1460*/  R2UR UR41, R0 ;  /* 0x00000000002972ca */ /* 0x001fe200000e0000 */
[----:B-1----:R-:W-:-:S04]  /*1470*/  ULEA UR5, UR6, UR5, 0x18 ;  /* 0x0000000506057291 */ /* 0x002fc8000f8ec03f */
[----:B------:R-:W-:-:S04]  /*1480*/  UIADD3 UR5, UR5, 0x14400, URZ ;  /* 0x0001440005057890 */ /* 0x000fc8000fffe03f */
[----:B------:R-:W-:-:S04]  /*1490*/  ULOP3.LUT UP0, URZ, UR5, 0x9f, URZ, 0xc0, !UPT ;  /* 0x0000009f053f7892 */ /* 0x000fc8000f80c03f */
[----:B------:R-:W-:Y:S02]  /*14a0*/  ULEA.HI UR4, UR41, UR41, URZ, 0x1 ;  /* 0x0000002929047291 */ /* 0x000fe4000f8f083f */
[----:B------:R-:W-:Y:S02]  /*14b0*/  PLOP3.LUT P0, PT, PT, PT, UP0, 0x80, 0x0 ;  /* 0x000000000000781c */ /* 0x000fe40003f0f008 */
[----:B------:R-:W-:-:S04]  /*14c0*/  ULOP3.LUT UR4, UR4, 0x3e, URZ, 0xc0, !UPT ;  /* 0x0000003e04047892 */ /* 0x000fc8000f8ec03f */
[----:B------:R-:W-:-:S04]  /*14d0*/  UIADD3 UR4, UR41, -UR4, URZ ;  /* 0x8000000429047290 */ /* 0x000fc8000fffe03f */
[----:B------:R-:W-:-:S04]  /*14e0*/  ULEA UR4, UR4, UR5, 0xc ;  /* 0x0000000504047291 */ /* 0x000fc8000f8e603f */
[----:B------:R-:W-:-:S04]  /*14f0*/  USHF.R.U32.HI UR4, URZ, 0x4, UR4 ;  /* 0x000000043f047899 */ /* 0x000fc80008011604 */
[----:B------:R-:W-:Y:S01]  /*1500*/  ULOP3.LUT UR51, UR4, 0x3fff, URZ, 0xc0, !UPT ;  /* 0x00003fff04337892 */ /* 0x000fe2000f8ec03f */
[----:B------:R-:W-:Y:S11]  /*1510*/  @!P0 BRA `(.L_x_249) ;  /* 0x0000000000408947 */ /* 0x000ff60003800000 */
[----:B------:R-:W-:Y:S01]  /*1520*/  MOV R0, 0x0 ;  /* 0x0000000000007802 */ /* 0x000fe20000000f00 */
[----:B------:R-:W-:Y:S01]  /*1530*/  ULDC.64 UR4, c[0x4][0xc8] ;  /* 0x0100320000047ab9 */ /* 0x000fe20000000a00 */
[----:B------:R-:W-:Y:S01]  /*1540*/  ULDC.64 UR6, c[0x4][0x30] ;  /* 0x01000c0000067ab9 */ /* 0x000fe20000000a00 */
[----:B------:R-:W-:Y:S01]  /*1550*/  IMAD.U32 R4, RZ, RZ, UR4 ;  /* 0x00000004ff047e24 */ /* 0x000fe2000f8e00ff */
[----:B------:R0:W1:Y:S01]  /*1560*/  LDC.64 R14, c[0x4][R0] ;  /* 0x01000000000e7b82 */ /* 0x0000620000000a00 */
        /* <DEDUP_REMOVED lines=8> */
[----:B0-----:R-:W-:-:S07]  /*15f0*/  IMAD.MOV.U32 R13, RZ, RZ, RZ ;  /* 0x000000ffff0d7224 */ /* 0x001fce00078e00ff */
[----:B------:R-:W-:-:S07]  /*1600*/  LEPC R20, `(.L_x_249) ;  /* 0x000000001014794e */ /* 0x000fce0000000000 */
[----:B-1----:R-:W-:Y:S05]  /*1610*/  CALL.ABS.NOINC R14 ;  /* 0x000000000e007343 */ /* 0x002fea0003c00000 */
.L_x_249:
        /* <DEDUP_REMOVED lines=10> */
[----:B------:R-:W-:Y:S01]  /*16c0*/  @UP0 ULDC.64 UR14, c[0x0][0x9a8] ;  /* 0x00026a00000e0ab9 */ /* 0x000fe20000000a00 */
[----:B------:R-:W-:Y:S01]  /*16d0*/  @UP0 ULDC.64 UR18, c[0x0][0x9b0] ;  /* 0x00026c0000120ab9 */ /* 0x000fe20000000a00 */
[----:B------:R-:W-:Y:S01]  /*16e0*/  @UP1 ULDC.64 UR16, c[0x0][0x9b8] ;  /* 0x00026e0000101ab9 */ /* 0x000fe20000000a00 */
[----:B------:R-:W-:Y:S02]  /*16f0*/  @UP0 UIMAD UR8, UR37, UR14, URZ ;  /* 0x0000000e250802a4 */ /* 0x000fe4000f8e023f */
[----:B------:R-:W-:Y:S02]  /*1700*/  @UP1 UIMAD UR10, UR37, UR16, URZ ;  /* 0x00000010250a12a4 */ /* 0x000fe4000f8e023f */
[----:B------:R-:W-:Y:S02]  /*1710*/  @UP0 UIMAD UR15, UR36, UR15, UR8 ;  /* 0x0000000f240f02a4 */ /* 0x000fe4000f8e0208 */
[----:B------:R-:W-:Y:S02]  /*1720*/  @UP1 UIMAD.WIDE.U32 UR8, UR36, UR16, URZ ;  /* 0x00000010240812a5 */ /* 0x000fe4000f8e003f */
[----:B------:R-:W-:-:S02]  /*1730*/  @UP0 UIMAD.WIDE.U32 UR12, UR36, UR14, URZ ;  /* 0x0000000e240c02a5 */ /* 0x000fc4000f8e003f */
[----:B------:R-:W-:Y:S02]  /*1740*/  @UP1 UIMAD UR16, UR36, UR17, UR10 ;  /* 0x00000011241012a4 */ /* 0x000fe4000f8e020a */
[----:B------:R-:W-:Y:S02]  /*1750*/  @UP1 USHF.R.S32.HI UR17, URZ, 0x1f, UR38 ;  /* 0x0000001f3f111899 */ /* 0x000fe40008011426 */
[----:B------:R-:W-:Y:S01]  /*1760*/  @UP0 USHF.R.S32.HI UR14, URZ, 0x1f, UR38 ;  /* 0x0000001f3f0e0899 */ /* 0x000fe20008011426 */
[----:B------:R-:W-:Y:S01]  /*1770*/  @UP1 ULDC.64 UR10, c[0x0][0x9c0] ;  /* 0x00027000000a1ab9 */ /* 0x000fe20000000a00 */
[----:B------:R-:W-:Y:S02]  /*1780*/  @UP0 UIADD3 UR13, UR13, UR15, URZ ;  /* 0x0000000f0d0d0290 */ /* 0x000fe4000fffe03f */
[----:B------:R-:W-:Y:S02]  /*1790*/  @UP1 UIMAD UR15, UR17, UR10, URZ ;  /* 0x0000000a110f12a4 */ /* 0x000fe4000f8e023f */
[----:B------:R-:W-:-:S02]  /*17a0*/  @UP0 UIMAD UR14, UR14, UR18, URZ ;  /* 0x000000120e0e02a4 */ /* 0x000fc4000f8e023f */
[----:B------:R-:W-:Y:S02]  /*17b0*/  @UP1 UIADD3 UR9, UR9, UR16, URZ ;  /* 0x0000001009091290 */ /* 0x000fe4000fffe03f */
[----:B------:R-:W-:Y:S02]  /*17c0*/  @UP1 UIMAD UR15, UR38, UR11, UR15 ;  /* 0x0000000b260f12a4 */ /* 0x000fe4000f8e020f */
[----:B------:R-:W-:Y:S02]  /*17d0*/  @UP0 UIMAD UR14, UR38, UR19, UR14 ;  /* 0x00000013260e02a4 */ /* 0x000fe4000f8e020e */
[----:B------:R-:W-:Y:S02]  /*17e0*/  @UP0 UIMAD.WIDE.U32 UR12, UR38, UR18, UR12 ;  /* 0x00000012260c02a5 */ /* 0x000fe4000f8e000c */
[----:B------:R-:W-:Y:S02]  /*17f0*/  @UP1 UIMAD.WIDE.U32 UR10, UR38, UR10, UR8 ;  /* 0x0000000a260a12a5 */ /* 0x000fe4000f8e0008 */
[----:B------:R-:W-:-:S02]  /*1800*/  @UP0 UIADD3 UR9, UR13, UR14, URZ ;  /* 0x0000000e0d090290 */ /* 0x000fc4000fffe03f */
[----:B------:R-:W-:Y:S02]  /*1810*/  @UP0 ULEA UR6, UP2, UR12, UR6, 0x2 ;  /* 0x000000060c060291 */ /* 0x000fe4000f84103f */
[----:B------:R-:W-:Y:S02]  /*1820*/  @UP1 UIADD3 UR8, UR11, UR15, URZ ;  /* 0x0000000f0b081290 */ /* 0x000fe4000fffe03f */
[----:B------:R-:W-:Y:S02]  /*1830*/  @UP1 ULEA UR4, UP3, UR10, UR4, 0x2 ;  /* 0x000000040a041291 */ /* 0x000fe4000f86103f */
[----:B------:R-:W-:Y:S01]  /*1840*/  @UP0 ULEA.HI.X UR7, UR12, UR7, UR9, 0x2, UP2 ;  /* 0x000000070c070291 */ /* 0x000fe200090f1409 */
[----:B------:R-:W-:Y:S01]  /*1850*/  IMAD.U32 R6, RZ, RZ, UR6 ;  /* 0x00000006ff067e24 */ /* 0x000fe2000f8e00ff */
[----:B------:R-:W-:Y:S02]  /*1860*/  @UP1 ULEA.HI.X UR5, UR10, UR5, UR8, 0x2, UP3 ;  /* 0x000000050a051291 */ /* 0x000fe400098f1408 */
[----:B------:R-:W-:-:S02]  /*1870*/  MOV R8, UR4 ;  /* 0x0000000400087c02 */ /* 0x000fc40008000f00 */
[----:B------:R-:W-:Y:S02]  /*1880*/  IMAD.U32 R7, RZ, RZ, UR7 ;  /* 0x00000007ff077e24 */ /* 0x000fe4000f8e00ff */
[----:B------:R-:W-:-:S03]  /*1890*/  IMAD.U32 R9, RZ, RZ, UR5 ;  /* 0x00000005ff097e24 */ /* 0x000fc6000f8e00ff */
[----:B------:R0:W2:Y:S04]  /*18a0*/  @P0 LDG.E R5, desc[UR46][R6.64] ;  /* 0x0000002e06050981 */ /* 0x0000a8000c1e1900 */
[----:B------:R-:W2:Y:S01]  /*18b0*/  @P1 LDG.E R0, desc[UR46][R8.64] ;  /* 0x0000002e08001981 */ /* 0x000ea2000c1e1900 */
[----:B------:R-:W1:Y:S01]  /*18c0*/  S2UR UR5, SR_CgaCtaId ;  /* 0x00000000000579c3 */ /* 0x000e620000008800 */
[----:B------:R-:W-:Y:S01]  /*18d0*/  ULEA.HI UR4, UR43, UR43, URZ, 0x1 ;  /* 0x0000002b2b047291 */ /* 0x000fe2000f8f083f */
[----:B------:R-:W-:-:S03]  /*18e0*/  MOV R3, 0x400 ;  /* 0x0000040000037802 */ /* 0x000fc60000000f00 */
[----:B------:R-:W-:Y:S01]  /*18f0*/  ULOP3.LUT UR4, UR4, 0xfffffffe, URZ, 0xc0, !UPT ;  /* 0xfffffffe04047892 */ /* 0x000fe2000f8ec03f */
[----:B0-----:R-:W-:-:S03]  /*1900*/  IMAD.U32 R6, RZ, RZ, UR44 ;  /* 0x0000002cff067e24 */ /* 0x001fc6000f8e00ff */
[----:B------:R-:W-:Y:S02]  /*1910*/  UIADD3 UR4, UR43, -UR4, URZ ;  /* 0x800000042b047290 */ /* 0x000fe4000fffe03f */
[----:B------:R-:W-:-:S04]  /*1920*/  ISETP.NE.AND P0, PT, R6, 0x3, PT ;  /* 0x000000030600780c */ /* 0x000fc80003f05270 */
[----:B------:R-:W-:Y:S01]  /*1930*/  IMAD.U32 R10, RZ, RZ, UR4 ;  /* 0x00000004ff0a7e24 */ /* 0x000fe2000f8e00ff */
[----:B------:R-:W-:-:S04]  /*1940*/  ULDC UR4, c[0x0][0x9d8] ;  /* 0x0002760000047ab9 */ /* 0x000fc80000000800 */
[----:B------:R-:W-:Y:S01]  /*1950*/  SHF.L.U32 R10, R10, 0x1f, RZ ;  /* 0x0000001f0a0a7819 */ /* 0x000fe200000006ff */
[----:B-1----:R-:W-:-:S05]  /*1960*/  IMAD.U32 R4, RZ, RZ, UR5 ;  /* 0x00000005ff047e24 */ /* 0x002fca000f8e00ff */
[----:B------:R-:W-:-:S04]  /*1970*/  LEA R3, R4, R3, 0x18 ;  /* 0x0000000304037211 */ /* 0x000fc800078ec0ff */
[----:B------:R-:W0:Y:S01]  /*1980*/  SYNCS.PHASECHK.TRANS64.TRYWAIT P1, [R3+URZ+0x29800], R10 ;  /* 0x0298000a030075a7 */ /* 0x000e22000802017f */
[----:B--2---:R-:W-:-:S04]  /*1990*/  FMUL.FTZ R0, R5, R0 ;  /* 0x0000000005007220 */ /* 0x004fc80000410000 */
[----:B------:R-:W-:Y:S01]  /*19a0*/  FMUL.FTZ R0, R0, UR4 ;  /* 0x0000000400007c20 */ /* 0x000fe20008410000 */
[----:B0-----:R-:W-:Y:S06]  /*19b0*/  @!P1 BRA `(.L_x_250) ;  /* 0x000000ec00f49947 */ /* 0x001fec0003800000 */
.L_x_377:
[----:B------:R-:W-:Y:S05]  /*19c0*/  @!P0 BRA `(.L_x_251) ;  /* 0x0000000000048947 */ /* 0x000fea0003800000 */
[----:B------:R-:W-:Y:S01]  /*19d0*/  BPT.TRAP 0x1 ;  /* 0x000000040000795c */ /* 0x000fe20000300000 */
.L_x_251:
[----:B------:R-:W-:Y:S02]  /*19e0*/  IMAD.U32 R6, RZ, RZ, UR50 ;  /* 0x00000032ff067e24 */ /* 0x000fe4000f8e00ff */
[----:B------:R-:W-:Y:S02]  /*19f0*/  IMAD.U32 R7, RZ, RZ, UR42 ;  /* 0x0000002aff077e24 */ /* 0x000fe4000f8e00ff */
[----:B------:R-:W-:-:S03]  /*1a00*/  IMAD R5, R6, 0x8, R3 ;  /* 0x0000000806057824 */ /* 0x000fc600078e0203 */
[----:B------:R-:W-:-:S04]  /*1a10*/  SHF.L.U32 R6, R7, 0x1f, RZ ;  /* 0x0000001f07067819 */ /* 0x000fc800000006ff */
[----:B------:R1:W2:Y:S01]  /*1a20*/  SYNCS.PHASECHK.TRANS64.TRYWAIT P1, [R5+URZ+0x29830], R6 ;  /* 0x02983006050075a7 */ /* 0x0002a2000802017f */
[----:B------:R-:W-:Y:S05]  /*1a30*/  @!P0 BRA `(.L_x_252) ;  /* 0x0000000000048947 */ /* 0x000fea0003800000 */
[----:B------:R-:W-:Y:S01]  /*1a40*/  BPT.TRAP 0x1 ;  /* 0x000000040000795c */ /* 0x000fe20000300000 */
.L_x_252:
[----:B------:R-:W3:Y:S01]  /*1a50*/  S2R R7, SR_TID.X ;  /* 0x0000000000077919 */ /* 0x000ee20000002100 */
[----:B------:R-:W-:Y:S01]  /*1a60*/  IMAD.MOV.U32 R87, RZ, RZ, RZ ;  /* 0x000000ffff577224 */ /* 0x000fe200078e00ff */
[----:B---3--:R-:W-:Y:S01]  /*1a70*/  LOP3.LUT P2, RZ, R7, 0x7f, RZ, 0xc0, !PT ;  /* 0x0000007f07ff7812 */ /* 0x008fe2000784c0ff */
[----:B--2---:R-:W-:-:S12]  /*1a80*/  @P1 BRA `(.L_x_253) ;  /* 0x0000000000081947 */ /* 0x004fd80003800000 */
[----:B------:R-:W2:Y:S02]  /*1a90*/  SYNCS.PHASECHK.TRANS64.TRYWAIT P1, [R5+URZ+0x29830], R6 ;  /* 0x02983006050075a7 */ /* 0x000ea4000802017f */
[----:B--2---:R-:W-:Y:S05]  /*1aa0*/  @!P1 BRA `(.L_x_254) ;  /* 0x000000ec00cc9947 */ /* 0x004fea0003800000 */
.L_x_253:
[----:B------:R-:W-:Y:S05]  /*1ab0*/  WARPSYNC.ALL ;  /* 0x0000000000007948 */ /* 0x000fea0003800000 */
[----:B------:R-:W-:Y:S01]  /*1ac0*/  R2UR UR4, R3 ;  /* 0x00000000030472ca */ /* 0x000fe200000e0000 */
[----:B------:R-:W-:Y:S01]  /*1ad0*/  ULOP3.LUT UR28, UR51, 0x10000, URZ, 0xfc, !UPT ;  /* 0x00010000331c7892 */ /* 0x000fe2000f8efc3f */
[----:B------:R-:W-:Y:S01]  /*1ae0*/  WARPGROUP.ARRIVE ;  /* 0x00000000000079c5 */ /* 0x000fe20000000000 */
[----:B------:R-:W-:Y:S01]  /*1af0*/  UMOV UR25, 0x80000020 ;  /* 0x8000002000197882 */ /* 0x000fe20000000000 */
[----:B------:R-:W-:Y:S01]  /*1b00*/  UMOV UR27, 0x80000020 ;  /* 0x80000020001b7882 */ /* 0x000fe20000000000 */
[----:B------:R-:W-:Y:S01]  /*1b10*/  UMOV UR5, UR25 ;  /* 0x0000001900057c82 */ /* 0x000fe20008000000 */
[----:B------:R-:W-:Y:S01]  /*1b20*/  UMOV UR7, 0x80000020 ;  /* 0x8000002000077882 */ /* 0x000fe20000000000 */
[----:B------:R-:W-:Y:S01]  /*1b30*/  UMOV UR9, UR25 ;  /* 0x0000001900097c82 */ /* 0x000fe20008000000 */
[----:B------:R-:W-:Y:S01]  /*1b40*/  UMOV UR24, UR28 ;  /* 0x0000001c00187c82 */ /* 0x000fe20008000000 */
[----:B------:R-:W-:Y:S01]  /*1b50*/  UMOV UR11, 0x80000020 ;  /* 0x80000020000b7882 */ /* 0x000fe20000000000 */
[----:B------:R-:W-:Y:S01]  /*1b60*/  UMOV UR8, UR24 ;  /* 0x0000001800087c82 */ /* 0x000fe20008000000 */
[----:B------:R-:W-:Y:S01]  /*1b70*/  UIADD3 UR12, UR28, 0x2, URZ ;  /* 0x000000021c0c7890 */ /* 0x000fe2000fffe03f */
[----:B------:R-:W-:Y:S01]  /*1b80*/  VIADD R9, R168, UR49 ;  /* 0x00000031a8097c36 */ /* 0x000fe20008000000 */
[----:B------:R-:W-:Y:S01]  /*1b90*/  UIADD3 UR4, UR4, 0x1a400, URZ ;  /* 0x0001a40004047890 */ /* 0x000fe2000fffe03f */
[----:B------:R-:W3:Y:S01]  /*1ba0*/  S2R R77, SR_TID.X ;  /* 0x00000000004d7919 */ /* 0x000ee20000002100 */
[----:B------:R-:W-:Y:S01]  /*1bb0*/  UMOV UR15, 0x80000020 ;  /* 0x80000020000f7882 */ /* 0x000fe20000000000 */
[----:B------:R-:W-:-:S02]  /*1bc0*/  UIADD3 UR16, UR28, 0x200, URZ ;  /* 0x000002001c107890 */ /* 0x000fc4000fffe03f */
[----:B------:R-:W-:Y:S01]  /*1bd0*/  USHF.R.U32.HI UR4, URZ, 0x4, UR4 ;  /* 0x000000043f047899 */ /* 0x000fe20008011604 */
[----:B------:R-:W-:Y:S01]  /*1be0*/  UMOV UR19, 0x80000020 ;  /* 0x8000002000137882 */ /* 0x000fe20000000000 */
[----:B------:R-:W-:Y:S02]  /*1bf0*/  UMOV UR23, 0x80000020 ;  /* 0x8000002000177882 */ /* 0x000fe40000000000 */
[----:B------:R-:W-:Y:S01]  /*1c00*/  ULOP3.LUT UR4, UR4, 0x3fff, URZ, 0xc0, !UPT ;  /* 0x00003fff04047892 */ /* 0x000fe2000f8ec03f */
[----:B------:R-:W-:Y:S01]  /*1c10*/  UMOV UR31, 0x80000020 ;  /* 0x80000020001f7882 */ /* 0x000fe20000000000 */
[----:B------:R-:W-:Y:S02]  /*1c20*/  UISETP.GE.AND UP0, UPT, UR49, 0xa1, UPT ;  /* 0x000000a13100788c */ /* 0x000fe4000bf06270 */
[----:B------:R-:W-:-:S03]  /*1c30*/  ULOP3.LUT UR45, UR4, 0x10000, URZ, 0xfc, !UPT ;  /* 0x00010000042d7892 */ /* 0x000fc6000f8efc3f */
[----:B------:R-:W-:Y:S01]  /*1c40*/  UMOV UR4, UR24 ;  /* 0x0000001800047c82 */ /* 0x000fe20008000000 */
[----:B------:R-:W-:-:S04]  /*1c50*/  UIMAD UR32, UR50, 0x780, UR45 ;  /* 0x00000780322078a4 */ /* 0x000fc8000f8e022d */
[----:B------:R-:W-:Y:S02]  /*1c60*/  UIADD3 UR6, UR32, 0x100, URZ ;  /* 0x0000010020067890 */ /* 0x000fe4000fffe03f */
[----:B------:R-:W-:Y:S02]  /*1c70*/  UIADD3 UR10, UR32, 0x180, URZ ;  /* 0x00000180200a7890 */ /* 0x000fe4000fffe03f */
[----:B------:R-:W-:Y:S01]  /*1c80*/  UMOV UR26, UR32 ;  /* 0x00000020001a7c82 */ /* 0x000fe20008000000 */
[----:B------:R-:W-:Y:S01]  /*1c90*/  UIADD3 UR14, UR32, 0x182, URZ ;  /* 0x00000182200e7890 */ /* 0x000fe2000fffe03f */
[----:B------:R-:W-:Y:S01]  /*1ca0*/  QGMMA.64x32x32.F32.E4M3.E4M3 R104, gdesc[UR24], RZ, !UPT, gsb0 ;  /* 0x00600000186879f3 */ /* 0x000fe2000c0008ff */
[----:B------:R-:W-:Y:S01]  /*1cb0*/  UIADD3 UR26, UR32, 0x80, URZ ;  /* 0x00000080201a7890 */ /* 0x000fe2000fffe03f */
[----:B------:R-:W-:Y:S01]  /*1cc0*/  UMOV UR27, 0x80000020 ;  /* 0x80000020001b7882 */ /* 0x000fe20000000000 */
[----:B------:R-:W-:Y:S02]  /*1cd0*/  UIADD3 UR18, UR32, 0x400, URZ ;  /* 0x0000040020127890 */ /* 0x000fe4000fffe03f */
[----:B------:R-:W-:-:S02]  /*1ce0*/  UIADD3 UR22, UR32, 0x402, URZ ;  /* 0x0000040220167890 */ /* 0x000fc4000fffe03f */
[----:B------:R-:W-:Y:S01]  /*1cf0*/  UIADD3 UR30, UR32, 0x680, URZ ;  /* 0x00000680201e7890 */ /* 0x000fe2000fffe03f */
        /* <DEDUP_REMOVED lines=168> */
[----:B-12---:R-:W1:Y:S08]  /*2780*/  MUFU.TANH R6, R106 ;  /* 0x0000006a00067308 */ /* 0x006e700000002400 */
[----:B------:R-:W2:Y:S08]  /*2790*/  MUFU.TANH R74, R112 ;  /* 0x00000070004a7308 */ /* 0x000eb00000002400 */
[----:B------:R-:W2:Y:S08]  /*27a0*/  MUFU.TANH R7, R107 ;  /* 0x0000006b00077308 */ /* 0x000eb00000002400 */
[----:B------:R-:W-:Y:S01]  /*27b0*/  MUFU.TANH R86, R116 ;  /* 0x0000007400567308 */ /* 0x000fe20000002400 */
        /* <DEDUP_REMOVED lines=21> */
[----:B0-----:R-:W0:Y:S01]  /*2910*/  MUFU.TANH R10, R111 ;  /* 0x0000006f000a7308 */ /* 0x001e220000002400 */
[C---:B------:R-:W-:Y:S01]  /*2920*/  FMUL.FTZ R99, R0.reuse, R99 ;  /* 0x0000006300637220 */ /* 0x040fe20000410000 */
[----:B------:R-:W-:-:S06]  /*2930*/  FMUL.FTZ R103, R0, R103 ;  /* 0x0000006700677220 */ /* 0x000fcc0000410000 */
[----:B------:R-:W0:Y:S08]  /*2940*/  MUFU.TANH R117, R117 ;  /* 0x0000007500757308 */ /* 0x000e300000002400 */
[----:B------:R-:W0:Y:S08]  /*2950*/  MUFU.TANH R12, R114 ;  /* 0x00000072000c7308 */ /* 0x000e300000002400 */
[----:B------:R-:W0:Y:S08]  /*2960*/  MUFU.TANH R84, R88 ;  /* 0x0000005800547308 */ /* 0x000e300000002400 */
[----:B------:R-:W0:Y:S08]  /*2970*/  MUFU.TANH R14, R115 ;  /* 0x00000073000e7308 */ /* 0x000e300000002400 */
[----:B------:R-:W0:Y:S01]  /*2980*/  MUFU.TANH R82, R89 ;  /* 0x0000005900527308 */ /* 0x000e220000002400 */
[----:B------:R-:W-:-:S02]  /*2990*/  WARPGROUP.DEPBAR.LE gsb0, 0x0 ;  /* 0x00008000000079c5 */ /* 0x000fc40000010000 */
[----:B------:R-:W-:Y:S01]  /*29a0*/  WARPGROUP.ARRIVE ;  /* 0x00000000000079c5 */ /* 0x000fe20000000000 */
[C---:B------:R-:W-:Y:S01]  /*29b0*/  FMUL.FTZ R56, R0.reuse, R56 ;  /* 0x0000003800387220 */ /* 0x040fe20000410000 */
[C---:B------:R-:W-:Y:S01]  /*29c0*/  FMUL.FTZ R64, R0.reuse, R64 ;  /* 0x0000004000407220 */ /* 0x040fe20000410000 */
[C---:B------:R-:W-:Y:S01]  /*29d0*/  FMUL.FTZ R66, R0.reuse, R66 ;  /* 0x0000004200427220 */ /* 0x040fe20000410000 */
[C---:B------:R-:W-:Y:S01]  /*29e0*/  FMUL.FTZ R70, R0.reuse, R70 ;  /* 0x0000004600467220 */ /* 0x040fe20000410000 */
[----:B------:R4:W-:Y:S01]  /*29f0*/  MUFU.TANH R13, R56 ;  /* 0x00000038000d7308 */ /* 0x0009e20000002400 */
[----:B------:R-:W-:Y:S01]  /*2a00*/  QGMMA.64x32x32.F32.E4M3.E4M3 R40, gdesc[UR20], R40, gsb0 ;  /* 0x00600000142879f3 */ /* 0x000fe20008000828 */
[----:B------:R-:W-:Y:S01]  /*2a10*/  UIADD3 UR22, UR32, 0x702, URZ ;  /* 0x0000070220167890 */ /* 0x000fe2000fffe03f */
[C---:B------:R-:W-:Y:S01]  /*2a20*/  FMUL.FTZ R57, R0.reuse, R57 ;  /* 0x0000003900397220 */ /* 0x040fe20000410000 */
[----:B------:R-:W-:Y:S01]  /*2a30*/  UMOV UR23, 0x80000020 ;  /* 0x8000002000177882 */ /* 0x000fe20000000000 */
        /* <DEDUP_REMOVED lines=9> */
[C---:B------:R-:W-:Y:S01]  /*2ad0*/  FMUL.FTZ R68, R0.reuse, R68 ;  /* 0x0000004400447220 */ /* 0x040fe20000410000 */
[C---:B------:R-:W-:Y:S01]  /*2ae0*/  FMUL.FTZ R62, R0.reuse, R62 ;  /* 0x0000003e003e7220 */ /* 0x040fe20000410000 */
[----:B------:R3:W-:Y:S01]  /*2af0*/  MUFU.TANH R15, R66 ;  /* 0x00000042000f7308 */ /* 0x0007e20000002400 */
[C---:B------:R-:W-:Y:S01]  /*2b00*/  FMUL.FTZ R63, R0.reuse, R63 ;  /* 0x0000003f003f7220 */ /* 0x040fe20000410000 */
[C---:B------:R-:W-:Y:S01]  /*2b10*/  ISETP.GT.AND P1, PT, R9.reuse, RZ, PT ;  /* 0x000000ff0900720c */ /* 0x040fe20003f24270 */
[C---:B------:R-:W-:Y:S01]  /*2b20*/  FMUL.FTZ R69, R0.reuse, R69 ;  /* 0x0000004500457220 */ /* 0x040fe20000410000 */
[C---:B------:R-:W-:Y:S01]  /*2b30*/  ISETP.GT.AND P2, PT, R9.reuse, 0x1, PT ;  /* 0x000000010900780c */ /* 0x040fe20003f44270 */
[----:B------:R-:W-:Y:S01]  /*2b40*/  FMUL.FTZ R71, R0, R71 ;  /* 0x0000004700477220 */ /* 0x000fe20000410000 */
[----:B------:R-:W-:Y:S01]  /*2b50*/  ISETP.GT.AND P3, PT, R9, 0x8, PT ;  /* 0x000000080900780c */ /* 0x000fe20003f64270 */
[----:B------:R-:W-:Y:S01]  /*2b60*/  IMAD.U32 R89, RZ, RZ, UR6 ;  /* 0x00000006ff597e24 */ /* 0x000fe2000f8e00ff */
[----:B-----5:R-:W-:Y:S01]  /*2b70*/  FSEL R64, R104, -INF , P1 ;  /* 0xff80000068407808 */ /* 0x020fe20000800000 */
[----:B------:R4:W-:Y:S01]  /*2b80*/  MUFU.TANH R72, R70 ;  /* 0x0000004600487308 */ /* 0x0009e20000002400 */
[----:B------:R-:W-:-:S02]  /*2b90*/  FSEL R11, R11, -INF , P2 ;  /* 0xff8000000b0b7808 */ /* 0x000fc40001000000 */
[C---:B------:R-:W-:Y:S02]  /*2ba0*/  ISETP.GT.AND P4, PT, R9.reuse, 0x9, PT ;  /* 0x000000090900780c */ /* 0x040fe40003f84270 */
[----:B---3--:R-:W-:Y:S02]  /*2bb0*/  FSEL R66, R108, -INF , P3 ;  /* 0xff8000006c427808 */ /* 0x008fe40001800000 */
[----:B------:R-:W-:Y:S01]  /*2bc0*/  FMNMX.FTZ R75, R64, R11, !PT ;  /* 0x0000000b404b7209 */ /* 0x000fe20007810000 */
[----:B------:R-:W3:Y:S01]  /*2bd0*/  MUFU.TANH R20, R118 ;  /* 0x0000007600147308 */ /* 0x000ee20000002400 */
[----:B------:R-:W-:Y:S02]  /*2be0*/  ISETP.GT.AND P5, PT, R9, 0x10, PT ;  /* 0x000000100900780c */ /* 0x000fe40003fa4270 */
[----:B----4-:R-:W-:Y:S02]  /*2bf0*/  FSEL R70, R109, -INF , P4 ;  /* 0xff8000006d467808 */ /* 0x010fe40002000000 */
[----:B------:R-:W-:-:S02]  /*2c00*/  FMNMX.FTZ R75, R66, R75, !PT ;  /* 0x0000004b424b7209 */ /* 0x000fc40007810000 */
[----:B-1----:R-:W-:Y:S01]  /*2c10*/  FSEL R6, R6, -INF , P1 ;  /* 0xff80000006067808 */ /* 0x002fe20000800000 */
[----:B------:R1:W4:Y:S01]  /*2c20*/  MUFU.TANH R76, R92 ;  /* 0x0000005c004c7308 */ /* 0x0003220000002400 */
[----:B------:R-:W-:Y:S02]  /*2c30*/  ISETP.GT.AND P1, PT, R9, 0x11, PT ;  /* 0x000000110900780c */ /* 0x000fe40003f24270 */
[----:B--2---:R-:W-:Y:S02]  /*2c40*/  FSEL R74, R74, -INF , P5 ;  /* 0xff8000004a4a7808 */ /* 0x004fe40002800000 */
[----:B------:R-:W-:Y:S02]  /*2c50*/  FMNMX.FTZ R75, R70, R75, !PT ;  /* 0x0000004b464b7209 */ /* 0x000fe40007810000 */
[----:B------:R-:W-:Y:S01]  /*2c60*/  FSEL R7, R7, -INF , P2 ;  /* 0xff80000007077808 */ /* 0x000fe20001000000 */
[----:B------:R-:W2:Y:S01]  /*2c70*/  MUFU.TANH R119, R119 ;  /* 0x0000007700777308 */ /* 0x000ea20000002400 */
[----:B------:R-:W-:-:S02]  /*2c80*/  ISETP.GT.AND P2, PT, R9, 0x18, PT ;  /* 0x000000180900780c */ /* 0x000fc40003f44270 */
[----:B------:R-:W-:Y:S02]  /*2c90*/  FSEL R78, R78, -INF , P1 ;  /* 0xff8000004e4e7808 */ /* 0x000fe40000800000 */
[----:B------:R-:W-:Y:S02]  /*2ca0*/  FMNMX.FTZ R75, R74, R75, !PT ;  /* 0x0000004b4a4b7209 */ /* 0x000fe40007810000 */
[----:B------:R-:W-:Y:S01]  /*2cb0*/  FSEL R8, R8, -INF , P3 ;  /* 0xff80000008087808 */ /* 0x000fe20001800000 */
[----:B------:R-:W-:Y:S01]  /*2cc0*/  MUFU.TANH R90, R90 ;  /* 0x0000005a005a7308 */ /* 0x000fe20000002400 */
[C---:B------:R-:W-:Y:S02]  /*2cd0*/  ISETP.GT.AND P3, PT, R9.reuse, 0x19, PT ;  /* 0x000000190900780c */ /* 0x040fe40003f64270 */
[----:B------:R-:W-:Y:S01]  /*2ce0*/  FSEL R86, R86, -INF , P2 ;  /* 0xff80000056567808 */ /* 0x000fe20001000000 */
[----:B------:R-:W-:Y:S02]  /*2cf0*/  WARPGROUP.DEPBAR.LE gsb0, 0x0 ;  /* 0x00008000000079c5 */ /* 0x000fe40000010000 */
[----:B------:R-:W-:Y:S01]  /*2d00*/  WARPGROUP.ARRIVE ;  /* 0x00000000000079c5 */ /* 0x000fe20000000000 */
[----:B------:R-:W-:Y:S01]  /*2d10*/  FMNMX.FTZ R75, R78, R75, !PT ;  /* 0x0000004b4e4b7209 */ /* 0x000fe20007810000 */
[----:B------:R-:W-:Y:S01]  /*2d20*/  MUFU.TANH R93, R93 ;  /* 0x0000005d005d7308 */ /* 0x000fe20000002400 */
[----:B0-----:R-:W-:Y:S01]  /*2d30*/  FSEL R10, R10, -INF , P4 ;  /* 0xff8000000a0a7808 */ /* 0x001fe20002000000 */
[C---:B------:R-:W-:Y:S01]  /*2d40*/  FMUL.FTZ R40, R0.reuse, R40 ;  /* 0x0000002800287220 */ /* 0x040fe20000410000 */
[----:B------:R-:W-:Y:S01]  /*2d50*/  ISETP.GT.AND P4, PT, R9, 0x20, PT ;  /* 0x000000200900780c */ /* 0x000fe20003f84270 */
[----:B------:R-:W-:Y:S01]  /*2d60*/  QGMMA.64x32x32.F32.E4M3.E4M3 R24, gdesc[UR20], R24, gsb0 ;  /* 0x00600000141879f3 */ /* 0x000fe20008000818 */
[----:B-1----:R-:W-:Y:S01]  /*2d70*/  FSEL R92, R117, -INF , P3 ;  /* 0xff800000755c7808 */ /* 0x002fe20001800000 */
[----:B------:R-:W-:Y:S01]  /*2d80*/  FMUL.FTZ R42, R0, R42 ;  /* 0x0000002a002a7220 */ /* 0x000fe20000410000 */
[----:B------:R-:W-:Y:S01]  /*2d90*/  FMNMX.FTZ R75, R86, R75, !PT ;  /* 0x0000004b564b7209 */ /* 0x000fe20007810000 */
[----:B------:R-:W0:Y:S01]  /*2da0*/  MUFU.TANH R96, R96 ;  /* 0x0000006000607308 */ /* 0x000e220000002400 */
[----:B------:R-:W-:Y:S01]  /*2db0*/  FSEL R12, R12, -INF , P5 ;  /* 0xff8000000c0c7808 */ /* 0x000fe20002800000 */
[C---:B------:R-:W-:Y:S01]  /*2dc0*/  FMUL.FTZ R44, R0.reuse, R44 ;  /* 0x0000002c002c7220 */ /* 0x040fe20000410000 */
[C---:B------:R-:W-:Y:S01]  /*2dd0*/  ISETP.GT.AND P5, PT, R9.reuse, 0x21, PT ;  /* 0x000000210900780c */ /* 0x040fe20003fa4270 */
[----:B------:R-:W-:Y:S01]  /*2de0*/  FMUL.FTZ R46, R0, R46 ;  /* 0x0000002e002e7220 */ /* 0x000fe20000410000 */
[----:B------:R-:W-:Y:S01]  /*2df0*/  FSEL R84, R84, -INF , P4 ;  /* 0xff80000054547808 */ /* 0x000fe20002000000 */
[----:B------:R-:W-:Y:S01]  /*2e00*/  FMUL.FTZ R48, R0, R48 ;  /* 0x0000003000307220 */ /* 0x000fe20000410000 */
[----:B------:R-:W-:Y:S01]  /*2e10*/  FMNMX.FTZ R75, R92, R75, !PT ;  /* 0x0000004b5c4b7209 */ /* 0x000fe20007810000 */
[----:B------:R-:W1:Y:S01]  /*2e20*/  MUFU.TANH R91, R91 ;  /* 0x0000005b005b7308 */ /* 0x000e620000002400 */
[----:B------:R-:W-:Y:S01]  /*2e30*/  FSEL R14, R14, -INF , P1 ;  /* 0xff8000000e0e7808 */ /* 0x000fe20000800000 */
[C---:B------:R-:W-:Y:S01]  /*2e40*/  FMUL.FTZ R50, R0.reuse, R50 ;  /* 0x0000003200327220 */ /* 0x040fe20000410000 */
[C---:B------:R-:W-:Y:S01]  /*2e50*/  ISETP.GT.AND P1, PT, R9.reuse, 0x28, PT ;  /* 0x000000280900780c */ /* 0x040fe20003f24270 */
[----:B------:R-:W-:Y:S01]  /*2e60*/  FMUL.FTZ R73, R0, R54 ;  /* 0x0000003600497220 */ /* 0x000fe20000410000 */
[----:B------:R-:W-:Y:S01]  /*2e70*/  FSEL R82, R82, -INF , P5 ;  /* 0xff80000052527808 */ /* 0x000fe20002800000 */
[----:B------:R-:W-:Y:S01]  /*2e80*/  FMUL.FTZ R56, R0, R51 ;  /* 0x0000003300387220 */ /* 0x000fe20000410000 */
[----:B------:R-:W-:Y:S01]  /*2e90*/  FMNMX.FTZ R75, R84, R75, !PT ;  /* 0x0000004b544b7209 */ /* 0x000fe20007810000 */
[----:B------:R-:W-:Y:S01]  /*2ea0*/  MUFU.TANH R94, R94 ;  /* 0x0000005e005e7308 */ /* 0x000fe20000002400 */
[----:B---3--:R-:W-:Y:S01]  /*2eb0*/  FSEL R20, R20, -INF , P2 ;  /* 0xff80000014147808 */ /* 0x008fe20001000000 */
[C---:B------:R-:W-:Y:S01]  /*2ec0*/  FMUL.FTZ R41, R0.reuse, R41 ;  /* 0x0000002900297220 */ /* 0x040fe20000410000 */
[----:B------:R-:W-:Y:S01]  /*2ed0*/  ISETP.GT.AND P2, PT, R9, 0x29, PT ;  /* 0x000000290900780c */ /* 0x000fe20003f44270 */
[----:B------:R-:W-:Y:S01]  /*2ee0*/  FMUL.FTZ R45, R0, R45 ;  /* 0x0000002d002d7220 */ /* 0x000fe20000410000 */
[----:B----4-:R-:W-:Y:S01]  /*2ef0*/  FSEL R76, R76, -INF , P1 ;  /* 0xff8000004c4c7808 */ /* 0x010fe20000800000 */
[----:B------:R-:W-:Y:S01]  /*2f00*/  FMUL.FTZ R53, R0, R53 ;  /* 0x0000003500357220 */ /* 0x000fe20000410000 */
[----:B------:R-:W-:Y:S01]  /*2f10*/  FMNMX.FTZ R75, R82, R75, !PT ;  /* 0x0000004b524b7209 */ /* 0x000fe20007810000 */
[----:B------:R-:W-:Y:S01]  /*2f20*/  MUFU.TANH R97, R97 ;  /* 0x0000006100617308 */ /* 0x000fe20000002400 */
[C---:B------:R-:W-:Y:S01]  /*2f30*/  FMUL.FTZ R55, R0.reuse, R55 ;  /* 0x0000003700377220 */ /* 0x040fe20000410000 */
[----:B------:R-:W-:Y:S01]  /*2f40*/  FMUL.FTZ R43, R0, R43 ;  /* 0x0000002b002b7220 */ /* 0x000fe20000410000 */
[----:B------:R-:W-:Y:S01]  /*2f50*/  FMNMX.FTZ R75, R76, R75, !PT ;  /* 0x0000004b4c4b7209 */ /* 0x000fe20007810000 */
[C---:B------:R-:W-:Y:S01]  /*2f60*/  FMUL.FTZ R49, R0.reuse, R49 ;  /* 0x0000003100317220 */ /* 0x040fe20000410000 */
[----:B------:R-:W-:-:S03]  /*2f70*/  FMUL.FTZ R47, R0, R47 ;  /* 0x0000002f002f7220 */ /* 0x000fc60000410000 */
[----:B------:R-:W3:Y:S08]  /*2f80*/  MUFU.TANH R100, R100 ;  /* 0x0000006400647308 */ /* 0x000ef00000002400 */
[----:B------:R-:W-:Y:S08]  /*2f90*/  MUFU.TANH R95, R95 ;  /* 0x0000005f005f7308 */ /* 0x000ff00000002400 */
[----:B------:R-:W4:Y:S08]  /*2fa0*/  MUFU.TANH R102, R102 ;  /* 0x0000006600667308 */ /* 0x000f300000002400 */
[----:B------:R2:W-:Y:S01]  /*2fb0*/  MUFU.TANH R128, R40 ;  /* 0x0000002800807308 */ /* 0x0005e20000002400 */
[----:B------:R-:W-:-:S02]  /*2fc0*/  WARPGROUP.DEPBAR.LE gsb0, 0x0 ;  /* 0x00008000000079c5 */ /* 0x000fc40000010000 */
[C---:B------:R-:W-:Y:S01]  /*2fd0*/  FMUL.FTZ R25, R0.reuse, R25 ;  /* 0x0000001900197220 */ /* 0x040fe20000410000 */
[C---:B------:R-:W-:Y:S01]  /*2fe0*/  FMUL.FTZ R27, R0.reuse, R27 ;  /* 0x0000001b001b7220 */ /* 0x040fe20000410000 */
[C---:B------:R-:W-:Y:S01]  /*2ff0*/  FMUL.FTZ R29, R0.reuse, R29 ;  /* 0x0000001d001d7220 */ /* 0x040fe20000410000 */
[C---:B------:R-:W-:Y:S01]  /*3000*/  FMUL.FTZ R33, R0.reuse, R33 ;  /* 0x0000002100217220 */ /* 0x040fe20000410000 */
[C---:B------:R-:W-:Y:S01]  /*3010*/  FMUL.FTZ R37, R0.reuse, R37 ;  /* 0x0000002500257220 */ /* 0x040fe20000410000 */
[----:B------:R5:W-:Y:S01]  /*3020*/  MUFU.TANH R80, R42 ;  /* 0x0000002a00507308 */ /* 0x000be20000002400 */
[----:B--2---:R-:W-:Y:S01]  /*3030*/  FSEL R40, R119, -INF , P3 ;  /* 0xff80000077287808 */ /* 0x004fe20001800000 */
[C---:B------:R-:W-:Y:S01]  /*3040*/  FMUL.FTZ R31, R0.reuse, R31 ;  /* 0x0000001f001f7220 */ /* 0x040fe20000410000 */
[----:B------:R-:W-:Y:S01]  /*3050*/  ISETP.GT.AND P3, PT, R9, 0x30, PT ;  /* 0x000000300900780c */ /* 0x000fe20003f64270 */
[C---:B------:R-:W-:Y:S01]  /*3060*/  FMUL.FTZ R35, R0.reuse, R35 ;  /* 0x0000002300237220 */ /* 0x040fe20000410000 */
[----:B------:R-:W-:-:S02]  /*3070*/  FMUL.FTZ R39, R0, R39 ;  /* 0x0000002700277220 */ /* 0x000fc40000410000 */
[----:B0-----:R-:W-:Y:S01]  /*3080*/  FSEL R96, R96, -INF , P3 ;  /* 0xff80000060607808 */ /* 0x001fe20001800000 */
[----:B------:R-:W0:Y:S01]  /*3090*/  MUFU.TANH R101, R101 ;  /* 0x0000006500657308 */ /* 0x000e220000002400 */
[----:B-----5:R-:W-:Y:S02]  /*30a0*/  FSEL R42, R90, -INF , P4 ;  /* 0xff8000005a2a7808 */ /* 0x020fe40002000000 */
[----:B------:R-:W-:Y:S02]  /*30b0*/  FSEL R90, R93, -INF , P2 ;  /* 0xff8000005d5a7808 */ /* 0x000fe40001000000 */
[----:B------:R-:W-:Y:S02]  /*30c0*/  ISETP.GT.AND P4, PT, R9, 0x31, PT ;  /* 0x000000310900780c */ /* 0x000fe40003f84270 */
[----:B------:R-:W-:Y:S01]  /*30d0*/  FMNMX.FTZ R75, R90, R75, !PT ;  /* 0x0000004b5a4b7209 */ /* 0x000fe20007810000 */
[----:B------:R-:W-:Y:S03]  /*30e0*/  MUFU.TANH R98, R98 ;  /* 0x0000006200627308 */ /* 0x000fe60000002400 */
[----:B------:R-:W-:-:S05]  /*30f0*/  FMNMX.FTZ R75, R96, R75, !PT ;  /* 0x0000004b604b7209 */ /* 0x000fca0007810000 */
[----:B------:R-:W-:Y:S08]  /*3100*/  MUFU.TANH R99, R99 ;  /* 0x0000006300637308 */ /* 0x000ff00000002400 */
[----:B------:R1:W-:Y:S08]  /*3110*/  MUFU.TANH R126, R44 ;  /* 0x0000002c007e7308 */ /* 0x0003f00000002400 */
[----:B------:R2:W-:Y:S01]  /*3120*/  MUFU.TANH R21, R46 ;  /* 0x0000002e00157308 */ /* 0x0005e20000002400 */
[----:B-1----:R-:W-:-:S02]  /*3130*/  FSEL R44, R91, -INF , P5 ;  /* 0xff8000005b2c7808 */ /* 0x002fc40002800000 */
[----:B------:R-:W-:-:S04]  /*3140*/  ISETP.GT.AND P5, PT, R9, 0x38, PT ;  /* 0x000000380900780c */ /* 0x000fc80003fa4270 */
[----:B---3--:R-:W-:Y:S01]  /*3150*/  FSEL R100, R100, -INF , P5 ;  /* 0xff80000064647808 */ /* 0x008fe20002800000 */
[----:B------:R-:W-:Y:S01]  /*3160*/  MUFU.TANH R57, R57 ;  /* 0x0000003900397308 */ /* 0x000fe20000002400 */
[----:B--2---:R-:W-:Y:S02]  /*3170*/  FSEL R46, R94, -INF , P1 ;  /* 0xff8000005e2e7808 */ /* 0x004fe40000800000 */
[----:B------:R-:W-:Y:S02]  /*3180*/  FSEL R94, R97, -INF , P4 ;  /* 0xff800000615e7808 */ /* 0x000fe40002000000 */
[----:B------:R-:W-:Y:S02]  /*3190*/  ISETP.GT.AND P1, PT, R9, 0x39, PT ;  /* 0x000000390900780c */ /* 0x000fe40003f24270 */
[----:B------:R-:W-:Y:S01]  /*31a0*/  FMNMX.FTZ R75, R94, R75, !PT ;  /* 0x0000004b5e4b7209 */ /* 0x000fe20007810000 */
[----:B------:R-:W-:Y:S01]  /*31b0*/  MUFU.TANH R60, R60 ;  /* 0x0000003c003c7308 */ /* 0x000fe20000002400 */
[----:B----4-:R-:W-:-:S02]  /*31c0*/  FSEL R54, R102, -INF , P5 ;  /* 0xff80000066367808 */ /* 0x010fc40002800000 */
[----:B0-----:R-:W-:Y:S02]  /*31d0*/  FSEL R102, R101, -INF , P1 ;  /* 0xff80000065667808 */ /* 0x001fe40000800000 */
[----:B------:R-:W-:Y:S02]  /*31e0*/  FMNMX.FTZ R75, R100, R75, !PT ;  /* 0x0000004b644b7209 */ /* 0x000fe40007810000 */
[----:B------:R-:W-:Y:S01]  /*31f0*/  ISETP.GT.AND P5, PT, R9, 0x49, PT ;  /* 0x000000490900780c */ /* 0x000fe20003fa4270 */
[----:B------:R-:W-:Y:S01]  /*3200*/  MUFU.TANH R103, R103 ;  /* 0x0000006700677308 */ /* 0x000fe20000002400 */
[----:B------:R-:W-:-:S07]  /*3210*/  FMNMX.FTZ R75, R102, R75, !PT ;  /* 0x0000004b664b7209 */ /* 0x000fce0007810000 */
[----:B------:R0:W-:Y:S08]  /*3220*/  MUFU.TANH R132, R48 ;  /* 0x0000003000847308 */ /* 0x0001f00000002400 */
[----:B------:R-:W1:Y:S01]  /*3230*/  MUFU.TANH R61, R61 ;  /* 0x0000003d003d7308 */ /* 0x000e620000002400 */
[----:B0-----:R-:W-:Y:S02]  /*3240*/  FSEL R48, R95, -INF , P2 ;  /* 0xff8000005f307808 */ /* 0x001fe40001000000 */
[----:B------:R-:W-:-:S04]  /*3250*/  ISETP.GT.AND P2, PT, R9, 0x40, PT ;  /* 0x000000400900780c */ /* 0x000fc80003f44270 */
[----:B------:R-:W-:Y:S01]  /*3260*/  FSEL R104, R13, -INF , P2 ;  /* 0xff8000000d687808 */ /* 0x000fe20001000000 */
[----:B------:R-:W0:Y:S01]  /*3270*/  MUFU.TANH R58, R58 ;  /* 0x0000003a003a7308 */ /* 0x000e220000002400 */
[----:B------:R-:W-:Y:S02]  /*3280*/  FMUL.FTZ R13, R0, R24 ;  /* 0x00000018000d7220 */ /* 0x000fe40000410000 */
[----:B------:R-:W-:-:S05]  /*3290*/  FMNMX.FTZ R75, R104, R75, !PT ;  /* 0x0000004b684b7209 */ /* 0x000fca0007810000 */
[----:B------:R2:W-:Y:S01]  /*32a0*/  MUFU.TANH R51, R50 ;  /* 0x0000003200337308 */ /* 0x0005e20000002400 */
[----:B-1----:R-:W-:-:S07]  /*32b0*/  FSEL R112, R61, -INF , P5 ;  /* 0xff8000003d707808 */ /* 0x002fce0002800000 */
[----:B------:R1:W-:Y:S01]  /*32c0*/  MUFU.TANH R118, R68 ;  /* 0x0000004400767308 */ /* 0x0003e20000002400 */
[----:B--2---:R-:W-:Y:S02]  /*32d0*/  FSEL R50, R98, -INF , P3 ;  /* 0xff80000062327808 */ /* 0x004fe40001800000 */
[----:B------:R-:W-:Y:S02]  /*32e0*/  ISETP.GT.AND P3, PT, R9, 0x41, PT ;  /* 0x000000410900780c */ /* 0x000fe40003f64270 */
[----:B0-----:R-:W-:Y:S02]  /*32f0*/  FSEL R58, R58, -INF , P2 ;  /* 0xff8000003a3a7808 */ /* 0x001fe40001000000 */
[----:B------:R-:W-:Y:S01]  /*3300*/  FSEL R110, R57, -INF , P3 ;  /* 0xff800000396e7808 */ /* 0x000fe20001800000 */
[----:B------:R-:W0:Y:S01]  /*3310*/  MUFU.TANH R59, R59 ;  /* 0x0000003b003b7308 */ /* 0x000e220000002400 */
[C---:B-1----:R-:W-:Y:S01]  /*3320*/  FMUL.FTZ R68, R0.reuse, R52 ;  /* 0x0000003400447220 */ /* 0x042fe20000410000 */
[----:B------:R-:W-:Y:S01]  /*3330*/  FSEL R52, R99, -INF , P4 ;  /* 0xff80000063347808 */ /* 0x000fe20002000000 */
[----:B------:R-:W-:Y:S01]  /*3340*/  FMUL.FTZ R57, R0, R26 ;  /* 0x0000001a00397220 */ /* 0x000fe20000410000 */
[----:B------:R-:W-:-:S02]  /*3350*/  ISETP.GT.AND P4, PT, R9, 0x48, PT ;  /* 0x000000480900780c */ /* 0x000fc40003f84270 */
[----:B------:R-:W-:Y:S02]  /*3360*/  FMNMX.FTZ R75, R110, R75, !PT ;  /* 0x0000004b6e4b7209 */ /* 0x000fe40007810000 */
[----:B------:R-:W1:Y:S01]  /*3370*/  MUFU.TANH R65, R65 ;  /* 0x0000004100417308 */ /* 0x000e620000002400 */
[----:B------:R-:W-:Y:S02]  /*3380*/  FSEL R106, R60, -INF , P4 ;  /* 0xff8000003c6a7808 */ /* 0x000fe40002000000 */
[----:B------:R-:W-:Y:S02]  /*3390*/  ISETP.GT.AND P2, PT, R9, 0x51, PT ;  /* 0x000000510900780c */ /* 0x000fe40003f44270 */
[----:B------:R-:W-:-:S03]  /*33a0*/  FMNMX.FTZ R75, R106, R75, !PT ;  /* 0x0000004b6a4b7209 */ /* 0x000fc60007810000 */
[----:B------:R-:W-:Y:S01]  /*33b0*/  MUFU.TANH R67, R67 ;  /* 0x0000004300437308 */ /* 0x000fe20000002400 */
[----:B------:R-:W-:Y:S02]  /*33c0*/  FMNMX.FTZ R75, R112, R75, !PT ;  /* 0x0000004b704b7209 */ /* 0x000fe40007810000 */
[----:B0-----:R-:W-:Y:S02]  /*33d0*/  FSEL R24, R59, -INF , P3 ;  /* 0xff8000003b187808 */ /* 0x001fe40001800000 */
[----:B------:R-:W-:-:S03]  /*33e0*/  ISETP.GT.AND P3, PT, R9, 0x58, PT ;  /* 0x000000580900780c */ /* 0x000fc60003f64270 */
[----:B------:R-:W0:Y:S01]  /*33f0*/  MUFU.TANH R62, R62 ;  /* 0x0000003e003e7308 */ /* 0x000e220000002400 */
[----:B-1----:R-:W-:Y:S02]  /*3400*/  FSEL R120, R65, -INF , P2 ;  /* 0xff80000041787808 */ /* 0x002fe40001000000 */
[----:B------:R-:W-:Y:S02]  /*3410*/  FSEL R118, R118, -INF , P3 ;  /* 0xff80000076767808 */ /* 0x000fe40001800000 */
[----:B------:R-:W-:Y:S02]  /*3420*/  FSEL R72, R72, -INF , P3 ;  /* 0xff80000048487808 */ /* 0x000fe40001800000 */
[----:B------:R-:W-:Y:S01]  /*3430*/  ISETP.GT.AND P3, PT, R9, 0x69, PT ;  /* 0x000000690900780c */ /* 0x000fe20003f64270 */
[----:B------:R-:W-:Y:S08]  /*3440*/  MUFU.TANH R41, R41 ;  /* 0x0000002900297308 */ /* 0x000ff00000002400 */
[----:B------:R-:W1:Y:S01]  /*3450*/  MUFU.TANH R63, R63 ;  /* 0x0000003f003f7308 */ /* 0x000e620000002400 */
[----:B0-----:R-:W-:-:S02]  /*3460*/  FSEL R60, R62, -INF , P4 ;  /* 0xff8000003e3c7808 */ /* 0x001fc40002000000 */
[----:B------:R-:W-:-:S05]  /*3470*/  ISETP.GT.AND P4, PT, R9, 0x59, PT ;  /* 0x000000590900780c */ /* 0x000fca0003f84270 */
[----:B------:R0:W-:Y:S08]  /*3480*/  MUFU.TANH R114, R56 ;  /* 0x0000003800727308 */ /* 0x0001f00000002400 */
[----:B------:R-:W2:Y:S01]  /*3490*/  MUFU.TANH R69, R69 ;  /* 0x0000004500457308 */ /* 0x000ea20000002400 */
[----:B0-----:R-:W-:Y:S02]  /*34a0*/  FSEL R56, R103, -INF , P1 ;  /* 0xff80000067387808 */ /* 0x001fe40000800000 */
[----:B------:R-:W-:-:S02]  /*34b0*/  ISETP.GT.AND P1, PT, R9, 0x50, PT ;  /* 0x000000500900780c */ /* 0x000fc40003f24270 */
[----:B-1----:R-:W-:Y:S02]  /*34c0*/  FSEL R62, R63, -INF , P5 ;  /* 0xff8000003f3e7808 */ /* 0x002fe40002800000 */
[----:B------:R-:W-:Y:S01]  /*34d0*/  FSEL R116, R116, -INF , P1 ;  /* 0xff80000074747808 */ /* 0x000fe20000800000 */
[----:B------:R0:W-:Y:S01]  /*34e0*/  MUFU.TANH R138, R68 ;  /* 0x00000044008a7308 */ /* 0x0001e20000002400 */
[----:B------:R-:W-:Y:S01]  /*34f0*/  FSEL R26, R15, -INF , P1 ;  /* 0xff8000000f1a7808 */ /* 0x000fe20000800000 */
[----:B------:R-:W-:Y:S01]  /*3500*/  FMUL.FTZ R15, R0, R28 ;  /* 0x0000001c000f7220 */ /* 0x000fe20000410000 */
[----:B------:R-:W-:Y:S02]  /*3510*/  ISETP.GT.AND P1, PT, R9, 0x61, PT ;  /* 0x000000610900780c */ /* 0x000fe40003f24270 */
[----:B------:R-:W-:Y:S02]  /*3520*/  FMNMX.FTZ R75, R116, R75, !PT ;  /* 0x0000004b744b7209 */ /* 0x000fe40007810000 */
[----:B------:R-:W-:Y:S01]  /*3530*/  FSEL R122, R41, -INF , P1 ;  /* 0xff800000297a7808 */ /* 0x000fe20000800000 */
[----:B------:R-:W-:Y:S01]  /*3540*/  FMUL.FTZ R41, R0, R30 ;  /* 0x0000001e00297220 */ /* 0x000fe20000410000 */
[----:B0-----:R-:W-:Y:S01]  /*3550*/  FSEL R68, R67, -INF , P2 ;  /* 0xff80000043447808 */ /* 0x001fe20001000000 */
[----:B------:R-:W0:Y:S01]  /*3560*/  MUFU.TANH R71, R71 ;  /* 0x0000004700477308 */ /* 0x000e220000002400 */
[----:B------:R-:W-:-:S02]  /*3570*/  ISETP.GT.AND P2, PT, R9, 0x68, PT ;  /* 0x000000680900780c */ /* 0x000fc40003f44270 */
[----:B------:R-:W-:Y:S02]  /*3580*/  FMNMX.FTZ R75, R120, R75, !PT ;  /* 0x0000004b784b7209 */ /* 0x000fe40007810000 */
[----:B------:R-:W-:Y:S01]  /*3590*/  FSEL R30, R21, -INF , P2 ;  /* 0xff800000151e7808 */ /* 0x000fe20001000000 */
[----:B------:R-:W-:Y:S01]  /*35a0*/  FMUL.FTZ R21, R0, R32 ;  /* 0x0000002000157220 */ /* 0x000fe20000410000 */
[----:B------:R-:W-:Y:S01]  /*35b0*/  ISETP.GT.AND P5, PT, R9, 0x60, PT ;  /* 0x000000600900780c */ /* 0x000fe20003fa4270 */
[----:B------:R-:W1:Y:S01]  /*35c0*/  MUFU.TANH R45, R45 ;  /* 0x0000002d002d7308 */ /* 0x000e620000002400 */
[----:B--2---:R-:W-:Y:S02]  /*35d0*/  FSEL R124, R69, -INF , P4 ;  /* 0xff800000457c7808 */ /* 0x004fe40002000000 */
[----:B------:R-:W-:Y:S02]  /*35e0*/  FMNMX.FTZ R75, R118, R75, !PT ;  /* 0x0000004b764b7209 */ /* 0x000fe40007810000 */
[----:B------:R-:W-:-:S02]  /*35f0*/  FSEL R128, R128, -INF , P5 ;  /* 0xff80000080807808 */ /* 0x000fc40002800000 */
[----:B------:R-:W-:Y:S01]  /*3600*/  FMNMX.FTZ R75, R124, R75, !PT ;  /* 0x0000004b7c4b7209 */ /* 0x000fe20007810000 */
[----:B------:R-:W2:Y:S01]  /*3610*/  MUFU.TANH R53, R53 ;  /* 0x0000003500357308 */ /* 0x000ea20000002400 */
[----:B------:R-:W-:Y:S02]  /*3620*/  FSEL R126, R126, -INF , P2 ;  /* 0xff8000007e7e7808 */ /* 0x000fe40001000000 */
[----:B------:R-:W-:Y:S02]  /*3630*/  FMNMX.FTZ R75, R128, R75, !PT ;  /* 0x0000004b804b7209 */ /* 0x000fe40007810000 */
[----:B------:R-:W-:Y:S02]  /*3640*/  ISETP.GT.AND P2, PT, R9, 0x79, PT ;  /* 0x000000790900780c */ /* 0x000fe40003f44270 */
[----:B------:R-:W-:Y:S01]  /*3650*/  FMNMX.FTZ R75, R122, R75, !PT ;  /* 0x0000004b7a4b7209 */ /* 0x000fe20007810000 */
[----:B------:R-:W3:Y:S01]  /*3660*/  MUFU.TANH R55, R55 ;  /* 0x0000003700377308 */ /* 0x000ee20000002400 */
[----:B0-----:R-:W-:-:S02]  /*3670*/  FSEL R28, R71, -INF , P4 ;  /* 0xff800000471c7808 */ /* 0x001fc40002000000 */
[----:B------:R-:W-:Y:S02]  /*3680*/  ISETP.GT.AND P4, PT, R9, 0x70, PT ;  /* 0x000000700900780c */ /* 0x000fe40003f84270 */
[----:B-1----:R-:W-:Y:S02]  /*3690*/  FSEL R130, R45, -INF , P3 ;  /* 0xff8000002d827808 */ /* 0x002fe40001800000 */
[----:B------:R-:W-:Y:S01]  /*36a0*/  FMNMX.FTZ R75, R126, R75, !PT ;  /* 0x0000004b7e4b7209 */ /* 0x000fe20007810000 */
[----:B------:R-:W0:Y:S01]  /*36b0*/  MUFU.TANH R21, R21 ;  /* 0x0000001500157308 */ /* 0x000e220000002400 */
[----:B--2---:R-:W-:Y:S02]  /*36c0*/  FSEL R140, R53, -INF , P2 ;  /* 0xff800000358c7808 */ /* 0x004fe40001000000 */
[----:B------:R-:W-:Y:S02]  /*36d0*/  FSEL R80, R80, -INF , P5 ;  /* 0xff80000050507808 */ /* 0x000fe40002800000 */
[----:B------:R-:W-:-:S02]  /*36e0*/  ISETP.GT.AND P5, PT, R9, 0x71, PT ;  /* 0x000000710900780c */ /* 0x000fc40003fa4270 */
[----:B------:R-:W-:Y:S01]  /*36f0*/  FSEL R132, R132, -INF , P4 ;  /* 0xff80000084847808 */ /* 0x000fe20002000000 */
[----:B------:R-:W1:Y:S01]  /*3700*/  MUFU.TANH R43, R43 ;  /* 0x0000002b002b7308 */ /* 0x000e620000002400 */
[----:B---3--:R-:W-:Y:S02]  /*3710*/  FSEL R136, R55, -INF , P2 ;  /* 0xff80000037887808 */ /* 0x008fe40001000000 */
[----:B------:R-:W-:Y:S02]  /*3720*/  ISETP.GT.AND P2, PT, R9, 0x90, PT ;  /* 0x000000900900780c */ /* 0x000fe40003f44270 */
[----:B------:R-:W-:Y:S02]  /*3730*/  FMNMX.FTZ R75, R130, R75, !PT ;  /* 0x0000004b824b7209 */ /* 0x000fe40007810000 */
[----:B------:R-:W-:Y:S01]  /*3740*/  FSEL R32, R51, -INF , P4 ;  /* 0xff80000033207808 */ /* 0x000fe20002000000 */
[----:B------:R-:W2:Y:S01]  /*3750*/  MUFU.TANH R49, R49 ;  /* 0x0000003100317308 */ /* 0x000ea20000002400 */
[----:B0-----:R-:W-:-:S02]  /*3760*/  FSEL R156, R21, -INF , P2 ;  /* 0xff800000159c7808 */ /* 0x001fc40001000000 */
[----:B------:R-:W-:Y:S02]  /*3770*/  FMNMX.FTZ R21, R6, R7, !PT ;  /* 0x0000000706157209 */ /* 0x000fe40007810000 */
[----:B------:R-:W-:Y:S02]  /*3780*/  FMNMX.FTZ R75, R132, R75, !PT ;  /* 0x0000004b844b7209 */ /* 0x000fe40007810000 */
[----:B------:R-:W-:Y:S01]  /*3790*/  ISETP.GT.AND P4, PT, R9, 0x81, PT ;  /* 0x000000810900780c */ /* 0x000fe20003f84270 */
[----:B------:R-:W0:Y:S01]  /*37a0*/  MUFU.TANH R25, R25 ;  /* 0x0000001900197308 */ /* 0x000e220000002400 */
[----:B-1----:R-:W-:Y:S01]  /*37b0*/  FSEL R98, R43, -INF , P1 ;  /* 0xff8000002b627808 */ /* 0x002fe20000800000 */
[----:B------:R-:W-:Y:S01]  /*37c0*/  FMUL.FTZ R43, R0, R36 ;  /* 0x00000024002b7220 */ /* 0x000fe20000410000 */
[----:B------:R-:W-:Y:S02]  /*37d0*/  ISETP.GT.AND P1, PT, R9, 0x78, PT ;  /* 0x000000780900780c */ /* 0x000fe40003f24270 */
[----:B------:R-:W-:-:S02]  /*37e0*/  FMNMX.FTZ R21, R8, R21, !PT ;  /* 0x0000001508157209 */ /* 0x000fc40007810000 */
[----:B------:R-:W-:Y:S01]  /*37f0*/  FSEL R138, R138, -INF , P1 ;  /* 0xff8000008a8a7808 */ /* 0x000fe20000800000 */
[----:B------:R-:W1:Y:S01]  /*3800*/  MUFU.TANH R47, R47 ;  /* 0x0000002f002f7308 */ /* 0x000e620000002400 */
[----:B--2---:R-:W-:Y:S02]  /*3810*/  FSEL R134, R49, -INF , P5 ;  /* 0xff80000031867808 */ /* 0x004fe40002800000 */
[----:B------:R-:W-:Y:S02]  /*3820*/  FSEL R114, R114, -INF , P5 ;  /* 0xff80000072727808 */ /* 0x000fe40002800000 */
[----:B------:R-:W-:Y:S02]  /*3830*/  FMNMX.FTZ R75, R134, R75, !PT ;  /* 0x0000004b864b7209 */ /* 0x000fe40007810000 */
[----:B------:R-:W-:Y:S01]  /*3840*/  ISETP.GT.AND P5, PT, R9, 0x88, PT ;  /* 0x000000880900780c */ /* 0x000fe20003fa4270 */
[----:B------:R-:W2:Y:S01]  /*3850*/  MUFU.TANH R13, R13 ;  /* 0x0000000d000d7308 */ /* 0x000ea20000002400 */
[----:B0-----:R-:W-:-:S02]  /*3860*/  FSEL R146, R25, -INF , P4 ;  /* 0xff80000019927808 */ /* 0x001fc40002000000 */
[----:B------:R-:W-:Y:S02]  /*3870*/  FMNMX.FTZ R25, R10, R21, !PT ;  /* 0x000000150a197209 */ /* 0x000fe40007810000 */
[----:B------:R-:W-:Y:S02]  /*3880*/  FMNMX.FTZ R75, R138, R75, !PT ;  /* 0x0000004b8a4b7209 */ /* 0x000fe40007810000 */
[----:B------:R-:W-:Y:S01]  /*3890*/  FMNMX.FTZ R25, R12, R25, !PT ;  /* 0x000000190c197209 */ /* 0x000fe20007810000 */
[----:B------:R-:W0:Y:S01]  /*38a0*/  MUFU.TANH R73, R73 ;  /* 0x0000004900497308 */ /* 0x000e220000002400 */
[----:B-1----:R-:W-:Y:S02]  /*38b0*/  FSEL R108, R47, -INF , P3 ;  /* 0xff8000002f6c7808 */ /* 0x002fe40001800000 */
[----:B------:R-:W-:Y:S02]  /*38c0*/  ISETP.GT.AND P3, PT, R9, 0x80, PT ;  /* 0x000000800900780c */ /* 0x000fe40003f64270 */
[----:B------:R-:W-:-:S02]  /*38d0*/  FMNMX.FTZ R75, R140, R75, !PT ;  /* 0x0000004b8c4b7209 */ /* 0x000fc40007810000 */
[----:B------:R-:W-:Y:S01]  /*38e0*/  FMNMX.FTZ R25, R14, R25, !PT ;  /* 0x000000190e197209 */ /* 0x000fe20007810000 */
[----:B------:R-:W1:Y:S01]  /*38f0*/  MUFU.TANH R15, R15 ;  /* 0x0000000f000f7308 */ /* 0x000e620000002400 */
[----:B--2---:R-:W-:Y:S02]  /*3900*/  FSEL R142, R13, -INF , P3 ;  /* 0xff8000000d8e7808 */ /* 0x004fe40001800000 */
[----:B------:R-:W-:Y:S02]  /*3910*/  FMNMX.FTZ R25, R20, R25, !PT ;  /* 0x0000001914197209 */ /* 0x000fe40007810000 */
[----:B------:R-:W-:-:S03]  /*3920*/  FMNMX.FTZ R75, R142, R75, !PT ;  /* 0x0000004b8e4b7209 */ /* 0x000fc60007810000 */
[----:B------:R-:W2:Y:S01]  /*3930*/  MUFU.TANH R27, R27 ;  /* 0x0000001b001b7308 */ /* 0x000ea20000002400 */
[----:B0-----:R-:W-:Y:S02]  /*3940*/  FSEL R36, R73, -INF , P1 ;  /* 0xff80000049247808 */ /* 0x001fe40000800000 */
[----:B------:R-:W-:Y:S02]  /*3950*/  ISETP.GT.AND P1, PT, R9, 0x89, PT ;  /* 0x000000890900780c */ /* 0x000fe40003f24270 */
[----:B------:R-:W-:-:S03]  /*3960*/  FMNMX.FTZ R75, R146, R75, !PT ;  /* 0x0000004b924b7209 */ /* 0x000fc60007810000 */
[----:B------:R-:W0:Y:S01]  /*3970*/  MUFU.TANH R29, R29 ;  /* 0x0000001d001d7308 */ /* 0x000e220000002400 */
[----:B-1----:R-:W-:Y:S01]  /*3980*/  FSEL R150, R15, -INF , P5 ;  /* 0xff8000000f967808 */ /* 0x002fe20002800000 */
[----:B------:R-:W-:-:S03]  /*3990*/  FMUL.FTZ R15, R0, R38 ;  /* 0x00000026000f7220 */ /* 0x000fc60000410000 */
[----:B------:R-:W-:-:S03]  /*39a0*/  FMNMX.FTZ R75, R150, R75, !PT ;  /* 0x0000004b964b7209 */ /* 0x000fc60007810000 */
[----:B------:R-:W1:Y:S01]  /*39b0*/  MUFU.TANH R57, R57 ;  /* 0x0000003900397308 */ /* 0x000e620000002400 */
[----:B--2---:R-:W-:Y:S02]  /*39c0*/  FSEL R148, R27, -INF , P4 ;  /* 0xff8000001b947808 */ /* 0x004fe40002000000 */
[----:B------:R-:W-:Y:S02]  /*39d0*/  FMNMX.FTZ R27, R40, R25, !PT ;  /* 0x00000019281b7209 */ /* 0x000fe40007810000 */
[----:B------:R-:W-:Y:S02]  /*39e0*/  ISETP.GT.AND P4, PT, R9, 0x98, PT ;  /* 0x000000980900780c */ /* 0x000fe40003f84270 */
[----:B------:R-:W-:Y:S01]  /*39f0*/  FMNMX.FTZ R27, R42, R27, !PT ;  /* 0x0000001b2a1b7209 */ /* 0x000fe20007810000 */
[----:B------:R-:W2:Y:S01]  /*3a00*/  MUFU.TANH R33, R33 ;  /* 0x0000002100217308 */ /* 0x000ea20000002400 */
[----:B0-----:R-:W-:Y:S02]  /*3a10*/  FSEL R154, R29, -INF , P1 ;  /* 0xff8000001d9a7808 */ /* 0x001fe40000800000 */
[----:B------:R-:W-:-:S02]  /*3a20*/  FMNMX.FTZ R27, R44, R27, !PT ;  /* 0x0000001b2c1b7209 */ /* 0x000fc40007810000 */
[----:B------:R-:W-:Y:S02]  /*3a30*/  FMNMX.FTZ R75, R154, R75, !PT ;  /* 0x0000004b9a4b7209 */ /* 0x000fe40007810000 */
[----:B------:R-:W-:Y:S01]  /*3a40*/  FMNMX.FTZ R27, R46, R27, !PT ;  /* 0x0000001b2e1b7209 */ /* 0x000fe20007810000 */
[----:B------:R-:W0:Y:S01]  /*3a50*/  MUFU.TANH R41, R41 ;  /* 0x0000002900297308 */ /* 0x000e220000002400 */
[----:B-1----:R-:W-:Y:S02]  /*3a60*/  FSEL R144, R57, -INF , P3 ;  /* 0xff80000039907808 */ /* 0x002fe40001800000 */
[----:B------:R-:W-:Y:S02]  /*3a70*/  ISETP.GT.AND P3, PT, R9, 0x91, PT ;  /* 0x000000910900780c */ /* 0x000fe40003f64270 */
[----:B------:R-:W-:Y:S02]  /*3a80*/  FMNMX.FTZ R75, R156, R75, !PT ;  /* 0x0000004b9c4b7209 */ /* 0x000fe40007810000 */
[----:B------:R-:W-:Y:S01]  /*3a90*/  FMNMX.FTZ R29, R48, R27, !PT ;  /* 0x0000001b301d7209 */ /* 0x000fe20007810000 */
[----:B------:R-:W1:Y:S01]  /*3aa0*/  MUFU.TANH R43, R43 ;  /* 0x0000002b002b7308 */ /* 0x000e620000002400 */
[----:B--2---:R-:W-:-:S02]  /*3ab0*/  FSEL R158, R33, -INF , P3 ;  /* 0xff800000219e7808 */ /* 0x004fc40001800000 */
[----:B------:R-:W-:Y:S02]  /*3ac0*/  FMNMX.FTZ R29, R50, R29, !PT ;  /* 0x0000001d321d7209 */ /* 0x000fe40007810000 */
[----:B------:R-:W-:Y:S02]  /*3ad0*/  FMNMX.FTZ R75, R158, R75, !PT ;  /* 0x0000004b9e4b7209 */ /* 0x000fe40007810000 */
[----:B------:R-:W-:Y:S01]  /*3ae0*/  FMNMX.FTZ R29, R52, R29, !PT ;  /* 0x0000001d341d7209 */ /* 0x000fe20007810000 */
[----:B------:R-:W2:Y:S01]  /*3af0*/  MUFU.TANH R37, R37 ;  /* 0x0000002500257308 */ /* 0x000ea20000002400 */
[----:B0-----:R-:W-:Y:S02]  /*3b00*/  FSEL R152, R41, -INF , P5 ;  /* 0xff80000029987808 */ /* 0x001fe40002800000 */
[----:B------:R-:W-:Y:S02]  /*3b10*/  ISETP.GT.AND P5, PT, R9, 0x99, PT ;  /* 0x000000990900780c */ /* 0x000fe40003fa4270 */
[----:B------:R-:W-:-:S03]  /*3b20*/  FMNMX.FTZ R29, R54, R29, !PT ;  /* 0x0000001d361d7209 */ /* 0x000fc60007810000 */
[----:B------:R0:W-:Y:S01]  /*3b30*/  MUFU.TANH R41, R31 ;  /* 0x0000001f00297308 */ /* 0x0001e20000002400 */
[----:B-1----:R-:W-:-:S04]  /*3b40*/  FSEL R160, R43, -INF , P4 ;  /* 0xff8000002ba07808 */ /* 0x002fc80002000000 */
[----:B------:R-:W-:-:S03]  /*3b50*/  FMNMX.FTZ R75, R160, R75, !PT ;  /* 0x0000004ba04b7209 */ /* 0x000fc60007810000 */
[----:B------:R1:W3:Y:S01]  /*3b60*/  MUFU.TANH R45, R35 ;  /* 0x00000023002d7308 */ /* 0x0002e20000002400 */
[----:B--2---:R-:W-:Y:S02]  /*3b70*/  FSEL R162, R37, -INF , P5 ;  /* 0xff80000025a27808 */ /* 0x004fe40002800000 */
[----:B0-----:R-:W-:Y:S02]  /*3b80*/  FMNMX.FTZ R31, R56, R29, !PT ;  /* 0x0000001d381f7209 */ /* 0x001fe40007810000 */
[----:B------:R-:W-:Y:S02]  /*3b90*/  FMNMX.FTZ R75, R162, R75, !PT ;  /* 0x0000004ba24b7209 */ /* 0x000fe40007810000 */
[----:B------:R-:W-:Y:S01]  /*3ba0*/  FMNMX.FTZ R31, R58, R31, !PT ;  /* 0x0000001f3a1f7209 */ /* 0x000fe20007810000 */
[----:B------:R0:W-:Y:S02]  /*3bb0*/  MUFU.TANH R49, R39 ;  /* 0x0000002700317308 */ /* 0x0001e40000002400 */
[----:B------:R-:W2:Y:S01]  /*3bc0*/  SHFL.BFLY PT, R88, R75, 0x2, 0x1f ;  /* 0x0c401f004b587f89 */ /* 0x000ea200000e0000 */
[----:B------:R-:W-:-:S04]  /*3bd0*/  FMNMX.FTZ R31, R24, R31, !PT ;  /* 0x0000001f181f7209 */ /* 0x000fc80007810000 */
[----:B------:R-:W-:Y:S01]  /*3be0*/  FMNMX.FTZ R31, R60, R31, !PT ;  /* 0x0000001f3c1f7209 */ /* 0x000fe20007810000 */
[----:B------:R4:W5:Y:S03]  /*3bf0*/  MUFU.TANH R47, R15 ;  /* 0x0000000f002f7308 */ /* 0x0009660000002400 */
[----:B------:R-:W-:-:S04]  /*3c00*/  FMNMX.FTZ R33, R62, R31, !PT ;  /* 0x0000001f3e217209 */ /* 0x000fc80007810000 */
[----:B------:R-:W-:-:S04]  /*3c10*/  FMNMX.FTZ R33, R26, R33, !PT ;  /* 0x000000211a217209 */ /* 0x000fc80007810000 */
[----:B------:R-:W-:-:S04]  /*3c20*/  FMNMX.FTZ R33, R68, R33, !PT ;  /* 0x0000002144217209 */ /* 0x000fc80007810000 */
[----:B------:R-:W-:Y:S02]  /*3c30*/  FMNMX.FTZ R33, R72, R33, !PT ;  /* 0x0000002148217209 */ /* 0x000fe40007810000 */
[----:B--2---:R-:W-:Y:S02]  /*3c40*/  FMNMX.FTZ R9, R75, R88, !PT ;  /* 0x000000584b097209 */ /* 0x004fe40007810000 */
        /* <DEDUP_REMOVED lines=12> */
[----:B0-----:R-:W-:-:S04]  /*3d10*/  FMNMX.FTZ R39, R136, R37, !PT ;  /* 0x0000002588277209 */ /* 0x001fc80007810000 */
[----:B------:R-:W-:Y:S01]  /*3d20*/  FSEL R55, R13, RZ, P6 ;  /* 0x000000ff0d377208 */ /* 0x000fe20003000000 */
[----:B------:R-:W-:Y:S01]  /*3d30*/  FMUL.FTZ R13, R0, R34 ;  /* 0x00000022000d7220 */ /* 0x000fe20000410000 */
[----:B------:R-:W-:Y:S02]  /*3d40*/  FMNMX.FTZ R39, R144, R39, !PT ;  /* 0x0000002790277209 */ /* 0x000fe40007810000 */
[----:B------:R-:W-:Y:S01]  /*3d50*/  LOP3.LUT P6, RZ, R77, 0x7f, RZ, 0xc0, !PT ;  /* 0x0000007f4dff7812 */ /* 0x000fe200078cc0ff */
[----:B------:R-:W0:Y:S01]  /*3d60*/  MUFU.TANH R43, R13 ;  /* 0x0000000d002b7308 */ /* 0x000e220000002400 */
[----:B------:R-:W-:-:S01]  /*3d70*/  FFMA.FTZ R116, R116, R89, -R55 ;  /* 0x0000005974747223 */ /* 0x000fc20000010837 */
[----:B------:R-:W-:Y:S01]  /*3d80*/  FMNMX.FTZ R39, R148, R39, !PT ;  /* 0x0000002794277209 */ /* 0x000fe20007810000 */
[----:B------:R-:W-:-:S01]  /*3d90*/  FFMA.FTZ R51, R118, R89, -R55 ;  /* 0x0000005976337223 */ /* 0x000fc20000010837 */
[-CC-:B----4-:R-:W-:Y:S01]  /*3da0*/  FFMA.FTZ R15, R86, R89.reuse, -R55.reuse ;  /* 0x00000059560f7223 */ /* 0x190fe20000010837 */
[----:B------:R-:W-:-:S01]  /*3db0*/  FFMA.FTZ R86, R120, R89, -R55 ;  /* 0x0000005978567223 */ /* 0x000fc20000010837 */
[----:B------:R-:W-:Y:S01]  /*3dc0*/  FMNMX.FTZ R39, R152, R39, !PT ;  /* 0x0000002798277209 */ /* 0x000fe20007810000 */
[----:B------:R-:W-:-:S01]  /*3dd0*/  FFMA.FTZ R34, R11, R89, -R55 ;  /* 0x000000590b227223 */ /* 0x000fc20000010837 */
[----:B------:R1:W-:Y:S01]  /*3de0*/  MUFU.EX2 R35, R116 ;  /* 0x0000007400237308 */ /* 0x0003e20000000800 */
[----:B------:R-:W-:-:S01]  /*3df0*/  FFMA.FTZ R76, R76, R89, -R55 ;  /* 0x000000594c4c7223 */ /* 0x000fc20000010837 */
[----:B---3--:R-:W-:Y:S01]  /*3e00*/  FSEL R120, R45, -INF , P3 ;  /* 0xff8000002d787808 */ /* 0x008fe20001800000 */
[----:B------:R-:W-:-:S01]  /*3e10*/  FFMA.FTZ R11, R66, R89, -R55 ;  /* 0x00000059420b7223 */ /* 0x000fc20000010837 */
[-CC-:B------:R-:W-:Y:S01]  /*3e20*/  FFMA.FTZ R66, R92, R89.reuse, -R55.reuse ;  /* 0x000000595c427223 */ /* 0x180fe20000010837 */
[----:B------:R-:W-:-:S01]  /*3e30*/  FFMA.FTZ R94, R94, R89, -R55 ;  /* 0x000000595e5e7223 */ /* 0x000fc20000010837 */
[-CC-:B------:R-:W-:Y:S01]  /*3e40*/  FFMA.FTZ R92, R124, R89.reuse, -R55.reuse ;  /* 0x000000597c5c7223 */ /* 0x180fe20000010837 */
[----:B-----5:R-:W-:Y:S01]  /*3e50*/  FSEL R124, R47, -INF , P4 ;  /* 0xff8000002f7c7808 */ /* 0x020fe20002000000 */
[----:B------:R-:W-:Y:S01]  /*3e60*/  MUFU.EX2 R25, R76 ;  /* 0x0000004c00197308 */ /* 0x000fe20000000800 */
[----:B-1----:R-:W-:Y:S01]  /*3e70*/  FSEL R116, R41, -INF , P1 ;  /* 0xff80000029747808 */ /* 0x002fe20000800000 */
[-CC-:B------:R-:W-:Y:S01]  /*3e80*/  FFMA.FTZ R13, R74, R89.reuse, -R55.reuse ;  /* 0x000000594a0d7223 */ /* 0x180fe20000010837 */
[----:B0-----:R-:W-:Y:S01]  /*3e90*/  FSEL R118, R43, -INF , P2 ;  /* 0xff8000002b767808 */ /* 0x001fe20001000000 */
[--C-:B------:R-:W-:Y:S01]  /*3ea0*/  FFMA.FTZ R74, R90, R89, -R55.reuse ;  /* 0x000000595a4a7223 */ /* 0x100fe20000010837 */
[----:B------:R-:W-:Y:S01]  /*3eb0*/  FMNMX.FTZ R41, R116, R39, !PT ;  /* 0x0000002774297209 */ /* 0x000fe20007810000 */
[-CC-:B------:R-:W-:Y:S01]  /*3ec0*/  FFMA.FTZ R9, R64, R89.reuse, -R55.reuse ;  /* 0x0000005940097223 */ /* 0x180fe20000010837 */
[----:B------:R-:W-:-:S01]  /*3ed0*/  FFMA.FTZ R38, R70, R89, -R55 ;  /* 0x0000005946267223 */ /* 0x000fc20000010837 */
[----:B------:R0:W-:Y:S01]  /*3ee0*/  MUFU.EX2 R76, R94 ;  /* 0x0000005e004c7308 */ /* 0x0001e20000000800 */
        /* <DEDUP_REMOVED lines=8> */
[----:B0-----:R-:W-:-:S01]  /*3f70*/  FFMA.FTZ R94, R122, R89, -R55 ;  /* 0x000000597a5e7223 */ /* 0x001fc20000010837 */
[----:B------:R-:W-:Y:S01]  /*3f80*/  FSEL R122, R49, -INF , P5 ;  /* 0xff800000317a7808 */ /* 0x000fe20002800000 */
[----:B------:R-:W-:-:S01]  /*3f90*/  FFMA.FTZ R64, R78, R89, -R55 ;  /* 0x000000594e407223 */ /* 0x000fc20000010837 */
[----:B------:R-:W-:Y:S01]  /*3fa0*/  FMNMX.FTZ R41, R124, R41, !PT ;  /* 0x000000297c297209 */ /* 0x000fe20007810000 */
[----:B------:R-:W-:-:S01]  /*3fb0*/  FFMA.FTZ R70, R82, R89, -R55 ;  /* 0x0000005952467223 */ /* 0x000fc20000010837 */
[-CC-:B------:R-:W-:Y:S01]  /*3fc0*/  FFMA.FTZ R78, R102, R89.reuse, -R55.reuse ;  /* 0x00000059664e7223 */ /* 0x180fe20000010837 */
[----:B------:R-:W-:-:S01]  /*3fd0*/  FFMA.FTZ R82, R110, R89, -R55 ;  /* 0x000000596e527223 */ /* 0x000fc20000010837 */
[----:B------:R-:W-:Y:S01]  /*3fe0*/  FMNMX.FTZ R47, R122, R41, !PT ;  /* 0x000000297a2f7209 */ /* 0x000fe20007810000 */
[----:B------:R-:W-:Y:S01]  /*3ff0*/  MUFU.EX2 R34, R34 ;  /* 0x0000002200227308 */ /* 0x000fe20000000800 */
[----:B------:R-:W-:-:S01]  /*4000*/  FFMA.FTZ R128, R128, R89, -R55 ;  /* 0x0000005980807223 */ /* 0x000fc20000010837 */
[-CC-:B------:R-:W-:Y:S01]  /*4010*/  FFMA.FTZ R126, R126, R89.reuse, -R55.reuse ;  /* 0x000000597e7e7223 */ /* 0x180fe20000010837 */
[----:B------:R-:W-:-:S01]  /*4020*/  FFMA.FTZ R43, R132, R89, -R55 ;  /* 0x00000059842b7223 */ /* 0x000fc20000010837 */
[----:B------:R-:W0:Y:S01]  /*4030*/  SHFL.BFLY PT, R90, R47, 0x2, 0x1f ;  /* 0x0c401f002f5a7f89 */ /* 0x000e2200000e0000 */
[----:B------:R-:W-:-:S01]  /*4040*/  FFMA.FTZ R45, R138, R89, -R55 ;  /* 0x000000598a2d7223 */ /* 0x000fc20000010837 */
[-CC-:B------:R-:W-:Y:S01]  /*4050*/  FFMA.FTZ R102, R140, R89.reuse, -R55.reuse ;  /* 0x000000598c667223 */ /* 0x180fe20000010837 */
[----:B------:R-:W-:-:S01]  /*4060*/  FFMA.FTZ R49, R150, R89, -R55 ;  /* 0x0000005996317223 */ /* 0x000fc20000010837 */
[----:B------:R-:W-:Y:S01]  /*4070*/  MUFU.EX2 R11, R11 ;  /* 0x0000000b000b7308 */ /* 0x000fe20000000800 */
[----:B------:R-:W-:-:S01]  /*4080*/  FFMA.FTZ R110, R158, R89, -R55 ;  /* 0x000000599e6e7223 */ /* 0x000fc20000010837 */
[----:B------:R-:W-:-:S05]  /*4090*/  @!P6 VIADD R5, R5, 0x29840 ;  /* 0x000298400505e836 */ /* 0x000fca0000000000 */
[----:B------:R-:W-:Y:S01]  /*40a0*/  @!P6 PRMT R5, RZ, 0x654, R5 ;  /* 0x00000654ff05e816 */ /* 0x000fe20000000005 */
[----:B------:R1:W-:Y:S03]  /*40b0*/  MUFU.EX2 R21, R84 ;  /* 0x0000005400157308 */ /* 0x0003e60000000800 */
[----:B------:R2:W-:Y:S05]  /*40c0*/  @!P6 SYNCS.ARRIVE.TRANS64.RED.A1T0 RZ, [R5+URZ], RZ ;  /* 0x000000ff05ffe9a7 */ /* 0x0005ea000810043f */
[----:B------:R3:W-:Y:S01]  /*40d0*/  MUFU.EX2 R27, R96 ;  /* 0x00000060001b7308 */ /* 0x0007e20000000800 */
[----:B-1----:R-:W-:-:S01]  /*40e0*/  FFMA.FTZ R84, R112, R89, -R55 ;  /* 0x0000005970547223 */ /* 0x002fc20000010837 */
[-CC-:B------:R-:W-:Y:S01]  /*40f0*/  FFMA.FTZ R112, R162, R89.reuse, -R55.reuse ;  /* 0x00000059a2707223 */ /* 0x180fe20000010837 */
[----:B0-----:R-:W-:Y:S01]  /*4100*/  FMNMX.FTZ R53, R47, R90, !PT ;  /* 0x0000005a2f357209 */ /* 0x001fe20007810000 */
[----:B------:R-:W-:-:S04]  /*4110*/  FFMA.FTZ R47, R142, R89, -R55 ;  /* 0x000000598e2f7223 */ /* 0x000fc80000010837 */
[----:B------:R0:W-:Y:S01]  /*4120*/  MUFU.EX2 R29, R100 ;  /* 0x00000064001d7308 */ /* 0x0001e20000000800 */
[----:B------:R-:W1:Y:S01]  /*4130*/  SHFL.BFLY PT, R90, R53, 0x1, 0x1f ;  /* 0x0c201f00355a7f89 */ /* 0x000e6200000e0000 */
[----:B---3--:R-:W-:-:S06]  /*4140*/  FFMA.FTZ R96, R134, R89, -R55 ;  /* 0x0000005986607223 */ /* 0x008fcc0000010837 */
[----:B------:R3:W-:Y:S01]  /*4150*/  MUFU.EX2 R31, R104 ;  /* 0x00000068001f7308 */ /* 0x0007e20000000800 */
[----:B0-----:R-:W-:-:S07]  /*4160*/  FFMA.FTZ R100, R130, R89, -R55 ;  /* 0x0000005982647223 */ /* 0x001fce0000010837 */
[----:B------:R0:W-:Y:S01]  /*4170*/  MUFU.EX2 R33, R106 ;  /* 0x0000006a00217308 */ /* 0x0001e20000000800 */
[----:B---3--:R-:W-:-:S07]  /*4180*/  FFMA.FTZ R104, R146, R89, -R55 ;  /* 0x0000005992687223 */ /* 0x008fce0000010837 */
[----:B------:R3:W-:Y:S01]  /*4190*/  MUFU.EX2 R37, R51 ;  /* 0x0000003300257308 */ /* 0x0007e20000000800 */
[----:B-1----:R-:W-:Y:S01]  /*41a0*/  FMNMX.FTZ R90, R53, R90, !PT ;  /* 0x0000005a355a7209 */ /* 0x002fe20007810000 */
[-CC-:B0-----:R-:W-:Y:S01]  /*41b0*/  FFMA.FTZ R106, R154, R89.reuse, -R55.reuse ;  /* 0x000000599a6a7223 */ /* 0x181fe20000010837 */
[----:B------:R-:W-:-:S02]  /*41c0*/  FFMA.FTZ R53, R160, R89, -R55 ;  /* 0x00000059a0357223 */ /* 0x000fc40000010837 */
[C---:B------:R-:W-:Y:S01]  /*41d0*/  FSETP.NEU.FTZ.AND P1, PT, R90.reuse, -INF , PT ;  /* 0xff8000005a00780b */ /* 0x040fe20003f3d000 */
[----:B------:R-:W-:-:S02]  /*41e0*/  FFMA.FTZ R57, R90, R89, -8 ;  /* 0xc10000005a397423 */ /* 0x000fc40000010059 */
[----:B------:R-:W-:Y:S01]  /*41f0*/  MUFU.EX2 R38, R38 ;  /* 0x0000002600267308 */ /* 0x000fe20000000800 */
[----:B---3--:R-:W-:-:S02]  /*4200*/  FFMA.FTZ R51, R156, R89, -R55 ;  /* 0x000000599c337223 */ /* 0x008fc40000010837 */
[----:B------:R-:W-:-:S02]  /*4210*/  FSEL R57, R57, RZ, P1 ;  /* 0x000000ff39397208 */ /* 0x000fc40000800000 */
        /* <DEDUP_REMOVED lines=22> */
[----:B------:R-:W0:Y:S01]  /*4380*/  MUFU.EX2 R7, R7 ;  /* 0x0000000700077308 */ /* 0x000e220000000800 */
        /* <DEDUP_REMOVED lines=15> */
[----:B------:R3:W4:Y:S01]  /*4480*/  MUFU.EX2 R55, R10 ;  /* 0x0000000a00377308 */ /* 0x0007220000000800 */
[----:B0-----:R-:W-:-:S01]  /*4490*/  FADD.FTZ R79, R6, R7 ;  /* 0x00000007064f7221 */ /* 0x001fc20000010000 */
[-CC-:B------:R-:W-:Y:S01]  /*44a0*/  FFMA.FTZ R148, R148, R89.reuse, -R57.reuse ;  /* 0x0000005994947223 */ /* 0x180fe20000010839 */
[----:B------:R-:W-:-:S01]  /*44b0*/  FFMA.FTZ R152, R152, R89, -R57 ;  /* 0x0000005998987223 */ /* 0x000fc20000010839 */
[-CC-:B------:R-:W-:Y:S01]  /*44c0*/  FFMA.FTZ R116, R116, R89.reuse, -R57.reuse ;  /* 0x0000005974747223 */ /* 0x180fe20000010839 */
[----:B------:R-:W-:-:S01]  /*44d0*/  FFMA.FTZ R118, R118, R89, -R57 ;  /* 0x0000005976767223 */ /* 0x000fc20000010839 */
[-CC-:B------:R-:W-:Y:S01]  /*44e0*/  FFMA.FTZ R120, R120, R89.reuse, -R57.reuse ;  /* 0x0000005978787223 */ /* 0x180fe20000010839 */
[----:B------:R-:W-:-:S01]  /*44f0*/  FFMA.FTZ R124, R124, R89, -R57 ;  /* 0x000000597c7c7223 */ /* 0x000fc20000010839 */
[----:B------:R-:W0:Y:S01]  /*4500*/  MUFU.EX2 R12, R12 ;  /* 0x0000000c000c7308 */ /* 0x000e220000000800 */
[----:B---3--:R-:W-:-:S01]  /*4510*/  FADD.FTZ R10, R9, R34 ;  /* 0x00000022090a7221 */ /* 0x008fc20000010000 */
[----:B------:R-:W-:-:S03]  /*4520*/  FFMA.FTZ R57, R122, R89, -R57 ;  /* 0x000000597a397223 */ /* 0x000fc60000010839 */
[----:B------:R-:W-:Y:S01]  /*4530*/  FADD.FTZ R81, R11, R10 ;  /* 0x0000000a0b517221 */ /* 0x000fe20000010000 */
[----:B-1----:R-:W-:-:S02]  /*4540*/  FADD.FTZ R10, R8, R79 ;  /* 0x0000004f080a7221 */ /* 0x002fc40000010000 */
[----:B------:R-:W1:Y:S02]  /*4550*/  MUFU.EX2 R64, R64 ;  /* 0x0000004000407308 */ /* 0x000e640000000800 */
[----:B----4-:R-:W-:-:S01]  /*4560*/  FADD.FTZ R79, R55, R10 ;  /* 0x0000000a374f7221 */ /* 0x010fc20000010000 */
[----:B------:R-:W-:-:S04]  /*4570*/  F2FP.SATFINITE.E4M3.F32.PACK_AB_MERGE_C R55, R55, R8, RZ ;  /* 0x000000083737723e */ /* 0x000fc800048070ff */
[----:B------:R-:W-:Y:S01]  /*4580*/  F2FP.SATFINITE.E4M3.F32.PACK_AB_MERGE_C R173, R7, R6, R55 ;  /* 0x0000000607ad723e */ /* 0x000fe20004807037 */
[----:B------:R3:W4:Y:S01]  /*4590*/  MUFU.EX2 R59, R14 ;  /* 0x0000000e003b7308 */ /* 0x0007220000000800 */
[----:B0-----:R-:W-:-:S01]  /*45a0*/  FADD.FTZ R10, R12, R79 ;  /* 0x0000004f0c0a7221 */ /* 0x001fc20000010000 */
[----:B------:R-:W-:-:S06]  /*45b0*/  IMAD.MOV.U32 R55, RZ, RZ, R87 ;  /* 0x000000ffff377224 */ /* 0x000fcc00078e0057 */
[----:B------:R-:W0:Y:S01]  /*45c0*/  MUFU.EX2 R15, R15 ;  /* 0x0000000f000f7308 */ /* 0x000e220000000800 */
[----:B---3--:R-:W-:-:S01]  /*45d0*/  FADD.FTZ R14, R38, R81 ;  /* 0x00000051260e7221 */ /* 0x008fc20000010000 */
[----:B------:R-:W-:-:S03]  /*45e0*/  F2FP.SATFINITE.E4M3.F32.PACK_AB_MERGE_C R38, R38, R11, RZ ;  /* 0x0000000b2626723e */ /* 0x000fc600048070ff */
[----:B------:R-:W-:Y:S01]  /*45f0*/  FADD.FTZ R81, R13, R14 ;  /* 0x0000000e0d517221 */ /* 0x000fe20000010000 */
[----:B------:R-:W-:Y:S01]  /*4600*/  F2FP.SATFINITE.E4M3.F32.PACK_AB_MERGE_C R172, R34, R9, R38 ;  /* 0x0000000922ac723e */ /* 0x000fe20004807026 */
[----:B------:R-:W-:Y:S01]  /*4610*/  IMAD.MOV.U32 R38, RZ, RZ, R87 ;  /* 0x000000ffff267224 */ /* 0x000fe200078e0057 */
[----:B------:R-:W3:Y:S01]  /*4620*/  MUFU.EX2 R20, R20 ;  /* 0x0000001400147308 */ /* 0x000ee20000000800 */
[----:B-1----:R-:W-:-:S01]  /*4630*/  FADD.FTZ R14, R64, R81 ;  /* 0x00000051400e7221 */ /* 0x002fc20000010000 */
[----:B----4-:R-:W-:Y:S01]  /*4640*/  FADD.FTZ R79, R59, R10 ;  /* 0x0000000a3b4f7221 */ /* 0x010fe20000010000 */
[----:B------:R-:W-:-:S05]  /*4650*/  IMAD.MOV.U32 R34, RZ, RZ, R87 ;  /* 0x000000ffff227224 */ /* 0x000fca00078e0057 */
[----:B------:R-:W1:Y:S01]  /*4660*/  MUFU.EX2 R66, R66 ;  /* 0x0000004200427308 */ /* 0x000e620000000800 */
[----:B0-----:R-:W-:-:S07]  /*4670*/  FADD.FTZ R81, R15, R14 ;  /* 0x0000000e0f517221 */ /* 0x001fce0000010000 */
[----:B------:R0:W4:Y:S01]  /*4680*/  MUFU.EX2 R61, R40 ;  /* 0x00000028003d7308 */ /* 0x0001220000000800 */
[----:B---3--:R-:W-:-:S07]  /*4690*/  FADD.FTZ R10, R20, R79 ;  /* 0x0000004f140a7221 */ /* 0x008fce0000010000 */
[----:B------:R-:W3:Y:S01]  /*46a0*/  MUFU.EX2 R42, R42 ;  /* 0x0000002a002a7308 */ /* 0x000ee20000000800 */
[----:B-1----:R-:W-:-:S01]  /*46b0*/  FADD.FTZ R14, R66, R81 ;  /* 0x00000051420e7221 */ /* 0x002fc20000010000 */
[----:B------:R-:W-:Y:S01]  /*46c0*/  F2FP.SATFINITE.E4M3.F32.PACK_AB_MERGE_C R66, R66, R15, RZ ;  /* 0x0000000f4242723e */ /* 0x000fe200048070ff */
[--C-:B0-----:R-:W-:Y:S02]  /*46d0*/  IMAD.MOV.U32 R40, RZ, RZ, R87.reuse ;  /* 0x000000ffff287224 */ /* 0x101fe400078e0057 */
[----:B------:R-:W-:Y:S01]  /*46e0*/  FADD.FTZ R81, R21, R14 ;  /* 0x0000000e15517221 */ /* 0x000fe20000010000 */
[----:B------:R-:W-:Y:S01]  /*46f0*/  F2FP.SATFINITE.E4M3.F32.PACK_AB_MERGE_C R174, R64, R13, R66 ;  /* 0x0000000d40ae723e */ /* 0x000fe20004807042 */
[----:B------:R-:W-:Y:S01]  /*4700*/  IMAD.MOV.U32 R66, RZ, RZ, R87 ;  /* 0x000000ffff427224 */ /* 0x000fe200078e0057 */
[----:B------:R-:W0:Y:S01]  /*4710*/  MUFU.EX2 R70, R70 ;  /* 0x0000004600467308 */ /* 0x000e220000000800 */
[----:B----4-:R-:W-:-:S01]  /*4720*/  FADD.FTZ R79, R61, R10 ;  /* 0x0000000a3d4f7221 */ /* 0x010fc20000010000 */
[----:B------:R-:W-:Y:S01]  /*4730*/  F2FP.SATFINITE.E4M3.F32.PACK_AB_MERGE_C R20, R61, R20, RZ ;  /* 0x000000143d14723e */ /* 0x000fe200048070ff */
[----:B------:R-:W-:-:S02]  /*4740*/  IMAD.MOV.U32 R64, RZ, RZ, R87 ;  /* 0x000000ffff407224 */ /* 0x000fc400078e0057 */
[--C-:B------:R-:W-:Y:S01]  /*4750*/  IMAD.MOV.U32 R61, RZ, RZ, R87.reuse ;  /* 0x000000ffff3d7224 */ /* 0x100fe200078e0057 */
[----:B------:R-:W-:Y:S01]  /*4760*/  F2FP.SATFINITE.E4M3.F32.PACK_AB_MERGE_C R175, R59, R12, R20 ;  /* 0x0000000c3baf723e */ /* 0x000fe20004807014 */
[----:B------:R-:W-:Y:S01]  /*4770*/  IMAD.MOV.U32 R59, RZ, RZ, R87 ;  /* 0x000000ffff3b7224 */ /* 0x000fe200078e0057 */
[----:B------:R1:W4:Y:S01]  /*4780*/  MUFU.EX2 R63, R44 ;  /* 0x0000002c003f7308 */ /* 0x0003220000000800 */
[----:B---3--:R-:W-:-:S07]  /*4790*/  FADD.FTZ R10, R42, R79 ;  /* 0x0000004f2a0a7221 */ /* 0x008fce0000010000 */
[----:B------:R-:W3:Y:S01]  /*47a0*/  MUFU.EX2 R46, R46 ;  /* 0x0000002e002e7308 */ /* 0x000ee20000000800 */
[----:B0-----:R-:W-:-:S01]  /*47b0*/  FADD.FTZ R14, R70, R81 ;  /* 0x00000051460e7221 */ /* 0x001fc20000010000 */
[----:B-1----:R-:W-:-:S03]  /*47c0*/  IMAD.MOV.U32 R44, RZ, RZ, R87 ;  /* 0x000000ffff2c7224 */ /* 0x002fc600078e0057 */
[----:B------:R-:W-:-:S03]  /*47d0*/  FADD.FTZ R83, R25, R14 ;  /* 0x0000000e19537221 */ /* 0x000fc60000010000 */
[----:B------:R-:W0:Y:S01]  /*47e0*/  MUFU.EX2 R74, R74 ;  /* 0x0000004a004a7308 */ /* 0x000e220000000800 */
[----:B----4-:R-:W-:-:S07]  /*47f0*/  FADD.FTZ R81, R63, R10 ;  /* 0x0000000a3f517221 */ /* 0x010fce0000010000 */
[----:B------:R1:W4:Y:S01]  /*4800*/  MUFU.EX2 R65, R48 ;  /* 0x0000003000417308 */ /* 0x0003220000000800 */
[----:B---3--:R-:W-:-:S07]  /*4810*/  FADD.FTZ R10, R46, R81 ;  /* 0x000000512e0a7221 */ /* 0x008fce0000010000 */
[----:B------:R-:W3:Y:S01]  /*4820*/  MUFU.EX2 R50, R50 ;  /* 0x0000003200327308 */ /* 0x000ee20000000800 */
[----:B0-----:R-:W-:-:S01]  /*4830*/  FADD.FTZ R14, R74, R83 ;  /* 0x000000534a0e7221 */ /* 0x001fc20000010000 */
[----:B------:R-:W-:Y:S01]  /*4840*/  F2FP.SATFINITE.E4M3.F32.PACK_AB_MERGE_C R74, R74, R25, RZ ;  /* 0x000000194a4a723e */ /* 0x000fe200048070ff */
[--C-:B-1----:R-:W-:Y:S02]  /*4850*/  IMAD.MOV.U32 R48, RZ, RZ, R87.reuse ;  /* 0x000000ffff307224 */ /* 0x102fe400078e0057 */
[----:B------:R-:W-:Y:S01]  /*4860*/  FADD.FTZ R83, R27, R14 ;  /* 0x0000000e1b537221 */ /* 0x000fe20000010000 */
[----:B------:R-:W-:Y:S01]  /*4870*/  F2FP.SATFINITE.E4M3.F32.PACK_AB_MERGE_C R176, R70, R21, R74 ;  /* 0x0000001546b0723e */ /* 0x000fe2000480704a */
[----:B------:R-:W-:Y:S01]  /*4880*/  IMAD.MOV.U32 R74, RZ, RZ, R87 ;  /* 0x000000ffff4a7224 */ /* 0x000fe200078e0057 */
[----:B------:R0:W1:Y:S01]  /*4890*/  MUFU.EX2 R67, R52 ;  /* 0x0000003400437308 */ /* 0x0000620000000800 */
[----:B----4-:R-:W-:-:S01]  /*48a0*/  FADD.FTZ R81, R65, R10 ;  /* 0x0000000a41517221 */ /* 0x010fc20000010000 */
[----:B------:R-:W-:Y:S01]  /*48b0*/  FADD.FTZ R14, R76, R83 ;  /* 0x000000534c0e7221 */ /* 0x000fe20000010000 */
[----:B------:R-:W-:Y:S01]  /*48c0*/  F2FP.SATFINITE.E4M3.F32.PACK_AB_MERGE_C R46, R65, R46, RZ ;  /* 0x0000002e412e723e */ /* 0x000fe200048070ff */
[----:B------:R-:W-:-:S02]  /*48d0*/  IMAD.MOV.U32 R70, RZ, RZ, R87 ;  /* 0x000000ffff467224 */ /* 0x000fc400078e0057 */
[----:B------:R-:W-:-:S01]  /*48e0*/  FADD.FTZ R85, R29, R14 ;  /* 0x0000000e1d557221 */ /* 0x000fc20000010000 */
[----:B------:R-:W-:Y:S01]  /*48f0*/  F2FP.SATFINITE.E4M3.F32.PACK_AB_MERGE_C R177, R63, R42, R46 ;  /* 0x0000002a3fb1723e */ /* 0x000fe2000480702e */
[----:B------:R-:W4:Y:S01]  /*4900*/  MUFU.EX2 R54, R54 ;  /* 0x0000003600367308 */ /* 0x000f220000000800 */
[----:B---3--:R-:W-:-:S01]  /*4910*/  FADD.FTZ R10, R50, R81 ;  /* 0x00000051320a7221 */ /* 0x008fc20000010000 */
[--C-:B------:R-:W-:Y:S02]  /*4920*/  IMAD.MOV.U32 R65, RZ, RZ, R87.reuse ;  /* 0x000000ffff417224 */ /* 0x100fe400078e0057 */
[--C-:B------:R-:W-:Y:S02]  /*4930*/  IMAD.MOV.U32 R63, RZ, RZ, R87.reuse ;  /* 0x000000ffff3f7224 */ /* 0x100fe400078e0057 */
[----:B0-----:R-:W-:Y:S02]  /*4940*/  IMAD.MOV.U32 R52, RZ, RZ, R87 ;  /* 0x000000ffff347224 */ /* 0x001fe400078e0057 */
[----:B------:R-:W0:Y:S01]  /*4950*/  MUFU.EX2 R78, R78 ;  /* 0x0000004e004e7308 */ /* 0x000e220000000800 */
[----:B-1----:R-:W-:-:S01]  /*4960*/  FADD.FTZ R83, R67, R10 ;  /* 0x0000000a43537221 */ /* 0x002fc20000010000 */
[----:B------:R-:W-:-:S02]  /*4970*/  IMAD.MOV.U32 R46, RZ, RZ, R87 ;  /* 0x000000ffff2e7224 */ /* 0x000fc400078e0057 */
[----:B------:R-:W-:-:S04]  /*4980*/  IMAD.MOV.U32 R42, RZ, RZ, R87 ;  /* 0x000000ffff2a7224 */ /* 0x000fc800078e0057 */
[----:B------:R-:W1:Y:S01]  /*4990*/  MUFU.EX2 R69, R56 ;  /* 0x0000003800457308 */ /* 0x000e620000000800 */
[----:B----4-:R-:W-:-:S01]  /*49a0*/  FADD.FTZ R10, R54, R83 ;  /* 0x00000053360a7221 */ /* 0x010fc20000010000 */
[----:B------:R-:W-:-:S06]  /*49b0*/  IMAD.MOV.U32 R83, RZ, RZ, R87 ;  /* 0x000000ffff537224 */ /* 0x000fcc00078e0057 */
[----:B------:R-:W3:Y:S01]  /*49c0*/  MUFU.EX2 R58, R58 ;  /* 0x0000003a003a7308 */ /* 0x000ee20000000800 */
[----:B0-----:R-:W-:-:S01]  /*49d0*/  FADD.FTZ R14, R78, R85 ;  /* 0x000000554e0e7221 */ /* 0x001fc20000010000 */
[----:B------:R-:W-:Y:S01]  /*49e0*/  F2FP.SATFINITE.E4M3.F32.PACK_AB_MERGE_C R29, R78, R29, RZ ;  /* 0x0000001d4e1d723e */ /* 0x000fe200048070ff */
[----:B------:R-:W-:Y:S02]  /*49f0*/  IMAD.MOV.U32 R85, RZ, RZ, R87 ;  /* 0x000000ffff557224 */ /* 0x000fe400078e0057 */
[----:B------:R-:W-:Y:S01]  /*4a00*/  FADD.FTZ R15, R31, R14 ;  /* 0x0000000e1f0f7221 */ /* 0x000fe20000010000 */
[----:B------:R-:W-:Y:S01]  /*4a10*/  F2FP.SATFINITE.E4M3.F32.PACK_AB_MERGE_C R178, R76, R27, R29 ;  /* 0x0000001b4cb2723e */ /* 0x000fe2000480701d */
[----:B------:R-:W-:Y:S01]  /*4a20*/  IMAD.MOV.U32 R78, RZ, RZ, R87 ;  /* 0x000000ffff4e7224 */ /* 0x000fe200078e0057 */
[----:B------:R-:W0:Y:S01]  /*4a30*/  MUFU.EX2 R82, R82 ;  /* 0x0000005200527308 */ /* 0x000e220000000800 */
[----:B-1----:R-:W-:-:S01]  /*4a40*/  FADD.FTZ R11, R69, R10 ;  /* 0x0000000a450b7221 */ /* 0x002fc20000010000 */
[----:B------:R-:W-:Y:S01]  /*4a50*/  F2FP.SATFINITE.E4M3.F32.PACK_AB_MERGE_C R54, R69, R54, RZ ;  /* 0x000000364536723e */ /* 0x000fe200048070ff */
[----:B------:R-:W-:-:S02]  /*4a60*/  IMAD.MOV.U32 R76, RZ, RZ, R87 ;  /* 0x000000ffff4c7224 */ /* 0x000fc400078e0057 */
[--C-:B------:R-:W-:Y:S01]  /*4a70*/  IMAD.MOV.U32 R69, RZ, RZ, R87.reuse ;  /* 0x000000ffff457224 */ /* 0x100fe200078e0057 */
[----:B------:R-:W-:Y:S01]  /*4a80*/  F2FP.SATFINITE.E4M3.F32.PACK_AB_MERGE_C R179, R67, R50, R54 ;  /* 0x0000003243b3723e */ /* 0x000fe20004807036 */
[----:B------:R-:W-:Y:S01]  /*4a90*/  IMAD.MOV.U32 R67, RZ, RZ, R87 ;  /* 0x000000ffff437224 */ /* 0x000fe200078e0057 */
[----:B------:R1:W4:Y:S01]  /*4aa0*/  MUFU.EX2 R71, R24 ;  /* 0x0000001800477308 */ /* 0x0003220000000800 */
[----:B---3--:R-:W-:-:S01]  /*4ab0*/  FADD.FTZ R8, R58, R11 ;  /* 0x0000000b3a087221 */ /* 0x008fc20000010000 */
[--C-:B------:R-:W-:Y:S02]  /*4ac0*/  IMAD.MOV.U32 R56, RZ, RZ, R87.reuse ;  /* 0x000000ffff387224 */ /* 0x100fe400078e0057 */
[--C-:B------:R-:W-:Y:S02]  /*4ad0*/  IMAD.MOV.U32 R54, RZ, RZ, R87.reuse ;  /* 0x000000ffff367224 */ /* 0x100fe400078e0057 */
[----:B------:R-:W-:Y:S02]  /*4ae0*/  IMAD.MOV.U32 R50, RZ, RZ, R87 ;  /* 0x000000ffff327224 */ /* 0x000fe400078e0057 */
[----:B------:R-:W3:Y:S01]  /*4af0*/  MUFU.EX2 R60, R60 ;  /* 0x0000003c003c7308 */ /* 0x000ee20000000800 */
[----:B0-----:R-:W-:-:S01]  /*4b00*/  FADD.FTZ R10, R82, R15 ;  /* 0x0000000f520a7221 */ /* 0x001fc20000010000 */
[----:B------:R-:W-:-:S02]  /*4b10*/  IMAD.MOV.U32 R29, RZ, RZ, R87 ;  /* 0x000000ffff1d7224 */ /* 0x000fc400078e0057 */
[--C-:B------:R-:W-:Y:S02]  /*4b20*/  IMAD.MOV.U32 R27, RZ, RZ, R87.reuse ;  /* 0x000000ffff1b7224 */ /* 0x100fe400078e0057 */
[----:B------:R-:W-:Y:S01]  /*4b30*/  FADD.FTZ R25, R33, R10 ;  /* 0x0000000a21197221 */ /* 0x000fe20000010000 */
[----:B-1----:R-:W-:Y:S01]  /*4b40*/  IMAD.MOV.U32 R24, RZ, RZ, R87 ;  /* 0x000000ffff187224 */ /* 0x002fe200078e0057 */
[----:B------:R-:W0:Y:S01]  /*4b50*/  MUFU.EX2 R84, R84 ;  /* 0x0000005400547308 */ /* 0x000e220000000800 */
[----:B----4-:R-:W-:-:S07]  /*4b60*/  FADD.FTZ R15, R71, R8 ;  /* 0x00000008470f7221 */ /* 0x010fce0000010000 */
[----:B------:R-:W1:Y:S01]  /*4b70*/  MUFU.EX2 R73, R62 ;  /* 0x0000003e00497308 */ /* 0x000e620000000800 */
[----:B---3--:R-:W-:-:S07]  /*4b80*/  FADD.FTZ R8, R60, R15 ;  /* 0x0000000f3c087221 */ /* 0x008fce0000010000 */
        /* <DEDUP_REMOVED lines=21> */
[----:B-1----:R-:W-:-:S02]  /*4ce0*/  IMAD.MOV.U32 R68, RZ, RZ, R87 ;  /* 0x000000ffff447224 */ /* 0x002fc400078e0057 */
[----:B------:R-:W-:Y:S02]  /*4cf0*/  IMAD.MOV.U32 R31, RZ, RZ, R87 ;  /* 0x000000ffff1f7224 */ /* 0x000fe400078e0057 */
[----:B------:R-:W-:Y:S02]  /*4d00*/  FADD.FTZ R25, R37, R10 ;  /* 0x0000000a25197221 */ /* 0x000fe40000010000 */
[----:B------:R-:W0:Y:S01]  /*4d10*/  MUFU.EX2 R92, R92 ;  /* 0x0000005c005c7308 */ /* 0x000e220000000800 */
[----:B----4-:R-:W-:-:S07]  /*4d20*/  FADD.FTZ R15, R75, R8 ;  /* 0x000000084b0f7221 */ /* 0x010fce0000010000 */
[----:B------:R1:W4:Y:S01]  /*4d30*/  MUFU.EX2 R77, R28 ;  /* 0x0000001c004d7308 */ /* 0x0003220000000800 */
[----:B---3--:R-:W-:-:S07]  /*4d40*/  FADD.FTZ R8, R72, R15 ;  /* 0x0000000f48087221 */ /* 0x008fce0000010000 */
[----:B------:R-:W3:Y:S01]  /*4d50*/  MUFU.EX2 R39, R128 ;  /* 0x0000008000277308 */ /* 0x000ee20000000800 */
[C---:B0-----:R-:W-:Y:S01]  /*4d60*/  F2FP.SATFINITE.E4M3.F32.PACK_AB_MERGE_C R37, R92.reuse, R37, RZ ;  /* 0x000000255c25723e */ /* 0x041fe200048070ff */
[----:B------:R-:W-:Y:S01]  /*4d70*/  FADD.FTZ R92, R92, R25 ;  /* 0x000000195c5c7221 */ /* 0x000fe20000010000 */
[----:B-1----:R-:W-:Y:S02]  /*4d80*/  IMAD.MOV.U32 R28, RZ, RZ, R87 ;  /* 0x000000ffff1c7224 */ /* 0x002fe400078e0057 */
[----:B------:R-:W-:Y:S01]  /*4d90*/  F2FP.SATFINITE.E4M3.F32.PACK_AB_MERGE_C R182, R86, R35, R37 ;  /* 0x0000002356b6723e */ /* 0x000fe20004807025 */
[--C-:B------:R-:W-:Y:S02]  /*4da0*/  IMAD.MOV.U32 R86, RZ, RZ, R87.reuse ;  /* 0x000000ffff567224 */ /* 0x100fe400078e0057 */
[----:B------:R-:W0:Y:S01]  /*4db0*/  MUFU.EX2 R80, R80 ;  /* 0x0000005000507308 */ /* 0x000e220000000800 */
[C---:B----4-:R-:W-:Y:S01]  /*4dc0*/  F2FP.SATFINITE.E4M3.F32.PACK_AB_MERGE_C R72, R77.reuse, R72, RZ ;  /* 0x000000484d48723e */ /* 0x050fe200048070ff */
[----:B------:R-:W-:Y:S01]  /*4dd0*/  FADD.FTZ R77, R77, R8 ;  /* 0x000000084d4d7221 */ /* 0x000fe20000010000 */
[----:B------:R-:W-:-:S02]  /*4de0*/  IMAD.MOV.U32 R37, RZ, RZ, R87 ;  /* 0x000000ffff257224 */ /* 0x000fc400078e0057 */
[----:B------:R-:W-:Y:S01]  /*4df0*/  F2FP.SATFINITE.E4M3.F32.PACK_AB_MERGE_C R183, R75, R26, R72 ;  /* 0x0000001a4bb7723e */ /* 0x000fe20004807048 */
[----:B------:R-:W-:Y:S02]  /*4e00*/  IMAD.MOV.U32 R75, RZ, RZ, R87 ;  /* 0x000000ffff4b7224 */ /* 0x000fe400078e0057 */
[----:B------:R-:W1:Y:S01]  /*4e10*/  MUFU.EX2 R94, R94 ;  /* 0x0000005e005e7308 */ /* 0x000e620000000800 */
[----:B---3--:R-:W-:-:S01]  /*4e20*/  FADD.FTZ R13, R39, R92 ;  /* 0x0000005c270d7221 */ /* 0x008fc20000010000 */
[--C-:B------:R-:W-:Y:S02]  /*4e30*/  IMAD.MOV.U32 R72, RZ, RZ, R87.reuse ;  /* 0x000000ffff487224 */ /* 0x100fe400078e0057 */
[--C-:B------:R-:W-:Y:S02]  /*4e40*/  IMAD.MOV.U32 R35, RZ, RZ, R87.reuse ;  /* 0x000000ffff237224 */ /* 0x100fe400078e0057 */
[----:B------:R-:W-:Y:S02]  /*4e50*/  IMAD.MOV.U32 R26, RZ, RZ, R87 ;  /* 0x000000ffff1a7224 */ /* 0x000fe400078e0057 */
[----:B--2---:R-:W2:Y:S01]  /*4e60*/  MUFU.EX2 R5, R98 ;  /* 0x0000006200057308 */ /* 0x004ea20000000800 */
[----:B0-----:R-:W-:-:S01]  /*4e70*/  FADD.FTZ R6, R80, R77 ;  /* 0x0000004d50067221 */ /* 0x001fc20000010000 */
[----:B------:R-:W-:-:S02]  /*4e80*/  IMAD.MOV.U32 R77, RZ, RZ, R87 ;  /* 0x000000ffff4d7224 */ /* 0x000fc400078e0057 */
[----:B------:R-:W-:-:S04]  /*4e90*/  IMAD.MOV.U32 R25, RZ, RZ, R87 ;  /* 0x000000ffff197224 */ /* 0x000fc800078e0057 */
[----:B------:R-:W0:Y:S01]  /*4ea0*/  MUFU.EX2 R41, R126 ;  /* 0x0000007e00297308 */ /* 0x000e220000000800 */
[----:B-1----:R-:W-:-:S07]  /*4eb0*/  FADD.FTZ R8, R94, R13 ;  /* 0x0000000d5e087221 */ /* 0x002fce0000010000 */
[----:B------:R-:W1:Y:S01]  /*4ec0*/  MUFU.EX2 R30, R30 ;  /* 0x0000001e001e7308 */ /* 0x000e620000000800 */
[----:B--2---:R-:W-:-:S07]  /*4ed0*/  FADD.FTZ R13, R5, R6 ;  /* 0x00000006050d7221 */ /* 0x004fce0000010000 */
[----:B------:R-:W2:Y:S01]  /*4ee0*/  MUFU.EX2 R100, R100 ;  /* 0x0000006400647308 */ /* 0x000ea20000000800 */
[----:B0-----:R-:W-:-:S07]  /*4ef0*/  FADD.FTZ R15, R41, R8 ;  /* 0x00000008290f7221 */ /* 0x001fce0000010000 */
[----:B------:R-:W0:Y:S01]  /*4f00*/  MUFU.EX2 R79, R108 ;  /* 0x0000006c004f7308 */ /* 0x000e220000000800 */
[----:B-1----:R-:W-:-:S07]  /*4f10*/  FADD.FTZ R6, R30, R13 ;  /* 0x0000000d1e067221 */ /* 0x002fce0000010000 */
[----:B------:R-:W1:Y:S01]  /*4f20*/  MUFU.EX2 R43, R43 ;  /* 0x0000002b002b7308 */ /* 0x000e620000000800 */
[C---:B--2---:R-:W-:Y:S01]  /*4f30*/  F2FP.SATFINITE.E4M3.F32.PACK_AB_MERGE_C R41, R100.reuse, R41, RZ ;  /* 0x000000296429723e */ /* 0x044fe200048070ff */
[----:B------:R-:W-:-:S03]  /*4f40*/  FADD.FTZ R100, R100, R15 ;  /* 0x0000000f64647221 */ /* 0x000fc60000010000 */
[----:B------:R-:W-:Y:S01]  /*4f50*/  F2FP.SATFINITE.E4M3.F32.PACK_AB_MERGE_C R184, R94, R39, R41 ;  /* 0x000000275eb8723e */ /* 0x000fe20004807029 */
[--C-:B------:R-:W-:Y:S02]  /*4f60*/  IMAD.MOV.U32 R41, RZ, RZ, R87.reuse ;  /* 0x000000ffff297224 */ /* 0x100fe400078e0057 */
[----:B------:R-:W2:Y:S01]  /*4f70*/  MUFU.EX2 R32, R32 ;  /* 0x0000002000207308 */ /* 0x000ea20000000800 */
[C---:B0-----:R-:W-:Y:S01]  /*4f80*/  F2FP.SATFINITE.E4M3.F32.PACK_AB_MERGE_C R30, R79.reuse, R30, RZ ;  /* 0x0000001e4f1e723e */ /* 0x041fe200048070ff */
[----:B------:R-:W-:Y:S01]  /*4f90*/  FADD.FTZ R79, R79, R6 ;  /* 0x000000064f4f7221 */ /* 0x000fe20000010000 */
[--C-:B------:R-:W-:Y:S02]  /*4fa0*/  IMAD.MOV.U32 R39, RZ, RZ, R87.reuse ;  /* 0x000000ffff277224 */ /* 0x100fe400078e0057 */
[----:B------:R-:W-:Y:S01]  /*4fb0*/  F2FP.SATFINITE.E4M3.F32.PACK_AB_MERGE_C R185, R5, R80, R30 ;  /* 0x0000005005b9723e */ /* 0x000fe2000480701e */
[----:B------:R-:W-:Y:S02]  /*4fc0*/  IMAD.MOV.U32 R80, RZ, RZ, R87 ;  /* 0x000000ffff507224 */ /* 0x000fe400078e0057 */
[----:B------:R-:W0:Y:S01]  /*4fd0*/  MUFU.EX2 R96, R96 ;  /* 0x0000006000607308 */ /* 0x000e220000000800 */
[----:B-1----:R-:W-:-:S01]  /*4fe0*/  FADD.FTZ R13, R43, R100 ;  /* 0x000000642b0d7221 */ /* 0x002fc20000010000 */
[----:B------:R-:W-:-:S06]  /*4ff0*/  IMAD.MOV.U32 R30, RZ, RZ, R87 ;  /* 0x000000ffff1e7224 */ /* 0x000fcc00078e0057 */
[----:B------:R-:W1:Y:S01]  /*5000*/  MUFU.EX2 R81, R114 ;  /* 0x0000007200517308 */ /* 0x000e620000000800 */
[----:B--2---:R-:W-:-:S01]  /*5010*/  FADD.FTZ R6, R32, R79 ;  /* 0x0000004f20067221 */ /* 0x004fc20000010000 */
[----:B------:R-:W-:-:S06]  /*5020*/  IMAD.MOV.U32 R79, RZ, RZ, R87 ;  /* 0x000000ffff4f7224 */ /* 0x000fcc00078e0057 */
[----:B------:R-:W2:Y:S01]  /*5030*/  MUFU.EX2 R45, R45 ;  /* 0x0000002d002d7308 */ /* 0x000ea20000000800 */
[----:B0-----:R-:W-:-:S07]  /*5040*/  FADD.FTZ R8, R96, R13 ;  /* 0x0000000d60087221 */ /* 0x001fce0000010000 */
[----:B------:R-:W0:Y:S01]  /*5050*/  MUFU.EX2 R36, R36 ;  /* 0x0000002400247308 */ /* 0x000e220000000800 */
[----:B-1----:R-:W-:-:S07]  /*5060*/  FADD.FTZ R15, R81, R6 ;  /* 0x00000006510f7221 */ /* 0x002fce0000010000 */
[----:B------:R-:W1:Y:S01]  /*5070*/  MUFU.EX2 R102, R102 ;  /* 0x0000006600667308 */ /* 0x000e620000000800 */
[----:B--2---:R-:W-:-:S07]  /*5080*/  FADD.FTZ R21, R45, R8 ;  /* 0x000000082d157221 */ /* 0x004fce0000010000 */
[----:B------:R-:W2:Y:S01]  /*5090*/  MUFU.EX2 R11, R136 ;  /* 0x00000088000b7308 */ /* 0x000ea20000000800 */
[----:B0-----:R-:W-:-:S07]  /*50a0*/  FADD.FTZ R6, R36, R15 ;  /* 0x0000000f24067221 */ /* 0x001fce0000010000 */
[----:B------:R-:W0:Y:S01]  /*50b0*/  MUFU.EX2 R47, R47 ;  /* 0x0000002f002f7308 */ /* 0x000e220000000800 */
[C---:B-1----:R-:W-:Y:S01]  /*50c0*/  F2FP.SATFINITE.E4M3.F32.PACK_AB_MERGE_C R45, R102.reuse, R45, RZ ;  /* 0x0000002d662d723e */ /* 0x042fe200048070ff */
[----:B------:R-:W-:-:S03]  /*50d0*/  FADD.FTZ R102, R102, R21 ;  /* 0x0000001566667221 */ /* 0x000fc60000010000 */
[----:B------:R-:W-:Y:S01]  /*50e0*/  F2FP.SATFINITE.E4M3.F32.PACK_AB_MERGE_C R186, R96, R43, R45 ;  /* 0x0000002b60ba723e */ /* 0x000fe2000480702d */
[--C-:B------:R-:W-:Y:S02]  /*50f0*/  IMAD.MOV.U32 R45, RZ, RZ, R87.reuse ;  /* 0x000000ffff2d7224 */ /* 0x100fe400078e0057 */
[----:B------:R-:W1:Y:S01]  /*5100*/  MUFU.EX2 R144, R144 ;  /* 0x0000009000907308 */ /* 0x000e620000000800 */
[C---:B--2---:R-:W-:Y:S01]  /*5110*/  F2FP.SATFINITE.E4M3.F32.PACK_AB_MERGE_C R36, R11.reuse, R36, RZ ;  /* 0x000000240b24723e */ /* 0x044fe200048070ff */
[----:B------:R-:W-:Y:S01]  /*5120*/  FADD.FTZ R11, R11, R6 ;  /* 0x000000060b0b7221 */ /* 0x000fe20000010000 */
[--C-:B------:R-:W-:Y:S02]  /*5130*/  IMAD.MOV.U32 R43, RZ, RZ, R87.reuse ;  /* 0x000000ffff2b7224 */ /* 0x100fe400078e0057 */
[----:B------:R-:W-:Y:S01]  /*5140*/  F2FP.SATFINITE.E4M3.F32.PACK_AB_MERGE_C R187, R81, R32, R36 ;  /* 0x0000002051bb723e */ /* 0x000fe20004807024 */
[----:B------:R-:W-:Y:S02]  /*5150*/  IMAD.MOV.U32 R81, RZ, RZ, R87 ;  /* 0x000000ffff517224 */ /* 0x000fe400078e0057 */
[----:B------:R-:W2:Y:S01]  /*5160*/  MUFU.EX2 R104, R104 ;  /* 0x0000006800687308 */ /* 0x000ea20000000800 */
        /* <DEDUP_REMOVED lines=12> */
[----:B--2---:R-:W-:-:S07]  /*5230*/  FADD.FTZ R6, R152, R11 ;  /* 0x0000000b98067221 */ /* 0x004fce0000010000 */
[----:B------:R-:W2:Y:S01]  /*5240*/  MUFU.EX2 R51, R51 ;  /* 0x0000003300337308 */ /* 0x000ea20000000800 */
[C---:B0-----:R-:W-:Y:S01]  /*5250*/  F2FP.SATFINITE.E4M3.F32.PACK_AB_MERGE_C R49, R106.reuse, R49, RZ ;  /* 0x000000316a31723e */ /* 0x041fe200048070ff */
[----:B------:R-:W-:-:S03]  /*5260*/  FADD.FTZ R106, R106, R15 ;  /* 0x0000000f6a6a7221 */ /* 0x000fc60000010000 */
[----:B------:R-:W-:Y:S01]  /*5270*/  F2FP.SATFINITE.E4M3.F32.PACK_AB_MERGE_C R188, R104, R47, R49 ;  /* 0x0000002f68bc723e */ /* 0x000fe20004807031 */
[--C-:B------:R-:W-:Y:S02]  /*5280*/  IMAD.MOV.U32 R49, RZ, RZ, R87.reuse ;  /* 0x000000ffff317224 */ /* 0x100fe400078e0057 */
[----:B------:R-:W0:Y:S01]  /*5290*/  MUFU.EX2 R118, R118 ;  /* 0x0000007600767308 */ /* 0x000e220000000800 */
[C---:B-1----:R-:W-:Y:S01]  /*52a0*/  F2FP.SATFINITE.E4M3.F32.PACK_AB_MERGE_C R152, R7.reuse, R152, RZ ;  /* 0x000000980798723e */ /* 0x042fe200048070ff */
[----:B------:R-:W-:Y:S01]  /*52b0*/  FADD.FTZ R7, R7, R6 ;  /* 0x0000000607077221 */ /* 0x000fe20000010000 */
[----:B------:R-:W-:Y:S02]  /*52c0*/  IMAD.MOV.U32 R47, RZ, RZ, R87 ;  /* 0x000000ffff2f7224 */ /* 0x000fe400078e0057 */
[----:B------:R-:W-:-:S03]  /*52d0*/  F2FP.SATFINITE.E4M3.F32.PACK_AB_MERGE_C R189, R9, R144, R152 ;  /* 0x0000009009bd723e */ /* 0x000fc60004807098 */
        /* <DEDUP_REMOVED lines=12> */
[----:B------:R-:W-:Y:S01]  /*53a0*/  FADD.FTZ R7, R112, R7 ;  /* 0x0000000770077221 */ /* 0x000fe20000010000 */
[----:B------:R-:W-:Y:S02]  /*53b0*/  MOV R53, R87 ;  /* 0x0000005700357202 */ /* 0x000fe40000000f00 */
[----:B------:R-:W-:Y:S01]  /*53c0*/  F2FP.SATFINITE.E4M3.F32.PACK_AB_MERGE_C R190, R110, R51, R9 ;  /* 0x000000336ebe723e */ /* 0x000fe20004807009 */
[----:B------:R-:W-:Y:S02]  /*53d0*/  IMAD.MOV.U32 R51, RZ, RZ, R87 ;  /* 0x000000ffff337224 */ /* 0x000fe400078e0057 */
[----:B--2---:R-:W-:Y:S01]  /*53e0*/  FADD.FTZ R6, R124, R5 ;  /* 0x000000057c067221 */ /* 0x004fe20000010000 */
[----:B0-----:R-:W-:-:S03]  /*53f0*/  F2FP.SATFINITE.E4M3.F32.PACK_AB_MERGE_C R10, R57, R124, RZ ;  /* 0x0000007c390a723e */ /* 0x001fc600048070ff */
[----:B------:R-:W-:Y:S01]  /*5400*/  FADD.FTZ R6, R57, R6 ;  /* 0x0000000639067221 */ /* 0x000fe20000010000 */
[----:B------:R-:W-:Y:S01]  /*5410*/  IMAD.MOV.U32 R57, RZ, RZ, R87 ;  /* 0x000000ffff397224 */ /* 0x000fe200078e0057 */
        /* <DEDUP_REMOVED lines=39> */
.L_x_265:
[----:B------:R-:W-:Y:S01]  /*5690*/  ISETP.NE.AND P2, PT, RZ, UR41, PT ;  /* 0x00000029ff007c0c */ /* 0x000fe2000bf45270 */
[----:B------:R-:W-:-:S04]  /*56a0*/  UISETP.NE.AND UP0, UPT, UR49, 0x1, UPT ;  /* 0x000000013100788c */ /* 0x000fc8000bf05270 */
[----:B------:R-:W-:-:S04]  /*56b0*/  USEL UR42, URZ, 0x1, UP0 ;  /* 0x000000013f2a7887 */ /* 0x000fc80008000000 */
[----:B------:R-:W-:-:S04]  /*56c0*/  ULOP3.LUT UR42, UR51, UR42, URZ, 0x3c, !UPT ;  /* 0x0000002a332a7292 */ /* 0x000fc8000f8e3c3f */
[----:B------:R-:W-:Y:S08]  /*56d0*/  @P2 BRA `(.L_x_256) ;  /* 0x0000000000442947 */ /* 0x000ff00003800000 */
[----:B------:R-:W-:Y:S05]  /*56e0*/  @!P0 BRA `(.L_x_257) ;  /* 0x0000000000048947 */ /* 0x000fea0003800000 */
[----:B------:R-:W-:Y:S01]  /*56f0*/  BPT.TRAP 0x1 ;  /* 0x000000040000795c */ /* 0x000fe20000300000 */
.L_x_257:
[----:B------:R-:W0:Y:S01]  /*5700*/  S2UR UR10, SR_CgaCtaId ;  /* 0x00000000000a79c3 */ /* 0x000e220000008800 */
[----:B------:R-:W-:Y:S01]  /*5710*/  UIADD3 UR6, UR49, 0x1, URZ ;  /* 0x0000000131067890 */ /* 0x000fe2000fffe03f */
[----:B------:R-:W-:Y:S01]  /*5720*/  IMAD.U32 R3, RZ, RZ, UR42 ;  /* 0x0000002aff037e24 */ /* 0x000fe2000f8e00ff */
[----:B------:R-:W-:Y:S02]  /*5730*/  UMOV UR7, 0x400 ;  /* 0x0000040000077882 */ /* 0x000fe40000000000 */
[----:B------:R-:W-:Y:S02]  /*5740*/  UISETP.NE.AND UP0, UPT, UR6, 0x2, UPT ;  /* 0x000000020600788c */ /* 0x000fe4000bf05270 */
[----:B------:R-:W-:Y:S02]  /*5750*/  SHF.L.U32 R3, R3, 0x1f, RZ ;  /* 0x0000001f03037819 */ /* 0x000fe400000006ff */
[----:B------:R-:W-:Y:S02]  /*5760*/  USEL UR6, UR6, URZ, UP0 ;  /* 0x0000003f06067287 */ /* 0x000fe40008000000 */
[----:B0-----:R-:W-:-:S04]  /*5770*/  ULEA UR7, UR10, UR7, 0x18 ;  /* 0x000000070a077291 */ /* 0x001fc8000f8ec03f */
[----:B------:R-:W-:-:S09]  /*5780*/  ULEA UR6, UR6, UR7, 0x3 ;  /* 0x0000000706067291 */ /* 0x000fd2000f8e183f */
[----:B------:R0:W1:Y:S01]  /*5790*/  SYNCS.PHASECHK.TRANS64.TRYWAIT P1, [UR6+0x29830], R3 ;  /* 0x02983003ff0075a7 */ /* 0x0000620008020146 */
[----:B------:R-:W-:Y:S05]  /*57a0*/  @!P0 BRA `(.L_x_258) ;  /* 0x0000000000048947 */ /* 0x000fea0003800000 */
[----:B------:R-:W-:Y:S01]  /*57b0*/  BPT.TRAP 0x1 ;  /* 0x000000040000795c */ /* 0x000fe20000300000 */
.L_x_258:
[----:B-1----:R-:W-:Y:S05]  /*57c0*/  @P1 BRA `(.L_x_256) ;  /* 0x0000000000081947 */ /* 0x002fea0003800000 */
[----:B------:R-:W1:Y:S02]  /*57d0*/  SYNCS.PHASECHK.TRANS64.TRYWAIT P1, [UR6+0x29830], R3 ;  /* 0x02983003ff0075a7 */ /* 0x000e640008020146 */
[----:B-1----:R-:W-:Y:S05]  /*57e0*/  @!P1 BRA `(.L_x_259) ;  /* 0x000000b000909947 */ /* 0x002fea0003800000 */
.L_x_256:
[----:B01----:R-:W-:Y:S01]  /*57f0*/  VIADD R3, R22, 0x8 ;  /* 0x0000000816037836 */ /* 0x003fe20000000000 */
        /* <DEDUP_REMOVED lines=185> */
[----:B0-----:R-:W-:Y:S05]  /*6390*/  @P2 BRA `(.L_x_260) ;  /* 0x0000000000382947 */ /* 0x001fea0003800000 */
[----:B------:R-:W-:Y:S05]  /*63a0*/  @!P0 BRA `(.L_x_261) ;  /* 0x0000000000048947 */ /* 0x000fea0003800000 */
[----:B------:R-:W-:Y:S01]  /*63b0*/  BPT.TRAP 0x1 ;  /* 0x000000040000795c */ /* 0x000fe20000300000 */
.L_x_261:
[----:B------:R-:W0:Y:S01]  /*63c0*/  S2UR UR7, SR_CgaCtaId ;  /* 0x00000000000779c3 */ /* 0x000e220000008800 */
[----:B------:R-:W-:Y:S01]  /*63d0*/  UMOV UR6, 0x400 ;  /* 0x0000040000067882 */ /* 0x000fe20000000000 */
[----:B------:R-:W-:-:S05]  /*63e0*/  IMAD.U32 R3, RZ, RZ, UR51 ;  /* 0x00000033ff037e24 */ /* 0x000fca000f8e00ff */
[----:B------:R-:W-:Y:S01]  /*63f0*/  SHF.L.U32 R3, R3, 0x1f, RZ ;  /* 0x0000001f03037819 */ /* 0x000fe200000006ff */
[----:B0-----:R-:W-:-:S04]  /*6400*/  ULEA UR6, UR7, UR6, 0x18 ;  /* 0x0000000607067291 */ /* 0x001fc8000f8ec03f */
[----:B------:R-:W-:-:S09]  /*6410*/  ULEA UR6, UR49, UR6, 0x3 ;  /* 0x0000000631067291 */ /* 0x000fd2000f8e183f */
[----:B------:R0:W1:Y:S01]  /*6420*/  SYNCS.PHASECHK.TRANS64.TRYWAIT P1, [UR6+0x29850], R3 ;  /* 0x02985003ff0075a7 */ /* 0x0000620008020146 */
[----:B------:R-:W-:Y:S05]  /*6430*/  @!P0 BRA `(.L_x_262) ;  /* 0x0000000000048947 */ /* 0x000fea0003800000 */
[----:B------:R-:W-:Y:S01]  /*6440*/  BPT.TRAP 0x1 ;  /* 0x000000040000795c */ /* 0x000fe20000300000 */
.L_x_262:
[----:B-1----:R-:W-:Y:S05]  /*6450*/  @P1 BRA `(.L_x_260) ;  /* 0x0000000000081947 */ /* 0x002fea0003800000 */
[----:B------:R-:W1:Y:S02]  /*6460*/  SYNCS.PHASECHK.TRANS64.TRYWAIT P1, [UR6+0x29850], R3 ;  /* 0x02985003ff0075a7 */ /* 0x000e640008020146 */
[----:B-1----:R-:W-:Y:S05]  /*6470*/  @!P1 BRA `(.L_x_263) ;  /* 0x000000a400849947 */ /* 0x002fea0003800000 */
.L_x_260:
[C---:B------:R-:W-:Y:S01]  /*6480*/  FMUL.FTZ R10, R0.reuse, R152 ;  /* 0x00000098000a7220 */ /* 0x040fe20000410000 */
[C---:B------:R-:W-:Y:S01]  /*6490*/  FMUL.FTZ R11, R0.reuse, R154 ;  /* 0x0000009a000b7220 */ /* 0x040fe20000410000 */
[C---:B------:R-:W-:Y:S01]  /*64a0*/  FMUL.FTZ R9, R0.reuse, R153 ;  /* 0x0000009900097220 */ /* 0x040fe20000410000 */
[C---:B------:R-:W-:Y:S01]  /*64b0*/  FMUL.FTZ R12, R0.reuse, R155 ;  /* 0x0000009b000c7220 */ /* 0x040fe20000410000 */
[C---:B------:R-:W-:Y:S01]  /*64c0*/  FMUL.FTZ R13, R0.reuse, R156 ;  /* 0x0000009c000d7220 */ /* 0x040fe20000410000 */
[C---:B------:R-:W-:Y:S01]  /*64d0*/  FMUL.FTZ R14, R0.reuse, R157 ;  /* 0x0000009d000e7220 */ /* 0x040fe20000410000 */
        /* <DEDUP_REMOVED lines=8> */
[----:B------:R-:W0:Y:S01]  /*6560*/  MUFU.TANH R11, R11 ;  /* 0x0000000b000b7308 */ /* 0x000e220000002400 */
[C---:B------:R-:W-:Y:S01]  /*6570*/  FMUL.FTZ R141, R0.reuse, R141 ;  /* 0x0000008d008d7220 */ /* 0x040fe20000410000 */
[C---:B------:R-:W-:Y:S01]  /*6580*/  FMUL.FTZ R144, R0.reuse, R144 ;  /* 0x0000009000907220 */ /* 0x040fe20000410000 */
[C---:B------:R-:W-:Y:S01]  /*6590*/  FMUL.FTZ R145, R0.reuse, R145 ;  /* 0x0000009100917220 */ /* 0x040fe20000410000 */
[C---:B------:R-:W-:Y:S01]  /*65a0*/  FMUL.FTZ R148, R0.reuse, R148 ;  /* 0x0000009400947220 */ /* 0x040fe20000410000 */
[C---:B------:R-:W-:Y:S01]  /*65b0*/  FMUL.FTZ R149, R0.reuse, R149 ;  /* 0x0000009500957220 */ /* 0x040fe20000410000 */
[C---:B------:R-:W-:Y:S01]  /*65c0*/  FMUL.FTZ R120, R0.reuse, R120 ;  /* 0x0000007800787220 */ /* 0x040fe20000410000 */
[----:B------:R-:W-:Y:S01]  /*65d0*/  FMUL.FTZ R121, R0, R121 ;  /* 0x0000007900797220 */ /* 0x000fe20000410000 */
[----:B------:R-:W2:Y:S01]  /*65e0*/  MUFU.TANH R9, R9 ;  /* 0x0000000900097308 */ /* 0x000ea20000002400 */
        /* <DEDUP_REMOVED lines=8> */
[----:B0-----:R-:W-:Y:S01]  /*6670*/  FMNMX.FTZ R3, R11, R8, !PT ;  /* 0x000000080b037209 */ /* 0x001fe20007810000 */
[C---:B------:R-:W-:Y:S01]  /*6680*/  FMUL.FTZ R20, R0.reuse, R159 ;  /* 0x0000009f00147220 */ /* 0x040fe20000410000 */
[C---:B------:R-:W-:Y:S01]  /*6690*/  FMUL.FTZ R164, R0.reuse, R133 ;  /* 0x0000008500a47220 */ /* 0x040fe20000410000 */
[C---:B------:R-:W-:Y:S01]  /*66a0*/  FMUL.FTZ R153, R0.reuse, R162 ;  /* 0x000000a200997220 */ /* 0x040fe20000410000 */
[C---:B------:R-:W-:Y:S01]  /*66b0*/  FMUL.FTZ R104, R0.reuse, R104 ;  /* 0x0000006800687220 */ /* 0x040fe20000410000 */
[C---:B------:R-:W-:Y:S01]  /*66c0*/  FMUL.FTZ R154, R0.reuse, R163 ;  /* 0x000000a3009a7220 */ /* 0x040fe20000410000 */
[C---:B------:R-:W-:Y:S01]  /*66d0*/  FMUL.FTZ R192, R0.reuse, R105 ;  /* 0x0000006900c07220 */ /* 0x040fe20000410000 */
[----:B------:R-:W0:Y:S01]  /*66e0*/  MUFU.TANH R13, R13 ;  /* 0x0000000d000d7308 */ /* 0x000e220000002400 */
        /* <DEDUP_REMOVED lines=22> */
[----:B------:R-:W-:Y:S01]  /*6850*/  FMUL.FTZ R216, R0, R92 ;  /* 0x0000005c00d87220 */ /* 0x000fe20000410000 */
[----:B------:R-:W0:Y:S01]  /*6860*/  MUFU.TANH R152, R152 ;  /* 0x0000009800987308 */ /* 0x000e220000002400 */
        /* <DEDUP_REMOVED lines=8> */
[----:B-1----:R-:W-:Y:S01]  /*68f0*/  FMNMX.FTZ R3, R21, R4, !PT ;  /* 0x0000000415037209 */ /* 0x002fe20007810000 */
[C---:B------:R-:W-:Y:S01]  /*6900*/  FMUL.FTZ R126, R0.reuse, R126 ;  /* 0x0000007e007e7220 */ /* 0x040fe20000410000 */
[C---:B------:R-:W-:Y:S01]  /*6910*/  FMUL.FTZ R224, R0.reuse, R100 ;  /* 0x0000006400e07220 */ /* 0x040fe20000410000 */
[C---:B------:R-:W-:Y:S01]  /*6920*/  FMUL.FTZ R127, R0.reuse, R127 ;  /* 0x0000007f007f7220 */ /* 0x040fe20000410000 */
[C---:B------:R-:W-:Y:S01]  /*6930*/  FMUL.FTZ R226, R0.reuse, R101 ;  /* 0x0000006500e27220 */ /* 0x040fe20000410000 */
[----:B------:R-:W1:Y:S01]  /*6940*/  S2UR UR6, SR_CgaCtaId ;  /* 0x00000000000679c3 */ /* 0x000e620000008800 */
[----:B------:R-:W-:Y:S01]  /*6950*/  FMUL.FTZ R210, R0, R91 ;  /* 0x0000005b00d27220 */ /* 0x000fe20000410000 */
[----:B------:R-:W3:Y:S01]  /*6960*/  MUFU.TANH R156, R156 ;  /* 0x0000009c009c7308 */ /* 0x000ee20000002400 */
[----:B0-----:R-:W-:Y:S01]  /*6970*/  FMNMX.FTZ R4, R152, R3, !PT ;  /* 0x0000000398047209 */ /* 0x001fe20007810000 */
[----:B------:R-:W-:Y:S01]  /*6980*/  WARPGROUP.ARRIVE ;  /* 0x00000000000079c5 */ /* 0x000fe20000000000 */
[----:B------:R-:W-:Y:S01]  /*6990*/  UMOV UR7, 0xc0000010 ;  /* 0xc000001000077882 */ /* 0x000fe20000000000 */
        /* <DEDUP_REMOVED lines=21> */
[----:B0-----:R-:W-:Y:S01]  /*6af0*/  FMNMX.FTZ R4, R136, R3, !PT ;  /* 0x0000000388047209 */ /* 0x001fe20007810000 */
[C---:B------:R-:W-:Y:S01]  /*6b00*/  FMUL.FTZ R100, R0.reuse, R102 ;  /* 0x0000006600647220 */ /* 0x040fe20000410000 */
[----:B------:R-:W-:Y:S01]  /*6b10*/  FMUL.FTZ R102, R0, R103 ;  /* 0x0000006700667220 */ /* 0x000fe20000410000 */
[----:B------:R-:W0:Y:S04]  /*6b20*/  S2R R193, SR_TID.X ;  /* 0x0000000000c17919 */ /* 0x000e280000002100 */
[----:B------:R-:W4:Y:S01]  /*6b30*/  MUFU.TANH R141, R141 ;  /* 0x0000008d008d7308 */ /* 0x000f220000002400 */
[----:B--2---:R-:W-:-:S07]  /*6b40*/  FMNMX.FTZ R3, R137, R4, !PT ;  /* 0x0000000489037209 */ /* 0x004fce0007810000 */
[----:B------:R-:W2:Y:S01]  /*6b50*/  MUFU.TANH R144, R144 ;  /* 0x0000009000907308 */ /* 0x000ea20000002400 */
[----:B---3--:R-:W-:-:S07]  /*6b60*/  FMNMX.FTZ R4, R140, R3, !PT ;  /* 0x000000038c047209 */ /* 0x008fce0007810000 */
[----:B------:R-:W3:Y:S01]  /*6b70*/  MUFU.TANH R145, R145 ;  /* 0x0000009100917308 */ /* 0x000ee20000002400 */
[----:B----4-:R-:W-:-:S07]  /*6b80*/  FMNMX.FTZ R3, R141, R4, !PT ;  /* 0x000000048d037209 */ /* 0x010fce0007810000 */
[----:B------:R-:W4:Y:S01]  /*6b90*/  MUFU.TANH R148, R148 ;  /* 0x0000009400947308 */ /* 0x000f220000002400 */
[----:B--2---:R-:W-:Y:S02]  /*6ba0*/  FMNMX.FTZ R4, R144, R3, !PT ;  /* 0x0000000390047209 */ /* 0x004fe40007810000 */
[----:B0-----:R-:W-:-:S05]  /*6bb0*/  LOP3.LUT P1, RZ, R193, 0x7f, RZ, 0xc0, !PT ;  /* 0x0000007fc1ff7812 */ /* 0x001fca000782c0ff */
[----:B------:R-:W0:Y:S01]  /*6bc0*/  MUFU.TANH R149, R149 ;  /* 0x0000009500957308 */ /* 0x000e220000002400 */
[----:B---3--:R-:W-:-:S07]  /*6bd0*/  FMNMX.FTZ R3, R145, R4, !PT ;  /* 0x0000000491037209 */ /* 0x008fce0007810000 */
[----:B------:R-:W2:Y:S01]  /*6be0*/  MUFU.TANH R120, R120 ;  /* 0x0000007800787308 */ /* 0x000ea20000002400 */
[----:B----4-:R-:W-:-:S07]  /*6bf0*/  FMNMX.FTZ R4, R148, R3, !PT ;  /* 0x0000000394047209 */ /* 0x010fce0007810000 */
[----:B------:R-:W3:Y:S01]  /*6c00*/  MUFU.TANH R121, R121 ;  /* 0x0000007900797308 */ /* 0x000ee20000002400 */
[----:B0-----:R-:W-:-:S07]  /*6c10*/  FMNMX.FTZ R3, R149, R4, !PT ;  /* 0x0000000495037209 */ /* 0x001fce0007810000 */
[----:B------:R-:W0:Y:S01]  /*6c20*/  MUFU.TANH R124, R124 ;  /* 0x0000007c007c7308 */ /* 0x000e220000002400 */
[----:B--2---:R-:W-:-:S07]  /*6c30*/  FMNMX.FTZ R4, R120, R3, !PT ;  /* 0x0000000378047209 */ /* 0x004fce0007810000 */
[----:B------:R-:W2:Y:S01]  /*6c40*/  MUFU.TANH R125, R125 ;  /* 0x0000007d007d7308 */ /* 0x000ea20000002400 */
[----:B---3--:R-:W-:-:S07]  /*6c50*/  FMNMX.FTZ R3, R121, R4, !PT ;  /* 0x0000000479037209 */ /* 0x008fce0007810000 */
[----:B------:R-:W3:Y:S01]  /*6c60*/  MUFU.TANH R128, R128 ;  /* 0x0000008000807308 */ /* 0x000ee20000002400 */
[----:B0-----:R-:W-:-:S07]  /*6c70*/  FMNMX.FTZ R4, R124, R3, !PT ;  /* 0x000000037c047209 */ /* 0x001fce0007810000 */
[----:B------:R-:W0:Y:S01]  /*6c80*/  MUFU.TANH R160, R160 ;  /* 0x000000a000a07308 */ /* 0x000e220000002400 */
[----:B--2---:R-:W-:Y:S01]  /*6c90*/  FMNMX.FTZ R3, R125, R4, !PT ;  /* 0x000000047d037209 */ /* 0x004fe20007810000 */
[----:B-1----:R-:W-:-:S06]  /*6ca0*/  IMAD.U32 R4, RZ, RZ, UR6 ;  /* 0x00000006ff047e24 */ /* 0x002fcc000f8e00ff */
[----:B------:R-:W1:Y:S01]  /*6cb0*/  MUFU.TANH R15, R15 ;  /* 0x0000000f000f7308 */ /* 0x000e620000002400 */
[----:B---3--:R-:W-:-:S07]  /*6cc0*/  FMNMX.FTZ R3, R128, R3, !PT ;  /* 0x0000000380037209 */ /* 0x008fce0007810000 */
[----:B------:R-:W2:Y:S01]  /*6cd0*/  MUFU.TANH R132, R132 ;  /* 0x0000008400847308 */ /* 0x000ea20000002400 */
[----:B0-----:R-:W-:-:S07]  /*6ce0*/  FMNMX.FTZ R3, R160, R3, !PT ;  /* 0x00000003a0037209 */ /* 0x001fce0007810000 */
[----:B------:R-:W0:Y:S01]  /*6cf0*/  MUFU.TANH R20, R20 ;  /* 0x0000001400147308 */ /* 0x000e220000002400 */
[----:B-1----:R-:W-:-:S07]  /*6d00*/  FMNMX.FTZ R105, R15, R208, !PT ;  /* 0x000000d00f697209 */ /* 0x002fce0007810000 */
[----:B------:R-:W1:Y:S01]  /*6d10*/  MUFU.TANH R164, R164 ;  /* 0x000000a400a47308 */ /* 0x000e620000002400 */
[----:B--2---:R-:W-:-:S07]  /*6d20*/  FMNMX.FTZ R3, R132, R3, !PT ;  /* 0x0000000384037209 */ /* 0x004fce0007810000 */
[----:B------:R-:W2:Y:S01]  /*6d30*/  MUFU.TANH R153, R153 ;  /* 0x0000009900997308 */ /* 0x000ea20000002400 */
[----:B0-----:R-:W-:-:S07]  /*6d40*/  FMNMX.FTZ R208, R20, R105, !PT ;  /* 0x0000006914d07209 */ /* 0x001fce0007810000 */
[----:B------:R-:W0:Y:S01]  /*6d50*/  MUFU.TANH R104, R104 ;  /* 0x0000006800687308 */ /* 0x000e220000002400 */
[----:B-1----:R-:W-:-:S07]  /*6d60*/  FMNMX.FTZ R3, R164, R3, !PT ;  /* 0x00000003a4037209 */ /* 0x002fce0007810000 */
[----:B------:R-:W1:Y:S01]  /*6d70*/  MUFU.TANH R154, R154 ;  /* 0x0000009a009a7308 */ /* 0x000e620000002400 */
[----:B--2---:R-:W-:Y:S01]  /*6d80*/  FMNMX.FTZ R105, R153, R208, !PT ;  /* 0x000000d099697209 */ /* 0x004fe20007810000 */
[----:B------:R-:W-:-:S06]  /*6d90*/  FMUL.FTZ R208, R0, R90 ;  /* 0x0000005a00d07220 */ /* 0x000fcc0000410000 */
        /* <DEDUP_REMOVED lines=61> */
[----:B0-----:R-:W-:-:S05]  /*7170*/  FMNMX.FTZ R88, R226, R3, !PT ;  /* 0x00000003e2587209 */ /* 0x001fca0007810000 */
[----:B------:R-:W0:Y:S02]  /*7180*/  SHFL.BFLY PT, R3, R88, 0x2, 0x1f ;  /* 0x0c401f0058037f89 */ /* 0x000e2400000e0000 */
[----:B------:R-:W3:Y:S01]  /*7190*/  MUFU.TANH R134, R134 ;  /* 0x0000008600867308 */ /* 0x000ee20000002400 */
[----:B-1----:R-:W-:-:S07]  /*71a0*/  FMNMX.FTZ R89, R130, R89, !PT ;  /* 0x0000005982597209 */ /* 0x002fce0007810000 */
[----:B------:R-:W1:Y:S01]  /*71b0*/  MUFU.TANH R166, R166 ;  /* 0x000000a600a67308 */ /* 0x000e620000002400 */
[----:B--2---:R-:W-:-:S07]  /*71c0*/  FMNMX.FTZ R89, R162, R89, !PT ;  /* 0x00000059a2597209 */ /* 0x004fce0007810000 */
[----:B------:R-:W2:Y:S01]  /*71d0*/  MUFU.TANH R106, R106 ;  /* 0x0000006a006a7308 */ /* 0x000ea20000002400 */
[----:B---3--:R-:W-:Y:S02]  /*71e0*/  FMNMX.FTZ R89, R134, R89, !PT ;  /* 0x0000005986597209 */ /* 0x008fe40007810000 */
[----:B0-----:R-:W-:Y:S02]  /*71f0*/  FMNMX.FTZ R91, R88, R3, !PT ;  /* 0x00000003585b7209 */ /* 0x001fe40007810000 */
[----:B------:R-:W-:-:S03]  /*7200*/  MOV R3, 0x400 ;  /* 0x0000040000037802 */ /* 0x000fc60000000f00 */
[----:B------:R-:W0:Y:S01]  /*7210*/  MUFU.TANH R194, R194 ;  /* 0x000000c200c27308 */ /* 0x000e220000002400 */
[----:B-1----:R-:W-:Y:S01]  /*7220*/  FMNMX.FTZ R89, R166, R89, !PT ;  /* 0x00000059a6597209 */ /* 0x002fe20007810000 */
[----:B------:R-:W1:Y:S01]  /*7230*/  SHFL.BFLY PT, R228, R91, 0x1, 0x1f ;  /* 0x0c201f005be47f89 */ /* 0x000e6200000e0000 */
[----:B------:R-:W-:-:S04]  /*7240*/  LEA R3, R4, R3, 0x18 ;  /* 0x0000000304037211 */ /* 0x000fc800078ec0ff */
[----:B------:R-:W-:Y:S01]  /*7250*/  R2UR UR6, R3 ;  /* 0x00000000030672ca */ /* 0x000fe200000e0000 */
[----:B------:R-:W3:Y:S01]  /*7260*/  MUFU.TANH R110, R110 ;  /* 0x0000006e006e7308 */ /* 0x000ee20000002400 */
[----:B--2---:R-:W-:-:S07]  /*7270*/  FMNMX.FTZ R89, R106, R89, !PT ;  /* 0x000000596a597209 */ /* 0x004fce0007810000 */
[----:B------:R-:W2:Y:S01]  /*7280*/  MUFU.TANH R198, R198 ;  /* 0x000000c600c67308 */ /* 0x000ea20000002400 */
[----:B0-----:R-:W-:-:S03]  /*7290*/  FMNMX.FTZ R89, R194, R89, !PT ;  /* 0x00000059c2597209 */ /* 0x001fc60007810000 */
[----:B------:R-:W-:-:S04]  /*72a0*/  UIADD3 UR6, UR6, 0x400, URZ ;  /* 0x0000040006067890 */ /* 0x000fc8000fffe03f */
[----:B------:R-:W-:Y:S01]  /*72b0*/  USHF.R.U32.HI UR6, URZ, 0x4, UR6 ;  /* 0x000000043f067899 */ /* 0x000fe20008011606 */
[----:B------:R-:W0:Y:S01]  /*72c0*/  MUFU.TANH R114, R114 ;  /* 0x0000007200727308 */ /* 0x000e220000002400 */
[----:B---3--:R-:W-:Y:S02]  /*72d0*/  FMNMX.FTZ R89, R110, R89, !PT ;  /* 0x000000596e597209 */ /* 0x008fe40007810000 */
[----:B------:R-:W-:Y:S01]  /*72e0*/  ULOP3.LUT UR6, UR6, 0x3fff, URZ, 0xc0, !UPT ;  /* 0x00003fff06067892 */ /* 0x000fe2000f8ec03f */
[----:B-1----:R-:W-:-:S03]  /*72f0*/  FMNMX.FTZ R88, R91, R228, !PT ;  /* 0x000000e45b587209 */ /* 0x002fc60007810000 */
[----:B------:R-:W-:Y:S01]  /*7300*/  ULOP3.LUT UR6, UR6, 0x10000, URZ, 0xfc, !UPT ;  /* 0x0001000006067892 */ /* 0x000fe2000f8efc3f */
[----:B------:R-:W1:Y:S01]  /*7310*/  MUFU.TANH R202, R202 ;  /* 0x000000ca00ca7308 */ /* 0x000e620000002400 */
[----:B--2---:R-:W-:Y:S01]  /*7320*/  FMNMX.FTZ R89, R198, R89, !PT ;  /* 0x00000059c6597209 */ /* 0x004fe20007810000 */
[----:B------:R-:W-:-:S01]  /*7330*/  FADD.FTZ R228, -R88, R5 ;  /* 0x0000000558e47221 */ /* 0x000fc20000010100 */
[----:B------:R-:W-:-:S05]  /*7340*/  UIMAD UR10, UR49, 0x500, UR6 ;  /* 0x00000500310a78a4 */ /* 0x000fca000f8e0206 */
[----:B------:R-:W2:Y:S01]  /*7350*/  MUFU.TANH R118, R118 ;  /* 0x0000007600767308 */ /* 0x000ea20000002400 */
[----:B0-----:R-:W-:Y:S01]  /*7360*/  FMNMX.FTZ R89, R114, R89, !PT ;  /* 0x0000005972597209 */ /* 0x001fe20007810000 */
[----:B------:R-:W-:Y:S02]  /*7370*/  UMOV UR6, UR10 ;  /* 0x0000000a00067c82 */ /* 0x000fe40008000000 */
[----:B------:R-:W-:Y:S01]  /*7380*/  QGMMA.64x128x32.F32.E4M3.E4M3 R24, R172, gdesc[UR4], R24, gsb0 ;  /* 0x01e00004ac187df3 */ /* 0x000fe20008000818 */
[----:B------:R-:W-:Y:S01]  /*7390*/  UIADD3 UR6, UR10, 0x100, URZ ;  /* 0x000001000a067890 */ /* 0x000fe2000fffe03f */
[----:B------:R-:W-:Y:S02]  /*73a0*/  UMOV UR7, 0xc0000010 ;  /* 0xc000001000077882 */ /* 0x000fe40000000000 */
        /* <DEDUP_REMOVED lines=17> */
[----:B0-----:R-:W-:-:S04]  /*74c0*/  FMNMX.FTZ R89, R98, R89, !PT ;  /* 0x0000005962597209 */ /* 0x001fc80007810000 */
[----:B-1----:R-:W-:-:S04]  /*74d0*/  FMNMX.FTZ R89, R100, R89, !PT ;  /* 0x0000005964597209 */ /* 0x002fc80007810000 */
[----:B--2---:R-:W-:-:S05]  /*74e0*/  FMNMX.FTZ R90, R102, R89, !PT ;  /* 0x00000059665a7209 */ /* 0x004fca0007810000 */
[----:B------:R-:W0:Y:S02]  /*74f0*/  SHFL.BFLY PT, R89, R90, 0x2, 0x1f ;  /* 0x0c401f005a597f89 */ /* 0x000e2400000e0000 */
[----:B0-----:R-:W-:Y:S02]  /*7500*/  FMNMX.FTZ R93, R90, R89, !PT ;  /* 0x000000595a5d7209 */ /* 0x001fe40007810000 */
[----:B------:R-:W0:Y:S03]  /*7510*/  LDC R89, c[0x0][0x988] ;  /* 0x00026200ff597b82 */ /* 0x000e260000000800 */
[----:B------:R-:W1:Y:S01]  /*7520*/  SHFL.BFLY PT, R230, R93, 0x1, 0x1f ;  /* 0x0c201f005de67f89 */ /* 0x000e6200000e0000 */
[----:B0-----:R-:W-:-:S01]  /*7530*/  FFMA.FTZ R105, R88, R89, -8 ;  /* 0xc100000058697423 */ /* 0x001fc20000010059 */
[----:B------:R-:W-:Y:S01]  /*7540*/  FMUL.FTZ R228, R228, R89 ;  /* 0x00000059e4e47220 */ /* 0x000fe20000410000 */
[----:B------:R-:W-:-:S02]  /*7550*/  WARPGROUP.DEPBAR.LE gsb0, 0x0 ;  /* 0x00008000000079c5 */ /* 0x000fc40000010000 */
[----:B------:R-:W-:Y:S01]  /*7560*/  WARPGROUP.ARRIVE ;  /* 0x00000000000079c5 */ /* 0x000fe20000000000 */
[----:B-1----:R-:W-:Y:S01]  /*7570*/  FMNMX.FTZ R90, R93, R230, !PT ;  /* 0x000000e65d5a7209 */ /* 0x002fe20007810000 */
[-CC-:B------:R-:W-:Y:S01]  /*7580*/  FFMA.FTZ R91, R10, R89.reuse, -R105.reuse ;  /* 0x000000590a5b7223 */ /* 0x180fe20000010869 */
[----:B------:R-:W-:-:S01]  /*7590*/  FFMA.FTZ R10, R9, R89, -R105 ;  /* 0x00000059090a7223 */ /* 0x000fc20000010869 */
[-CC-:B------:R-:W-:Y:S01]  /*75a0*/  FFMA.FTZ R9, R13, R89.reuse, -R105.reuse ;  /* 0x000000590d097223 */ /* 0x180fe20000010869 */
[----:B------:R-:W-:-:S01]  /*75b0*/  FFMA.FTZ R101, R120, R89, -R105 ;  /* 0x0000005978657223 */ /* 0x000fc20000010869 */
[----:B------:R-:W-:Y:S01]  /*75c0*/  QGMMA.64x128x32.F32.E4M3.E4M3 R24, R176, gdesc[UR4], R24, gsb0 ;  /* 0x01e00004b0187df3 */ /* 0x000fe20008000818 */
[----:B------:R-:W-:Y:S01]  /*75d0*/  UIADD3 UR6, UR10, 0x200, URZ ;  /* 0x000002000a067890 */ /* 0x000fe2000fffe03f */
[-CC-:B------:R-:W-:Y:S01]  /*75e0*/  FFMA.FTZ R103, R124, R89.reuse, -R105.reuse ;  /* 0x000000597c677223 */ /* 0x180fe20000010869 */
[----:B------:R-:W-:Y:S01]  /*75f0*/  UMOV UR7, 0xc0000010 ;  /* 0xc000001000077882 */ /* 0x000fe20000000000 */
        /* <DEDUP_REMOVED lines=34> */
[----:B------:R-:W-:Y:S01]  /*7820*/  FFMA.FTZ R174, R226, R89, -R105 ;  /* 0x00000059e2ae7223 */ /* 0x000fe20000010869 */
[----:B------:R-:W-:-:S01]  /*7830*/  FADD.FTZ R230, -R90, R8 ;  /* 0x000000085ae67221 */ /* 0x000fc20000010100 */
[-C--:B------:R-:W-:Y:S01]  /*7840*/  FFMA.FTZ R105, R90, R89.reuse, -8 ;  /* 0xc10000005a697423 */ /* 0x080fe20000010059 */
[----:B------:R-:W-:Y:S02]  /*7850*/  MUFU.EX2 R8, R228 ;  /* 0x000000e400087308 */ /* 0x000fe40000000800 */
[-C--:B------:R-:W-:Y:S01]  /*7860*/  FMUL.FTZ R5, R230, R89.reuse ;  /* 0x00000059e6057220 */ /* 0x080fe20000410000 */
[-CC-:B------:R-:W-:Y:S01]  /*7870*/  FFMA.FTZ R131, R154, R89.reuse, -R105.reuse ;  /* 0x000000599a837223 */ /* 0x180fe20000010869 */
[----:B------:R-:W-:-:S01]  /*7880*/  FFMA.FTZ R133, R157, R89, -R105 ;  /* 0x000000599d857223 */ /* 0x000fc20000010869 */
[-CC-:B------:R-:W-:Y:S01]  /*7890*/  FFMA.FTZ R154, R158, R89.reuse, -R105.reuse ;  /* 0x000000599e9a7223 */ /* 0x180fe20000010869 */
[----:B------:R-:W-:-:S01]  /*78a0*/  FFMA.FTZ R135, R138, R89, -R105 ;  /* 0x000000598a877223 */ /* 0x000fc20000010869 */
[-CC-:B------:R-:W-:Y:S01]  /*78b0*/  FFMA.FTZ R138, R139, R89.reuse, -R105.reuse ;  /* 0x000000598b8a7223 */ /* 0x180fe20000010869 */
        /* <DEDUP_REMOVED lines=17> */
[----:B0-----:R-:W-:-:S01]  /*79d0*/  FFMA.FTZ R7, R8, R7, R91 ;  /* 0x0000000708077223 */ /* 0x001fc2000001005b */
        /* <DEDUP_REMOVED lines=11> */
[----:B------:R-:W-:-:S03]  /*7a90*/  FFMA.FTZ R102, R102, R89, -R105 ;  /* 0x0000005966667223 */ /* 0x000fc60000010869 */
[----:B------:R-:W2:Y:S01]  /*7aa0*/  MUFU.EX2 R14, R14 ;  /* 0x0000000e000e7308 */ /* 0x000ea20000000800 */
[----:B-1----:R-:W-:-:S07]  /*7ab0*/  FADD.FTZ R158, R10, R7 ;  /* 0x000000070a9e7221 */ /* 0x002fce0000010000 */
[----:B------:R-:W1:Y:S01]  /*7ac0*/  MUFU.EX2 R13, R13 ;  /* 0x0000000d000d7308 */ /* 0x000e620000000800 */
[----:B0-----:R-:W-:-:S07]  /*7ad0*/  FADD.FTZ R147, R9, R158 ;  /* 0x0000009e09937221 */ /* 0x001fce0000010000 */
[----:B------:R-:W0:Y:S01]  /*7ae0*/  MUFU.EX2 R152, R152 ;  /* 0x0000009800987308 */ /* 0x000e220000000800 */
[----:B--2---:R-:W-:-:S07]  /*7af0*/  FADD.FTZ R158, R14, R147 ;  /* 0x000000930e9e7221 */ /* 0x004fce0000010000 */
[----:B------:R-:W-:Y:S01]  /*7b00*/  MUFU.EX2 R131, R131 ;  /* 0x0000008300837308 */ /* 0x000fe20000000800 */
[----:B-1----:R-:W-:-:S07]  /*7b10*/  FADD.FTZ R147, R13, R158 ;  /* 0x0000009e0d937221 */ /* 0x002fce0000010000 */
[----:B------:R-:W-:Y:S01]  /*7b20*/  MUFU.EX2 R21, R21 ;  /* 0x0000001500157308 */ /* 0x000fe20000000800 */
[----:B0-----:R-:W-:-:S01]  /*7b30*/  FADD.FTZ R158, R152, R147 ;  /* 0x00000093989e7221 */ /* 0x001fc20000010000 */
[----:B------:R-:W-:-:S06]  /*7b40*/  FFMA.FTZ R147, R194, R89, -R105 ;  /* 0x00000059c2937223 */ /* 0x000fcc0000010869 */
[----:B------:R-:W-:Y:S08]  /*7b50*/  MUFU.EX2 R133, R133 ;  /* 0x0000008500857308 */ /* 0x000ff00000000800 */
[----:B------:R-:W-:Y:S08]  /*7b60*/  MUFU.EX2 R156, R156 ;  /* 0x0000009c009c7308 */ /* 0x000ff00000000800 */
[----:B------:R-:W-:Y:S01]  /*7b70*/  MUFU.EX2 R154, R154 ;  /* 0x0000009a009a7308 */ /* 0x000fe20000000800 */
[----:B------:R-:W-:-:S02]  /*7b80*/  WARPGROUP.DEPBAR.LE gsb0, 0x0 ;  /* 0x00008000000079c5 */ /* 0x000fc40000010000 */
[----:B------:R-:W-:Y:S01]  /*7b90*/  WARPGROUP.ARRIVE ;  /* 0x00000000000079c5 */ /* 0x000fe20000000000 */
[----:B------:R-:W-:-:S01]  /*7ba0*/  FFMA.FTZ R176, R11, R89, -R105 ;  /* 0x000000590bb07223 */ /* 0x000fc20000010869 */
[-CC-:B------:R-:W-:Y:S01]  /*7bb0*/  FFMA.FTZ R11, R12, R89.reuse, -R105.reuse ;  /* 0x000000590c0b7223 */ /* 0x180fe20000010869 */
[----:B------:R-:W-:-:S01]  /*7bc0*/  FFMA.FTZ R12, R15, R89, -R105 ;  /* 0x000000590f0c7223 */ /* 0x000fc20000010869 */
[-CC-:B------:R-:W-:Y:S01]  /*7bd0*/  FFMA.FTZ R15, R20, R89.reuse, -R105.reuse ;  /* 0x00000059140f7223 */ /* 0x180fe20000010869 */
[----:B------:R-:W-:-:S01]  /*7be0*/  FFMA.FTZ R20, R153, R89, -R105 ;  /* 0x0000005999147223 */ /* 0x000fc20000010869 */
[----:B------:R-:W-:Y:S01]  /*7bf0*/  QGMMA.64x128x32.F32.E4M3.E4M3 R24, R180, gdesc[UR4], R24, gsb0 ;  /* 0x01e00004b4187df3 */ /* 0x000fe20008000818 */
[----:B------:R-:W-:Y:S01]  /*7c00*/  UIADD3 UR6, UR10, 0x300, URZ ;  /* 0x000003000a067890 */ /* 0x000fe2000fffe03f */
[----:B------:R-:W0:Y:S01]  /*7c10*/  MUFU.EX2 R176, R176 ;  /* 0x000000b000b07308 */ /* 0x000e220000000800 */
[----:B------:R-:W-:-:S07]  /*7c20*/  UMOV UR7, 0xc0000010 ;  /* 0xc000001000077882 */ /* 0x000fce0000000000 */
[----:B------:R-:W1:Y:S08]  /*7c30*/  MUFU.EX2 R11, R11 ;  /* 0x0000000b000b7308 */ /* 0x000e700000000800 */
[----:B------:R-:W2:Y:S01]  /*7c40*/  MUFU.EX2 R12, R12 ;  /* 0x0000000c000c7308 */ /* 0x000ea20000000800 */
[----:B0-----:R-:W-:-:S07]  /*7c50*/  FFMA.FTZ R6, R5, R6, R176 ;  /* 0x0000000605067223 */ /* 0x001fce00000100b0 */
[----:B------:R-:W0:Y:S01]  /*7c60*/  MUFU.EX2 R15, R15 ;  /* 0x0000000f000f7308 */ /* 0x000e220000000800 */
[----:B-1----:R-:W-:-:S07]  /*7c70*/  FADD.FTZ R7, R11, R6 ;  /* 0x000000060b077221 */ /* 0x002fce0000010000 */
[----:B------:R-:W1:Y:S01]  /*7c80*/  MUFU.EX2 R20, R20 ;  /* 0x0000001400147308 */ /* 0x000e620000000800 */
[----:B--2---:R-:W-:-:S07]  /*7c90*/  FADD.FTZ R6, R12, R7 ;  /* 0x000000070c067221 */ /* 0x004fce0000010000 */
[----:B------:R-:W2:Y:S01]  /*7ca0*/  MUFU.EX2 R93, R93 ;  /* 0x0000005d005d7308 */ /* 0x000ea20000000800 */
[----:B0-----:R-:W-:-:S07]  /*7cb0*/  FADD.FTZ R7, R15, R6 ;  /* 0x000000060f077221 */ /* 0x001fce0000010000 */
[----:B------:R-:W0:Y:S01]  /*7cc0*/  MUFU.EX2 R135, R135 ;  /* 0x0000008700877308 */ /* 0x000e220000000800 */
[----:B-1----:R-:W-:-:S01]  /*7cd0*/  FADD.FTZ R6, R20, R7 ;  /* 0x0000000714067221 */ /* 0x002fc20000010000 */
[----:B------:R-:W-:-:S03]  /*7ce0*/  FADD.FTZ R7, R21, R158 ;  /* 0x0000009e15077221 */ /* 0x000fc60000010000 */
[----:B------:R-:W-:-:S03]  /*7cf0*/  FADD.FTZ R6, R131, R6 ;  /* 0x0000000683067221 */ /* 0x000fc60000010000 */
[----:B------:R-:W1:Y:S01]  /*7d00*/  MUFU.EX2 R136, R136 ;  /* 0x0000008800887308 */ /* 0x000e620000000800 */
[----:B------:R-:W-:-:S01]  /*7d10*/  FADD.FTZ R149, R133, R6 ;  /* 0x0000000685957221 */ /* 0x000fc20000010000 */
[----:B------:R-:W-:-:S03]  /*7d20*/  FADD.FTZ R6, R156, R7 ;  /* 0x000000079c067221 */ /* 0x000fc60000010000 */
[----:B------:R-:W-:Y:S01]  /*7d30*/  FADD.FTZ R158, R154, R149 ;  /* 0x000000959a9e7221 */ /* 0x000fe20000010000 */
[----:B--2---:R-:W-:-:S02]  /*7d40*/  FADD.FTZ R7, R93, R6 ;  /* 0x000000065d077221 */ /* 0x004fc40000010000 */
[----:B------:R-:W2:Y:S01]  /*7d50*/  MUFU.EX2 R138, R138 ;  /* 0x0000008a008a7308 */ /* 0x000ea20000000800 */
[----:B0-----:R-:W-:-:S07]  /*7d60*/  FADD.FTZ R149, R135, R158 ;  /* 0x0000009e87957221 */ /* 0x001fce0000010000 */
[----:B------:R-:W0:Y:S01]  /*7d70*/  MUFU.EX2 R95, R95 ;  /* 0x0000005f005f7308 */ /* 0x000e220000000800 */
[----:B-1----:R-:W-:-:S07]  /*7d80*/  FADD.FTZ R6, R136, R7 ;  /* 0x0000000788067221 */ /* 0x002fce0000010000 */
[----:B------:R-:W1:Y:S01]  /*7d90*/  MUFU.EX2 R137, R137 ;  /* 0x0000008900897308 */ /* 0x000e620000000800 */
[----:B--2---:R-:W-:-:S01]  /*7da0*/  FADD.FTZ R158, R138, R149 ;  /* 0x000000958a9e7221 */ /* 0x004fc20000010000 */
[----:B------:R-:W-:-:S06]  /*7db0*/  FFMA.FTZ R149, R198, R89, -R105 ;  /* 0x00000059c6957223 */ /* 0x000fcc0000010869 */
        /* <DEDUP_REMOVED lines=13> */
[----:B0-----:R-:W-:-:S01]  /*7e90*/  FADD.FTZ R6, R144, R7 ;  /* 0x0000000790067221 */ /* 0x001fc20000010000 */
[----:B------:R-:W-:Y:S02]  /*7ea0*/  WARPGROUP.DEPBAR.LE gsb0, 0x0 ;  /* 0x00008000000079c5 */ /* 0x000fe40000010000 */
[----:B------:R-:W-:-:S04]  /*7eb0*/  WARPGROUP.ARRIVE ;  /* 0x00000000000079c5 */ /* 0x000fc80000000000 */
[----:B------:R-:W0:Y:S01]  /*7ec0*/  MUFU.EX2 R141, R141 ;  /* 0x0000008d008d7308 */ /* 0x000e220000000800 */
[----:B-1----:R-:W-:-:S01]  /*7ed0*/  FADD.FTZ R158, R146, R151 ;  /* 0x00000097929e7221 */ /* 0x002fc20000010000 */
[----:B------:R-:W-:Y:S01]  /*7ee0*/  FFMA.FTZ R151, R202, R89, -R105 ;  /* 0x00000059ca977223 */ /* 0x000fe20000010869 */
[----:B------:R-:W-:Y:S01]  /*7ef0*/  QGMMA.64x128x32.F32.E4M3.E4M3 R24, R184, gdesc[UR4], R24, gsb0 ;  /* 0x01e00004b8187df3 */ /* 0x000fe20008000818 */
[----:B------:R-:W-:Y:S01]  /*7f00*/  UIADD3 UR6, UR10, 0x400, URZ ;  /* 0x000004000a067890 */ /* 0x000fe2000fffe03f */
[----:B------:R-:W-:-:S03]  /*7f10*/  UMOV UR7, 0xc0000010 ;  /* 0xc000001000077882 */ /* 0x000fc60000000000 */
        /* <DEDUP_REMOVED lines=22> */
[----:B------:R-:W-:-:S06]  /*8080*/  FFMA.FTZ R153, R208, R89, -R105 ;  /* 0x00000059d0997223 */ /* 0x000fcc0000010869 */
        /* <DEDUP_REMOVED lines=15> */
[----:B------:R-:W-:Y:S02]  /*8180*/  WARPGROUP.DEPBAR.LE gsb0, 0x0 ;  /* 0x00008000000079c5 */ /* 0x000fe40000010000 */
[----:B------:R-:W-:-:S04]  /*8190*/  WARPGROUP.ARRIVE ;  /* 0x00000000000079c5 */ /* 0x000fc80000000000 */
[----:B------:R-:W1:Y:S01]  /*81a0*/  MUFU.EX2 R104, R104 ;  /* 0x0000006800687308 */ /* 0x000e620000000800 */
[----:B--2---:R-:W-:-:S01]  /*81b0*/  FADD.FTZ R157, R132, R157 ;  /* 0x0000009d849d7221 */ /* 0x004fc20000010000 */
[----:B------:R-:W-:Y:S06]  /*81c0*/  QGMMA.64x128x32.F32.E4M3.E4M3 R24, R188, gdesc[UR4], R24, gsb0 ;  /* 0x01e00004bc187df3 */ /* 0x000fec0008000818 */
        /* <DEDUP_REMOVED lines=16> */
[----:B------:R-:W-:-:S06]  /*82d0*/  IADD3 R6, -R22, 0xb, RZ ;  /* 0x0000000b16067810 */ /* 0x000fcc0007ffe1ff */
[----:B------:R-:W1:Y:S01]  /*82e0*/  MUFU.EX2 R114, R114 ;  /* 0x0000007200727308 */ /* 0x000e620000000800 */
[----:B--2---:R-:W-:-:S07]  /*82f0*/  FADD.FTZ R157, R149, R162 ;  /* 0x000000a2959d7221 */ /* 0x004fce0000010000 */
[----:B------:R-:W2:Y:S01]  /*8300*/  MUFU.EX2 R115, R115 ;  /* 0x0000007300737308 */ /* 0x000ea20000000800 */
[----:B0-----:R-:W-:-:S07]  /*8310*/  FADD.FTZ R162, R112, R7 ;  /* 0x0000000770a27221 */ /* 0x001fce0000010000 */
[----:B------:R-:W0:Y:S01]  /*8320*/  MUFU.EX2 R151, R151 ;  /* 0x0000009700977308 */ /* 0x000e220000000800 */
[----:B-1----:R-:W-:-:S07]  /*8330*/  FADD.FTZ R166, R114, R157 ;  /* 0x0000009d72a67221 */ /* 0x002fce0000010000 */
[----:B------:R-:W-:Y:S01]  /*8340*/  MUFU.EX2 R116, R116 ;  /* 0x0000007400747308 */ /* 0x000fe20000000800 */
[----:B--2---:R-:W-:-:S07]  /*8350*/  FADD.FTZ R7, R115, R162 ;  /* 0x000000a273077221 */ /* 0x004fce0000010000 */
[----:B------:R-:W1:Y:S01]  /*8360*/  MUFU.EX2 R118, R118 ;  /* 0x0000007600767308 */ /* 0x000e620000000800 */
[----:B0-----:R-:W-:-:S01]  /*8370*/  FADD.FTZ R157, R151, R166 ;  /* 0x000000a6979d7221 */ /* 0x001fc20000010000 */
[----:B------:R-:W-:-:S06]  /*8380*/  IMAD.U32 R166, RZ, RZ, UR50 ;  /* 0x00000032ffa67e24 */ /* 0x000fcc000f8e00ff */
[----:B------:R-:W-:Y:S08]  /*8390*/  MUFU.EX2 R117, R117 ;  /* 0x0000007500757308 */ /* 0x000ff00000000800 */
[----:B------:R-:W0:Y:S01]  /*83a0*/  MUFU.EX2 R155, R155 ;  /* 0x0000009b009b7308 */ /* 0x000e220000000800 */
[----:B-1----:R-:W-:-:S07]  /*83b0*/  FADD.FTZ R162, R118, R157 ;  /* 0x0000009d76a27221 */ /* 0x002fce0000010000 */
[----:B------:R-:W-:Y:S08]  /*83c0*/  MUFU.EX2 R119, R119 ;  /* 0x0000007700777308 */ /* 0x000ff00000000800 */
[----:B------:R-:W1:Y:S01]  /*83d0*/  MUFU.EX2 R153, R153 ;  /* 0x0000009900997308 */ /* 0x000e620000000800 */
[----:B0-----:R-:W-:-:S07]  /*83e0*/  FADD.FTZ R162, R155, R162 ;  /* 0x000000a29ba27221 */ /* 0x001fce0000010000 */
[----:B------:R-:W-:Y:S01]  /*83f0*/  MUFU.EX2 R160, R160 ;  /* 0x000000a000a07308 */ /* 0x000fe20000000800 */
[----:B------:R-:W-:-:S07]  /*8400*/  WARPGROUP.DEPBAR.LE gsb0, 0x0 ;  /* 0x00008000000079c5 */ /* 0x000fce0000010000 */
[----:B------:R-:W0:Y:S01]  /*8410*/  MUFU.EX2 R158, R158 ;  /* 0x0000009e009e7308 */ /* 0x000e220000000800 */
[----:B-1----:R-:W-:-:S07]  /*8420*/  FADD.FTZ R157, R153, R162 ;  /* 0x000000a2999d7221 */ /* 0x002fce0000010000 */
[----:B------:R-:W-:Y:S08]  /*8430*/  MUFU.EX2 R121, R121 ;  /* 0x0000007900797308 */ /* 0x000ff00000000800 */
[----:B------:R-:W1:Y:S01]  /*8440*/  MUFU.EX2 R178, R92 ;  /* 0x0000005c00b27308 */ /* 0x000e620000000800 */
[----:B0-----:R-:W-:-:S07]  /*8450*/  FADD.FTZ R157, R158, R157 ;  /* 0x0000009d9e9d7221 */ /* 0x001fce0000010000 */
[----:B------:R0:W2:Y:S08]  /*8460*/  MUFU.EX2 R159, R94 ;  /* 0x0000005e009f7308 */ /* 0x0000b00000000800 */
[----:B------:R-:W-:Y:S01]  /*8470*/  MUFU.EX2 R164, R164 ;  /* 0x000000a400a47308 */ /* 0x000fe20000000800 */
[----:B0-----:R-:W-:-:S01]  /*8480*/  FADD.FTZ R94, R116, R7 ;  /* 0x00000007745e7221 */ /* 0x001fc20000010000 */
[----:B-1----:R-:W-:-:S03]  /*8490*/  FADD.FTZ R157, R178, R157 ;  /* 0x0000009db29d7221 */ /* 0x002fc60000010000 */
[----:B------:R-:W-:-:S03]  /*84a0*/  FADD.FTZ R94, R117, R94 ;  /* 0x0000005e755e7221 */ /* 0x000fc60000010000 */
[----:B------:R0:W1:Y:S01]  /*84b0*/  MUFU.EX2 R92, R96 ;  /* 0x00000060005c7308 */ /* 0x0000620000000800 */
[----:B------:R-:W-:-:S01]  /*84c0*/  FADD.FTZ R7, R119, R94 ;  /* 0x0000005e77077221 */ /* 0x000fc20000010000 */
[----:B--2---:R-:W-:-:S03]  /*84d0*/  FADD.FTZ R157, R159, R157 ;  /* 0x0000009d9f9d7221 */ /* 0x004fc60000010000 */
[----:B------:R-:W-:-:S03]  /*84e0*/  FADD.FTZ R94, R160, R7 ;  /* 0x00000007a05e7221 */ /* 0x000fc60000010000 */
[----:B------:R-:W2:Y:S01]  /*84f0*/  MUFU.EX2 R125, R125 ;  /* 0x0000007d007d7308 */ /* 0x000ea20000000800 */
[----:B0-----:R-:W-:Y:S01]  /*8500*/  @!P1 IMAD R96, R166, 0x8, R3 ;  /* 0x00000008a6609824 */ /* 0x001fe200078e0203 */
[----:B------:R0:W-:Y:S06]  /*8510*/  BAR.ARV R6, 0x100 ;  /* 0x000400060000751d */ /* 0x0001ec0000002000 */
[----:B------:R-:W-:Y:S01]  /*8520*/  MUFU.EX2 R172, R172 ;  /* 0x000000ac00ac7308 */ /* 0x000fe20000000800 */
[----:B------:R-:W-:-:S01]  /*8530*/  FADD.FTZ R7, R121, R94 ;  /* 0x0000005e79077221 */ /* 0x000fc20000010000 */
[----:B0-----:R-:W-:-:S02]  /*8540*/  @!P1 VIADD R6, R96, 0x29840 ;  /* 0x0002984060069836 */ /* 0x001fc40000000000 */
[----:B-1----:R-:W-:-:S03]  /*8550*/  FADD.FTZ R157, R92, R157 ;  /* 0x0000009d5c9d7221 */ /* 0x002fc60000010000 */
[----:B------:R-:W-:Y:S01]  /*8560*/  @!P1 PRMT R6, RZ, 0x654, R6 ;  /* 0x00000654ff069816 */ /* 0x000fe20000000006 */
[----:B------:R-:W0:Y:S03]  /*8570*/  MUFU.EX2 R98, R98 ;  /* 0x0000006200627308 */ /* 0x000e260000000800 */
[----:B------:R1:W-:Y:S05]  /*8580*/  @!P1 SYNCS.ARRIVE.TRANS64.RED.A1T0 RZ, [R6+URZ], RZ ;  /* 0x000000ff06ff99a7 */ /* 0x0003ea000810043f */
[----:B------:R-:W3:Y:S01]  /*8590*/  MUFU.EX2 R129, R129 ;  /* 0x0000008100817308 */ /* 0x000ee20000000800 */
[----:B-1----:R-:W-:-:S04]  /*85a0*/  FADD.FTZ R6, R164, R7 ;  /* 0x00000007a4067221 */ /* 0x002fc80000010000 */
[----:B--2---:R-:W-:-:S03]  /*85b0*/  FADD.FTZ R7, R125, R6 ;  /* 0x000000067d077221 */ /* 0x004fc60000010000 */
[----:B------:R-:W1:Y:S01]  /*85c0*/  MUFU.EX2 R100, R100 ;  /* 0x0000006400647308 */ /* 0x000e620000000800 */
[----:B0-----:R-:W-:-:S01]  /*85d0*/  FADD.FTZ R157, R98, R157 ;  /* 0x0000009d629d7221 */ /* 0x001fc20000010000 */
[----:B------:R-:W-:-:S06]  /*85e0*/  FADD.FTZ R6, R172, R7 ;  /* 0x00000007ac067221 */ /* 0x000fcc0000010000 */
[----:B------:R-:W0:Y:S01]  /*85f0*/  MUFU.EX2 R174, R174 ;  /* 0x000000ae00ae7308 */ /* 0x000e220000000800 */
[----:B---3--:R-:W-:-:S07]  /*8600*/  FADD.FTZ R7, R129, R6 ;  /* 0x0000000681077221 */ /* 0x008fce0000010000 */
[----:B------:R-:W2:Y:S01]  /*8610*/  MUFU.EX2 R102, R102 ;  /* 0x0000006600667308 */ /* 0x000ea20000000800 */
[----:B-1----:R-:W-:-:S01]  /*8620*/  FADD.FTZ R157, R100, R157 ;  /* 0x0000009d649d7221 */ /* 0x002fc20000010000 */
[----:B0-----:R-:W-:-:S03]  /*8630*/  FADD.FTZ R7, R174, R7 ;  /* 0x00000007ae077221 */ /* 0x001fc60000010000 */
[----:B--2---:R-:W-:Y:S01]  /*8640*/  FADD.FTZ R6, R102, R157 ;  /* 0x0000009d66067221 */ /* 0x004fe20000010000 */
[----:B------:R-:W-:Y:S06]  /*8650*/  @!P0 BRA `(.L_x_264) ;  /* 0x0000000000048947 */ /* 0x000fec0003800000 */
[----:B------:R-:W-:Y:S01]  /*8660*/  BPT.TRAP 0x1 ;  /* 0x000000040000795c */ /* 0x000fe20000300000 */
.L_x_264:
[----:B------:R-:W-:Y:S01]  /*8670*/  F2FP.SATFINITE.E4M3.F32.PACK_AB_MERGE_C R12, R15, R12, RZ ;  /* 0x0000000c0f0c723e */ /* 0x000fe200048070ff */
[----:B------:R-:W-:Y:S01]  /*8680*/  UIADD3 UR6, UR48, -0x1, URZ ;  /* 0xffffffff30067890 */ /* 0x000fe2000fffe03f */
[----:B------:R-:W-:Y:S01]  /*8690*/  F2FP.SATFINITE.E4M3.F32.PACK_AB_MERGE_C R9, R14, R9, RZ ;  /* 0x000000090e09723e */ /* 0x000fe200048070ff */
[----:B------:R-:W-:Y:S01]  /*86a0*/  UMOV UR51, UR42 ;  /* 0x0000002a00337c82 */ /* 0x000fe20008000000 */
[----:B------:R-:W-:Y:S01]  /*86b0*/  F2FP.SATFINITE.E4M3.F32.PACK_AB_MERGE_C R173, R11, R176, R12 ;  /* 0x000000b00bad723e */ /* 0x000fe2000480700c */
[----:B------:R-:W-:Y:S01]  /*86c0*/  IMAD.U32 R12, RZ, RZ, UR49 ;  /* 0x00000031ff0c7e24 */ /* 0x000fe2000f8e00ff */
[----:B------:R-:W-:Y:S01]  /*86d0*/  F2FP.SATFINITE.E4M3.F32.PACK_AB_MERGE_C R10, R10, R91, R9 ;  /* 0x0000005b0a0a723e */ /* 0x000fe20004807009 */
[----:B------:R-:W-:Y:S01]  /*86e0*/  UMOV UR49, UR50 ;  /* 0x0000003200317c82 */ /* 0x000fe20008000000 */
[----:B------:R-:W-:Y:S01]  /*86f0*/  ISETP.LT.AND P1, PT, RZ, UR48, PT ;  /* 0x00000030ff007c0c */ /* 0x000fe2000bf21270 */
[----:B------:R-:W-:Y:S01]  /*8700*/  IMAD R9, R12, 0x8, R3 ;  /* 0x000000080c097824 */ /* 0x000fe200078e0203 */
[----:B------:R-:W-:Y:S01]  /*8710*/  F2FP.SATFINITE.E4M3.F32.PACK_AB_MERGE_C R129, R174, R129, RZ ;  /* 0x00000081ae81723e */ /* 0x000fe200048070ff */
[----:B------:R-:W-:Y:S01]  /*8720*/  UMOV UR48, UR6 ;  /* 0x0000000600307c82 */ /* 0x000fe20008000000 */
[----:B------:R-:W-:Y:S01]  /*8730*/  F2FP.SATFINITE.E4M3.F32.PACK_AB_MERGE_C R21, R156, R21, RZ ;  /* 0x000000159c15723e */ /* 0x000fe200048070ff */
[----:B------:R-:W-:Y:S01]  /*8740*/  VIADD R9, R9, 0x29860 ;  /* 0x0002986009097836 */ /* 0x000fe20000000000 */
[----:B------:R-:W-:Y:S01]  /*8750*/  F2FP.SATFINITE.E4M3.F32.PACK_AB_MERGE_C R133, R154, R133, RZ ;  /* 0x000000859a85723e */ /* 0x000fe200048070ff */
[-C--:B------:R-:W-:Y:S01]  /*8760*/  FMUL.FTZ R24, R24, R8.reuse ;  /* 0x0000000818187220 */ /* 0x080fe20000410000 */
[----:B------:R-:W-:Y:S01]  /*8770*/  F2FP.SATFINITE.E4M3.F32.PACK_AB_MERGE_C R95, R140, R95, RZ ;  /* 0x0000005f8c5f723e */ /* 0x000fe200048070ff */
[-C--:B------:R-:W-:Y:S01]  /*8780*/  FMUL.FTZ R25, R25, R8.reuse ;  /* 0x0000000819197220 */ /* 0x080fe20000410000 */
[----:B------:R-:W-:Y:S01]  /*8790*/  PRMT R9, R4, 0x654, R9 ;  /* 0x0000065404097816 */ /* 0x000fe20000000009 */
[-C--:B------:R-:W-:Y:S01]  /*87a0*/  FMUL.FTZ R28, R28, R8.reuse ;  /* 0x000000081c1c7220 */ /* 0x080fe20000410000 */
[----:B------:R-:W-:Y:S01]  /*87b0*/  F2FP.SATFINITE.E4M3.F32.PACK_AB_MERGE_C R137, R142, R137, RZ ;  /* 0x000000898e89723e */ /* 0x000fe200048070ff */
[-C--:B------:R-:W-:Y:S01]  /*87c0*/  FMUL.FTZ R29, R29, R8.reuse ;  /* 0x000000081d1d7220 */ /* 0x080fe20000410000 */
[----:B------:R-:W-:Y:S01]  /*87d0*/  F2FP.SATFINITE.E4M3.F32.PACK_AB_MERGE_C R99, R148, R99, RZ ;  /* 0x000000639463723e */ /* 0x000fe200048070ff */
[----:B------:R0:W-:Y:S01]  /*87e0*/  SYNCS.ARRIVE.TRANS64.RED.A1T0 RZ, [R9+URZ], RZ ;  /* 0x000000ff09ff79a7 */ /* 0x0001e2000810043f */
        /* <DEDUP_REMOVED lines=93> */
[----:B0-----:R-:W-:Y:S06]  /*8dc0*/  @P1 BRA `(.L_x_265) ;  /* 0xffffffc800301947 */ /* 0x001fec000383ffff */
.L_x_255:
[----:B------:R-:W-:Y:S06]  /*8dd0*/  BAR.ARV 0x8, 0x120 ;  /* 0x0204800000007b1d */ /* 0x000fec0000002000 */
[----:B------:R-:W-:Y:S05]  /*8de0*/  @!P0 BRA `(.L_x_266) ;  /* 0x0000000000048947 */ /* 0x000fea0003800000 */
[----:B------:R-:W-:Y:S01]  /*8df0*/  BPT.TRAP 0x1 ;  /* 0x000000040000795c */ /* 0x000fe20000300000 */
.L_x_266:
[----:B------:R-:W-:Y:S01]  /*8e00*/  IMAD.U32 R0, RZ, RZ, UR50 ;  /* 0x00000032ff007e24 */ /* 0x000fe2000f8e00ff */
[----:B------:R-:W-:-:S03]  /*8e10*/  MOV R5, UR42 ;  /* 0x0000002a00057c02 */ /* 0x000fc60008000f00 */
[----:B------:R-:W-:Y:S01]  /*8e20*/  IMAD R15, R0, 0x8, R3 ;  /* 0x00000008000f7824 */ /* 0x000fe200078e0203 */
[----:B------:R-:W-:-:S04]  /*8e30*/  SHF.L.U32 R0, R5, 0x1f, RZ ;  /* 0x0000001f05007819 */ /* 0x000fc800000006ff */
[----:B------:R0:W1:Y:S01]  /*8e40*/  SYNCS.PHASECHK.TRANS64.TRYWAIT P1, [R15+URZ+0x29850], R0 ;  /* 0x029850000f0075a7 */ /* 0x000062000802017f */
[----:B------:R-:W-:Y:S05]  /*8e50*/  @!P0 BRA `(.L_x_267) ;  /* 0x0000000000048947 */ /* 0x000fea0003800000 */
[----:B------:R-:W-:Y:S01]  /*8e60*/  BPT.TRAP 0x1 ;  /* 0x000000040000795c */ /* 0x000fe20000300000 */
.L_x_267:
[----:B------:R-:W-:Y:S02]  /*8e70*/  VIADD R3, R3, 0x400 ;  /* 0x0000040003037836 */ /* 0x000fe40000000000 */
[----:B------:R-:W-:-:S03]  /*8e80*/  IMAD.U32 R8, RZ, RZ, UR50 ;  /* 0x00000032ff087e24 */ /* 0x000fc6000f8e00ff */
[----:B------:R-:W-:-:S04]  /*8e90*/  SHF.R.U32.HI R3, RZ, 0x4, R3 ;  /* 0x00000004ff037819 */ /* 0x000fc80000011603 */
[----:B------:R-:W-:-:S04]  /*8ea0*/  LOP3.LUT R3, R3, 0x3fff, RZ, 0xc0, !PT ;  /* 0x00003fff03037812 */ /* 0x000fc800078ec0ff */
[----:B------:R-:W-:Y:S01]  /*8eb0*/  LOP3.LUT R3, R3, 0x10000, RZ, 0xfc, !PT ;  /* 0x0001000003037812 */ /* 0x000fe200078efcff */
[----:B-1----:R-:W-:Y:S06]  /*8ec0*/  @P1 BRA `(.L_x_268) ;  /* 0x0000000000081947 */ /* 0x002fec0003800000 */
[----:B------:R-:W1:Y:S02]  /*8ed0*/  SYNCS.PHASECHK.TRANS64.TRYWAIT P1, [R15+URZ+0x29850], R0 ;  /* 0x029850000f0075a7 */ /* 0x000e64000802017f */
[----:B-1----:R-:W-:Y:S05]  /*8ee0*/  @!P1 BRA `(.L_x_269) ;  /* 0x0000007c00009947 */ /* 0x002fea0003800000 */
.L_x_268:
[----:B------:R-:W-:Y:S01]  /*8ef0*/  IMAD R8, R8, 0x500, R3 ;  /* 0x0000050008087824 */ /* 0x000fe200078e0203 */
[----:B------:R-:W-:Y:S05]  /*8f00*/  WARPSYNC.ALL ;  /* 0x0000000000007948 */ /* 0x000fea0003800000 */
[----:B------:R-:W-:Y:S01]  /*8f10*/  IMAD.MOV.U32 R9, RZ, RZ, -0x3ffffff0 ;  /* 0xc0000010ff097424 */ /* 0x000fe200078e00ff */
[C---:B------:R-:W-:Y:S01]  /*8f20*/  R2UR UR6, R8.reuse ;  /* 0x00000000080672ca */ /* 0x040fe200000e0000 */
[----:B------:R-:W-:Y:S01]  /*8f30*/  WARPGROUP.ARRIVE ;  /* 0x00000000000079c5 */ /* 0x000fe20000000000 */
[----:B------:R-:W-:Y:S01]  /*8f40*/  VIADD R10, R8, 0x100 ;  /* 0x00000100080a7836 */ /* 0x000fe20000000000 */
[----:B------:R-:W-:Y:S01]  /*8f50*/  ULDC.64 UR8, c[0x0][0x9a0] ;  /* 0x0002680000087ab9 */ /* 0x000fe20000000a00 */
[----:B------:R-:W-:Y:S01]  /*8f60*/  R2UR UR7, R9 ;  /* 0x00000000090772ca */ /* 0x000fe200000e0000 */
[----:B------:R-:W-:Y:S01]  /*8f70*/  IMAD.MOV.U32 R11, RZ, RZ, -0x3ffffff0 ;  /* 0xc0000010ff0b7424 */ /* 0x000fe200078e00ff */
[----:B------:R-:W-:Y:S01]  /*8f80*/  UISETP.NE.U32.AND UP0, UPT, UR8, URZ, UPT ;  /* 0x0000003f0800728c */ /* 0x000fe2000bf05070 */
[----:B------:R-:W-:-:S03]  /*8f90*/  IMAD.MOV.U32 R5, RZ, RZ, 0x3f800000 ;  /* 0x3f800000ff057424 */ /* 0x000fc600078e00ff */
[----:B------:R-:W-:-:S06]  /*8fa0*/  UISETP.NE.AND.EX UP0, UPT, UR9, URZ, UPT, UP0 ;  /* 0x0000003f0900728c */ /* 0x000fcc000bf05300 */
[----:B------:R-:W-:Y:S01]  /*8fb0*/  PLOP3.LUT P1, PT, PT, PT, UP0, 0x80, 0x0 ;  /* 0x000000000000781c */ /* 0x000fe20003f2f008 */
[----:B------:R-:W-:Y:S01]  /*8fc0*/  QGMMA.64x128x32.F32.E4M3.E4M3 R24, R172, gdesc[UR4], R24, gsb0 ;  /* 0x01e00004ac187df3 */ /* 0x000fe20008000818 */
[----:B------:R-:W-:Y:S01]  /*8fd0*/  R2UR UR6, R10 ;  /* 0x000000000a0672ca */ /* 0x000fe200000e0000 */
[----:B------:R-:W-:Y:S01]  /*8fe0*/  VIADD R10, R8, 0x200 ;  /* 0x00000200080a7836 */ /* 0x000fe20000000000 */
[----:B------:R-:W-:Y:S01]  /*8ff0*/  R2UR UR7, R11 ;  /* 0x000000000b0772ca */ /* 0x000fe200000e0000 */
[----:B------:R-:W-:Y:S01]  /*9000*/  @UP0 ULDC.64 UR10, c[0x0][0x9c8] ;  /* 0x00027200000a0ab9 */ /* 0x000fe20000000a00 */
[----:B------:R-:W-:Y:S01]  /*9010*/  IMAD.MOV.U32 R11, RZ, RZ, -0x3ffffff0 ;  /* 0xc0000010ff0b7424 */ /* 0x000fe200078e00ff */
[----:B------:R-:W-:Y:S01]  /*9020*/  @UP0 UIMAD.WIDE.U32 UR4, UR36, UR10, URZ ;  /* 0x0000000a240402a5 */ /* 0x000fe2000f8e003f */
[----:B------:R-:W-:Y:S02]  /*9030*/  WARPGROUP.DEPBAR.LE gsb0, 0x0 ;  /* 0x00008000000079c5 */ /* 0x000fe40000010000 */
[----:B------:R-:W-:-:S07]  /*9040*/  WARPGROUP.ARRIVE ;  /* 0x00000000000079c5 */ /* 0x000fce0000000000 */
[----:B------:R-:W-:Y:S01]  /*9050*/  QGMMA.64x128x32.F32.E4M3.E4M3 R24, R176, gdesc[UR4], R24, gsb0 ;  /* 0x01e00004b0187df3 */ /* 0x000fe20008000818 */
[----:B------:R-:W-:Y:S02]  /*9060*/  @UP0 UIMAD UR6, UR37, UR10, URZ ;  /* 0x0000000a250602a4 */ /* 0x000fe4000f8e023f */
[----:B------:R-:W-:Y:S02]  /*9070*/  @UP0 USHF.R.S32.HI UR7, URZ, 0x1f, UR38 ;  /* 0x0000001f3f070899 */ /* 0x000fe40008011426 */
[----:B------:R-:W-:-:S03]  /*9080*/  @UP0 UIMAD UR6, UR36, UR11, UR6 ;  /* 0x0000000b240602a4 */ /* 0x000fc6000f8e0206 */
[----:B------:R-:W-:Y:S01]  /*9090*/  @UP0 ULDC.64 UR10, c[0x0][0x9d0] ;  /* 0x00027400000a0ab9 */ /* 0x000fe20000000a00 */
[----:B------:R-:W-:Y:S02]  /*90a0*/  @UP0 UIADD3 UR5, UR5, UR6, URZ ;  /* 0x0000000605050290 */ /* 0x000fe4000fffe03f */
[----:B------:R-:W-:Y:S02]  /*90b0*/  @UP0 UIMAD UR6, UR7, UR10, URZ ;  /* 0x0000000a070602a4 */ /* 0x000fe4000f8e023f */
[----:B------:R-:W-:Y:S02]  /*90c0*/  @UP0 UIMAD.WIDE.U32 UR4, UR38, UR10, UR4 ;  /* 0x0000000a260402a5 */ /* 0x000fe4000f8e0004 */
[----:B------:R-:W-:-:S04]  /*90d0*/  @UP0 UIMAD UR6, UR38, UR11, UR6 ;  /* 0x0000000b260602a4 */ /* 0x000fc8000f8e0206 */
[----:B------:R-:W-:Y:S02]  /*90e0*/  @UP0 UIADD3 UR5, UR5, UR6, URZ ;  /* 0x0000000605050290 */ /* 0x000fe4000fffe03f */
[----:B------:R-:W-:Y:S01]  /*90f0*/  @UP0 ULEA UR6, UP1, UR4, UR8, 0x2 ;  /* 0x0000000804060291 */ /* 0x000fe2000f82103f */
[----:B------:R-:W-:-:S03]  /*9100*/  R2UR UR7, R11 ;  /* 0x000000000b0772ca */ /* 0x000fc600000e0000 */
[----:B------:R-:W-:-:S03]  /*9110*/  @UP0 ULEA.HI.X UR5, UR4, UR9, UR5, 0x2, UP1 ;  /* 0x0000000904050291 */ /* 0x000fc600088f1405 */
[----:B------:R-:W-:Y:S01]  /*9120*/  @UP0 UMOV UR4, UR6 ;  /* 0x0000000600040c82 */ /* 0x000fe20008000000 */
[----:B------:R-:W-:Y:S01]  /*9130*/  R2UR UR6, R10 ;  /* 0x000000000a0672ca */ /* 0x000fe200000e0000 */
[----:B------:R-:W-:Y:S02]  /*9140*/  IMAD.U32 R12, RZ, RZ, UR4 ;  /* 0x00000004ff0c7e24 */ /* 0x000fe4000f8e00ff */
[----:B------:R-:W-:-:S05]  /*9150*/  IMAD.U32 R13, RZ, RZ, UR5 ;  /* 0x00000005ff0d7e24 */ /* 0x000fca000f8e00ff */
[----:B------:R2:W3:Y:S01]  /*9160*/  @P1 LDG.E R5, desc[UR46][R12.64] ;  /* 0x0000002e0c051981 */ /* 0x0004e2000c1e1900 */
[----:B------:R-:W-:Y:S02]  /*9170*/  VIADD R10, R8, 0x300 ;  /* 0x00000300080a7836 */ /* 0x000fe40000000000 */
[----:B------:R-:W-:Y:S01]  /*9180*/  IMAD.MOV.U32 R11, RZ, RZ, -0x3ffffff0 ;  /* 0xc0000010ff0b7424 */ /* 0x000fe200078e00ff */
[----:B------:R-:W-:Y:S02]  /*9190*/  WARPGROUP.DEPBAR.LE gsb0, 0x0 ;  /* 0x00008000000079c5 */ /* 0x000fe40000010000 */
[----:B------:R-:W-:-:S06]  /*91a0*/  WARPGROUP.ARRIVE ;  /* 0x00000000000079c5 */ /* 0x000fcc0000000000 */
[----:B------:R-:W-:Y:S01]  /*91b0*/  QGMMA.64x128x32.F32.E4M3.E4M3 R24, R180, gdesc[UR4], R24, gsb0 ;  /* 0x01e00004b4187df3 */ /* 0x000fe20008000818 */
[----:B------:R-:W-:Y:S02]  /*91c0*/  R2UR UR6, R10 ;  /* 0x000000000a0672ca */ /* 0x000fe400000e0000 */
[----:B------:R-:W-:Y:S01]  /*91d0*/  R2UR UR7, R11 ;  /* 0x000000000b0772ca */ /* 0x000fe200000e0000 */
[----:B------:R-:W-:Y:S02]  /*91e0*/  VIADD R8, R8, 0x400 ;  /* 0x0000040008087836 */ /* 0x000fe40000000000 */
[----:B------:R-:W-:Y:S01]  /*91f0*/  IMAD.MOV.U32 R9, RZ, RZ, -0x3ffffff0 ;  /* 0xc0000010ff097424 */ /* 0x000fe200078e00ff */
[----:B01----:R-:W0:Y:S01]  /*9200*/  SHFL.BFLY PT, R0, R7, 0x2, 0x1f ;  /* 0x0c401f0007007f89 */ /* 0x003e2200000e0000 */
[----:B------:R-:W-:Y:S02]  /*9210*/  WARPGROUP.DEPBAR.LE gsb0, 0x0 ;  /* 0x00008000000079c5 */ /* 0x000fe40000010000 */
[----:B------:R-:W-:-:S06]  /*9220*/  WARPGROUP.ARRIVE ;  /* 0x00000000000079c5 */ /* 0x000fcc0000000000 */
[----:B------:R-:W-:Y:S01]  /*9230*/  QGMMA.64x128x32.F32.E4M3.E4M3 R24, R184, gdesc[UR4], R24, gsb0 ;  /* 0x01e00004b8187df3 */ /* 0x000fe20008000818 */
[----:B------:R-:W-:Y:S02]  /*9240*/  R2UR UR6, R8 ;  /* 0x00000000080672ca */ /* 0x000fe400000e0000 */
[----:B------:R-:W-:Y:S02]  /*9250*/  R2UR UR7, R9 ;  /* 0x00000000090772ca */ /* 0x000fe400000e0000 */
[----:B------:R-:W1:Y:S01]  /*9260*/  SHFL.BFLY PT, R9, R6, 0x2, 0x1f ;  /* 0x0c401f0006097f89 */ /* 0x000e6200000e0000 */
[----:B0-----:R-:W-:-:S05]  /*9270*/  FADD.FTZ R0, R0, R7 ;  /* 0x0000000700007221 */ /* 0x001fca0000010000 */
[----:B------:R-:W0:Y:S01]  /*9280*/  SHFL.BFLY PT, R3, R0, 0x1, 0x1f ;  /* 0x0c201f0000037f89 */ /* 0x000e2200000e0000 */
[----:B-1----:R-:W-:-:S05]  /*9290*/  FADD.FTZ R9, R9, R6 ;  /* 0x0000000609097221 */ /* 0x002fca0000010000 */
[----:B------:R-:W1:Y:S01]  /*92a0*/  SHFL.BFLY PT, R8, R9, 0x1, 0x1f ;  /* 0x0c201f0009087f89 */ /* 0x000e6200000e0000 */
[----:B0-----:R-:W-:-:S05]  /*92b0*/  FADD.FTZ R11, R0, R3 ;  /* 0x00000003000b7221 */ /* 0x001fca0000010000 */
[C---:B------:R-:W-:Y:S01]  /*92c0*/  FSETP.NE.FTZ.AND P1, PT, R11.reuse, RZ, PT ;  /* 0x000000ff0b00720b */ /* 0x040fe20003f35000 */
[----:B--2---:R-:W-:Y:S01]  /*92d0*/  FMUL.FTZ R13, R11, 0.00390625 ;  /* 0x3b8000000b0d7820 */ /* 0x004fe20000410000 */
[----:B------:R-:W-:-:S04]  /*92e0*/  IMAD.MOV.U32 R6, RZ, RZ, RZ ;  /* 0x000000ffff067224 */ /* 0x000fc800078e00ff */
[----:B------:R-:W-:Y:S01]  /*92f0*/  FSETP.NE.FTZ.AND P2, PT, R13, RZ, PT ;  /* 0x000000ff0d00720b */ /* 0x000fe20003f55000 */
[----:B-1----:R-:W-:-:S04]  /*9300*/  FADD.FTZ R12, R9, R8 ;  /* 0x00000008090c7221 */ /* 0x002fc80000010000 */
[----:B------:R-:W-:Y:S02]  /*9310*/  FMUL.FTZ R14, R12, 0.00390625 ;  /* 0x3b8000000c0e7820 */ /* 0x000fe40000410000 */
[----:B------:R-:W-:Y:S03]  /*9320*/  @P1 MUFU.RCP R6, R11 ;  /* 0x0000000b00061308 */ /* 0x000fe60000001000 */
[----:B------:R-:W-:Y:S01]  /*9330*/  FSETP.NE.FTZ.AND P3, PT, R14, RZ, PT ;  /* 0x000000ff0e00720b */ /* 0x000fe20003f75000 */
[----:B------:R-:W-:Y:S02]  /*9340*/  WARPGROUP.DEPBAR.LE gsb0, 0x0 ;  /* 0x00008000000079c5 */ /* 0x000fe40000010000 */
[----:B------:R-:W-:-:S06]  /*9350*/  WARPGROUP.ARRIVE ;  /* 0x00000000000079c5 */ /* 0x000fcc0000000000 */
[----:B------:R-:W-:Y:S01]  /*9360*/  QGMMA.64x128x32.F32.E4M3.E4M3 R24, R188, gdesc[UR4], R24, gsb0 ;  /* 0x01e00004bc187df3 */ /* 0x000fe20008000818 */
[----:B------:R-:W-:Y:S01]  /*9370*/  FSETP.NE.FTZ.AND P1, PT, R12, RZ, PT ;  /* 0x000000ff0c00720b */ /* 0x000fe20003f35000 */
[----:B------:R-:W-:Y:S01]  /*9380*/  IMAD.MOV.U32 R10, RZ, RZ, RZ ;  /* 0x000000ffff0a7224 */ /* 0x000fe200078e00ff */
[----:B------:R-:W0:Y:S08]  /*9390*/  @P2 MUFU.LG2 R8, R13 ;  /* 0x0000000d00082308 */ /* 0x000e300000000c00 */
[----:B------:R-:W1:Y:S08]  /*93a0*/  @P3 MUFU.LG2 R9, R14 ;  /* 0x0000000e00093308 */ /* 0x000e700000000c00 */
[----:B------:R-:W2:Y:S01]  /*93b0*/  @P1 MUFU.RCP R10, R12 ;  /* 0x0000000c000a1308 */ /* 0x000ea20000001000 */
[C---:B------:R-:W-:Y:S01]  /*93c0*/  @P2 FMUL.FTZ R7, R89.reuse, 0.69314718246459960938 ;  /* 0x3f31721859072820 */ /* 0x040fe20000410000 */
[----:B0-----:R-:W-:Y:S01]  /*93d0*/  @P2 FMUL.FTZ R8, R8, 0.69314718246459960938 ;  /* 0x3f31721808082820 */ /* 0x001fe20000410000 */
[----:B------:R-:W-:Y:S01]  /*93e0*/  @P3 FMUL.FTZ R20, R89, 0.69314718246459960938 ;  /* 0x3f31721859143820 */ /* 0x000fe20000410000 */
[----:B------:R-:W-:-:S02]  /*93f0*/  IMAD.MOV.U32 R3, RZ, RZ, -0x800000 ;  /* 0xff800000ff037424 */ /* 0x000fc400078e00ff */
[----:B---3--:R-:W-:Y:S01]  /*9400*/  FMUL.FTZ R6, R6, R5 ;  /* 0x0000000506067220 */ /* 0x008fe20000410000 */
[----:B------:R-:W-:Y:S02]  /*9410*/  IMAD.MOV.U32 R0, RZ, RZ, -0x800000 ;  /* 0xff800000ff007424 */ /* 0x000fe400078e00ff */
[----:B-1----:R-:W-:Y:S01]  /*9420*/  @P3 FMUL.FTZ R9, R9, 0.69314718246459960938 ;  /* 0x3f31721809093820 */ /* 0x002fe20000410000 */
[----:B------:R-:W-:-:S03]  /*9430*/  @P2 FFMA.FTZ R3, R7, R88, R8 ;  /* 0x0000005807032223 */ /* 0x000fc60000010008 */
[----:B------:R-:W-:Y:S01]  /*9440*/  @P3 FFMA.FTZ R0, R20, R90, R9 ;  /* 0x0000005a14003223 */ /* 0x000fe20000010009 */
[----:B--2---:R-:W-:Y:S01]  /*9450*/  FMUL.FTZ R7, R10, R5 ;  /* 0x000000050a077220 */ /* 0x004fe20000410000 */
[----:B------:R-:W-:Y:S02]  /*9460*/  WARPGROUP.DEPBAR.LE gsb0, 0x0 ;  /* 0x00008000000079c5 */ /* 0x000fe40000010000 */
[----:B------:R-:W-:Y:S05]  /*9470*/  @!P0 BRA `(.L_x_270) ;  /* 0x0000000000048947 */ /* 0x000fea0003800000 */
[----:B------:R-:W-:Y:S01]  /*9480*/  BPT.TRAP 0x1 ;  /* 0x000000040000795c */ /* 0x000fe20000300000 */
.L_x_270:
[----:B------:R-:W-:Y:S01]  /*9490*/  VIADD R5, R15, 0x29860 ;  /* 0x000298600f057836 */ /* 0x000fe20000000000 */
[----:B------:R-:W-:Y:S01]  /*94a0*/  UIADD3 UR50, UR50, 0x1, URZ ;  /* 0x0000000132327890 */ /* 0x000fe2000fffe03f */
[-C--:B------:R-:W-:Y:S01]  /*94b0*/  FMUL.FTZ R100, R28, R6.reuse ;  /* 0x000000061c647220 */ /* 0x080fe20000410000 */
[-C--:B------:R-:W-:Y:S01]  /*94c0*/  FMUL.FTZ R98, R29, R6.reuse ;  /* 0x000000061d627220 */ /* 0x080fe20000410000 */
[-C--:B------:R-:W-:Y:S01]  /*94d0*/  FMUL.FTZ R99, R32, R6.reuse ;  /* 0x0000000620637220 */ /* 0x080fe20000410000 */
[----:B------:R-:W-:Y:S01]  /*94e0*/  PRMT R5, R4, 0x654, R5 ;  /* 0x0000065404057816 */ /* 0x000fe20000000005 */
[----:B------:R-:W-:Y:S01]  /*94f0*/  UISETP.NE.AND UP0, UPT, UR50, 0x2, UPT ;  /* 0x000000023200788c */ /* 0x000fe2000bf05270 */
        /* <DEDUP_REMOVED lines=19> */
[----:B------:R0:W-:Y:S01]  /*9630*/  SYNCS.ARRIVE.TRANS64.RED.A1T0 RZ, [R5+URZ], RZ ;  /* 0x000000ff05ff79a7 */ /* 0x0001e2000810043f */
        /* <DEDUP_REMOVED lines=9> */
[-C--:B0-----:R-:W-:Y:S01]  /*96d0*/  FMUL.FTZ R5, R38, R7.reuse ;  /* 0x0000000726057220 */ /* 0x081fe20000410000 */
[-C--:B------:R-:W-:Y:S01]  /*96e0*/  FMUL.FTZ R61, R39, R7.reuse ;  /* 0x00000007273d7220 */ /* 0x080fe20000410000 */
[-C--:B------:R-:W-:Y:S01]  /*96f0*/  FMUL.FTZ R64, R42, R7.reuse ;  /* 0x000000072a407220 */ /* 0x080fe20000410000 */
[-C--:B------:R-:W-:Y:S01]  /*9700*/  FMUL.FTZ R60, R43, R7.reuse ;  /* 0x000000072b3c7220 */ /* 0x080fe20000410000 */
[-C--:B------:R-:W-:Y:S01]  /*9710*/  FMUL.FTZ R57, R46, R7.reuse ;  /* 0x000000072e397220 */ /* 0x080fe20000410000 */
[-C--:B------:R-:W-:Y:S01]  /*9720*/  FMUL.FTZ R53, R47, R7.reuse ;  /* 0x000000072f357220 */ /* 0x080fe20000410000 */
[----:B------:R-:W-:Y:S01]  /*9730*/  USEL UR4, URZ, 0x1, UP0 ;  /* 0x000000013f047887 */ /* 0x000fe20008000000 */
        /* <DEDUP_REMOVED lines=22> */
[----:B------:R-:W-:Y:S01]  /*98a0*/  PLOP3.LUT P0, PT, PT, PT, PT, 0x8, 0x0 ;  /* 0x000000000000781c */ /* 0x000fe20003f0e170 */
[-C--:B------:R-:W-:Y:S01]  /*98b0*/  FMUL.FTZ R15, R79, R7.reuse ;  /* 0x000000074f0f7220 */ /* 0x080fe20000410000 */
[-C--:B------:R-:W-:Y:S01]  /*98c0*/  FMUL.FTZ R12, R82, R7.reuse ;  /* 0x00000007520c7220 */ /* 0x080fe20000410000 */
[-C--:B------:R-:W-:Y:S01]  /*98d0*/  FMUL.FTZ R8, R83, R7.reuse ;  /* 0x0000000753087220 */ /* 0x080fe20000410000 */
[-C--:B------:R-:W-:Y:S01]  /*98e0*/  FMUL.FTZ R11, R86, R7.reuse ;  /* 0x00000007560b7220 */ /* 0x080fe20000410000 */
[----:B------:R-:W-:Y:S01]  /*98f0*/  FMUL.FTZ R87, R87, R7 ;  /* 0x0000000757577220 */ /* 0x000fe20000410000 */
[----:B------:R-:W-:-:S02]  /*9900*/  UIADD3 UR43, UR43, 0x1, URZ ;  /* 0x000000012b2b7890 */ /* 0x000fc4000fffe03f */
[----:B------:R-:W-:Y:S02]  /*9910*/  USEL UR50, UR50, URZ, UP0 ;  /* 0x0000003f32327287 */ /* 0x000fe40008000000 */
[----:B------:R-:W-:-:S12]  /*9920*/  ULOP3.LUT UR42, UR42, UR4, URZ, 0x3c, !UPT ;  /* 0x000000042a2a7292 */ /* 0x000fd8000f8e3c3f */
.L_x_248:
[----:B------:R-:W0:Y:S01]  /*9930*/  S2R R7, SR_CgaCtaId ;  /* 0x0000000000077919 */ /* 0x000e220000008800 */
[----:B------:R-:W-:Y:S01]  /*9940*/  MOV R4, 0x400 ;  /* 0x0000040000047802 */ /* 0x000fe20000000f00 */
[----:B------:R-:W-:Y:S01]  /*9950*/  BSSY B0, `(.L_x_271) ;  /* 0x0000252000007945 */ /* 0x000fe20003800000 */
[----:B------:R-:W-:Y:S02]  /*9960*/  BAR.SYNC.DEFER_BLOCKING 0x5, 0x180 ;  /* 0x0146000000007b1d */ /* 0x000fe40000010000 */
[----:B0-----:R-:W-:-:S05]  /*9970*/  LEA R4, R7, R4, 0x18 ;  /* 0x0000000407047211 */ /* 0x001fca00078ec0ff */
[----:B------:R-:W0:Y:S02]  /*9980*/  LDS.128 R48, [R4+0x298d0] ;  /* 0x0298d00004307984 */ /* 0x000e240000000c00 */
[----:B0-----:R-:W-:Y:S01]  /*9990*/  R2UR UR5, R50 ;  /* 0x00000000320572ca */ /* 0x001fe200000e0000 */
[----:B------:R-:W-:Y:S06]  /*99a0*/  BAR.ARV 0x4, 0x180 ;  /* 0x0106000000007b1d */ /* 0x000fec0000002000 */
[----:B------:R-:W-:Y:S08]  /*99b0*/  @P0 BRA `(.L_x_272) ;  /* 0x0000001800900947 */ /* 0x000ff00003800000 */
[----:B------:R-:W0:Y:S01]  /*99c0*/  S2R R54, SR_TID.X ;  /* 0x0000000000367919 */ /* 0x000e220000002100 */
[----:B------:R-:W-:Y:S01]  /*99d0*/  ULDC.64 UR6, c[0x4][0x40] ;  /* 0x0100100000067ab9 */ /* 0x000fe20000000a00 */
[----:B0-----:R-:W-:-:S05]  /*99e0*/  IMAD.SHL.U32 R6, R54, 0x4, RZ ;  /* 0x0000000436067824 */ /* 0x001fca00078e00ff */
[----:B------:R-:W-:-:S04]  /*99f0*/  LOP3.LUT R6, R6, 0xc, RZ, 0xc0, !PT ;  /* 0x0000000c06067812 */ /* 0x000fc800078ec0ff */
[----:B------:R-:W-:-:S05]  /*9a00*/  IADD3 R6, P0, R6, UR6, RZ ;  /* 0x0000000606067c10 */ /* 0x000fca000ff1e0ff */
[----:B------:R-:W-:Y:S01]  /*9a10*/  IMAD.X R7, RZ, RZ, UR7, P0 ;  /* 0x00000007ff077e24 */ /* 0x000fe200080e06ff */
[----:B------:R-:W-:Y:S01]  /*9a20*/  F2FP.BF16.F32.PACK_AB R30, R27, R30 ;  /* 0x0000001e1b1e723e */ /* 0x000fe200000010ff */
[----:B------:R-:W-:-:S03]  /*9a30*/  ULDC.64 UR6, c[0x0][0xbd8] ;  /* 0x0002f60000067ab9 */ /* 0x000fc60000000a00 */
[----:B------:R0:W2:Y:S01]  /*9a40*/  LDG.E.CONSTANT R48, desc[UR46][R6.64] ;  /* 0x0000002e06307981 */ /* 0x0000a2000c1e9900 */
[----:B------:R-:W-:Y:S01]  /*9a50*/  F2FP.BF16.F32.PACK_AB R11, R11, R12 ;  /* 0x0000000c0b0b723e */ /* 0x000fe200000010ff */
[----:B------:R-:W-:Y:S01]  /*9a60*/  UISETP.NE.U32.AND UP0, UPT, UR6, URZ, UPT ;  /* 0x0000003f0600728c */ /* 0x000fe2000bf05070 */
[----:B------:R-:W-:Y:S01]  /*9a70*/  F2FP.BF16.F32.PACK_AB R5, R5, R72 ;  /* 0x000000480505723e */ /* 0x000fe200000010ff */
[----:B------:R-:W1:Y:S01]  /*9a80*/  S2R R27, SR_SWINHI ;  /* 0x00000000001b7919 */ /* 0x000e620000002f00 */
[----:B------:R-:W-:Y:S01]  /*9a90*/  F2FP.BF16.F32.PACK_AB R68, R61, R68 ;  /* 0x000000443d44723e */ /* 0x000fe200000010ff */
[----:B------:R-:W-:Y:S01]  /*9aa0*/  UISETP.NE.AND.EX UP0, UPT, UR7, URZ, UPT, UP0 ;  /* 0x0000003f0700728c */ /* 0x000fe2000bf05300 */
[----:B------:R-:W-:Y:S01]  /*9ab0*/  F2FP.BF16.F32.PACK_AB R10, R9, R10 ;  /* 0x0000000a090a723e */ /* 0x000fe200000010ff */
[----:B------:R-:W-:Y:S01]  /*9ac0*/  ULEA UR4, UP1, UR36, UR6, 0x2 ;  /* 0x0000000624047291 */ /* 0x000fe2000f82103f */
[----:B------:R-:W-:Y:S02]  /*9ad0*/  F2FP.BF16.F32.PACK_AB R12, R87, R8 ;  /* 0x00000008570c723e */ /* 0x000fe400000010ff */
[----:B0-----:R-:W-:Y:S01]  /*9ae0*/  LOP3.LUT P0, R6, R54, 0x3, RZ, 0xc0, !PT ;  /* 0x0000000336067812 */ /* 0x001fe2000780c0ff */
[----:B------:R-:W-:Y:S01]  /*9af0*/  ULEA.HI.X UR6, UR36, UR7, UR37, 0x2, UP1 ;  /* 0x0000000724067291 */ /* 0x000fe200088f1425 */
[----:B------:R-:W-:-:S02]  /*9b00*/  F2FP.BF16.F32.PACK_AB R57, R57, R64 ;  /* 0x000000403939723e */ /* 0x000fc400000010ff */
[----:B------:R-:W-:Y:S02]  /*9b10*/  ISETP.EQ.OR P0, PT, R6, 0x3, !P0 ;  /* 0x000000030600780c */ /* 0x000fe40004702670 */
[----:B------:R-:W-:Y:S02]  /*9b20*/  F2FP.BF16.F32.PACK_AB R60, R53, R60 ;  /* 0x0000003c353c723e */ /* 0x000fe400000010ff */
[----:B------:R-:W-:Y:S02]  /*9b30*/  SEL R61, R5, R68, P0 ;  /* 0x00000044053d7207 */ /* 0x000fe40000000000 */
[----:B------:R-:W-:Y:S02]  /*9b40*/  F2FP.BF16.F32.PACK_AB R76, R65, R76 ;  /* 0x0000004c414c723e */ /* 0x000fe400000010ff */
[----:B------:R-:W-:Y:S02]  /*9b50*/  F2FP.BF16.F32.PACK_AB R47, R47, R56 ;  /* 0x000000382f2f723e */ /* 0x000fe400000010ff */
[----:B------:R-:W-:-:S02]  /*9b60*/  F2FP.BF16.F32.PACK_AB R46, R43, R46 ;  /* 0x0000002e2b2e723e */ /* 0x000fc400000010ff */
[----:B------:R-:W-:Y:S02]  /*9b70*/  SEL R68, R68, R5, P0 ;  /* 0x0000000544447207 */ /* 0x000fe40000000000 */
[----:B------:R-:W-:Y:S02]  /*9b80*/  F2FP.BF16.F32.PACK_AB R39, R39, R42 ;  /* 0x0000002a2727723e */ /* 0x000fe400000010ff */
[----:B------:R-:W-:Y:S02]  /*9b90*/  F2FP.BF16.F32.PACK_AB R38, R35, R38 ;  /* 0x000000262326723e */ /* 0x000fe400000010ff */
[----:B------:R-:W-:Y:S02]  /*9ba0*/  F2FP.BF16.F32.PACK_AB R13, R13, R14 ;  /* 0x0000000e0d0d723e */ /* 0x000fe400000010ff */
[----:B------:R-:W-:Y:S02]  /*9bb0*/  SEL R65, R11, R12, P0 ;  /* 0x0000000c0b417207 */ /* 0x000fe40000000000 */
[----:B------:R-:W-:-:S02]  /*9bc0*/  MOV R6, R4 ;  /* 0x0000000400067202 */ /* 0x000fc40000000f00 */
[----:B-1----:R-:W-:Y:S02]  /*9bd0*/  MOV R7, R27 ;  /* 0x0000001b00077202 */ /* 0x002fe40000000f00 */
[----:B------:R-:W-:Y:S02]  /*9be0*/  SEL R54, R12, R11, P0 ;  /* 0x0000000b0c367207 */ /* 0x000fe40000000000 */
[----:B------:R-:W-:Y:S01]  /*9bf0*/  F2FP.BF16.F32.PACK_AB R69, R69, R80 ;  /* 0x000000504545723e */ /* 0x000fe200000010ff */
[----:B------:R-:W-:Y:S01]  /*9c00*/  IMAD.WIDE R8, R170, 0x2, R6 ;  /* 0x00000002aa087825 */ /* 0x000fe200078e0206 */
[----:B------:R-:W-:Y:S02]  /*9c10*/  SEL R63, R57, R60, P0 ;  /* 0x0000003c393f7207 */ /* 0x000fe40000000000 */
[----:B------:R-:W-:Y:S02]  /*9c20*/  F2FP.BF16.F32.PACK_AB R41, R40, R41 ;  /* 0x000000292829723e */ /* 0x000fe400000010ff */
[----:B------:R-:W-:-:S02]  /*9c30*/  LOP3.LUT R5, R8, 0x380, RZ, 0xc0, !PT ;  /* 0x0000038008057812 */ /* 0x000fc400078ec0ff */
[----:B------:R-:W-:Y:S02]  /*9c40*/  IADD3 R12, P6, R8, 0x20, RZ ;  /* 0x00000020080c7810 */ /* 0x000fe40007fde0ff */
[----:B------:R-:W-:Y:S02]  /*9c50*/  F2FP.BF16.F32.PACK_AB R31, R31, R34 ;  /* 0x000000221f1f723e */ /* 0x000fe400000010ff */
[----:B------:R-:W-:Y:S02]  /*9c60*/  SEL R60, R60, R57, P0 ;  /* 0x000000393c3c7207 */ /* 0x000fe40000000000 */
[----:B------:R-:W-:Y:S02]  /*9c70*/  SEL R57, R47, R46, P0 ;  /* 0x0000002e2f397207 */ /* 0x000fe40000000000 */
[----:B------:R-:W-:Y:S02]  /*9c80*/  SEL R40, R46, R47, P0 ;  /* 0x0000002f2e287207 */ /* 0x000fe40000000000 */
[----:B------:R-:W-:-:S02]  /*9c90*/  F2FP.BF16.F32.PACK_AB R44, R44, R45 ;  /* 0x0000002d2c2c723e */ /* 0x000fc400000010ff */
[----:B------:R-:W-:Y:S02]  /*9ca0*/  SEL R55, R13, R10, P0 ;  /* 0x0000000a0d377207 */ /* 0x000fe40000000000 */
[----:B------:R-:W-:Y:S02]  /*9cb0*/  SEL R34, R10, R13, P0 ;  /* 0x0000000d0a227207 */ /* 0x000fe40000000000 */
[----:B------:R-:W-:Y:S02]  /*9cc0*/  SEL R47, R39, R38, P0 ;  /* 0x00000026272f7207 */ /* 0x000fe40000000000 */
[----:B------:R-:W-:Y:S02]  /*9cd0*/  SHF.R.U64 R5, R5, 0x3, RZ ;  /* 0x0000000305057819 */ /* 0x000fe400000012ff */
[----:B------:R-:W-:Y:S01]  /*9ce0*/  F2FP.BF16.F32.PACK_AB R28, R28, R29 ;  /* 0x0000001d1c1c723e */ /* 0x000fe200000010ff */
[----:B------:R-:W-:Y:S01]  /*9cf0*/  IMAD.X R29, RZ, RZ, R9, P6 ;  /* 0x000000ffff1d7224 */ /* 0x000fe200030e0609 */
[----:B------:R-:W-:-:S02]  /*9d00*/  SEL R59, R69, R76, P0 ;  /* 0x0000004c453b7207 */ /* 0x000fc40000000000 */
[----:B------:R-:W-:Y:S02]  /*9d10*/  SEL R38, R38, R39, P0 ;  /* 0x0000002726267207 */ /* 0x000fe40000000000 */
[----:B------:R-:W-:Y:S02]  /*9d20*/  LOP3.LUT R10, R12, 0x380, RZ, 0xc0, !PT ;  /* 0x000003800c0a7812 */ /* 0x000fe400078ec0ff */
[----:B------:R-:W-:Y:S02]  /*9d30*/  F2FP.BF16.F32.PACK_AB R36, R36, R37 ;  /* 0x000000252424723e */ /* 0x000fe400000010ff */
[----:B------:R-:W-:Y:S02]  /*9d40*/  F2FP.BF16.F32.PACK_AB R33, R32, R33 ;  /* 0x000000212021723e */ /* 0x000fe400000010ff */
[----:B------:R-:W-:Y:S02]  /*9d50*/  SEL R76, R76, R69, P0 ;  /* 0x000000454c4c7207 */ /* 0x000fe40000000000 */
[----:B------:R-:W-:-:S02]  /*9d60*/  SEL R39, R31, R30, P0 ;  /* 0x0000001e1f277207 */ /* 0x000fc40000000000 */
[----:B------:R-:W-:Y:S02]  /*9d70*/  SEL R42, R30, R31, P0 ;  /* 0x0000001f1e2a7207 */ /* 0x000fe40000000000 */
[C---:B------:R-:W-:Y:S02]  /*9d80*/  IADD3 R67, P1, R8.reuse, 0x40, RZ ;  /* 0x0000004008437810 */ /* 0x040fe40007f3e0ff */
[C---:B------:R-:W-:Y:S02]  /*9d90*/  IADD3 R69, P2, R8.reuse, 0x60, RZ ;  /* 0x0000006008457810 */ /* 0x040fe40007f5e0ff */
[C---:B------:R-:W-:Y:S01]  /*9da0*/  IADD3 R30, P3, R8.reuse, 0x4000, RZ ;  /* 0x00004000081e7810 */ /* 0x040fe20007f7e0ff */
[----:B------:R-:W-:Y:S01]  /*9db0*/  IMAD.X R27, RZ, RZ, R9, P1 ;  /* 0x000000ffff1b7224 */ /* 0x000fe200008e0609 */
[C---:B------:R-:W-:Y:S02]  /*9dc0*/  IADD3 R71, P4, R8.reuse, 0x4020, RZ ;  /* 0x0000402008477810 */ /* 0x040fe40007f9e0ff */
[----:B------:R-:W-:-:S02]  /*9dd0*/  IADD3 R73, P5, R8, 0x4040, RZ ;  /* 0x0000404008497810 */ /* 0x000fc40007fbe0ff */
[----:B------:R-:W-:Y:S02]  /*9de0*/  IADD3 R75, P6, R8, 0x4060, RZ ;  /* 0x00004060084b7810 */ /* 0x000fe40007fde0ff */
[----:B------:R-:W-:Y:S01]  /*9df0*/  F2FP.BF16.F32.PACK_AB R21, R21, R24 ;  /* 0x000000181515723e */ /* 0x000fe200000010ff */
[--C-:B------:R-:W-:Y:S01]  /*9e00*/  IMAD.X R13, RZ, RZ, R9.reuse, P5 ;  /* 0x000000ffff0d7224 */ /* 0x100fe200028e0609 */
[----:B------:R-:W-:Y:S01]  /*9e10*/  SEL R53, R44, R41, P0 ;  /* 0x000000292c357207 */ /* 0x000fe20000000000 */
[----:B------:R-:W-:Y:S01]  /*9e20*/  IMAD.X R11, RZ, RZ, R9, P6 ;  /* 0x000000ffff0b7224 */ /* 0x000fe200030e0609 */
[----:B------:R-:W-:Y:S02]  /*9e30*/  LOP3.LUT R8, R5, R8, RZ, 0x3c, !PT ;  /* 0x0000000805087212 */ /* 0x000fe400078e3cff */
[----:B------:R-:W-:Y:S02]  /*9e40*/  SEL R44, R41, R44, P0 ;  /* 0x0000002c292c7207 */ /* 0x000fe40000000000 */
[----:B------:R-:W-:-:S02]  /*9e50*/  SHF.R.U64 R5, R10, 0x3, RZ ;  /* 0x000000030a057819 */ /* 0x000fc400000012ff */
[----:B------:R-:W-:Y:S02]  /*9e60*/  SEL R41, R36, R33, P0 ;  /* 0x0000002124297207 */ /* 0x000fe40000000000 */
[----:B------:R-:W-:Y:S02]  /*9e70*/  SEL R36, R33, R36, P0 ;  /* 0x0000002421247207 */ /* 0x000fe40000000000 */
[----:B------:R-:W-:Y:S02]  /*9e80*/  F2FP.BF16.F32.PACK_AB R25, R25, R26 ;  /* 0x0000001a1919723e */ /* 0x000fe400000010ff */
[----:B------:R-:W-:Y:S01]  /*9e90*/  F2FP.BF16.F32.PACK_AB R20, R15, R20 ;  /* 0x000000140f14723e */ /* 0x000fe200000010ff */
[--C-:B------:R-:W-:Y:S01]  /*9ea0*/  IMAD.X R15, RZ, RZ, R9.reuse, P4 ;  /* 0x000000ffff0f7224 */ /* 0x100fe200020e0609 */
[----:B------:R-:W-:Y:S02]  /*9eb0*/  SEL R33, R28, R21, P0 ;  /* 0x000000151c217207 */ /* 0x000fe40000000000 */
[----:B------:R-:W-:Y:S01]  /*9ec0*/  SEL R32, R21, R28, P0 ;  /* 0x0000001c15207207 */ /* 0x000fe20000000000 */
[----:B------:R-:W-:Y:S01]  /*9ed0*/  IMAD.X R21, RZ, RZ, R9, P3 ;  /* 0x000000ffff157224 */ /* 0x000fe200018e0609 */
[----:B------:R-:W-:-:S02]  /*9ee0*/  LOP3.LUT R28, R5, R12, RZ, 0x3c, !PT ;  /* 0x0000000c051c7212 */ /* 0x000fc400078e3cff */
[----:B------:R-:W-:Y:S02]  /*9ef0*/  LOP3.LUT R5, R30, 0x380, RZ, 0xc0, !PT ;  /* 0x000003801e057812 */ /* 0x000fe400078ec0ff */
[----:B------:R-:W-:Y:S02]  /*9f00*/  F2FP.BF16.F32.PACK_AB R89, R52, R89 ;  /* 0x000000593459723e */ /* 0x000fe400000010ff */
[----:B------:R-:W-:Y:S02]  /*9f10*/  LOP3.LUT R14, R67, 0x380, RZ, 0xc0, !PT ;  /* 0x00000380430e7812 */ /* 0x000fe400078ec0ff */
[----:B------:R-:W-:Y:S02]  /*9f20*/  SEL R31, R25, R20, P0 ;  /* 0x00000014191f7207 */ /* 0x000fe40000000000 */
[----:B------:R-:W-:Y:S01]  /*9f30*/  SEL R52, R20, R25, P0 ;  /* 0x0000001914347207 */ /* 0x000fe20000000000 */
[----:B------:R-:W-:Y:S01]  /*9f40*/  IMAD.X R25, RZ, RZ, R9, P2 ;  /* 0x000000ffff197224 */ /* 0x000fe200010e0609 */
[----:B------:R-:W-:-:S02]  /*9f50*/  F2FP.BF16.F32.PACK_AB R100, R100, R103 ;  /* 0x000000676464723e */ /* 0x000fc400000010ff */
[----:B------:R-:W-:Y:S02]  /*9f60*/  F2FP.BF16.F32.PACK_AB R101, R98, R101 ;  /* 0x000000656265723e */ /* 0x000fe400000010ff */
[----:B------:R-:W-:Y:S02]  /*9f70*/  LOP3.LUT R20, R69, 0x380, RZ, 0xc0, !PT ;  /* 0x0000038045147812 */ /* 0x000fe400078ec0ff */
[----:B------:R-:W-:Y:S02]  /*9f80*/  F2FP.BF16.F32.PACK_AB R96, R96, R99 ;  /* 0x000000636060723e */ /* 0x000fe400000010ff */
[----:B------:R-:W-:Y:S02]  /*9f90*/  F2FP.BF16.F32.PACK_AB R97, R94, R97 ;  /* 0x000000615e61723e */ /* 0x000fe400000010ff */
[----:B------:R-:W-:Y:S02]  /*9fa0*/  SHF.R.U64 R5, R5, 0x3, RZ ;  /* 0x0000000305057819 */ /* 0x000fe400000012ff */
[----:B------:R-:W-:-:S02]  /*9fb0*/  F2FP.BF16.F32.PACK_AB R92, R92, R95 ;  /* 0x0000005f5c5c723e */ /* 0x000fc400000010ff */
[----:B------:R-:W-:Y:S02]  /*9fc0*/  F2FP.BF16.F32.PACK_AB R93, R90, R93 ;  /* 0x0000005d5a5d723e */ /* 0x000fe400000010ff */
[----:B------:R-:W-:Y:S02]  /*9fd0*/  SHF.R.U64 R10, R14, 0x3, RZ ;  /* 0x000000030e0a7819 */ /* 0x000fe400000012ff */
[----:B------:R-:W-:Y:S02]  /*9fe0*/  F2FP.BF16.F32.PACK_AB R88, R88, R91 ;  /* 0x0000005b5858723e */ /* 0x000fe400000010ff */
[----:B------:R-:W-:Y:S02]  /*9ff0*/  SEL R35, R100, R101, P0 ;  /* 0x0000006564237207 */ /* 0x000fe40000000000 */
[----:B------:R-:W-:Y:S02]  /*a000*/  SHF.R.U64 R14, R20, 0x3, RZ ;  /* 0x00000003140e7819 */ /* 0x000fe400000012ff */
[----:B------:R-:W-:-:S02]  /*a010*/  SEL R100, R101, R100, P0 ;  /* 0x0000006465647207 */ /* 0x000fc40000000000 */
[----:B------:R-:W-:Y:S02]  /*a020*/  SEL R37, R96, R97, P0 ;  /* 0x0000006160257207 */ /* 0x000fe40000000000 */
[----:B------:R-:W-:Y:S02]  /*a030*/  LOP3.LUT R20, R5, R30, RZ, 0x3c, !PT ;  /* 0x0000001e05147212 */ /* 0x000fe400078e3cff */
[----:B------:R-:W-:Y:S02]  /*a040*/  SEL R96, R97, R96, P0 ;  /* 0x0000006061607207 */ /* 0x000fe40000000000 */
[----:B------:R-:W-:Y:S02]  /*a050*/  SEL R43, R92, R93, P0 ;  /* 0x0000005d5c2b7207 */ /* 0x000fe40000000000 */
[----:B------:R-:W-:Y:S02]  /*a060*/  LOP3.LUT R26, R10, R67, RZ, 0x3c, !PT ;  /* 0x000000430a1a7212 */ /* 0x000fe400078e3cff */
[----:B------:R-:W-:-:S02]  /*a070*/  SEL R92, R93, R92, P0 ;  /* 0x0000005c5d5c7207 */ /* 0x000fc40000000000 */
[----:B------:R-:W-:Y:S02]  /*a080*/  SEL R45, R88, R89, P0 ;  /* 0x00000059582d7207 */ /* 0x000fe40000000000 */
[----:B------:R-:W-:Y:S02]  /*a090*/  LOP3.LUT R10, R71, 0x380, RZ, 0xc0, !PT ;  /* 0x00000380470a7812 */ /* 0x000fe400078ec0ff */
[----:B------:R-:W-:Y:S02]  /*a0a0*/  LOP3.LUT R46, R75, 0x380, RZ, 0xc0, !PT ;  /* 0x000003804b2e7812 */ /* 0x000fe400078ec0ff */
[----:B------:R-:W-:Y:S02]  /*a0b0*/  SEL R88, R89, R88, P0 ;  /* 0x0000005859587207 */ /* 0x000fe40000000000 */
[----:B------:R-:W-:Y:S02]  /*a0c0*/  SHF.R.U64 R10, R10, 0x3, RZ ;  /* 0x000000030a0a7819 */ /* 0x000fe400000012ff */
[----:B------:R-:W-:-:S02]  /*a0d0*/  SHF.R.U64 R46, R46, 0x3, RZ ;  /* 0x000000032e2e7819 */ /* 0x000fc400000012ff */
[----:B------:R-:W-:Y:S02]  /*a0e0*/  MOV R64, R20 ;  /* 0x0000001400407202 */ /* 0x000fe40000000f00 */
[----:B------:R-:W-:Y:S02]  /*a0f0*/  LOP3.LUT R24, R14, R69, RZ, 0x3c, !PT ;  /* 0x000000450e187212 */ /* 0x000fe400078e3cff */
[----:B------:R-:W-:Y:S02]  /*a100*/  LOP3.LUT R14, R10, R71, RZ, 0x3c, !PT ;  /* 0x000000470a0e7212 */ /* 0x000fe400078e3cff */
[----:B------:R-:W-:Y:S02]  /*a110*/  LOP3.LUT R10, R46, R75, RZ, 0x3c, !PT ;  /* 0x0000004b2e0a7212 */ /* 0x000fe400078e3cff */
[----:B------:R-:W-:Y:S02]  /*a120*/  LOP3.LUT R12, R73, 0x380, RZ, 0xc0, !PT ;  /* 0x00000380490c7812 */ /* 0x000fe400078ec0ff */
[----:B------:R-:W-:-:S02]  /*a130*/  MOV R70, R8 ;  /* 0x0000000800467202 */ /* 0x000fc40000000f00 */
[----:B------:R-:W-:Y:S02]  /*a140*/  SHF.R.U64 R12, R12, 0x3, RZ ;  /* 0x000000030c0c7819 */ /* 0x000fe400000012ff */
[----:B------:R-:W-:Y:S02]  /*a150*/  MOV R56, R10 ;  /* 0x0000000a00387202 */ /* 0x000fe40000000f00 */
[----:B------:R-:W-:Y:S02]  /*a160*/  LOP3.LUT R12, R12, R73, RZ, 0x3c, !PT ;  /* 0x000000490c0c7212 */ /* 0x000fe400078e3cff */
[----:B------:R-:W-:Y:S02]  /*a170*/  MOV R69, R28 ;  /* 0x0000001c00457202 */ /* 0x000fe40000000f00 */
[----:B------:R-:W-:Y:S02]  /*a180*/  MOV R62, R14 ;  /* 0x0000000e003e7202 */ /* 0x000fe40000000f00 */
[----:B------:R-:W-:-:S02]  /*a190*/  MOV R58, R12 ;  /* 0x0000000c003a7202 */ /* 0x000fc40000000f00 */
[----:B------:R-:W-:Y:S02]  /*a1a0*/  MOV R67, R26 ;  /* 0x0000001a00437202 */ /* 0x000fe40000000f00 */
[----:B------:R-:W-:Y:S02]  /*a1b0*/  MOV R66, R24 ;  /* 0x0000001800427202 */ /* 0x000fe40000000f00 */
[----:B------:R-:W-:Y:S02]  /*a1c0*/  PLOP3.LUT P2, PT, PT, PT, UP0, 0x80, 0x0 ;  /* 0x000000000000781c */ /* 0x000fe40003f4f008 */
[----:B--2---:R-:W-:Y:S01]  /*a1d0*/  LOP3.LUT R5, R48, 0x2, RZ, 0x3c, !PT ;  /* 0x0000000230057812 */ /* 0x004fe200078e3cff */
[----:B------:R-:W-:Y:S04]  /*a1e0*/  SHFL.IDX PT, R35, R35, R48, 0x1c1f ;  /* 0x001c1f3023237589 */ /* 0x000fe800000e0000 */
[----:B------:R-:W0:Y:S04]  /*a1f0*/  SHFL.IDX PT, R100, R100, R5, 0x1c1f ;  /* 0x001c1f0564647589 */ /* 0x000e2800000e0000 */
[----:B------:R-:W-:Y:S04]  /*a200*/  SHFL.IDX PT, R59, R59, R48, 0x1c1f ;  /* 0x001c1f303b3b7589 */ /* 0x000fe800000e0000 */
[----:B------:R-:W1:Y:S04]  /*a210*/  SHFL.IDX PT, R76, R76, R5, 0x1c1f ;  /* 0x001c1f054c4c7589 */ /* 0x000e6800000e0000 */
[----:B------:R-:W-:Y:S04]  /*a220*/  SHFL.IDX PT, R37, R37, R48, 0x1c1f ;  /* 0x001c1f3025257589 */ /* 0x000fe800000e0000 */
[----:B------:R-:W-:Y:S04]  /*a230*/  SHFL.IDX PT, R61, R61, R48, 0x1c1f ;  /* 0x001c1f303d3d7589 */ /* 0x000fe800000e0000 */
[----:B------:R-:W-:Y:S04]  /*a240*/  SHFL.IDX PT, R57, R57, R48, 0x1c1f ;  /* 0x001c1f3039397589 */ /* 0x000fe800000e0000 */
[----:B------:R-:W2:Y:S01]  /*a250*/  SHFL.IDX PT, R96, R96, R5, 0x1c1f ;  /* 0x001c1f0560607589 */ /* 0x000ea200000e0000 */
[----:B0-----:R-:W-:-:S02]  /*a260*/  SEL R8, R35, R100, P0 ;  /* 0x0000006423087207 */ /* 0x001fc40000000000 */
[----:B------:R-:W-:Y:S01]  /*a270*/  SEL R10, R100, R35, P0 ;  /* 0x00000023640a7207 */ /* 0x000fe20000000000 */
[----:B------:R-:W0:Y:S04]  /*a280*/  SHFL.IDX PT, R68, R68, R5, 0x1c1f ;  /* 0x001c1f0544447589 */ /* 0x000e2800000e0000 */
[----:B------:R-:W3:Y:S01]  /*a290*/  SHFL.IDX PT, R40, R40, R5, 0x1c1f ;  /* 0x001c1f0528287589 */ /* 0x000ee200000e0000 */
[----:B-1----:R-:W-:Y:S02]  /*a2a0*/  SEL R9, R59, R76, P0 ;  /* 0x0000004c3b097207 */ /* 0x002fe40000000000 */
[----:B------:R-:W-:Y:S01]  /*a2b0*/  SEL R11, R76, R59, P0 ;  /* 0x0000003b4c0b7207 */ /* 0x000fe20000000000 */
[----:B------:R-:W-:Y:S04]  /*a2c0*/  SHFL.IDX PT, R43, R43, R48, 0x1c1f ;  /* 0x001c1f302b2b7589 */ /* 0x000fe800000e0000 */
[----:B------:R-:W-:Y:S04]  /*a2d0*/  SHFL.IDX PT, R41, R41, R48, 0x1c1f ;  /* 0x001c1f3029297589 */ /* 0x000fe800000e0000 */
[----:B------:R-:W-:Y:S04]  /*a2e0*/  SHFL.IDX PT, R63, R63, R48, 0x1c1f ;  /* 0x001c1f303f3f7589 */ /* 0x000fe800000e0000 */
[----:B------:R-:W1:Y:S01]  /*a2f0*/  SHFL.IDX PT, R92, R92, R5, 0x1c1f ;  /* 0x001c1f055c5c7589 */ /* 0x000e6200000e0000 */
[----:B--2---:R-:W-:-:S02]  /*a300*/  SEL R12, R37, R96, P0 ;  /* 0x00000060250c7207 */ /* 0x004fc40000000000 */
[----:B------:R-:W-:Y:S01]  /*a310*/  SEL R14, R96, R37, P0 ;  /* 0x00000025600e7207 */ /* 0x000fe20000000000 */
[----:B------:R-:W2:Y:S01]  /*a320*/  SHFL.IDX PT, R60, R60, R5, 0x1c1f ;  /* 0x001c1f053c3c7589 */ /* 0x000ea200000e0000 */
[----:B0-----:R-:W-:Y:S02]  /*a330*/  SEL R13, R61, R68, P0 ;  /* 0x000000443d0d7207 */ /* 0x001fe40000000000 */
[----:B------:R-:W-:Y:S01]  /*a340*/  SEL R15, R68, R61, P0 ;  /* 0x0000003d440f7207 */ /* 0x000fe20000000000 */
[----:B------:R-:W0:Y:S01]  /*a350*/  SHFL.IDX PT, R36, R36, R5, 0x1c1f ;  /* 0x001c1f0524247589 */ /* 0x000e2200000e0000 */
[----:B---3--:R-:W-:-:S03]  /*a360*/  SEL R29, R57, R40, P0 ;  /* 0x00000028391d7207 */ /* 0x008fc60000000000 */
[----:B------:R-:W-:Y:S04]  /*a370*/  SHFL.IDX PT, R45, R45, R48, 0x1c1f ;  /* 0x001c1f302d2d7589 */ /* 0x000fe800000e0000 */
[----:B------:R-:W-:Y:S04]  /*a380*/  SHFL.IDX PT, R53, R53, R48, 0x1c1f ;  /* 0x001c1f3035357589 */ /* 0x000fe800000e0000 */
[----:B------:R-:W-:Y:S04]  /*a390*/  SHFL.IDX PT, R33, R33, R48, 0x1c1f ;  /* 0x001c1f3021217589 */ /* 0x000fe800000e0000 */
[----:B------:R-:W-:Y:S01]  /*a3a0*/  SHFL.IDX PT, R55, R55, R48, 0x1c1f ;  /* 0x001c1f3037377589 */ /* 0x000fe200000e0000 */
[----:B-1----:R-:W-:-:S02]  /*a3b0*/  SEL R24, R43, R92, P0 ;  /* 0x0000005c2b187207 */ /* 0x002fc40000000000 */
[----:B------:R-:W-:Y:S01]  /*a3c0*/  SEL R26, R92, R43, P0 ;  /* 0x0000002b5c1a7207 */ /* 0x000fe20000000000 */
[----:B------:R-:W-:Y:S01]  /*a3d0*/  SHFL.IDX PT, R47, R47, R48, 0x1c1f ;  /* 0x001c1f302f2f7589 */ /* 0x000fe200000e0000 */
[----:B--2---:R-:W-:Y:S02]  /*a3e0*/  SEL R25, R63, R60, P0 ;  /* 0x0000003c3f197207 */ /* 0x004fe40000000000 */
[----:B------:R-:W-:Y:S01]  /*a3f0*/  SEL R27, R60, R63, P0 ;  /* 0x0000003f3c1b7207 */ /* 0x000fe20000000000 */
[----:B------:R-:W-:Y:S04]  /*a400*/  SHFL.IDX PT, R39, R39, R48, 0x1c1f ;  /* 0x001c1f3027277589 */ /* 0x000fe800000e0000 */
[----:B------:R-:W1:Y:S04]  /*a410*/  SHFL.IDX PT, R88, R88, R5, 0x1c1f ;  /* 0x001c1f0558587589 */ /* 0x000e6800000e0000 */
[----:B------:R2:W-:Y:S04]  /*a420*/  SHFL.IDX PT, R21, R31, R48, 0x1c1f ;  /* 0x001c1f301f157589 */ /* 0x0005e800000e0000 */
[----:B------:R-:W-:Y:S04]  /*a430*/  SHFL.IDX PT, R65, R65, R48, 0x1c1f ;  /* 0x001c1f3041417589 */ /* 0x000fe800000e0000 */
[----:B------:R-:W3:Y:S01]  /*a440*/  SHFL.IDX PT, R20, R32, R5, 0x1c1f ;  /* 0x001c1f0520147589 */ /* 0x000ee200000e0000 */
[----:B--2---:R-:W-:-:S03]  /*a450*/  SEL R31, R40, R57, P0 ;  /* 0x00000039281f7207 */ /* 0x004fc60000000000 */
[----:B------:R-:W2:Y:S01]  /*a460*/  SHFL.IDX PT, R44, R44, R5, 0x1c1f ;  /* 0x001c1f052c2c7589 */ /* 0x000ea200000e0000 */
[----:B0-----:R-:W-:-:S03]  /*a470*/  SEL R40, R41, R36, P0 ;  /* 0x0000002429287207 */ /* 0x001fc60000000000 */
[----:B------:R-:W0:Y:S04]  /*a480*/  SHFL.IDX PT, R48, R38, R5, 0x1c1f ;  /* 0x001c1f0526307589 */ /* 0x000e2800000e0000 */
[----:B------:R4:W0:Y:S01]  /*a490*/  SHFL.IDX PT, R50, R42, R5, 0x1c1f ;  /* 0x001c1f052a327589 */ /* 0x00082200000e0000 */
[----:B-1----:R-:W-:Y:S02]  /*a4a0*/  SEL R28, R45, R88, P0 ;  /* 0x000000582d1c7207 */ /* 0x002fe40000000000 */
[----:B------:R-:W-:Y:S01]  /*a4b0*/  SEL R30, R88, R45, P0 ;  /* 0x0000002d581e7207 */ /* 0x000fe20000000000 */
[----:B------:R-:W-:Y:S01]  /*a4c0*/  BAR.SYNC.DEFER_BLOCKING 0x1, 0x100 ;  /* 0x0044000000007b1d */ /* 0x000fe20000010000 */
[----:B----4-:R-:W-:-:S05]  /*a4d0*/  SEL R42, R36, R41, P0 ;  /* 0x00000029242a7207 */ /* 0x010fca0000000000 */
[----:B------:R1:W4:Y:S01]  /*a4e0*/  SHFL.IDX PT, R46, R34, R5, 0x1c1f ;  /* 0x001c1f05222e7589 */ /* 0x00032200000e0000 */
[----:B---3--:R-:W-:Y:S02]  /*a4f0*/  SEL R36, R33, R20, P0 ;  /* 0x0000001421247207 */ /* 0x008fe40000000000 */
[----:B------:R-:W-:Y:S01]  /*a500*/  SEL R38, R20, R33, P0 ;  /* 0x0000002114267207 */ /* 0x000fe20000000000 */
[----:B------:R-:W3:Y:S01]  /*a510*/  SHFL.IDX PT, R52, R52, R5, 0x1c1f ;  /* 0x001c1f0534347589 */ /* 0x000ee200000e0000 */
[----:B--2---:R-:W-:-:S03]  /*a520*/  SEL R32, R53, R44, P0 ;  /* 0x0000002c35207207 */ /* 0x004fc60000000000 */
[----:B------:R-:W2:Y:S01]  /*a530*/  SHFL.IDX PT, R54, R54, R5, 0x1c1f ;  /* 0x001c1f0536367589 */ /* 0x000ea200000e0000 */
[----:B0-----:R-:W-:Y:S02]  /*a540*/  SEL R33, R47, R48, P0 ;  /* 0x000000302f217207 */ /* 0x001fe40000000000 */
[----:B-1----:R-:W-:Y:S02]  /*a550*/  SEL R34, R44, R53, P0 ;  /* 0x000000352c227207 */ /* 0x002fe40000000000 */
[----:B------:R-:W-:Y:S02]  /*a560*/  SEL R35, R48, R47, P0 ;  /* 0x0000002f30237207 */ /* 0x000fe40000000000 */
[----:B------:R-:W-:Y:S01]  /*a570*/  SEL R41, R39, R50, P0 ;  /* 0x0000003227297207 */ /* 0x000fe20000000000 */
[----:B------:R0:W-:Y:S01]  /*a580*/  STSM.16.M88.4 [R70], R8 ;  /* 0x0000000846007844 */ /* 0x0001e20000000200 */
[----:B------:R-:W-:-:S03]  /*a590*/  SEL R43, R50, R39, P0 ;  /* 0x00000027322b7207 */ /* 0x000fc60000000000 */
[----:B------:R-:W-:Y:S01]  /*a5a0*/  STSM.16.M88.4 [R69], R12 ;  /* 0x0000000c45007844 */ /* 0x000fe20000000200 */
[----:B----4-:R-:W-:-:S03]  /*a5b0*/  SEL R44, R55, R46, P0 ;  /* 0x0000002e372c7207 */ /* 0x010fc60000000000 */
[----:B------:R-:W-:Y:S01]  /*a5c0*/  STSM.16.M88.4 [R67], R24 ;  /* 0x0000001843007844 */ /* 0x000fe20000000200 */
[----:B------:R-:W-:Y:S02]  /*a5d0*/  SEL R46, R46, R55, P0 ;  /* 0x000000372e2e7207 */ /* 0x000fe40000000000 */
[----:B---3--:R-:W-:Y:S01]  /*a5e0*/  SEL R37, R21, R52, P0 ;  /* 0x0000003415257207 */ /* 0x008fe20000000000 */
[----:B------:R-:W-:Y:S01]  /*a5f0*/  STSM.16.M88.4 [R66], R28 ;  /* 0x0000001c42007844 */ /* 0x000fe20000000200 */
[----:B------:R-:W-:Y:S02]  /*a600*/  SEL R39, R52, R21, P0 ;  /* 0x0000001534277207 */ /* 0x000fe40000000000 */
[----:B--2---:R-:W-:Y:S01]  /*a610*/  SEL R45, R65, R54, P0 ;  /* 0x00000036412d7207 */ /* 0x004fe20000000000 */
[----:B------:R1:W-:Y:S01]  /*a620*/  STSM.16.M88.4 [R64], R32 ;  /* 0x0000002040007844 */ /* 0x0003e20000000200 */
[----:B------:R-:W-:Y:S01]  /*a630*/  SEL R47, R54, R65, P0 ;  /* 0x00000041362f7207 */ /* 0x000fe20000000000 */
[----:B0-----:R-:W-:-:S02]  /*a640*/  IMAD.U32 R8, RZ, RZ, UR4 ;  /* 0x00000004ff087e24 */ /* 0x001fc4000f8e00ff */
[----:B------:R0:W-:Y:S01]  /*a650*/  STSM.16.M88.4 [R62], R40 ;  /* 0x000000283e007844 */ /* 0x0001e20000000200 */
[----:B------:R-:W-:Y:S01]  /*a660*/  IMAD.U32 R9, RZ, RZ, UR6 ;  /* 0x00000006ff097e24 */ /* 0x000fe2000f8e00ff */
[----:B------:R-:W-:Y:S02]  /*a670*/  ULDC.64 UR6, c[0x0][0xbe0] ;  /* 0x0002f80000067ab9 */ /* 0x000fe40000000a00 */
[----:B------:R0:W-:Y:S04]  /*a680*/  STSM.16.M88.4 [R58], R36 ;  /* 0x000000243a007844 */ /* 0x0001e80000000200 */
[----:B------:R0:W-:Y:S01]  /*a690*/  STSM.16.M88.4 [R56], R44 ;  /* 0x0000002c38007844 */ /* 0x0001e20000000200 */
[----:B------:R-:W-:Y:S06]  /*a6a0*/  BAR.SYNC.DEFER_BLOCKING 0x1, 0x100 ;  /* 0x0044000000007b1d */ /* 0x000fec0000010000 */
[----:B------:R-:W2:Y:S01]  /*a6b0*/  @P2 LDG.E R10, desc[UR46][R8.64] ;  /* 0x0000002e080a2981 */ /* 0x000ea2000c1e1900 */
[----:B------:R-:W-:Y:S01]  /*a6c0*/  UISETP.NE.U32.AND UP1, UPT, UR6, URZ, UPT ;  /* 0x0000003f0600728c */ /* 0x000fe2000bf25070 */
[----:B------:R-:W3:Y:S01]  /*a6d0*/  LDC R5, c[0x0][0xa88] ;  /* 0x0002a200ff057b82 */ /* 0x000ee20000000800 */
[----:B------:R-:W-:Y:S01]  /*a6e0*/  IMAD R11, R16, 0x40, R2 ;  /* 0x00000040100b7824 */ /* 0x000fe200078e0202 */
[----:B------:R-:W-:Y:S01]  /*a6f0*/  UMOV UR4, URZ ;  /* 0x0000003f00047c82 */ /* 0x000fe20008000000 */
[----:B------:R-:W-:-:S02]  /*a700*/  UISETP.NE.AND.EX UP1, UPT, UR7, URZ, UPT, UP1 ;  /* 0x0000003f0700728c */ /* 0x000fc4000bf25310 */
[----:B------:R-:W-:-:S04]  /*a710*/  IMAD.WIDE R6, R11, 0x2, R6 ;  /* 0x000000020b067825 */ /* 0x000fc800078e0206 */
[----:B------:R-:W-:Y:S02]  /*a720*/  PLOP3.LUT P0, PT, PT, PT, UP1, 0x80, 0x0 ;  /* 0x000000000000781c */ /* 0x000fe40003f0f018 */
[----:B-1----:R-:W-:-:S03]  /*a730*/  IADD3 R33, P1, R6, 0x1000, RZ ;  /* 0x0000100006217810 */ /* 0x002fc60007f3e0ff */
[----:B------:R-:W-:Y:S02]  /*a740*/  @UP1 ULDC.64 UR6, c[0x0][0xbe0] ;  /* 0x0002f80000061ab9 */ /* 0x000fe40000000a00 */
[----:B------:R-:W-:-:S06]  /*a750*/  @UP1 UIMAD.WIDE UR6, UR36, 0x4, UR6 ;  /* 0x00000004240618a5 */ /* 0x000fcc000f8e0206 */
[----:B------:R-:W-:Y:S01]  /*a760*/  IMAD.U32 R11, RZ, RZ, UR7 ;  /* 0x00000007ff0b7e24 */ /* 0x000fe2000f8e00ff */
[----:B--2---:R-:W-:Y:S01]  /*a770*/  @P2 R2UR UR4, R10 ;  /* 0x000000000a0422ca */ /* 0x004fe200000e0000 */
[----:B------:R-:W-:-:S05]  /*a780*/  IMAD.U32 R10, RZ, RZ, UR6 ;  /* 0x00000006ff0a7e24 */ /* 0x000fca000f8e00ff */
[----:B---3--:R0:W5:Y:S01]  /*a790*/  @P0 LDG.E R5, desc[UR46][R10.64] ;  /* 0x0000002e0a050981 */ /* 0x008162000c1e1900 */
[----:B------:R-:W-:Y:S08]  /*a7a0*/  @P0 BRA `(.L_x_273) ;  /* 0x0000000000100947 */ /* 0x000ff00003800000 */
[----:B------:R-:W-:Y:S05]  /*a7b0*/  @!P2 BRA `(.L_x_273) ;  /* 0x00000000000ca947 */ /* 0x000fea0003800000 */
[----:B0-----:R-:W2:Y:S04]  /*a7c0*/  LDG.E R10, desc[UR46][R8.64] ;  /* 0x0000002e080a7981 */ /* 0x001ea8000c1e1900 */
[----:B-----5:R-:W2:Y:S02]  /*a7d0*/  LDG.E R5, desc[UR46][R8.64+0x4] ;  /* 0x0000042e08057981 */ /* 0x020ea4000c1e1900 */
[----:B--2---:R-:W-:-:S07]  /*a7e0*/  IMAD.IADD R5, R5, 0x1, -R10 ;  /* 0x0000000105057824 */ /* 0x004fce00078e0a0a */
.L_x_273:
[----:B------:R-:W-:Y:S01]  /*a7f0*/  USHF.R.S32.HI UR11, URZ, 0x1f, UR39 ;  /* 0x0000001f3f0b7899 */ /* 0x000fe20008011427 */
[----:B------:R-:W-:Y:S01]  /*a800*/  IMAD R12, R18, 0x80, R169 ;  /* 0x00000080120c7824 */ /* 0x000fe200078e02a9 */
[----:B------:R-:W-:Y:S01]  /*a810*/  ULDC.64 UR12, c[0x0][0xb70] ;  /* 0x0002dc00000c7ab9 */ /* 0x000fe20000000a00 */
[----:B------:R-:W-:Y:S01]  /*a820*/  USHF.R.S32.HI UR9, URZ, 0x1f, UR4 ;  /* 0x0000001f3f097899 */ /* 0x000fe20008011404 */
[----:B------:R-:W-:Y:S01]  /*a830*/  LOP3.LUT R32, R33, 0x380, RZ, 0xc0, !PT ;  /* 0x0000038021207812 */ /* 0x000fe200078ec0ff */
[----:B------:R-:W-:Y:S01]  /*a840*/  UIMAD UR10, UR11, UR12, URZ ;  /* 0x0000000c0b0a72a4 */ /* 0x000fe2000f8e023f */
[----:B------:R-:W-:Y:S01]  /*a850*/  SHF.R.S32.HI R9, RZ, 0x1f, R12 ;  /* 0x0000001fff097819 */ /* 0x000fe2000001140c */
[----:B------:R-:W-:Y:S01]  /*a860*/  UMOV UR8, UR4 ;  /* 0x0000000400087c82 */ /* 0x000fe20008000000 */
[----:B------:R-:W-:Y:S01]  /*a870*/  USEL UR37, UR37, URZ, !UP0 ;  /* 0x0000003f25257287 */ /* 0x000fe2000c000000 */
[C---:B------:R-:W-:Y:S01]  /*a880*/  IADD3 R25, P2, R6.reuse, 0x2000, RZ ;  /* 0x0000200006197810 */ /* 0x040fe20007f5e0ff */
[----:B------:R-:W-:Y:S01]  /*a890*/  UIMAD.WIDE.U32 UR6, UR39, UR12, UR8 ;  /* 0x0000000c270672a5 */ /* 0x000fe2000f8e0008 */
[----:B0-----:R-:W-:Y:S01]  /*a8a0*/  IADD3 R11, P6, R6, 0x3000, RZ ;  /* 0x00003000060b7810 */ /* 0x001fe20007fde0ff */
[----:B------:R-:W-:Y:S01]  /*a8b0*/  UIMAD UR10, UR39, UR13, UR10 ;  /* 0x0000000d270a72a4 */ /* 0x000fe2000f8e020a */
[----:B------:R-:W-:Y:S01]  /*a8c0*/  SHF.R.U64 R32, R32, 0x3, RZ ;  /* 0x0000000320207819 */ /* 0x000fe200000012ff */
[----:B------:R-:W-:Y:S01]  /*a8d0*/  USEL UR36, UR36, URZ, !UP0 ;  /* 0x0000003f24247287 */ /* 0x000fe2000c000000 */
[----:B------:R-:W-:Y:S01]  /*a8e0*/  LOP3.LUT R24, R25, 0x380, RZ, 0xc0, !PT ;  /* 0x0000038019187812 */ /* 0x000fe200078ec0ff */
[----:B------:R-:W-:Y:S01]  /*a8f0*/  ULDC.64 UR12, c[0x0][0xb78] ;  /* 0x0002de00000c7ab9 */ /* 0x000fe20000000a00 */
[----:B------:R-:W-:Y:S01]  /*a900*/  UIADD3 UR7, UR7, UR10, URZ ;  /* 0x0000000a07077290 */ /* 0x000fe2000fffe03f */
[----:B------:R-:W-:Y:S01]  /*a910*/  LOP3.LUT R8, R11, 0x380, RZ, 0xc0, !PT ;  /* 0x000003800b087812 */ /* 0x000fe200078ec0ff */
[----:B------:R-:W-:Y:S01]  /*a920*/  UIMAD UR8, UR37, UR12, URZ ;  /* 0x0000000c250872a4 */ /* 0x000fe2000f8e023f */
[----:B------:R-:W-:Y:S01]  /*a930*/  LOP3.LUT R32, R32, R33, RZ, 0x3c, !PT ;  /* 0x0000002120207212 */ /* 0x000fe200078e3cff */
[----:B------:R-:W-:Y:S01]  /*a940*/  UIMAD.WIDE.U32 UR6, UR36, UR12, UR6 ;  /* 0x0000000c240672a5 */ /* 0x000fe2000f8e0006 */
[----:B------:R-:W-:Y:S01]  /*a950*/  SHF.R.U64 R24, R24, 0x3, RZ ;  /* 0x0000000318187819 */ /* 0x000fe200000012ff */
[----:B------:R-:W-:Y:S01]  /*a960*/  UIMAD UR8, UR36, UR13, UR8 ;  /* 0x0000000d240872a4 */ /* 0x000fe2000f8e0208 */
[----:B------:R-:W-:Y:S01]  /*a970*/  IMAD.X R33, RZ, RZ, R7, P1 ;  /* 0x000000ffff217224 */ /* 0x000fe200008e0607 */
[----:B------:R-:W-:Y:S01]  /*a980*/  SHF.R.U64 R8, R8, 0x3, RZ ;  /* 0x0000000308087819 */ /* 0x000fe200000012ff */
[----:B------:R-:W-:Y:S01]  /*a990*/  ULDC.64 UR12, c[0x0][0xaa0] ;  /* 0x0002a800000c7ab9 */ /* 0x000fe20000000a00 */
[----:B------:R-:W-:-:S02]  /*a9a0*/  IADD3 R10, P0, R12, UR6, RZ ;  /* 0x000000060c0a7c10 */ /* 0x000fc4000ff1e0ff */
[----:B------:R-:W-:Y:S01]  /*a9b0*/  IMAD.U32 R14, RZ, RZ, UR8 ;  /* 0x00000008ff0e7e24 */ /* 0x000fe2000f8e00ff */
[C---:B------:R-:W-:Y:S02]  /*a9c0*/  IADD3 R41, P5, R6.reuse, 0x4000, RZ ;  /* 0x0000400006297810 */ /* 0x040fe40007fbe0ff */
[C---:B------:R-:W-:Y:S02]  /*a9d0*/  IADD3 R45, P4, R6.reuse, 0x5000, RZ ;  /* 0x00005000062d7810 */ /* 0x040fe40007f9e0ff */
[----:B------:R-:W-:Y:S01]  /*a9e0*/  IADD3.X R9, R9, UR7, R14, P0, !PT ;  /* 0x0000000709097c10 */ /* 0x000fe200087fe40e */
[----:B------:R-:W-:Y:S01]  /*a9f0*/  ULDC.64 UR6, c[0x0][0xb40] ;  /* 0x0002d00000067ab9 */ /* 0x000fe20000000a00 */
[----:B------:R-:W-:Y:S02]  /*aa00*/  IADD3 R29, P3, R6, 0x6000, RZ ;  /* 0x00006000061d7810 */ /* 0x000fe40007f7e0ff */
[----:B------:R-:W-:Y:S02]  /*aa10*/  LEA R20, P0, R10, UR6, 0x2 ;  /* 0x000000060a147c11 */ /* 0x000fe4000f8010ff */
[----:B------:R-:W-:-:S02]  /*aa20*/  LOP3.LUT R13, R6, 0x380, RZ, 0xc0, !PT ;  /* 0x00000380060d7812 */ /* 0x000fc400078ec0ff */
[----:B------:R-:W-:Y:S01]  /*aa30*/  LEA.HI.X R21, R10, UR7, R9, 0x2, P0 ;  /* 0x000000070a157c11 */ /* 0x000fe200080f1409 */
[----:B------:R-:W-:Y:S01]  /*aa40*/  VIADD R10, R12, 0x8 ;  /* 0x000000080c0a7836 */ /* 0x000fe20000000000 */
[----:B------:R-:W-:Y:S02]  /*aa50*/  LOP3.LUT P0, RZ, R19, 0x3, RZ, 0xc0, !PT ;  /* 0x0000000313ff7812 */ /* 0x000fe4000780c0ff */
[----:B------:R-:W-:Y:S01]  /*aa60*/  LOP3.LUT R24, R24, R25, RZ, 0x3c, !PT ;  /* 0x0000001918187212 */ /* 0x000fe200078e3cff */
[----:B------:R-:W-:Y:S01]  /*aa70*/  IMAD.X R25, RZ, RZ, R7, P2 ;  /* 0x000000ffff197224 */ /* 0x000fe200010e0607 */
[----:B-----5:R-:W-:Y:S02]  /*aa80*/  ISETP.GE.OR P1, PT, R12, R5, P0 ;  /* 0x000000050c00720c */ /* 0x020fe40000726670 */
[----:B------:R-:W-:Y:S02]  /*aa90*/  LOP3.LUT R8, R8, R11, RZ, 0x3c, !PT ;  /* 0x0000000b08087212 */ /* 0x000fe400078e3cff */
[----:B------:R-:W-:-:S02]  /*aaa0*/  LOP3.LUT R40, R41, 0x380, RZ, 0xc0, !PT ;  /* 0x0000038029287812 */ /* 0x000fc400078ec0ff */
[----:B------:R-:W-:Y:S02]  /*aab0*/  LOP3.LUT R44, R45, 0x380, RZ, 0xc0, !PT ;  /* 0x000003802d2c7812 */ /* 0x000fe400078ec0ff */
[----:B------:R-:W-:Y:S01]  /*aac0*/  LOP3.LUT R28, R29, 0x380, RZ, 0xc0, !PT ;  /* 0x000003801d1c7812 */ /* 0x000fe200078ec0ff */
[----:B------:R-:W-:Y:S01]  /*aad0*/  UIMAD UR6, UR9, UR12, URZ ;  /* 0x0000000c090672a4 */ /* 0x000fe2000f8e023f */
[----:B------:R-:W-:Y:S01]  /*aae0*/  ISETP.GE.OR P0, PT, R10, R5, P0 ;  /* 0x000000050a00720c */ /* 0x000fe20000706670 */
[----:B------:R-:W-:Y:S01]  /*aaf0*/  IMAD.X R9, RZ, RZ, R7, P6 ;  /* 0x000000ffff097224 */ /* 0x000fe200030e0607 */
[----:B------:R-:W-:Y:S01]  /*ab00*/  IADD3 R11, P2, R6, 0x7000, RZ ;  /* 0x00007000060b7810 */ /* 0x000fe20007f5e0ff */
[----:B------:R0:W-:Y:S01]  /*ab10*/  @!P1 STG.E desc[UR46][R20.64], R3 ;  /* 0x0000000314009986 */ /* 0x0001e2000c10192e */
[----:B------:R-:W-:Y:S02]  /*ab20*/  SHF.R.U64 R13, R13, 0x3, RZ ;  /* 0x000000030d0d7819 */ /* 0x000fe400000012ff */
[----:B------:R-:W-:-:S02]  /*ab30*/  LOP3.LUT R10, R11, 0x380, RZ, 0xc0, !PT ;  /* 0x000003800b0a7812 */ /* 0x000fc400078ec0ff */
[----:B------:R-:W-:Y:S02]  /*ab40*/  SHF.R.U64 R40, R40, 0x3, RZ ;  /* 0x0000000328287819 */ /* 0x000fe400000012ff */
[----:B------:R-:W-:Y:S02]  /*ab50*/  SHF.R.U64 R44, R44, 0x3, RZ ;  /* 0x000000032c2c7819 */ /* 0x000fe400000012ff */
[----:B------:R-:W-:Y:S01]  /*ab60*/  SHF.R.U64 R28, R28, 0x3, RZ ;  /* 0x000000031c1c7819 */ /* 0x000fe200000012ff */
[----:B------:R1:W-:Y:S01]  /*ab70*/  @!P0 STG.E desc[UR46][R20.64+0x20], R0 ;  /* 0x0000200014008986 */ /* 0x0003e2000c10192e */
[----:B------:R-:W-:Y:S02]  /*ab80*/  LOP3.LUT R6, R13, R6, RZ, 0x3c, !PT ;  /* 0x000000060d067212 */ /* 0x000fe400078e3cff */
[----:B------:R-:W-:Y:S01]  /*ab90*/  SHF.R.U64 R10, R10, 0x3, RZ ;  /* 0x000000030a0a7819 */ /* 0x000fe200000012ff */
[----:B------:R-:W-:Y:S01]  /*aba0*/  UIMAD UR6, UR4, UR13, UR6 ;  /* 0x0000000d040672a4 */ /* 0x000fe2000f8e0206 */
[----:B------:R-:W-:Y:S01]  /*abb0*/  LOP3.LUT R40, R40, R41, RZ, 0x3c, !PT ;  /* 0x0000002928287212 */ /* 0x000fe200078e3cff */
[--C-:B------:R-:W-:Y:S01]  /*abc0*/  IMAD.X R41, RZ, RZ, R7.reuse, P5 ;  /* 0x000000ffff297224 */ /* 0x100fe200028e0607 */
[----:B------:R-:W-:Y:S01]  /*abd0*/  LOP3.LUT R44, R44, R45, RZ, 0x3c, !PT ;  /* 0x0000002d2c2c7212 */ /* 0x000fe200078e3cff */
[--C-:B------:R-:W-:Y:S01]  /*abe0*/  IMAD.X R45, RZ, RZ, R7.reuse, P4 ;  /* 0x000000ffff2d7224 */ /* 0x100fe200020e0607 */
[----:B------:R-:W-:Y:S01]  /*abf0*/  LOP3.LUT R28, R28, R29, RZ, 0x3c, !PT ;  /* 0x0000001d1c1c7212 */ /* 0x000fe200078e3cff */
[----:B------:R-:W-:Y:S01]  /*ac00*/  IMAD.X R29, RZ, RZ, R7, P3 ;  /* 0x000000ffff1d7224 */ /* 0x000fe200018e0607 */
[----:B------:R-:W-:Y:S01]  /*ac10*/  IADD3.X R13, RZ, R7, RZ, P2, !PT ;  /* 0x00000007ff0d7210 */ /* 0x000fe200017fe4ff */
[----:B------:R2:W5:Y:S01]  /*ac20*/  LD.E.128 R36, desc[UR46][R6.64] ;  /* 0x0000002e06247980 */ /* 0x000562000c101d00 */
[----:B0-----:R-:W-:-:S02]  /*ac30*/  SHF.R.S32.HI R3, RZ, 0x1f, R2 ;  /* 0x0000001fff037819 */ /* 0x001fc40000011402 */
[----:B------:R-:W-:Y:S01]  /*ac40*/  LOP3.LUT R12, R10, R11, RZ, 0x3c, !PT ;  /* 0x0000000b0a0c7212 */ /* 0x000fe200078e3cff */
[----:B------:R-:W5:Y:S04]  /*ac50*/  LD.E.128 R32, desc[UR46][R32.64] ;  /* 0x0000002e20207980 */ /* 0x000f68000c101d00 */
[----:B------:R-:W5:Y:S01]  /*ac60*/  LD.E.128 R24, desc[UR46][R24.64] ;  /* 0x0000002e18187980 */ /* 0x000f62000c101d00 */
[----:B--2---:R-:W-:-:S03]  /*ac70*/  IMAD.U32 R7, RZ, RZ, UR12 ;  /* 0x0000000cff077e24 */ /* 0x004fc6000f8e00ff */
[----:B------:R-:W5:Y:S01]  /*ac80*/  LD.E.128 R8, desc[UR46][R8.64] ;  /* 0x0000002e08087980 */ /* 0x000f62000c101d00 */
[----:B------:R-:W-:-:S03]  /*ac90*/  IMAD.WIDE.U32 R6, R7, UR4, R2 ;  /* 0x0000000407067c25 */ /* 0x000fc6000f8e0002 */
[----:B------:R-:W5:Y:S01]  /*aca0*/  LD.E.128 R40, desc[UR46][R40.64] ;  /* 0x0000002e28287980 */ /* 0x000f62000c101d00 */
[----:B------:R-:W-:Y:S01]  /*acb0*/  VIADD R7, R7, UR6 ;  /* 0x0000000607077c36 */ /* 0x000fe20008000000 */
[----:B------:R-:W-:Y:S02]  /*acc0*/  ULDC.64 UR6, c[0x0][0xae0] ;  /* 0x0002b80000067ab9 */ /* 0x000fe40000000a00 */
[----:B------:R-:W5:Y:S04]  /*acd0*/  LD.E.128 R44, desc[UR46][R44.64] ;  /* 0x0000002e2c2c7980 */ /* 0x000f68000c101d00 */
[----:B------:R-:W5:Y:S04]  /*ace0*/  LD.E.128 R28, desc[UR46][R28.64] ;  /* 0x0000002e1c1c7980 */ /* 0x000f68000c101d00 */
[----:B------:R-:W5:Y:S01]  /*acf0*/  LD.E.128 R12, desc[UR46][R12.64] ;  /* 0x0000002e0c0c7980 */ /* 0x000f62000c101d00 */
[----:B------:R-:W-:Y:S01]  /*ad00*/  UIMAD UR4, UR11, UR6, URZ ;  /* 0x000000060b0472a4 */ /* 0x000fe2000f8e023f */
[----:B------:R-:W-:Y:S01]  /*ad10*/  @!PT LDS RZ, [RZ] ;  /* 0x00000000fffff984 */ /* 0x000fe20000000800 */
[----:B------:R-:W-:Y:S01]  /*ad20*/  @!PT LDS RZ, [RZ] ;  /* 0x00000000fffff984 */ /* 0x000fe20000000800 */
[----:B------:R-:W-:Y:S01]  /*ad30*/  @!PT LDS RZ, [RZ] ;  /* 0x00000000fffff984 */ /* 0x000fe20000000800 */
[----:B------:R-:W-:Y:S01]  /*ad40*/  @!PT LDS RZ, [RZ] ;  /* 0x00000000fffff984 */ /* 0x000fe20000000800 */
[----:B------:R0:W-:Y:S06]  /*ad50*/  MEMBAR.ALL.CTA ;  /* 0x0000000000007992 */ /* 0x0001ec0000008000 */
[----:B0-----:R-:W0:Y:S01]  /*ad60*/  FENCE.VIEW.ASYNC.S ;  /* 0x00000000000073c6 */ /* 0x001e220000000000 */
[----:B------:R-:W-:Y:S01]  /*ad70*/  IMAD.U32 R17, RZ, RZ, UR6 ;  /* 0x00000006ff117e24 */ /* 0x000fe2000f8e00ff */
[----:B------:R-:W-:Y:S01]  /*ad80*/  UIMAD UR4, UR39, UR7, UR4 ;  /* 0x00000007270472a4 */ /* 0x000fe2000f8e0204 */
[----:B------:R-:W-:-:S02]  /*ad90*/  IMAD R5, R18, -0x80, R5 ;  /* 0xffffff8012057824 */ /* 0x000fc400078e0205 */
[----:B------:R-:W-:Y:S01]  /*ada0*/  IMAD.WIDE.U32 R6, R17, UR39, R6 ;  /* 0x0000002711067c25 */ /* 0x000fe2000f8e0006 */
[----:B------:R-:W-:Y:S02]  /*adb0*/  ULDC.64 UR6, c[0x0][0xae8] ;  /* 0x0002ba0000067ab9 */ /* 0x000fe40000000a00 */
[----:B------:R-:W-:Y:S01]  /*adc0*/  ISETP.GE.AND P2, PT, R16, R5, PT ;  /* 0x000000051000720c */ /* 0x000fe20003f46270 */
[----:B------:R-:W-:Y:S01]  /*add0*/  VIADD R7, R7, UR4 ;  /* 0x0000000407077c36 */ /* 0x000fe20008000000 */
[----:B------:R-:W-:Y:S01]  /*ade0*/  UIMAD UR4, UR37, UR6, URZ ;  /* 0x00000006250472a4 */ /* 0x000fe2000f8e023f */
[----:B------:R-:W-:Y:S02]  /*adf0*/  VIADD R4, R4, 0x29820 ;  /* 0x0002982004047836 */ /* 0x000fe40000000000 */
[----:B-1----:R-:W-:Y:S02]  /*ae00*/  VIADD R0, R16, 0x20 ;  /* 0x0000002010007836 */ /* 0x002fe40000000000 */
[----:B------:R-:W-:Y:S01]  /*ae10*/  IMAD.U32 R21, RZ, RZ, UR6 ;  /* 0x00000006ff157e24 */ /* 0x000fe2000f8e00ff */
[----:B------:R-:W-:Y:S01]  /*ae20*/  UIMAD UR4, UR36, UR7, UR4 ;  /* 0x00000007240472a4 */ /* 0x000fe2000f8e0204 */
[----:B------:R-:W-:-:S02]  /*ae30*/  PRMT R4, RZ, 0x654, R4 ;  /* 0x00000654ff047816 */ /* 0x000fc40000000004 */
[----:B------:R-:W-:Y:S01]  /*ae40*/  IMAD.WIDE.U32 R20, R21, UR36, R6 ;  /* 0x0000002415147c25 */ /* 0x000fe2000f8e0006 */
[-C--:B------:R-:W-:Y:S02]  /*ae50*/  ISETP.GE.AND P4, PT, R0, R5.reuse, PT ;  /* 0x000000050000720c */ /* 0x080fe40003f86270 */
[--C-:B------:R-:W-:Y:S01]  /*ae60*/  SHF.R.S32.HI R17, RZ, 0x1f, R16.reuse ;  /* 0x0000001fff117819 */ /* 0x100fe20000011410 */
[C---:B------:R-:W-:Y:S01]  /*ae70*/  VIADD R0, R16.reuse, 0x40 ;  /* 0x0000004010007836 */ /* 0x040fe20000000000 */
[----:B0-----:R0:W-:Y:S01]  /*ae80*/  SYNCS.ARRIVE.TRANS64.RED.A1T0 RZ, [R4+URZ], RZ ;  /* 0x000000ff04ff79a7 */ /* 0x0011e2000810043f */
[----:B------:R-:W-:Y:S01]  /*ae90*/  VIADD R3, R16, 0x60 ;  /* 0x0000006010037836 */ /* 0x000fe20000000000 */
[----:B------:R-:W-:Y:S01]  /*aea0*/  BSSY B1, `(.L_x_274) ;  /* 0x0000016000017945 */ /* 0x000fe20003800000 */
[----:B------:R-:W-:Y:S01]  /*aeb0*/  VIADD R55, R21, UR4 ;  /* 0x0000000415377c36 */ /* 0x000fe20008000000 */
[-C--:B------:R-:W-:Y:S01]  /*aec0*/  ISETP.GE.AND P0, PT, R0, R5.reuse, PT ;  /* 0x000000050000720c */ /* 0x080fe20003f06270 */
[----:B------:R-:W-:Y:S01]  /*aed0*/  IMAD.WIDE R6, R18, 0x80, R16 ;  /* 0x0000008012067825 */ /* 0x000fe200078e0210 */
[----:B------:R-:W-:Y:S01]  /*aee0*/  ISETP.GE.AND P1, PT, R3, R5, PT ;  /* 0x000000050300720c */ /* 0x000fe20003f26270 */
[----:B------:R-:W-:-:S12]  /*aef0*/  @P2 BRA `(.L_x_275) ;  /* 0x0000000000402947 */ /* 0x000fd80003800000 */
[----:B------:R-:W-:Y:S01]  /*af00*/  ULDC.64 UR6, c[0x0][0xad8] ;  /* 0x0002b60000067ab9 */ /* 0x000fe20000000a00 */
[C---:B------:R-:W-:Y:S01]  /*af10*/  VIADD R0, R2.reuse, 0x40 ;  /* 0x0000004002007836 */ /* 0x040fe20000000000 */
[----:B------:R-:W-:Y:S01]  /*af20*/  ULDC UR4, c[0x0][0xa8c] ;  /* 0x0002a30000047ab9 */ /* 0x000fe20000000800 */
[----:B------:R-:W-:Y:S01]  /*af30*/  IMAD R3, R7, UR6, RZ ;  /* 0x0000000607037c24 */ /* 0x000fe2000f8e02ff */
[----:B------:R-:W-:Y:S01]  /*af40*/  ISETP.GE.AND P2, PT, R2, UR4, PT ;  /* 0x0000000402007c0c */ /* 0x000fe2000bf46270 */
[----:B0-----:R-:W-:Y:S01]  /*af50*/  IMAD.MOV.U32 R4, RZ, RZ, R20 ;  /* 0x000000ffff047224 */ /* 0x001fe200078e0014 */
[----:B------:R-:W-:Y:S01]  /*af60*/  ISETP.GE.AND P3, PT, R0, UR4, PT ;  /* 0x0000000400007c0c */ /* 0x000fe2000bf66270 */
[----:B------:R-:W-:Y:S02]  /*af70*/  IMAD.MOV.U32 R5, RZ, RZ, R55 ;  /* 0x000000ffff057224 */ /* 0x000fe400078e0037 */
[C---:B------:R-:W-:Y:S02]  /*af80*/  IMAD R3, R6.reuse, UR7, R3 ;  /* 0x0000000706037c24 */ /* 0x040fe4000f8e0203 */
[----:B------:R-:W-:Y:S01]  /*af90*/  IMAD.WIDE.U32 R4, R6, UR6, R4 ;  /* 0x0000000606047c25 */ /* 0x000fe2000f8e0004 */
[----:B------:R-:W-:-:S03]  /*afa0*/  ULDC.64 UR6, c[0x0][0xa80] ;  /* 0x0002a00000067ab9 */ /* 0x000fc60000000a00 */
[----:B------:R-:W-:Y:S01]  /*afb0*/  IMAD.IADD R3, R5, 0x1, R3 ;  /* 0x0000000105037824 */ /* 0x000fe200078e0203 */
[----:B------:R-:W-:-:S04]  /*afc0*/  LEA R52, P5, R4, UR6, 0x1 ;  /* 0x0000000604347c11 */ /* 0x000fc8000f8a08ff */
[----:B------:R-:W-:-:S05]  /*afd0*/  LEA.HI.X R53, R4, UR7, R3, 0x1, P5 ;  /* 0x0000000704357c11 */ /* 0x000fca000a8f0c03 */
[----:B-----5:R1:W-:Y:S04]  /*afe0*/  @!P2 STG.E.128 desc[UR46][R52.64], R36 ;  /* 0x000000243400a986 */ /* 0x0203e8000c101d2e */
[----:B------:R1:W-:Y:S02]  /*aff0*/  @!P3 STG.E.128 desc[UR46][R52.64+0x80], R40 ;  /* 0x000080283400b986 */ /* 0x0003e4000c101d2e */
.L_x_275:
[----:B------:R-:W-:Y:S05]  /*b000*/  BSYNC B1 ;  /* 0x0000000000017941 */ /* 0x000fea0003800000 */
.L_x_274:
[----:B------:R-:W-:Y:S04]  /*b010*/  BSSY B1, `(.L_x_276) ;  /* 0x0000014000017945 */ /* 0x000fe80003800000 */
[----:B------:R-:W-:Y:S05]  /*b020*/  @P4 BRA `(.L_x_277) ;  /* 0x0000000000484947 */ /* 0x000fea0003800000 */
[----:B------:R-:W-:Y:S01]  /*b030*/  IADD3 R3, P2, R6, 0x20, RZ ;  /* 0x0000002006037810 */ /* 0x000fe20007f5e0ff */
[----:B------:R-:W-:Y:S01]  /*b040*/  ULDC.64 UR6, c[0x0][0xad8] ;  /* 0x0002b60000067ab9 */ /* 0x000fe20000000a00 */
[----:B0-----:R-:W-:Y:S01]  /*b050*/  IMAD.MOV.U32 R4, RZ, RZ, R20 ;  /* 0x000000ffff047224 */ /* 0x001fe200078e0014 */
[----:B------:R-:W-:Y:S01]  /*b060*/  ULDC UR4, c[0x0][0xa8c] ;  /* 0x0002a30000047ab9 */ /* 0x000fe20000000800 */
[----:B------:R-:W-:Y:S01]  /*b070*/  IMAD.MOV.U32 R5, RZ, RZ, R55 ;  /* 0x000000ffff057224 */ /* 0x000fe200078e0037 */
[C---:B------:R-:W-:Y:S01]  /*b080*/  ISETP.GE.AND P3, PT, R2.reuse, UR4, PT ;  /* 0x0000000402007c0c */ /* 0x040fe2000bf66270 */
[----:B------:R-:W-:Y:S02]  /*b090*/  IMAD.X R0, RZ, RZ, R7, P2 ;  /* 0x000000ffff007224 */ /* 0x000fe400010e0607 */
[----:B------:R-:W-:Y:S02]  /*b0a0*/  VIADD R18, R2, 0x40 ;  /* 0x0000004002127836 */ /* 0x000fe40000000000 */
[----:B------:R-:W-:-:S02]  /*b0b0*/  IMAD R0, R0, UR6, RZ ;  /* 0x0000000600007c24 */ /* 0x000fc4000f8e02ff */
[----:B------:R-:W-:Y:S01]  /*b0c0*/  IMAD.WIDE.U32 R4, R3, UR6, R4 ;  /* 0x0000000603047c25 */ /* 0x000fe2000f8e0004 */
[----:B------:R-:W-:-:S03]  /*b0d0*/  ISETP.GE.AND P4, PT, R18, UR4, PT ;  /* 0x0000000412007c0c */ /* 0x000fc6000bf86270 */
[----:B------:R-:W-:Y:S01]  /*b0e0*/  IMAD R3, R3, UR7, R0 ;  /* 0x0000000703037c24 */ /* 0x000fe2000f8e0200 */
[----:B------:R-:W-:Y:S02]  /*b0f0*/  ULDC.64 UR6, c[0x0][0xa80] ;  /* 0x0002a00000067ab9 */ /* 0x000fe40000000a00 */
[----:B-1---5:R-:W-:Y:S01]  /*b100*/  LEA R36, P2, R4, UR6, 0x1 ;  /* 0x0000000604247c11 */ /* 0x022fe2000f8408ff */
[----:B------:R-:W-:-:S05]  /*b110*/  IMAD.IADD R3, R5, 0x1, R3 ;  /* 0x0000000105037824 */ /* 0x000fca00078e0203 */
[----:B------:R-:W-:-:S05]  /*b120*/  LEA.HI.X R37, R4, UR7, R3, 0x1, P2 ;  /* 0x0000000704257c11 */ /* 0x000fca00090f0c03 */
[----:B------:R2:W-:Y:S04]  /*b130*/  @!P3 STG.E.128 desc[UR46][R36.64], R32 ;  /* 0x000000202400b986 */ /* 0x0005e8000c101d2e */
[----:B------:R2:W-:Y:S02]  /*b140*/  @!P4 STG.E.128 desc[UR46][R36.64+0x80], R44 ;  /* 0x0000802c2400c986 */ /* 0x0005e4000c101d2e */
.L_x_277:
[----:B------:R-:W-:Y:S05]  /*b150*/  BSYNC B1 ;  /* 0x0000000000017941 */ /* 0x000fea0003800000 */
.L_x_276:
        /* <DEDUP_REMOVED lines=15> */
[----:B--2--5:R-:W-:Y:S01]  /*b250*/  LEA R32, P0, R4, UR6, 0x1 ;  /* 0x0000000604207c11 */ /* 0x024fe2000f8008ff */
[----:B------:R-:W-:-:S05]  /*b260*/  IMAD.IADD R3, R5, 0x1, R3 ;  /* 0x0000000105037824 */ /* 0x000fca00078e0203 */
[----:B------:R-:W-:-:S05]  /*b270*/  LEA.HI.X R33, R4, UR7, R3, 0x1, P0 ;  /* 0x0000000704217c11 */ /* 0x000fca00080f0c03 */
[----:B------:R3:W-:Y:S04]  /*b280*/  @!P2 STG.E.128 desc[UR46][R32.64], R24 ;  /* 0x000000182000a986 */ /* 0x0007e8000c101d2e */
[----:B------:R3:W-:Y:S02]  /*b290*/  @!P3 STG.E.128 desc[UR46][R32.64+0x80], R28 ;  /* 0x0000801c2000b986 */ /* 0x0007e4000c101d2e */
.L_x_279:
[----:B------:R-:W-:Y:S05]  /*b2a0*/  BSYNC B1 ;  /* 0x0000000000017941 */ /* 0x000fea0003800000 */
.L_x_278:
[----:B------:R-:W-:Y:S05]  /*b2b0*/  @P1 BRA `(.L_x_280) ;  /* 0x0000000800ec1947 */ /* 0x000fea0003800000 */
[----:B------:R-:W-:Y:S01]  /*b2c0*/  IADD3 R3, P0, R6, 0x60, RZ ;  /* 0x0000006006037810 */ /* 0x000fe20007f1e0ff */
[----:B------:R-:W-:Y:S01]  /*b2d0*/  ULDC.64 UR6, c[0x0][0xad8] ;  /* 0x0002b60000067ab9 */ /* 0x000fe20000000a00 */
[----:B0-----:R-:W-:Y:S01]  /*b2e0*/  IMAD.MOV.U32 R4, RZ, RZ, R20 ;  /* 0x000000ffff047224 */ /* 0x001fe200078e0014 */
[----:B------:R-:W-:Y:S01]  /*b2f0*/  ULDC UR4, c[0x0][0xa8c] ;  /* 0x0002a30000047ab9 */ /* 0x000fe20000000800 */
[----:B------:R-:W-:Y:S01]  /*b300*/  IMAD.MOV.U32 R5, RZ, RZ, R55 ;  /* 0x000000ffff057224 */ /* 0x000fe200078e0037 */
[----:B------:R-:W-:Y:S01]  /*b310*/  ISETP.GE.AND P1, PT, R2, UR4, PT ;  /* 0x0000000402007c0c */ /* 0x000fe2000bf26270 */
[----:B------:R-:W-:Y:S02]  /*b320*/  IMAD.X R6, RZ, RZ, R7, P0 ;  /* 0x000000ffff067224 */ /* 0x000fe400000e0607 */
[----:B------:R-:W-:-:S04]  /*b330*/  IMAD.WIDE.U32 R4, R3, UR6, R4 ;  /* 0x0000000603047c25 */ /* 0x000fc8000f8e0004 */
[----:B------:R-:W-:Y:S02]  /*b340*/  IMAD R6, R6, UR6, RZ ;  /* 0x0000000606067c24 */ /* 0x000fe4000f8e02ff */
[----:B------:R-:W-:Y:S02]  /*b350*/  VIADD R0, R2, 0x40 ;  /* 0x0000004002007836 */ /* 0x000fe40000000000 */
[----:B------:R-:W-:Y:S01]  /*b360*/  IMAD R3, R3, UR7, R6 ;  /* 0x0000000703037c24 */ /* 0x000fe2000f8e0206 */
[----:B------:R-:W-:Y:S02]  /*b370*/  ULDC.64 UR6, c[0x0][0xa80] ;  /* 0x0002a00000067ab9 */ /* 0x000fe40000000a00 */
[----:B------:R-:W-:Y:S01]  /*b380*/  LEA R6, P0, R4, UR6, 0x1 ;  /* 0x0000000604067c11 */ /* 0x000fe2000f8008ff */
[----:B------:R-:W-:-:S05]  /*b390*/  IMAD.IADD R3, R5, 0x1, R3 ;  /* 0x0000000105037824 */ /* 0x000fca00078e0203 */
[----:B------:R-:W-:Y:S02]  /*b3a0*/  LEA.HI.X R7, R4, UR7, R3, 0x1, P0 ;  /* 0x0000000704077c11 */ /* 0x000fe400080f0c03 */
[----:B------:R-:W-:-:S03]  /*b3b0*/  ISETP.GE.AND P0, PT, R0, UR4, PT ;  /* 0x0000000400007c0c */ /* 0x000fc6000bf06270 */
[----:B-----5:R4:W-:Y:S10]  /*b3c0*/  @!P1 STG.E.128 desc[UR46][R6.64], R8 ;  /* 0x0000000806009986 */ /* 0x0209f4000c101d2e */
[----:B------:R-:W-:Y:S05]  /*b3d0*/  @P0 BRA `(.L_x_280) ;  /* 0x0000000800a40947 */ /* 0x000fea0003800000 */
[----:B------:R0:W-:Y:S01]  /*b3e0*/  STG.E.128 desc[UR46][R6.64+0x80], R12 ;  /* 0x0000800c06007986 */ /* 0x0001e2000c101d2e */
[----:B------:R-:W-:Y:S05]  /*b3f0*/  BRA `(.L_x_280) ;  /* 0x00000008009c7947 */ /* 0x000fea0003800000 */
.L_x_272:
[----:B------:R-:W-:Y:S01]  /*b400*/  ULDC.64 UR6, c[0x0][0xbd8] ;  /* 0x0002f60000067ab9 */ /* 0x000fe20000000a00 */
[----:B------:R-:W-:Y:S01]  /*b410*/  IMAD.MOV.U32 R11, RZ, RZ, RZ ;  /* 0x000000ffff0b7224 */ /* 0x000fe200078e00ff */
[----:B------:R-:W-:Y:S02]  /*b420*/  UISETP.NE.U32.AND UP0, UPT, UR6, URZ, UPT ;  /* 0x0000003f0600728c */ /* 0x000fe4000bf05070 */
[----:B------:R-:W-:Y:S02]  /*b430*/  ULEA UR6, UP1, UR36, UR6, 0x2 ;  /* 0x0000000624067291 */ /* 0x000fe4000f82103f */
[----:B------:R-:W-:Y:S02]  /*b440*/  UISETP.NE.AND.EX UP0, UPT, UR7, URZ, UPT, UP0 ;  /* 0x0000003f0700728c */ /* 0x000fe4000bf05300 */
[----:B------:R-:W-:Y:S02]  /*b450*/  ULEA.HI.X UR7, UR36, UR7, UR37, 0x2, UP1 ;  /* 0x0000000724077291 */ /* 0x000fe400088f1425 */
[----:B------:R-:W-:Y:S01]  /*b460*/  IMAD.U32 R4, RZ, RZ, UR6 ;  /* 0x00000006ff047e24 */ /* 0x000fe2000f8e00ff */
[----:B------:R-:W0:Y:S01]  /*b470*/  LDC R9, c[0x0][0xa88] ;  /* 0x0002a200ff097b82 */ /* 0x000e220000000800 */
[----:B------:R-:W-:-:S02]  /*b480*/  PLOP3.LUT P1, PT, PT, PT, UP0, 0x80, 0x0 ;  /* 0x000000000000781c */ /* 0x000fc40003f2f008 */
[----:B------:R-:W-:Y:S01]  /*b490*/  IMAD.U32 R5, RZ, RZ, UR7 ;  /* 0x00000007ff057e24 */ /* 0x000fe2000f8e00ff */
[----:B------:R-:W-:Y:S02]  /*b4a0*/  ULDC.64 UR6, c[0x0][0xbe0] ;  /* 0x0002f80000067ab9 */ /* 0x000fe40000000a00 */
[----:B------:R-:W-:-:S04]  /*b4b0*/  UISETP.NE.U32.AND UP1, UPT, UR6, URZ, UPT ;  /* 0x0000003f0600728c */ /* 0x000fc8000bf25070 */
[----:B------:R-:W-:-:S04]  /*b4c0*/  UISETP.NE.AND.EX UP1, UPT, UR7, URZ, UPT, UP1 ;  /* 0x0000003f0700728c */ /* 0x000fc8000bf25310 */
[----:B------:R1:W5:Y:S02]  /*b4d0*/  @P1 LDG.E R11, desc[UR46][R4.64] ;  /* 0x0000002e040b1981 */ /* 0x000364000c1e1900 */
[----:B------:R-:W-:-:S05]  /*b4e0*/  PLOP3.LUT P2, PT, PT, PT, UP1, 0x80, 0x0 ;  /* 0x000000000000781c */ /* 0x000fca0003f4f018 */
[----:B------:R-:W-:Y:S02]  /*b4f0*/  @UP1 ULDC.64 UR6, c[0x0][0xbe0] ;  /* 0x0002f80000061ab9 */ /* 0x000fe40000000a00 */
[----:B------:R-:W-:-:S06]  /*b500*/  @UP1 UIMAD.WIDE UR6, UR36, 0x4, UR6 ;  /* 0x00000004240618a5 */ /* 0x000fcc000f8e0206 */
[----:B------:R-:W-:Y:S02]  /*b510*/  IMAD.U32 R6, RZ, RZ, UR6 ;  /* 0x00000006ff067e24 */ /* 0x000fe4000f8e00ff */
[----:B------:R-:W-:-:S05]  /*b520*/  IMAD.U32 R7, RZ, RZ, UR7 ;  /* 0x00000007ff077e24 */ /* 0x000fca000f8e00ff */
[----:B0-----:R1:W5:Y:S01]  /*b530*/  @P2 LDG.E R9, desc[UR46][R6.64] ;  /* 0x0000002e06092981 */ /* 0x001362000c1e1900 */
[----:B------:R-:W-:Y:S01]  /*b540*/  ISETP.GE.AND P0, PT, R171, 0x80, PT ;  /* 0x00000080ab00780c */ /* 0x000fe20003f06270 */
[----:B------:R-:W-:-:S12]  /*b550*/  @P2 BRA `(.L_x_281) ;  /* 0x0000000000102947 */ /* 0x000fd80003800000 */
[----:B------:R-:W-:Y:S05]  /*b560*/  @!P1 BRA `(.L_x_281) ;  /* 0x00000000000c9947 */ /* 0x000fea0003800000 */
[----:B------:R-:W2:Y:S04]  /*b570*/  LDG.E R0, desc[UR46][R4.64] ;  /* 0x0000002e04007981 */ /* 0x000ea8000c1e1900 */
[----:B-----5:R-:W2:Y:S02]  /*b580*/  LDG.E R9, desc[UR46][R4.64+0x4] ;  /* 0x0000042e04097981 */ /* 0x020ea4000c1e1900 */
[----:B--2---:R-:W-:-:S07]  /*b590*/  IMAD.IADD R9, R9, 0x1, -R0 ;  /* 0x0000000109097824 */ /* 0x004fce00078e0a00 */
.L_x_281:
[----:B------:R-:W-:Y:S01]  /*b5a0*/  USHF.R.S32.HI UR7, URZ, 0x1f, UR39 ;  /* 0x0000001f3f077899 */ /* 0x000fe20008011427 */
[----:B------:R-:W-:Y:S01]  /*b5b0*/  BSSY B1, `(.L_x_282) ;  /* 0x000001e000017945 */ /* 0x000fe20003800000 */
[----:B------:R-:W-:Y:S01]  /*b5c0*/  USEL UR36, UR36, URZ, !UP0 ;  /* 0x0000003f24247287 */ /* 0x000fe2000c000000 */
[----:B------:R-:W-:Y:S01]  /*b5d0*/  SHF.R.S32.HI R13, RZ, 0x1f, R2 ;  /* 0x0000001fff0d7819 */ /* 0x000fe20000011402 */
[----:B------:R-:W-:Y:S01]  /*b5e0*/  USEL UR37, UR37, URZ, !UP0 ;  /* 0x0000003f25257287 */ /* 0x000fe2000c000000 */
[----:B-----5:R-:W-:Y:S01]  /*b5f0*/  SHF.R.S32.HI R8, RZ, 0x1f, R11 ;  /* 0x0000001fff087819 */ /* 0x020fe2000001140b */
[----:B------:R-:W-:Y:S10]  /*b600*/  @P0 BRA `(.L_x_283) ;  /* 0x0000000000600947 */ /* 0x000ff40003800000 */
[----:B------:R-:W0:Y:S02]  /*b610*/  S2R R0, SR_TID.X ;  /* 0x0000000000007919 */ /* 0x000e240000002100 */
[----:B0-----:R-:W-:-:S04]  /*b620*/  IMAD R0, R18, 0x80, R0 ;  /* 0x0000008012007824 */ /* 0x001fc800078e0200 */
[----:B------:R-:W-:-:S05]  /*b630*/  VIADD R0, R0, 0xffffff80 ;  /* 0xffffff8000007836 */ /* 0x000fca0000000000 */
[----:B------:R-:W-:-:S13]  /*b640*/  ISETP.GE.AND P0, PT, R0, R9, PT ;  /* 0x000000090000720c */ /* 0x000fda0003f06270 */
[----:B------:R-:W-:Y:S05]  /*b650*/  @P0 BRA `(.L_x_283) ;  /* 0x00000000004c0947 */ /* 0x000fea0003800000 */
[C---:B-1----:R-:W-:Y:S01]  /*b660*/  IADD3 R4, P0, R0.reuse, R11, RZ ;  /* 0x0000000b00047210 */ /* 0x042fe20007f1e0ff */
[----:B------:R-:W-:Y:S02]  /*b670*/  ULDC.64 UR8, c[0x0][0xb70] ;  /* 0x0002dc0000087ab9 */ /* 0x000fe40000000a00 */
[----:B------:R-:W-:Y:S01]  /*b680*/  UIMAD UR4, UR7, UR8, URZ ;  /* 0x00000008070472a4 */ /* 0x000fe2000f8e023f */
[----:B------:R-:W-:Y:S01]  /*b690*/  LEA.HI.X.SX32 R5, R0, R8, 0x1, P0 ;  /* 0x0000000800057211 */ /* 0x000fe200000f0eff */
[----:B------:R-:W-:Y:S02]  /*b6a0*/  IMAD.U32 R3, RZ, RZ, UR8 ;  /* 0x00000008ff037e24 */ /* 0x000fe4000f8e00ff */
[----:B------:R-:W-:Y:S02]  /*b6b0*/  UIMAD UR4, UR39, UR9, UR4 ;  /* 0x00000009270472a4 */ /* 0x000fe4000f8e0204 */
[----:B------:R-:W-:Y:S01]  /*b6c0*/  IMAD.WIDE.U32 R4, R3, UR39, R4 ;  /* 0x0000002703047c25 */ /* 0x000fe2000f8e0004 */
[----:B------:R-:W-:-:S02]  /*b6d0*/  ULDC.64 UR8, c[0x0][0xb78] ;  /* 0x0002de0000087ab9 */ /* 0x000fc40000000a00 */
[----:B------:R-:W-:Y:S01]  /*b6e0*/  UIMAD UR6, UR37, UR8, URZ ;  /* 0x00000008250672a4 */ /* 0x000fe2000f8e023f */
[----:B------:R-:W-:Y:S02]  /*b6f0*/  VIADD R5, R5, UR4 ;  /* 0x0000000405057c36 */ /* 0x000fe40008000000 */
[----:B------:R-:W-:Y:S01]  /*b700*/  IMAD.U32 R3, RZ, RZ, UR8 ;  /* 0x00000008ff037e24 */ /* 0x000fe2000f8e00ff */
[----:B------:R-:W-:-:S03]  /*b710*/  UIMAD UR6, UR36, UR9, UR6 ;  /* 0x00000009240672a4 */ /* 0x000fc6000f8e0206 */
[----:B------:R-:W-:Y:S01]  /*b720*/  IMAD.WIDE.U32 R4, R3, UR36, R4 ;  /* 0x0000002403047c25 */ /* 0x000fe2000f8e0004 */
[----:B------:R-:W-:-:S03]  /*b730*/  ULDC.64 UR8, c[0x0][0xb40] ;  /* 0x0002d00000087ab9 */ /* 0x000fc60000000a00 */
[----:B------:R-:W-:Y:S01]  /*b740*/  VIADD R3, R5, UR6 ;  /* 0x0000000605037c36 */ /* 0x000fe20008000000 */
[----:B------:R-:W-:-:S04]  /*b750*/  LEA R6, P0, R4, UR8, 0x2 ;  /* 0x0000000804067c11 */ /* 0x000fc8000f8010ff */
[----:B------:R-:W-:Y:S01]  /*b760*/  LEA.HI.X R7, R4, UR9, R3, 0x2, P0 ;  /* 0x0000000904077c11 */ /* 0x000fe200080f1403 */
[----:B------:R-:W-:-:S05]  /*b770*/  IMAD.MOV.U32 R3, RZ, RZ, -0x800000 ;  /* 0xff800000ff037424 */ /* 0x000fca00078e00ff */
[----:B------:R0:W-:Y:S03]  /*b780*/  STG.E desc[UR46][R6.64], R3 ;  /* 0x0000000306007986 */ /* 0x0001e6000c10192e */
.L_x_283:
[----:B------:R-:W-:Y:S05]  /*b790*/  BSYNC B1 ;  /* 0x0000000000017941 */ /* 0x000fea0003800000 */
.L_x_282:
[----:B------:R-:W-:Y:S01]  /*b7a0*/  ULDC.64 UR8, c[0x0][0xaa0] ;  /* 0x0002a80000087ab9 */ /* 0x000fe20000000a00 */
[----:B0-----:R-:W-:Y:S01]  /*b7b0*/  IMAD.MOV.U32 R3, RZ, RZ, R13 ;  /* 0x000000ffff037224 */ /* 0x001fe200078e000d */
[----:B------:R-:W-:Y:S01]  /*b7c0*/  BSSY B1, `(.L_x_284) ;  /* 0x000002d000017945 */ /* 0x000fe20003800000 */
[----:B------:R-:W-:Y:S02]  /*b7d0*/  IMAD R0, R8, UR8, RZ ;  /* 0x0000000808007c24 */ /* 0x000fe4000f8e02ff */
[----:B-1----:R-:W-:-:S04]  /*b7e0*/  IMAD.WIDE.U32 R4, R11, UR8, R2 ;  /* 0x000000080b047c25 */ /* 0x002fc8000f8e0002 */
[----:B------:R-:W-:Y:S01]  /*b7f0*/  IMAD R11, R11, UR9, R0 ;  /* 0x000000090b0b7c24 */ /* 0x000fe2000f8e0200 */
[----:B------:R-:W-:Y:S01]  /*b800*/  ULDC.64 UR8, c[0x0][0xae0] ;  /* 0x0002b80000087ab9 */ /* 0x000fe20000000a00 */
[----:B------:R-:W-:Y:S01]  /*b810*/  IMAD R9, R18, -0x80, R9 ;  /* 0xffffff8012097824 */ /* 0x000fe200078e0209 */
[----:B------:R-:W-:Y:S02]  /*b820*/  UIMAD UR4, UR7, UR8, URZ ;  /* 0x00000008070472a4 */ /* 0x000fe4000f8e023f */
[----:B------:R-:W-:Y:S01]  /*b830*/  MOV R3, UR8 ;  /* 0x0000000800037c02 */ /* 0x000fe20008000f00 */
[----:B------:R-:W-:Y:S01]  /*b840*/  IMAD.IADD R5, R5, 0x1, R11 ;  /* 0x0000000105057824 */ /* 0x000fe200078e020b */
[----:B------:R-:W-:Y:S01]  /*b850*/  ULDC.64 UR6, c[0x0][0xae8] ;  /* 0x0002ba0000067ab9 */ /* 0x000fe20000000a00 */
[----:B------:R-:W-:Y:S01]  /*b860*/  UIMAD UR4, UR39, UR9, UR4 ;  /* 0x00000009270472a4 */ /* 0x000fe2000f8e0204 */
[C---:B------:R-:W-:Y:S01]  /*b870*/  VIADD R0, R16.reuse, 0x20 ;  /* 0x0000002010007836 */ /* 0x040fe20000000000 */
[----:B------:R-:W-:Y:S01]  /*b880*/  ISETP.GE.AND P2, PT, R16, R9, PT ;  /* 0x000000091000720c */ /* 0x000fe20003f46270 */
[----:B------:R-:W-:-:S03]  /*b890*/  IMAD.WIDE.U32 R4, R3, UR39, R4 ;  /* 0x0000002703047c25 */ /* 0x000fc6000f8e0004 */
[-C--:B------:R-:W-:Y:S01]  /*b8a0*/  ISETP.GE.AND P3, PT, R0, R9.reuse, PT ;  /* 0x000000090000720c */ /* 0x080fe20003f66270 */
[----:B------:R-:W-:Y:S01]  /*b8b0*/  VIADD R5, R5, UR4 ;  /* 0x0000000405057c36 */ /* 0x000fe20008000000 */
[----:B------:R-:W-:Y:S01]  /*b8c0*/  UIMAD UR4, UR37, UR6, URZ ;  /* 0x00000006250472a4 */ /* 0x000fe2000f8e023f */
[C---:B------:R-:W-:Y:S02]  /*b8d0*/  VIADD R6, R16.reuse, 0x40 ;  /* 0x0000004010067836 */ /* 0x040fe40000000000 */
[----:B------:R-:W-:Y:S01]  /*b8e0*/  VIADD R0, R16, 0x60 ;  /* 0x0000006010007836 */ /* 0x000fe20000000000 */
[----:B------:R-:W-:Y:S01]  /*b8f0*/  UIMAD UR4, UR36, UR7, UR4 ;  /* 0x00000007240472a4 */ /* 0x000fe2000f8e0204 */
[----:B------:R-:W-:Y:S01]  /*b900*/  IMAD.U32 R7, RZ, RZ, UR6 ;  /* 0x00000006ff077e24 */ /* 0x000fe2000f8e00ff */
[-C--:B------:R-:W-:Y:S01]  /*b910*/  ISETP.GE.AND P1, PT, R6, R9.reuse, PT ;  /* 0x000000090600720c */ /* 0x080fe20003f26270 */
[----:B------:R-:W-:Y:S01]  /*b920*/  IMAD.MOV.U32 R8, RZ, RZ, R16 ;  /* 0x000000ffff087224 */ /* 0x000fe200078e0010 */
[----:B------:R-:W-:Y:S01]  /*b930*/  ISETP.GE.AND P0, PT, R0, R9, PT ;  /* 0x000000090000720c */ /* 0x000fe20003f06270 */
[----:B------:R-:W-:Y:S01]  /*b940*/  IMAD.WIDE.U32 R6, R7, UR36, R4 ;  /* 0x0000002407067c25 */ /* 0x000fe2000f8e0004 */
[----:B------:R-:W-:-:S03]  /*b950*/  SHF.R.S32.HI R9, RZ, 0x1f, R16 ;  /* 0x0000001fff097819 */ /* 0x000fc60000011410 */
[----:B------:R-:W-:Y:S02]  /*b960*/  VIADD R11, R7, UR4 ;  /* 0x00000004070b7c36 */ /* 0x000fe40008000000 */
[----:B------:R-:W-:Y:S01]  /*b970*/  IMAD.WIDE R8, R18, 0x80, R8 ;  /* 0x0000008012087825 */ /* 0x000fe200078e0208 */
[----:B------:R-:W-:Y:S06]  /*b980*/  @P2 BRA `(.L_x_285) ;  /* 0x0000000000402947 */ /* 0x000fec0003800000 */
[----:B------:R-:W-:Y:S01]  /*b990*/  ULDC.64 UR6, c[0x0][0xad8] ;  /* 0x0002b60000067ab9 */ /* 0x000fe20000000a00 */
[C---:B------:R-:W-:Y:S01]  /*b9a0*/  VIADD R0, R2.reuse, 0x40 ;  /* 0x0000004002007836 */ /* 0x040fe20000000000 */
[----:B------:R-:W-:Y:S01]  /*b9b0*/  ULDC UR4, c[0x0][0xa8c] ;  /* 0x0002a30000047ab9 */ /* 0x000fe20000000800 */
[----:B------:R-:W-:Y:S01]  /*b9c0*/  IMAD R3, R9, UR6, RZ ;  /* 0x0000000609037c24 */ /* 0x000fe2000f8e02ff */
[----:B------:R-:W-:Y:S01]  /*b9d0*/  ISETP.GE.AND P4, PT, R2, UR4, PT ;  /* 0x0000000402007c0c */ /* 0x000fe2000bf86270 */
[----:B------:R-:W-:Y:S01]  /*b9e0*/  IMAD.MOV.U32 R4, RZ, RZ, R6 ;  /* 0x000000ffff047224 */ /* 0x000fe200078e0006 */
        /* <DEDUP_REMOVED lines=8> */
[----:B------:R0:W-:Y:S04]  /*ba70*/  @!P4 STG.E.128 desc[UR46][R12.64], RZ ;  /* 0x000000ff0c00c986 */ /* 0x0001e8000c101d2e */
[----:B------:R0:W-:Y:S02]  /*ba80*/  @!P5 STG.E.128 desc[UR46][R12.64+0x80], RZ ;  /* 0x000080ff0c00d986 */ /* 0x0001e4000c101d2e */
.L_x_285:
[----:B------:R-:W-:Y:S05]  /*ba90*/  BSYNC B1 ;  /* 0x0000000000017941 */ /* 0x000fea0003800000 */
.L_x_284:
[----:B------:R-:W-:Y:S04]  /*baa0*/  BSSY B1, `(.L_x_286) ;  /* 0x0000014000017945 */ /* 0x000fe80003800000 */
[----:B------:R-:W-:Y:S05]  /*bab0*/  @P3 BRA `(.L_x_287) ;  /* 0x0000000000483947 */ /* 0x000fea0003800000 */
[----:B------:R-:W-:Y:S01]  /*bac0*/  IADD3 R3, P2, R8, 0x20, RZ ;  /* 0x0000002008037810 */ /* 0x000fe20007f5e0ff */
[----:B------:R-:W-:Y:S01]  /*bad0*/  ULDC.64 UR6, c[0x0][0xad8] ;  /* 0x0002b60000067ab9 */ /* 0x000fe20000000a00 */
[----:B------:R-:W-:Y:S01]  /*bae0*/  IMAD.MOV.U32 R4, RZ, RZ, R6 ;  /* 0x000000ffff047224 */ /* 0x000fe200078e0006 */
        /* <DEDUP_REMOVED lines=10> */
[----:B0-----:R-:W-:Y:S01]  /*bb90*/  LEA R12, P2, R4, UR6, 0x1 ;  /* 0x00000006040c7c11 */ /* 0x001fe2000f8408ff */
[----:B------:R-:W-:-:S05]  /*bba0*/  IMAD.IADD R3, R5, 0x1, R3 ;  /* 0x0000000105037824 */ /* 0x000fca00078e0203 */
[----:B------:R-:W-:-:S05]  /*bbb0*/  LEA.HI.X R13, R4, UR7, R3, 0x1, P2 ;  /* 0x00000007040d7c11 */ /* 0x000fca00090f0c03 */
[----:B------:R1:W-:Y:S04]  /*bbc0*/  @!P3 STG.E.128 desc[UR46][R12.64], RZ ;  /* 0x000000ff0c00b986 */ /* 0x0003e8000c101d2e */
[----:B------:R1:W-:Y:S02]  /*bbd0*/  @!P4 STG.E.128 desc[UR46][R12.64+0x80], RZ ;  /* 0x000080ff0c00c986 */ /* 0x0003e4000c101d2e */
.L_x_287:
[----:B------:R-:W-:Y:S05]  /*bbe0*/  BSYNC B1 ;  /* 0x0000000000017941 */ /* 0x000fea0003800000 */
.L_x_286:
        /* <DEDUP_REMOVED lines=15> */
[----:B01----:R-:W-:Y:S01]  /*bce0*/  LEA R12, P1, R4, UR6, 0x1 ;  /* 0x00000006040c7c11 */ /* 0x003fe2000f8208ff */
[----:B------:R-:W-:-:S05]  /*bcf0*/  IMAD.IADD R3, R5, 0x1, R3 ;  /* 0x0000000105037824 */ /* 0x000fca00078e0203 */
[----:B------:R-:W-:-:S05]  /*bd00*/  LEA.HI.X R13, R4, UR7, R3, 0x1, P1 ;  /* 0x00000007040d7c11 */ /* 0x000fca00088f0c03 */
[----:B------:R2:W-:Y:S04]  /*bd10*/  @!P2 STG.E.128 desc[UR46][R12.64], RZ ;  /* 0x000000ff0c00a986 */ /* 0x0005e8000c101d2e */
[----:B------:R2:W-:Y:S02]  /*bd20*/  @!P3 STG.E.128 desc[UR46][R12.64+0x80], RZ ;  /* 0x000080ff0c00b986 */ /* 0x0005e4000c101d2e */
.L_x_289:
[----:B------:R-:W-:Y:S05]  /*bd30*/  BSYNC B1 ;  /* 0x0000000000017941 */ /* 0x000fea0003800000 */
.L_x_288:
        /* <DEDUP_REMOVED lines=14> */
[----:B------:R-:W-:Y:S01]  /*be20*/  LEA R6, P0, R4, UR6, 0x1 ;  /* 0x0000000604067c11 */ /* 0x000fe2000f8008ff */
[----:B------:R-:W-:-:S05]  /*be30*/  IMAD.IADD R3, R5, 0x1, R3 ;  /* 0x0000000105037824 */ /* 0x000fca00078e0203 */
[----:B------:R-:W-:-:S05]  /*be40*/  LEA.HI.X R7, R4, UR7, R3, 0x1, P0 ;  /* 0x0000000704077c11 */ /* 0x000fca00080f0c03 */
[----:B------:R3:W-:Y:S04]  /*be50*/  @!P1 STG.E.128 desc[UR46][R6.64], RZ ;  /* 0x000000ff06009986 */ /* 0x0007e8000c101d2e */
[----:B------:R3:W-:Y:S02]  /*be60*/  @!P2 STG.E.128 desc[UR46][R6.64+0x80], RZ ;  /* 0x000080ff0600a986 */ /* 0x0007e4000c101d2e */
.L_x_280:
[----:B------:R-:W-:Y:S05]  /*be70*/  BSYNC B0 ;  /* 0x0000000000007941 */ /* 0x000fea0003800000 */
.L_x_271:
[----:B------:R-:W-:Y:S02]  /*be80*/  ULDC UR4, c[0x0][0xc14] ;  /* 0x0003050000047ab9 */ /* 0x000fe40000000800 */
[----:B------:R-:W-:-:S13]  /*be90*/  ISETP.GE.AND P0, PT, R51, UR4, PT ;  /* 0x0000000433007c0c */ /* 0x000fda000bf06270 */
[----:B------:R-:W-:Y:S05]  /*bea0*/  @!P0 BRA `(.L_x_290) ;  /* 0xffffff4c00bc8947 */ /* 0x000fea000383ffff */
[----:B------:R-:W-:Y:S05]  /*beb0*/  EXIT ;  /* 0x000000000000794d */ /* 0x000fea0003800000 */
.L_x_245:
[----:B------:R-:W-:-:S08]  /*bec0*/  NOP ;  /* 0x0000000000007918 */ /* 0x000fd00000000000 */
[----:B------:R-:W0:-:S00]  /*bed0*/  USETMAXREG.DEALLOC.CTAPOOL 0x18 ;  /* 0x00000018000079c8 */ /* 0x000e0000080e0500 */
[----:B0-----:R-:W-:-:S06]  /*bee0*/  LOP3.LUT R0, R0, 0x3, RZ, 0xc0, !PT ;  /* 0x0000000300007812 */ /* 0x001fcc00078ec0ff */
[----:B------:R-:W0:Y:S02]  /*bef0*/  SHFL.IDX PT, R0, R0, RZ, 0x1f ;  /* 0x00001fff00007589 */ /* 0x000e2400000e0000 */
[----:B0-----:R-:W-:Y:S01]  /*bf00*/  ISETP.NE.AND P0, PT, R0, RZ, PT ;  /* 0x000000ff0000720c */ /* 0x001fe20003f05270 */
[----:B------:R-:W-:-:S03]  /*bf10*/  IMAD.MOV.U32 R0, RZ, RZ, RZ ;  /* 0x000000ffff007224 */ /* 0x000fc600078e00ff */
[----:B------:R-:W-:-:S05]  /*bf20*/  P2R R2, PR, RZ, 0x1 ;  /* 0x00000001ff027803 */ /* 0x000fca0000000000 */
[----:B------:R0:W-:Y:S04]  /*bf30*/  STL [R1+0x30], R2 ;  /* 0x0000300201007387 */ /* 0x0001e80000100800 */
[----:B------:R-:W-:Y:S05]  /*bf40*/  @!P0 BRA `(.L_x_291) ;  /* 0x00000000002c8947 */ /* 0x000fea0003800000 */
[----:B------:R-:W1:Y:S08]  /*bf50*/  S2UR UR5, SR_CgaCtaId ;  /* 0x00000000000579c3 */ /* 0x000e700000008800 */
[----:B------:R-:W-:Y:S06]  /*bf60*/  BAR.SYNC.DEFER_BLOCKING 0x5, 0x180 ;  /* 0x0146000000007b1d */ /* 0x000fec0000010000 */
[----:B------:R-:W-:-:S02]  /*bf70*/  UMOV UR4, 0x400 ;  /* 0x0000040000047882 */ /* 0x000fc40000000000 */
[----:B-1----:R-:W-:-:S09]  /*bf80*/  ULEA UR4, UR5, UR4, 0x18 ;  /* 0x0000000405047291 */ /* 0x002fd2000f8ec03f */
[----:B------:R-:W1:Y:S04]  /*bf90*/  LDS.128 R4, [UR4+0x298d0] ;  /* 0x0298d004ff047984 */ /* 0x000e680008000c00 */
[----:B-1----:R1:W-:Y:S01]  /*bfa0*/  STL [R1+0x24], R5 ;  /* 0x0000240501007387 */ /* 0x0023e20000100800 */
[----:B------:R-:W-:Y:S02]  /*bfb0*/  R2UR UR52, R7 ;  /* 0x00000000073472ca */ /* 0x000fe400000e0000 */
[----:B------:R-:W-:Y:S01]  /*bfc0*/  R2UR UR38, R6 ;  /* 0x00000000062672ca */ /* 0x000fe200000e0000 */
[----:B------:R1:W-:Y:S01]  /*bfd0*/  STL [R1+0x20], R4 ;  /* 0x0000200401007387 */ /* 0x0003e20000100800 */
[----:B------:R-:W-:Y:S06]  /*bfe0*/  BAR.ARV 0x4, 0x180 ;  /* 0x0106000000007b1d */ /* 0x000fec0000002000 */
[----:B------:R-:W-:Y:S07]  /*bff0*/  BRA `(.L_x_292) ;  /* 0x0000000800247947 */ /* 0x000fee0003800000 */
.L_x_291:
[----:B0-----:R-:W0:Y:S01]  /*c000*/  S2R R2, SR_TID.X ;  /* 0x0000000000027919 */ /* 0x001e220000002100 */
[----:B------:R-:W-:Y:S01]  /*c010*/  ULDC UR4, c[0x0][0xc14] ;  /* 0x0003050000047ab9 */ /* 0x000fe20000000800 */
[----:B------:R-:W1:Y:S01]  /*c020*/  LDC R9, c[0x0][0xc10] ;  /* 0x00030400ff097b82 */ /* 0x000e620000000800 */
[----:B0-----:R-:W-:-:S04]  /*c030*/  LOP3.LUT R5, R2, 0x1f, RZ, 0xc0, !PT ;  /* 0x0000001f02057812 */ /* 0x001fc800078ec0ff */
[----:B------:R-:W-:-:S04]  /*c040*/  ISETP.NE.AND P0, PT, R5, 0x1f, PT ;  /* 0x0000001f0500780c */ /* 0x000fc80003f05270 */
[----:B------:R-:W-:-:S13]  /*c050*/  ISETP.GE.OR P1, PT, R5, UR4, !P0 ;  /* 0x0000000405007c0c */ /* 0x000fda000c726670 */
[----:B------:R-:W0:Y:S02]  /*c060*/  @!P1 LDC.64 R2, c[0x0][0xc58] ;  /* 0x00031600ff029b82 */ /* 0x000e240000000a00 */
[----:B0-----:R-:W-:-:S05]  /*c070*/  @!P1 IMAD.WIDE.U32 R2, R5, 0x4, R2 ;  /* 0x0000000405029825 */ /* 0x001fca00078e0002 */
[----:B------:R-:W2:Y:S01]  /*c080*/  @!P1 LDG.E R0, desc[UR46][R2.64] ;  /* 0x0000002e02009981 */ /* 0x000ea2000c1e1900 */
[C---:B------:R-:W-:Y:S01]  /*c090*/  ISETP.NE.AND P1, PT, R5.reuse, RZ, PT ;  /* 0x000000ff0500720c */ /* 0x040fe20003f25270 */
[----:B------:R-:W-:Y:S01]  /*c0a0*/  UMOV UR52, URZ ;  /* 0x0000003f00347c82 */ /* 0x000fe20008000000 */
[C---:B------:R-:W-:Y:S02]  /*c0b0*/  ISETP.GE.U32.AND P2, PT, R5.reuse, 0x2, PT ;  /* 0x000000020500780c */ /* 0x040fe40003f46070 */
[C---:B------:R-:W-:Y:S02]  /*c0c0*/  ISETP.GE.U32.AND P3, PT, R5.reuse, 0x4, PT ;  /* 0x000000040500780c */ /* 0x040fe40003f66070 */
[C---:B------:R-:W-:Y:S02]  /*c0d0*/  ISETP.GE.U32.AND P4, PT, R5.reuse, 0x8, PT ;  /* 0x000000080500780c */ /* 0x040fe40003f86070 */
[----:B------:R-:W-:Y:S01]  /*c0e0*/  ISETP.GE.U32.AND P5, PT, R5, 0x10, PT ;  /* 0x000000100500780c */ /* 0x000fe20003fa6070 */
[----:B--2---:R-:W0:Y:S02]  /*c0f0*/  SHFL.UP PT, R4, R0, 0x1, RZ ;  /* 0x0420000000047989 */ /* 0x004e2400000e00ff */
[----:B0-----:R-:W-:-:S05]  /*c100*/  SEL R7, R4, RZ, P1 ;  /* 0x000000ff04077207 */ /* 0x001fca0000800000 */
[----:B------:R-:W-:-:S05]  /*c110*/  IMAD.IADD R7, R0, 0x1, R7 ;  /* 0x0000000100077824 */ /* 0x000fca00078e0207 */
[----:B------:R-:W0:Y:S02]  /*c120*/  SHFL.UP PT, R4, R7, 0x2, RZ ;  /* 0x0440000007047989 */ /* 0x000e2400000e00ff */
[----:B0-----:R-:W-:-:S05]  /*c130*/  SEL R4, R4, RZ, P2 ;  /* 0x000000ff04047207 */ /* 0x001fca0001000000 */
[----:B------:R-:W-:-:S05]  /*c140*/  IMAD.IADD R4, R7, 0x1, R4 ;  /* 0x0000000107047824 */ /* 0x000fca00078e0204 */
[----:B------:R-:W0:Y:S02]  /*c150*/  SHFL.UP PT, R6, R4, 0x4, RZ ;  /* 0x0480000004067989 */ /* 0x000e2400000e00ff */
[----:B0-----:R-:W-:-:S05]  /*c160*/  SEL R3, R6, RZ, P3 ;  /* 0x000000ff06037207 */ /* 0x001fca0001800000 */
[----:B------:R-:W-:Y:S02]  /*c170*/  IMAD.IADD R3, R4, 0x1, R3 ;  /* 0x0000000104037824 */ /* 0x000fe400078e0203 */
[----:B------:R-:W0:Y:S03]  /*c180*/  S2R R4, SR_CTAID.X ;  /* 0x0000000000047919 */ /* 0x000e260000002500 */
[----:B------:R-:W2:Y:S02]  /*c190*/  SHFL.UP PT, R2, R3, 0x8, RZ ;  /* 0x0500000003027989 */ /* 0x000ea400000e00ff */
[----:B--2---:R-:W-:-:S05]  /*c1a0*/  SEL R2, R2, RZ, P4 ;  /* 0x000000ff02027207 */ /* 0x004fca0002000000 */
[----:B------:R-:W-:-:S05]  /*c1b0*/  IMAD.IADD R8, R3, 0x1, R2 ;  /* 0x0000000103087824 */ /* 0x000fca00078e0202 */
[----:B------:R-:W2:Y:S02]  /*c1c0*/  SHFL.UP PT, R2, R8, 0x10, RZ ;  /* 0x0600000008027989 */ /* 0x000ea400000e00ff */
[----:B--2---:R-:W-:-:S05]  /*c1d0*/  SEL R7, R2, RZ, P5 ;  /* 0x000000ff02077207 */ /* 0x004fca0002800000 */
[----:B------:R-:W-:-:S05]  /*c1e0*/  IMAD.IADD R2, R8, 0x1, R7 ;  /* 0x0000000108027824 */ /* 0x000fca00078e0207 */
[----:B------:R-:W1:Y:S02]  /*c1f0*/  SHFL.IDX PT, R6, R2, 0x1f, 0x1f ;  /* 0x03e01f0002067f89 */ /* 0x000e6400000e0000 */
[----:B-1----:R-:W-:Y:S02]  /*c200*/  IMAD R7, R6, R9, RZ ;  /* 0x0000000906077224 */ /* 0x002fe400078e02ff */
[----:B------:R-:W-:Y:S02]  /*c210*/  IMAD.MOV.U32 R6, RZ, RZ, RZ ;  /* 0x000000ffff067224 */ /* 0x000fe400078e00ff */
[----:B------:R-:W-:Y:S01]  /*c220*/  IMAD.MOV.U32 R10, RZ, RZ, R7 ;  /* 0x000000ffff0a7224 */ /* 0x000fe200078e0007 */
[----:B0-----:R-:W-:-:S13]  /*c230*/  ISETP.GT.AND P6, PT, R7, R4, PT ;  /* 0x000000040700720c */ /* 0x001fda0003fc4270 */
[----:B------:R-:W-:Y:S05]  /*c240*/  @P6 BRA `(.L_x_293) ;  /* 0x0000000000a46947 */ /* 0x000fea0003800000 */
[----:B------:R-:W-:Y:S01]  /*c250*/  IMAD.MOV.U32 R7, RZ, RZ, R10 ;  /* 0x000000ffff077224 */ /* 0x000fe200078e000a */
[----:B------:R-:W-:Y:S01]  /*c260*/  UMOV UR52, URZ ;  /* 0x0000003f00347c82 */ /* 0x000fe20008000000 */
[----:B------:R-:W-:Y:S01]  /*c270*/  ULDC UR6, c[0x0][0xc14] ;  /* 0x0003050000067ab9 */ /* 0x000fe20000000800 */
[----:B------:R-:W-:-:S05]  /*c280*/  ULDC UR5, c[0x0][0xc14] ;  /* 0x0003050000057ab9 */ /* 0x000fca0000000800 */
.L_x_297:
[----:B------:R-:W-:-:S03]  /*c290*/  UIADD3 UR4, UR52, 0x1f, URZ ;  /* 0x0000001f34047890 */ /* 0x000fc6000fffe03f */
[----:B------:R-:W-:Y:S01]  /*c2a0*/  UMOV UR52, UR5 ;  /* 0x0000000500347c82 */ /* 0x000fe20008000000 */
[----:B------:R-:W-:-:S06]  /*c2b0*/  UISETP.GE.AND UP0, UPT, UR4, UR6, UPT ;  /* 0x000000060400728c */ /* 0x000fcc000bf06270 */
[----:B------:R-:W-:-:S13]  /*c2c0*/  PLOP3.LUT P6, PT, PT, PT, UP0, 0x40, 0x0 ;  /* 0x000000000000781c */ /* 0x000fda0003fce808 */
[----:B------:R-:W-:Y:S05]  /*c2d0*/  @!P6 BRA `(.L_x_294) ;  /* 0x000000040034e947 */ /* 0x000fea0003800000 */
[----:B------:R-:W-:Y:S01]  /*c2e0*/  UMOV UR52, UR4 ;  /* 0x0000000400347c82 */ /* 0x000fe20008000000 */
[----:B------:R-:W-:Y:S01]  /*c2f0*/  BSSY B0, `(.L_x_295) ;  /* 0x0000008000007945 */ /* 0x000fe20003800000 */
[----:B------:R-:W-:Y:S02]  /*c300*/  VIADD R9, R5, UR52 ;  /* 0x0000003405097c36 */ /* 0x000fe40008000000 */
[----:B------:R-:W-:-:S03]  /*c310*/  IMAD.MOV.U32 R0, RZ, RZ, RZ ;  /* 0x000000ffff007224 */ /* 0x000fc600078e00ff */
[----:B------:R-:W-:-:S13]  /*c320*/  ISETP.GE.OR P6, PT, R9, UR6, !P0 ;  /* 0x0000000609007c0c */ /* 0x000fda000c7c6670 */
[----:B------:R-:W-:Y:S05]  /*c330*/  @P6 BRA `(.L_x_296) ;  /* 0x00000000000c6947 */ /* 0x000fea0003800000 */
[----:B------:R-:W0:Y:S02]  /*c340*/  LDC.64 R2, c[0x0][0xc58] ;  /* 0x00031600ff027b82 */ /* 0x000e240000000a00 */
[----:B0-----:R-:W-:-:S05]  /*c350*/  IMAD.WIDE R2, R9, 0x4, R2 ;  /* 0x0000000409027825 */ /* 0x001fca00078e0202 */
[----:B------:R0:W5:Y:S02]  /*c360*/  LDG.E R0, desc[UR46][R2.64] ;  /* 0x0000002e02007981 */ /* 0x000164000c1e1900 */
.L_x_296:
[----:B------:R-:W-:Y:S05]  /*c370*/  BSYNC B0 ;  /* 0x0000000000007941 */ /* 0x000fea0003800000 */
.L_x_295:
[----:B0----5:R-:W0:Y:S02]  /*c380*/  SHFL.UP PT, R2, R0, 0x1, RZ ;  /* 0x0420000000027989 */ /* 0x021e2400000e00ff */
[----:B0-----:R-:W-:-:S05]  /*c390*/  SEL R3, R2, RZ, P1 ;  /* 0x000000ff02037207 */ /* 0x001fca0000800000 */
[----:B------:R-:W-:-:S05]  /*c3a0*/  IMAD.IADD R3, R0, 0x1, R3 ;  /* 0x0000000100037824 */ /* 0x000fca00078e0203 */
[----:B------:R-:W0:Y:S02]  /*c3b0*/  SHFL.UP PT, R2, R3, 0x2, RZ ;  /* 0x0440000003027989 */ /* 0x000e2400000e00ff */
        /* <DEDUP_REMOVED lines=11> */
[----:B------:R-:W0:Y:S03]  /*c470*/  LDC R9, c[0x0][0xc10] ;  /* 0x00030400ff097b82 */ /* 0x000e260000000800 */
[----:B------:R-:W0:Y:S02]  /*c480*/  SHFL.IDX PT, R12, R2, 0x1f, 0x1f ;  /* 0x03e01f00020c7f89 */ /* 0x000e2400000e0000 */
[----:B0-----:R-:W-:-:S04]  /*c490*/  IMAD R12, R12, R9, RZ ;  /* 0x000000090c0c7224 */ /* 0x001fc800078e02ff */
[----:B------:R-:W-:-:S05]  /*c4a0*/  IMAD.IADD R7, R12, 0x1, R7 ;  /* 0x000000010c077824 */ /* 0x000fca00078e0207 */
[----:B------:R-:W-:-:S13]  /*c4b0*/  ISETP.GT.AND P6, PT, R7, R4, PT ;  /* 0x000000040700720c */ /* 0x000fda0003fc4270 */
[----:B------:R-:W-:Y:S05]  /*c4c0*/  @!P6 BRA `(.L_x_297) ;  /* 0xfffffffc0070e947 */ /* 0x000fea000383ffff */
[----:B------:R-:W-:-:S07]  /*c4d0*/  IMAD.MOV.U32 R10, RZ, RZ, R12 ;  /* 0x000000ffff0a7224 */ /* 0x000fce00078e000c */
.L_x_293:
[----:B------:R-:W-:-:S05]  /*c4e0*/  IADD3 R8, -R10, R7, RZ ;  /* 0x000000070a087210 */ /* 0x000fca0007ffe1ff */
[----:B------:R-:W-:-:S05]  /*c4f0*/  IMAD R3, R2, R9, R8 ;  /* 0x0000000902037224 */ /* 0x000fca00078e0208 */
[----:B------:R-:W-:-:S13]  /*c500*/  ISETP.GT.AND P0, PT, R3, R4, PT ;  /* 0x000000040300720c */ /* 0x000fda0003f04270 */
[----:B------:R-:W-:Y:S02]  /*c510*/  VOTEU.ANY UR5, UPT, !P0 ;  /* 0x0000000000057886 */ /* 0x000fe400040e0100 */
[----:B------:R-:W-:Y:S02]  /*c520*/  UPOPC UR4, UR5 ;  /* 0x00000005000472bf */ /* 0x000fe40008000000 */
[----:B------:R-:W-:-:S04]  /*c530*/  ISETP.NE.AND P0, PT, RZ, UR5, PT ;  /* 0x00000005ff007c0c */ /* 0x000fc8000bf05270 */
[----:B------:R-:W-:-:S05]  /*c540*/  IMAD.U32 R11, RZ, RZ, UR4 ;  /* 0x00000004ff0b7e24 */ /* 0x000fca000f8e00ff */
[----:B------:R-:W0:Y:S02]  /*c550*/  SHFL.IDX PT, R0, R0, R11, 0x1f ;  /* 0x00001f0b00007589 */ /* 0x000e2400000e0000 */
[----:B0-----:R-:W-:-:S04]  /*c560*/  IABS R7, R0 ;  /* 0x0000000000077213 */ /* 0x001fc80000000000 */
[----:B------:R-:W0:Y:S08]  /*c570*/  I2F.RP R10, R7 ;  /* 0x00000007000a7306 */ /* 0x000e300000209400 */
[----:B0-----:R-:W0:Y:S02]  /*c580*/  MUFU.RCP R10, R10 ;  /* 0x0000000a000a7308 */ /* 0x001e240000001000 */
[----:B0-----:R-:W-:-:S06]  /*c590*/  VIADD R3, R10, 0xffffffe ;  /* 0x0ffffffe0a037836 */ /* 0x001fcc0000000000 */
[----:B------:R-:W0:Y:S01]  /*c5a0*/  F2I.FTZ.U32.TRUNC.NTZ R3, R3 ;  /* 0x0000000300037305 */ /* 0x000e22000021f000 */
[----:B------:R-:W-:Y:S05]  /*c5b0*/  @!P0 BRA `(.L_x_298) ;  /* 0x00000000000c8947 */ /* 0x000fea0003800000 */
[----:B------:R-:W-:-:S06]  /*c5c0*/  UIADD3 UR5, UR4, -0x1, URZ ;  /* 0xffffffff04057890 */ /* 0x000fcc000fffe03f */
[----:B------:R-:W-:-:S05]  /*c5d0*/  IMAD.U32 R11, RZ, RZ, UR5 ;  /* 0x00000005ff0b7e24 */ /* 0x000fca000f8e00ff */
[----:B------:R1:W2:Y:S02]  /*c5e0*/  SHFL.IDX PT, R6, R2, R11, 0x1f ;  /* 0x00001f0b02067589 */ /* 0x0002a400000e0000 */
.L_x_298:
[--C-:B01----:R-:W-:Y:S01]  /*c5f0*/  IMAD.MOV R2, RZ, RZ, -R3.reuse ;  /* 0x000000ffff027224 */ /* 0x103fe200078e0a03 */
[----:B------:R-:W-:Y:S01]  /*c600*/  UIADD3 UR52, UR4, UR52, URZ ;  /* 0x0000003404347290 */ /* 0x000fe2000fffe03f */
[----:B--2---:R-:W-:Y:S02]  /*c610*/  IMAD R6, R6, R9, R8 ;  /* 0x0000000906067224 */ /* 0x004fe400078e0208 */
[----:B------:R-:W-:Y:S02]  /*c620*/  IMAD R9, R2, R7, RZ ;  /* 0x0000000702097224 */ /* 0x000fe400078e02ff */
[----:B------:R-:W-:Y:S01]  /*c630*/  IMAD.MOV.U32 R2, RZ, RZ, RZ ;  /* 0x000000ffff027224 */ /* 0x000fe200078e00ff */
[----:B------:R1:W-:Y:S03]  /*c640*/  STL [R1+0x20], R6 ;  /* 0x0000200601007387 */ /* 0x0003e60000100800 */
[----:B------:R-:W-:-:S04]  /*c650*/  IMAD.HI.U32 R2, R3, R9, R2 ;  /* 0x0000000903027227 */ /* 0x000fc800078e0002 */
[----:B------:R-:W-:Y:S01]  /*c660*/  IMAD.IADD R9, R4, 0x1, -R6 ;  /* 0x0000000104097824 */ /* 0x000fe200078e0a06 */
[----:B------:R-:W-:-:S04]  /*c670*/  IABS R4, R0 ;  /* 0x0000000000047213 */ /* 0x000fc80000000000 */
[----:B------:R-:W-:Y:S01]  /*c680*/  IABS R3, R9 ;  /* 0x0000000900037213 */ /* 0x000fe20000000000 */
[----:B------:R-:W-:-:S04]  /*c690*/  IMAD.MOV R4, RZ, RZ, -R4 ;  /* 0x000000ffff047224 */ /* 0x000fc800078e0a04 */
[----:B------:R-:W-:-:S04]  /*c6a0*/  IMAD.HI.U32 R2, R2, R3, RZ ;  /* 0x0000000302027227 */ /* 0x000fc800078e00ff */
[----:B------:R-:W-:Y:S01]  /*c6b0*/  IMAD R4, R2, R4, R3 ;  /* 0x0000000402047224 */ /* 0x000fe200078e0203 */
[----:B------:R-:W-:-:S04]  /*c6c0*/  LOP3.LUT R3, R9, R0, RZ, 0x3c, !PT ;  /* 0x0000000009037212 */ /* 0x000fc800078e3cff */
[----:B------:R-:W-:Y:S02]  /*c6d0*/  ISETP.GT.U32.AND P1, PT, R7, R4, PT ;  /* 0x000000040700720c */ /* 0x000fe40003f24070 */
[----:B------:R-:W-:-:S11]  /*c6e0*/  ISETP.GE.AND P2, PT, R3, RZ, PT ;  /* 0x000000ff0300720c */ /* 0x000fd60003f46270 */
[----:B------:R-:W-:Y:S02]  /*c6f0*/  @!P1 IMAD.IADD R4, R4, 0x1, -R7 ;  /* 0x0000000104049824 */ /* 0x000fe400078e0a07 */
[----:B------:R-:W-:Y:S01]  /*c700*/  @!P1 VIADD R2, R2, 0x1 ;  /* 0x0000000102029836 */ /* 0x000fe20000000000 */
[----:B------:R-:W-:Y:S02]  /*c710*/  ISETP.NE.AND P1, PT, R0, RZ, PT ;  /* 0x000000ff0000720c */ /* 0x000fe40003f25270 */
[----:B------:R-:W-:-:S13]  /*c720*/  ISETP.GE.U32.AND P0, PT, R4, R7, PT ;  /* 0x000000070400720c */ /* 0x000fda0003f06070 */
[----:B------:R-:W-:-:S04]  /*c730*/  @P0 VIADD R2, R2, 0x1 ;  /* 0x0000000102020836 */ /* 0x000fc80000000000 */
[----:B------:R-:W-:Y:S01]  /*c740*/  @!P2 IMAD.MOV R2, RZ, RZ, -R2 ;  /* 0x000000ffff02a224 */ /* 0x000fe200078e0a02 */
[----:B------:R-:W-:-:S04]  /*c750*/  @!P1 LOP3.LUT R2, RZ, R0, RZ, 0x33, !PT ;  /* 0x00000000ff029212 */ /* 0x000fc800078e33ff */
[----:B------:R-:W-:Y:S01]  /*c760*/  R2UR UR38, R2 ;  /* 0x00000000022672ca */ /* 0x000fe200000e0000 */
[----:B------:R-:W-:-:S04]  /*c770*/  IMAD.MOV R3, RZ, RZ, -R2 ;  /* 0x000000ffff037224 */ /* 0x000fc800078e0a02 */
[----:B------:R-:W-:-:S05]  /*c780*/  IMAD R0, R0, R3, R9 ;  /* 0x0000000300007224 */ /* 0x000fca00078e0209 */
[----:B------:R1:W-:Y:S01]  /*c790*/  STL [R1+0x24], R0 ;  /* 0x0000240001007387 */ /* 0x0003e20000100800 */
[----:B------:R-:W-:Y:S05]  /*c7a0*/  BRA `(.L_x_299) ;  /* 0x00000000000c7947 */ /* 0x000fea0003800000 */
.L_x_294:
[----:B------:R0:W-:Y:S01]  /*c7b0*/  STL [R1+0x20], R4 ;  /* 0x0000200401007387 */ /* 0x0001e20000100800 */
[----:B------:R-:W-:-:S03]  /*c7c0*/  UMOV UR38, URZ ;  /* 0x0000003f00267c82 */ /* 0x000fc60008000000 */
[----:B------:R0:W-:Y:S02]  /*c7d0*/  STL [R1+0x24], RZ ;  /* 0x000024ff01007387 */ /* 0x0001e40000100800 */
.L_x_299:
[----:B------:R-:W2:Y:S04]  /*c7e0*/  LDL R2, [R1+0x24] ;  /* 0x0000240001027983 */ /* 0x000ea80000100800 */
[----:B0-----:R-:W3:Y:S01]  /*c7f0*/  LDL R4, [R1+0x20] ;  /* 0x0000200001047983 */ /* 0x001ee20000100800 */
[----:B------:R-:W-:-:S13]  /*c800*/  ISETP.NE.AND P0, PT, R5, RZ, PT ;  /* 0x000000ff0500720c */ /* 0x000fda0003f05270 */
[----:B------:R-:W0:Y:S01]  /*c810*/  @!P0 S2R R3, SR_CgaCtaId ;  /* 0x0000000000038919 */ /* 0x000e220000008800 */
[----:B-1----:R-:W-:Y:S01]  /*c820*/  @!P0 MOV R0, 0x400 ;  /* 0x0000040000008802 */ /* 0x002fe20000000f00 */
[----:B------:R-:W-:Y:S02]  /*c830*/  IMAD.U32 R6, RZ, RZ, UR38 ;  /* 0x00000026ff067e24 */ /* 0x000fe4000f8e00ff */
[----:B------:R-:W-:Y:S01]  /*c840*/  IMAD.U32 R7, RZ, RZ, UR52 ;  /* 0x00000034ff077e24 */ /* 0x000fe2000f8e00ff */
[----:B0-----:R-:W-:Y:S01]  /*c850*/  @!P0 LEA R0, R3, R0, 0x18 ;  /* 0x0000000003008211 */ /* 0x001fe200078ec0ff */
[----:B--2---:R-:W-:-:S05]  /*c860*/  IMAD.MOV.U32 R5, RZ, RZ, R2 ;  /* 0x000000ffff057224 */ /* 0x004fca00078e0002 */
[----:B---3--:R2:W-:Y:S01]  /*c870*/  @!P0 STS.128 [R0+0x298d0], R4 ;  /* 0x0298d00400008388 */ /* 0x0085e20000000c00 */
[----:B------:R-:W-:Y:S06]  /*c880*/  BAR.ARV 0x5, 0x180 ;  /* 0x0146000000007b1d */ /* 0x000fec0000002000 */
.L_x_292:
[----:B--2---:R-:W-:Y:S01]  /*c890*/  IMAD.MOV.U32 R0, RZ, RZ, 0x1 ;  /* 0x00000001ff007424 */ /* 0x004fe200078e00ff */
[----:B------:R-:W-:Y:S01]  /*c8a0*/  ULDC UR4, c[0x0][0xc14] ;  /* 0x0003050000047ab9 */ /* 0x000fe20000000800 */
[----:B------:R2:W-:Y:S01]  /*c8b0*/  STL [R1+0x2c], RZ ;  /* 0x00002cff01007387 */ /* 0x0005e20000100800 */
[----:B------:R-:W-:-:S03]  /*c8c0*/  UISETP.GE.AND UP0, UPT, UR52, UR4, UPT ;  /* 0x000000043400728c */ /* 0x000fc6000bf06270 */
[----:B------:R2:W-:Y:S03]  /*c8d0*/  STL [R1+0xc], R0 ;  /* 0x00000c0001007387 */ /* 0x0005e60000100800 */
[----:B------:R-:W-:Y:S01]  /*c8e0*/  PLOP3.LUT P0, PT, PT, PT, UP0, 0x80, 0x0 ;  /* 0x000000000000781c */ /* 0x000fe20003f0f008 */
[----:B------:R2:W-:-:S12]  /*c8f0*/  STL [R1], RZ ;  /* 0x000000ff01007387 */ /* 0x0005d80000100800 */
[----:B--2---:R-:W-:Y:S05]  /*c900*/  @P0 BRA `(.L_x_300) ;  /* 0x0000003c00100947 */ /* 0x004fea0003800000 */
[----:B------:R-:W0:Y:S01]  /*c910*/  S2R R0, SR_TID.X ;  /* 0x0000000000007919 */ /* 0x000e220000002100 */
[----:B------:R-:W-:Y:S01]  /*c920*/  ULDC UR50, c[0x0][0xc] ;  /* 0x0000030000327ab9 */ /* 0x000fe20000000800 */
[----:B------:R-:W-:Y:S01]  /*c930*/  ULOP3.LUT UR42, UR40, 0x1, URZ, 0xfc, !UPT ;  /* 0x00000001282a7892 */ /* 0x000fe2000f8efc3f */
[----:B------:R-:W2:Y:S01]  /*c940*/  S2R R7, SR_TID.X ;  /* 0x0000000000077919 */ /* 0x000ea20000002100 */
[----:B------:R-:W-:Y:S01]  /*c950*/  ULOP3.LUT UR51, UR40, 0x2, URZ, 0xfc, !UPT ;  /* 0x0000000228337892 */ /* 0x000fe2000f8efc3f */
[----:B------:R-:W-:Y:S01]  /*c960*/  ULDC.64 UR54, c[0x0][0x198] ;  /* 0x0000660000367ab9 */ /* 0x000fe20000000a00 */
[----:B0-----:R-:W-:Y:S01]  /*c970*/  LOP3.LUT R2, R0, 0x7f, RZ, 0xc0, !PT ;  /* 0x0000007f00027812 */ /* 0x001fe200078ec0ff */
[----:B--2---:R-:W-:-:S03]  /*c980*/  IMAD.SHL.U32 R0, R7, 0x80, RZ ;  /* 0x0000008007007824 */ /* 0x004fc600078e00ff */
[----:B------:R-:W-:Y:S01]  /*c990*/  SHF.R.U32.HI R3, RZ, 0x5, R2 ;  /* 0x00000005ff037819 */ /* 0x000fe20000011602 */
[C---:B-1----:R-:W-:Y:S01]  /*c9a0*/  IMAD.SHL.U32 R4, R7.reuse, 0x20, RZ ;  /* 0x0000002007047824 */ /* 0x042fe200078e00ff */
[C---:B------:R-:W-:Y:S01]  /*c9b0*/  LOP3.LUT P0, RZ, R7.reuse, 0x4, RZ, 0xc0, !PT ;  /* 0x0000000407ff7812 */ /* 0x040fe2000780c0ff */
[----:B------:R-:W-:Y:S01]  /*c9c0*/  IMAD.SHL.U32 R5, R7, 0x4, RZ ;  /* 0x0000000407057824 */ /* 0x000fe200078e00ff */
[----:B------:R-:W-:Y:S02]  /*c9d0*/  LOP3.LUT R2, R0, 0x380, RZ, 0xc0, !PT ;  /* 0x0000038000027812 */ /* 0x000fe400078ec0ff */
        /* <DEDUP_REMOVED lines=14> */
[----:B0-----:R-:W-:-:S05]  /*cac0*/  IMAD.MOV.U32 R0, RZ, RZ, 0x40 ;  /* 0x00000040ff007424 */ /* 0x001fca00078e00ff */
[----:B------:R-:W-:Y:S01]  /*cad0*/  SEL R2, R0, 0xffffffc0, !P0 ;  /* 0xffffffc000027807 */ /* 0x000fe20004000000 */
[----:B------:R-:W-:-:S05]  /*cae0*/  IMAD.MOV.U32 R0, RZ, RZ, 0x1 ;  /* 0x00000001ff007424 */ /* 0x000fca00078e00ff */
[----:B------:R1:W-:Y:S04]  /*caf0*/  STL [R1+0xc], R0 ;  /* 0x00000c0001007387 */ /* 0x0003e80000100800 */
[----:B------:R1:W-:Y:S02]  /*cb00*/  STL [R1+0x2c], RZ ;  /* 0x00002cff01007387 */ /* 0x0003e40000100800 */
.L_x_360:
[----:B------:R-:W-:Y:S01]  /*cb10*/  ULDC.64 UR4, c[0x0][0xc60] ;  /* 0x0003180000047ab9 */ /* 0x000fe20000000a00 */
[----:B------:R-:W-:Y:S01]  /*cb20*/  ULDC.64 UR6, c[0x0][0xa28] ;  /* 0x00028a0000067ab9 */ /* 0x000fe20000000a00 */
[----:B------:R-:W-:Y:S01]  /*cb30*/  UIMAD.WIDE UR4, UR52, 0x4, UR4 ;  /* 0x00000004340478a5 */ /* 0x000fe2000f8e0204 */
[----:B------:R-:W-:Y:S01]  /*cb40*/  ULDC.64 UR10, c[0x0][0xa20] ;  /* 0x00028800000a7ab9 */ /* 0x000fe20000000a00 */
[----:B------:R-:W-:Y:S01]  /*cb50*/  IMAD.MOV.U32 R17, RZ, RZ, RZ ;  /* 0x000000ffff117224 */ /* 0x000fe200078e00ff */
[----:B------:R-:W-:-:S03]  /*cb60*/  ULDC UR44, c[0x0][0x2e0] ;  /* 0x0000b800002c7ab9 */ /* 0x000fc60000000800 */
[----:B------:R-:W-:Y:S02]  /*cb70*/  IMAD.U32 R2, RZ, RZ, UR4 ;  /* 0x00000004ff027e24 */ /* 0x000fe4000f8e00ff */
[----:B------:R-:W-:Y:S01]  /*cb80*/  IMAD.U32 R3, RZ, RZ, UR5 ;  /* 0x00000005ff037e24 */ /* 0x000fe2000f8e00ff */
[----:B------:R-:W-:-:S04]  /*cb90*/  ULDC.64 UR4, c[0x0][0xa00] ;  /* 0x0002800000047ab9 */ /* 0x000fc80000000a00 */
[----:B------:R-:W2:Y:S01]  /*cba0*/  LDG.E R2, desc[UR46][R2.64] ;  /* 0x0000002e02027981 */ /* 0x000ea2000c1e1900 */
[----:B------:R-:W-:Y:S02]  /*cbb0*/  UISETP.NE.U32.AND UP0, UPT, UR4, URZ, UPT ;  /* 0x0000003f0400728c */ /* 0x000fe4000bf05070 */
[----:B------:R-:W-:Y:S02]  /*cbc0*/  UISETP.NE.U32.AND UP1, UPT, UR6, URZ, UPT ;  /* 0x0000003f0600728c */ /* 0x000fe4000bf25070 */
[----:B------:R-:W-:-:S06]  /*cbd0*/  UISETP.NE.AND.EX UP0, UPT, UR5, URZ, UPT, UP0 ;  /* 0x0000003f0500728c */ /* 0x000fcc000bf05300 */
[----:B------:R-:W-:Y:S01]  /*cbe0*/  PLOP3.LUT P0, PT, PT, PT, UP0, 0x80, 0x0 ;  /* 0x000000000000781c */ /* 0x000fe20003f0f008 */
[----:B01----:R-:W-:Y:S01]  /*cbf0*/  IMAD.MOV.U32 R4, RZ, RZ, RZ ;  /* 0x000000ffff047224 */ /* 0x003fe200078e00ff */
[----:B--2---:R-:W-:-:S13]  /*cc00*/  R2UR UR49, R2 ;  /* 0x00000000023172ca */ /* 0x004fda00000e0000 */
[----:B------:R-:W-:Y:S02]  /*cc10*/  USHF.R.S32.HI UR8, URZ, 0x1f, UR49 ;  /* 0x0000001f3f087899 */ /* 0x000fe40008011431 */
[----:B------:R-:W-:-:S04]  /*cc20*/  @UP0 ULEA UR4, UP2, UR49, UR4, 0x2 ;  /* 0x0000000431040291 */ /* 0x000fc8000f84103f */
[----:B------:R-:W-:Y:S02]  /*cc30*/  @UP0 ULEA.HI.X UR5, UR49, UR5, UR8, 0x2, UP2 ;  /* 0x0000000531050291 */ /* 0x000fe400090f1408 */
[----:B------:R-:W-:Y:S01]  /*cc40*/  UISETP.NE.AND.EX UP0, UPT, UR7, URZ, UPT, UP1 ;  /* 0x0000003f0700728c */ /* 0x000fe2000bf05310 */
[----:B------:R-:W-:Y:S01]  /*cc50*/  IMAD.U32 R2, RZ, RZ, UR4 ;  /* 0x00000004ff027e24 */ /* 0x000fe2000f8e00ff */
[----:B------:R-:W-:Y:S02]  /*cc60*/  UISETP.NE.U32.AND UP2, UPT, UR10, URZ, UPT ;  /* 0x0000003f0a00728c */ /* 0x000fe4000bf45070 */
[----:B------:R-:W-:Y:S01]  /*cc70*/  USHF.L.U32 UR45, UR49, 0x2, URZ ;  /* 0x00000002312d7899 */ /* 0x000fe2000800063f */
[----:B------:R-:W-:Y:S01]  /*cc80*/  IMAD.U32 R3, RZ, RZ, UR5 ;  /* 0x00000005ff037e24 */ /* 0x000fe2000f8e00ff */
[----:B------:R-:W-:Y:S01]  /*cc90*/  UISETP.NE.AND.EX UP2, UPT, UR11, URZ, UPT, UP2 ;  /* 0x0000003f0b00728c */ /* 0x000fe2000bf45320 */
[----:B------:R-:W-:Y:S01]  /*cca0*/  PLOP3.LUT P1, PT, PT, PT, UP0, 0x80, 0x0 ;  /* 0x000000000000781c */ /* 0x000fe20003f2f008 */
[----:B------:R-:W-:-:S02]  /*ccb0*/  USHF.L.U64.HI UR48, UR49, 0x2, UR8 ;  /* 0x0000000231307899 */ /* 0x000fc40008010208 */
[----:B------:R0:W5:Y:S01]  /*ccc0*/  @P0 LDG.E R17, desc[UR46][R2.64] ;  /* 0x0000002e02110981 */ /* 0x000162000c1e1900 */
[----:B------:R-:W-:Y:S01]  /*ccd0*/  @UP0 ULEA UR4, UP1, UR49, UR6, 0x2 ;  /* 0x0000000631040291 */ /* 0x000fe2000f82103f */
[----:B------:R-:W-:-:S03]  /*cce0*/  PLOP3.LUT P2, PT, PT, PT, UP2, 0x80, 0x0 ;  /* 0x000000000000781c */ /* 0x000fc60003f4f028 */
[----:B------:R-:W-:Y:S02]  /*ccf0*/  @UP0 ULEA.HI.X UR5, UR49, UR7, UR8, 0x2, UP1 ;  /* 0x0000000731050291 */ /* 0x000fe400088f1408 */
[----:B------:R-:W-:Y:S01]  /*cd00*/  @UP2 UIADD3 UR6, UP3, UR45, UR10, URZ ;  /* 0x0000000a2d062290 */ /* 0x000fe2000ff7e03f */
[----:B------:R-:W-:Y:S01]  /*cd10*/  ULDC.64 UR8, c[0x0][0xa08] ;  /* 0x0002820000087ab9 */ /* 0x000fe20000000a00 */
[----:B0-----:R-:W-:Y:S02]  /*cd20*/  IMAD.U32 R2, RZ, RZ, UR4 ;  /* 0x00000004ff027e24 */ /* 0x001fe4000f8e00ff */
[----:B------:R-:W-:Y:S01]  /*cd30*/  @UP2 UIADD3.X UR7, UR48, UR11, URZ, UP3, !UPT ;  /* 0x0000000b30072290 */ /* 0x000fe20009ffe43f */
[----:B------:R-:W-:Y:S01]  /*cd40*/  IMAD.U32 R3, RZ, RZ, UR5 ;  /* 0x00000005ff037e24 */ /* 0x000fe2000f8e00ff */
[----:B------:R-:W-:Y:S01]  /*cd50*/  ISETP.NE.U32.AND P0, PT, RZ, UR8, PT ;  /* 0x00000008ff007c0c */ /* 0x000fe2000bf05070 */
[----:B------:R-:W-:-:S03]  /*cd60*/  UIADD3 UR8, UP0, UR45, UR8, URZ ;  /* 0x000000082d087290 */ /* 0x000fc6000ff1e03f */
[----:B-1----:R0:W2:Y:S01]  /*cd70*/  @P1 LDG.E R0, desc[UR46][R2.64] ;  /* 0x0000002e02001981 */ /* 0x0020a2000c1e1900 */
[----:B------:R-:W-:Y:S01]  /*cd80*/  ISETP.NE.AND.EX P0, PT, RZ, UR9, PT, P0 ;  /* 0x00000009ff007c0c */ /* 0x000fe2000bf05300 */
[----:B------:R-:W-:Y:S01]  /*cd90*/  UIADD3.X UR4, UR48, UR9, URZ, UP0, !UPT ;  /* 0x0000000930047290 */ /* 0x000fe200087fe43f */
[----:B0-----:R-:W-:Y:S02]  /*cda0*/  IMAD.U32 R2, RZ, RZ, UR6 ;  /* 0x00000006ff027e24 */ /* 0x001fe4000f8e00ff */
[----:B------:R-:W-:-:S05]  /*cdb0*/  IMAD.U32 R3, RZ, RZ, UR7 ;  /* 0x00000007ff037e24 */ /* 0x000fca000f8e00ff */
[----:B------:R0:W3:Y:S02]  /*cdc0*/  @P2 LDG.E R5, desc[UR46][R2.64] ;  /* 0x0000002e02052981 */ /* 0x0000e4000c1e1900 */
[----:B0-----:R-:W-:Y:S02]  /*cdd0*/  IMAD.U32 R2, RZ, RZ, UR8 ;  /* 0x00000008ff027e24 */ /* 0x001fe4000f8e00ff */
[----:B------:R-:W-:Y:S01]  /*cde0*/  IMAD.U32 R3, RZ, RZ, UR4 ;  /* 0x00000004ff037e24 */ /* 0x000fe2000f8e00ff */
[----:B------:R-:W-:-:S04]  /*cdf0*/  ULDC.64 UR4, c[0x0][0x3f8] ;  /* 0x0000fe0000047ab9 */ /* 0x000fc80000000a00 */
[----:B------:R0:W5:Y:S01]  /*ce00*/  @P0 LDG.E R4, desc[UR46][R2.64] ;  /* 0x0000002e02040981 */ /* 0x000162000c1e1900 */
[----:B------:R-:W-:-:S03]  /*ce10*/  UISETP.NE.U32.AND UP0, UPT, UR4, URZ, UPT ;  /* 0x0000003f0400728c */ /* 0x000fc6000bf05070 */
[----:B------:R-:W-:Y:S01]  /*ce20*/  UMOV UR4, URZ ;  /* 0x0000003f00047c82 */ /* 0x000fe20008000000 */
[----:B------:R-:W-:-:S03]  /*ce30*/  UISETP.NE.AND.EX UP0, UPT, UR5, URZ, UPT, UP0 ;  /* 0x0000003f0500728c */ /* 0x000fc6000bf05300 */
[----:B------:R-:W-:Y:S02]  /*ce40*/  ULDC UR5, c[0x0][0x404] ;  /* 0x0001010000057ab9 */ /* 0x000fe40000000800 */
[----:B------:R-:W-:-:S04]  /*ce50*/  USEL UR5, UR5, 0x1, UP0 ;  /* 0x0000000105057887 */ /* 0x000fc80008000000 */
[----:B------:R-:W-:Y:S01]  /*ce60*/  UIMAD UR44, UR5, UR44, URZ ;  /* 0x0000002c052c72a4 */ /* 0x000fe2000f8e023f */
[----:B--2---:R-:W-:-:S06]  /*ce70*/  @P1 R2UR UR4, R0 ;  /* 0x00000000000412ca */ /* 0x004fcc00000e0000 */
[----:B---3--:R-:W-:Y:S01]  /*ce80*/  @P2 R2UR UR44, R5 ;  /* 0x00000000052c22ca */ /* 0x008fe200000e0000 */
[----:B0-----:R-:W-:-:S14]  /*ce90*/  @P2 BRA `(.L_x_301) ;  /* 0x0000000000182947 */ /* 0x001fdc0003800000 */
[----:B------:R-:W-:Y:S05]  /*cea0*/  @!P0 BRA `(.L_x_301) ;  /* 0x0000000000148947 */ /* 0x000fea0003800000 */
[----:B------:R-:W2:Y:S04]  /*ceb0*/  LDG.E R5, desc[UR46][R2.64] ;  /* 0x0000002e02057981 */ /* 0x000ea8000c1e1900 */
[----:B------:R-:W3:Y:S01]  /*cec0*/  LDG.E R0, desc[UR46][R2.64+0x4] ;  /* 0x0000042e02007981 */ /* 0x000ee2000c1e1900 */
[----:B--2---:R-:W-:Y:S02]  /*ced0*/  R2UR UR5, R5 ;  /* 0x00000000050572ca */ /* 0x004fe400000e0000 */
[----:B---3--:R-:W-:-:S13]  /*cee0*/  R2UR UR44, R0 ;  /* 0x00000000002c72ca */ /* 0x008fda00000e0000 */
[----:B------:R-:W-:-:S12]  /*cef0*/  UIADD3 UR44, -UR5, UR44, URZ ;  /* 0x0000002c052c7290 */ /* 0x000fd8000fffe13f */
.L_x_301:
[----:B-----5:R-:W-:Y:S01]  /*cf00*/  VIADD R0, R4, UR4 ;  /* 0x0000000404007c36 */ /* 0x020fe20008000000 */
[----:B------:R-:W-:Y:S01]  /*cf10*/  UIADD3 UR44, -UR4, UR44, URZ ;  /* 0x0000002c042c7290 */ /* 0x000fe2000fffe13f */
[----:B------:R-:W-:Y:S03]  /*cf20*/  BSSY B6, `(.L_x_302) ;  /* 0x00002c0000067945 */ /* 0x000fe60003800000 */
[----:B------:R0:W-:Y:S01]  /*cf30*/  STL [R1+0x18], R0 ;  /* 0x0000180001007387 */ /* 0x0001e20000100800 */
[----:B------:R-:W-:Y:S02]  /*cf40*/  UIADD3 UR6, UR44, 0x9f, URZ ;  /* 0x0000009f2c067890 */ /* 0x000fe4000fffe03f */
[----:B------:R-:W-:Y:S02]  /*cf50*/  ISETP.LT.AND P0, PT, RZ, UR44, PT ;  /* 0x0000002cff007c0c */ /* 0x000fe4000bf01270 */
[----:B------:R-:W-:-:S04]  /*cf60*/  UIMAD.WIDE UR6, UR6, 0x66666667, URZ ;  /* 0x66666667060678a5 */ /* 0x000fc8000f8e023f */
[----:B------:R-:W-:-:S04]  /*cf70*/  USHF.R.U32.HI UR43, URZ, 0x1f, UR7 ;  /* 0x0000001f3f2b7899 */ /* 0x000fc80008011607 */
[----:B------:R-:W-:-:S03]  /*cf80*/  ULEA.HI.SX32 UR43, UR7, UR43, 0x1a ;  /* 0x0000002b072b7291 */ /* 0x000fc6000f8fd23f */
[----:B0-----:R-:W-:Y:S09]  /*cf90*/  @P0 BRA `(.L_x_303) ;  /* 0x0000000000480947 */ /* 0x001ff20003800000 */
[----:B------:R-:W0:Y:S02]  /*cfa0*/  S2R R0, SR_TID.X ;  /* 0x0000000000007919 */ /* 0x000e240000002100 */
[----:B0-----:R-:W-:-:S04]  /*cfb0*/  LOP3.LUT R0, R0, 0x7f, RZ, 0xc0, !PT ;  /* 0x0000007f00007812 */ /* 0x001fc800078ec0ff */
[----:B------:R-:W-:-:S13]  /*cfc0*/  ISETP.NE.AND P0, PT, R0, RZ, PT ;  /* 0x000000ff0000720c */ /* 0x000fda0003f05270 */
[----:B------:R-:W-:Y:S05]  /*cfd0*/  @P0 BRA `(.L_x_304) ;  /* 0x0000002800d00947 */ /* 0x000fea0003800000 */
[----:B------:R-:W0:Y:S01]  /*cfe0*/  S2R R5, SR_LANEID ;  /* 0x0000000000057919 */ /* 0x000e220000000000 */
[----:B------:R-:W-:Y:S01]  /*cff0*/  VOTEU.ANY UR4, UPT, PT ;  /* 0x0000000000047886 */ /* 0x000fe200038e0100 */
[----:B------:R-:W1:Y:S01]  /*d000*/  LDC.64 R2, c[0x0][0xc38] ;  /* 0x00030e00ff027b82 */ /* 0x000e620000000a00 */
[----:B------:R-:W0:Y:S02]  /*d010*/  FLO.U32 R0, UR4 ;  /* 0x0000000400007d00 */ /* 0x000e2400080e0000 */
[----:B0-----:R-:W-:-:S06]  /*d020*/  ISETP.EQ.U32.AND P0, PT, R0, R5, PT ;  /* 0x000000050000720c */ /* 0x001fcc0003f02070 */
[----:B------:R-:W1:Y:S07]  /*d030*/  POPC R5, UR4 ;  /* 0x0000000400057d09 */ /* 0x000e6e0008000000 */
[----:B-1----:R-:W2:Y:S01]  /*d040*/  @P0 ATOMG.E.ADD.STRONG.GPU PT, R3, desc[UR46][R2.64], R5 ;  /* 0x00000005020309a8 */ /* 0x002ea200081ee1ee */
[----:B------:R-:W0:Y:S02]  /*d050*/  S2R R4, SR_LTMASK ;  /* 0x0000000000047919 */ /* 0x000e240000003900 */
[----:B0-----:R-:W-:-:S04]  /*d060*/  LOP3.LUT R4, R4, UR4, RZ, 0xc0, !PT ;  /* 0x0000000404047c12 */ /* 0x001fc8000f8ec0ff */
[----:B------:R-:W0:Y:S01]  /*d070*/  POPC R7, R4 ;  /* 0x0000000400077309 */ /* 0x000e220000000000 */
[----:B--2---:R-:W0:Y:S02]  /*d080*/  SHFL.IDX PT, R0, R3, R0, 0x1f ;  /* 0x00001f0003007589 */ /* 0x004e2400000e0000 */
[----:B0-----:R-:W-:-:S05]  /*d090*/  IADD3 R0, R0, UR50, R7 ;  /* 0x0000003200007c10 */ /* 0x001fca000fffe007 */
[----:B------:R1:W-:Y:S01]  /*d0a0*/  STL [R1+0x20], R0 ;  /* 0x0000200001007387 */ /* 0x0003e20000100800 */
[----:B------:R-:W-:Y:S05]  /*d0b0*/  BRA `(.L_x_304) ;  /* 0x0000002800987947 */ /* 0x000fea0003800000 */
.L_x_303:
[----:B------:R-:W0:Y:S01]  /*d0c0*/  S2UR UR4, SR_CgaCtaId ;  /* 0x00000000000479c3 */ /* 0x000e220000008800 */
[----:B------:R-:W-:Y:S02]  /*d0d0*/  UMOV UR41, 0x400 ;  /* 0x0000040000297882 */ /* 0x000fe40000000000 */
[----:B0-----:R-:W-:-:S04]  /*d0e0*/  ULEA UR41, UR4, UR41, 0x18 ;  /* 0x0000002904297291 */ /* 0x001fc8000f8ec03f */
        /* <DEDUP_REMOVED lines=9> */
[----:B------:R-:W-:Y:S01]  /*d180*/  MOV R12, 0x1 ;  /* 0x00000001000c7802 */ /* 0x000fe20000000f00 */
[----:B------:R-:W0:Y:S01]  /*d190*/  LDC.64 R2, c[0x4][R2] ;  /* 0x0100000002027b82 */ /* 0x000e220000000a00 */
[----:B------:R-:W-:Y:S02]  /*d1a0*/  IMAD.U32 R5, RZ, RZ, UR7 ;  /* 0x00000007ff057e24 */ /* 0x000fe4000f8e00ff */
[----:B------:R-:W-:Y:S02]  /*d1b0*/  IMAD.U32 R6, RZ, RZ, UR8 ;  /* 0x00000008ff067e24 */ /* 0x000fe4000f8e00ff */
[----:B------:R-:W-:-:S02]  /*d1c0*/  IMAD.U32 R7, RZ, RZ, UR9 ;  /* 0x00000009ff077e24 */ /* 0x000fc4000f8e00ff */
[----:B------:R-:W-:Y:S02]  /*d1d0*/  IMAD.U32 R10, RZ, RZ, UR4 ;  /* 0x00000004ff0a7e24 */ /* 0x000fe4000f8e00ff */
[----:B------:R-:W-:Y:S02]  /*d1e0*/  IMAD.U32 R11, RZ, RZ, UR5 ;  /* 0x00000005ff0b7e24 */ /* 0x000fe4000f8e00ff */
[----:B------:R-:W-:Y:S02]  /*d1f0*/  IMAD.MOV.U32 R8, RZ, RZ, 0x70 ;  /* 0x00000070ff087424 */ /* 0x000fe400078e00ff */
[----:B------:R-:W-:-:S07]  /*d200*/  IMAD.MOV.U32 R13, RZ, RZ, RZ ;  /* 0x000000ffff0d7224 */ /* 0x000fce00078e00ff */
[----:B------:R-:W-:-:S07]  /*d210*/  LEPC R20, `(.L_x_305) ;  /* 0x000000001014794e */ /* 0x000fce0000000000 */
[----:B0-----:R-:W-:Y:S05]  /*d220*/  CALL.ABS.NOINC R2 ;  /* 0x0000000002007343 */ /* 0x001fea0003c00000 */
.L_x_305:
        /* <DEDUP_REMOVED lines=9> */
[----:B------:R-:W0:Y:S01]  /*d2c0*/  LDC.64 R2, c[0x4][R2] ;  /* 0x0100000002027b82 */ /* 0x000e220000000a00 */
        /* <DEDUP_REMOVED lines=9> */
[----:B0-----:R-:W-:Y:S05]  /*d360*/  CALL.ABS.NOINC R2 ;  /* 0x0000000002007343 */ /* 0x001fea0003c00000 */
.L_x_306:
        /* <DEDUP_REMOVED lines=20> */
.L_x_307:
        /* <DEDUP_REMOVED lines=18> */
.L_x_308:
[----:B------:R-:W0:Y:S01]  /*d5d0*/  LDC R0, c[0x0][0x428] ;  /* 0x00010a00ff007b82 */ /* 0x000e220000000800 */
[----:B------:R-:W-:Y:S01]  /*d5e0*/  ULDC.64 UR4, c[0x0][0x9f8] ;  /* 0x00027e0000047ab9 */ /* 0x000fe20000000a00 */
[----:B------:R-:W-:Y:S01]  /*d5f0*/  IMAD.U32 R2, RZ, RZ, UR38 ;  /* 0x00000026ff027e24 */ /* 0x000fe2000f8e00ff */
[----:B------:R-:W2:Y:S01]  /*d600*/  LDL.LU R18, [R1+0x24] ;  /* 0x0000240001127983 */ /* 0x000ea20000300800 */
[----:B------:R-:W-:Y:S01]  /*d610*/  UISETP.NE.U32.AND UP0, UPT, UR4, URZ, UPT ;  /* 0x0000003f0400728c */ /* 0x000fe2000bf05070 */
[----:B------:R-:W-:Y:S01]  /*d620*/  IMAD.U32 R10, RZ, RZ, UR49 ;  /* 0x00000031ff0a7e24 */ /* 0x000fe2000f8e00ff */
[----:B------:R-:W-:Y:S01]  /*d630*/  ULDC.64 UR14, c[0x0][0xa08] ;  /* 0x00028200000e7ab9 */ /* 0x000fe20000000a00 */
[----:B------:R-:W1:Y:S01]  /*d640*/  S2R R19, SR_TID.X ;  /* 0x0000000000137919 */ /* 0x000e620000002100 */
[----:B------:R-:W-:-:S06]  /*d650*/  UISETP.NE.AND.EX UP0, UPT, UR5, URZ, UPT, UP0 ;  /* 0x0000003f0500728c */ /* 0x000fcc000bf05300 */
[----:B------:R-:W-:-:S05]  /*d660*/  PLOP3.LUT P1, PT, PT, PT, UP0, 0x80, 0x0 ;  /* 0x000000000000781c */ /* 0x000fca0003f2f008 */
[----:B------:R-:W-:-:S04]  /*d670*/  @UP0 UIADD3 UR4, UP1, UR45, UR4, URZ ;  /* 0x000000042d040290 */ /* 0x000fc8000ff3e03f */
[----:B------:R-:W-:Y:S01]  /*d680*/  @UP0 UIADD3.X UR5, UR48, UR5, URZ, UP1, !UPT ;  /* 0x0000000530050290 */ /* 0x000fe20008ffe43f */
[----:B0-----:R-:W-:-:S13]  /*d690*/  ISETP.NE.AND P0, PT, R0, 0x1, PT ;  /* 0x000000010000780c */ /* 0x001fda0003f05270 */
[----:B------:R-:W0:Y:S01]  /*d6a0*/  @P0 LDC R0, c[0x0][0x42c] ;  /* 0x00010b00ff000b82 */ /* 0x000e220000000800 */
[----:B-1----:R-:W-:-:S07]  /*d6b0*/  LOP3.LUT R16, R19, 0x7f, RZ, 0xc0, !PT ;  /* 0x0000007f13107812 */ /* 0x002fce00078ec0ff */
[----:B------:R-:W1:Y:S01]  /*d6c0*/  @P0 LDC R3, c[0x0][0x430] ;  /* 0x00010c00ff030b82 */ /* 0x000e620000000800 */
[----:B0-----:R-:W-:-:S05]  /*d6d0*/  @P0 IMAD.HI.U32 R0, R0, UR38, RZ ;  /* 0x0000002600000c27 */ /* 0x001fca000f8e00ff */
[----:B-1----:R-:W-:Y:S01]  /*d6e0*/  @P0 SHF.R.U32.HI R2, RZ, R3, R0 ;  /* 0x00000003ff020219 */ /* 0x002fe20000011600 */
[----:B------:R-:W-:-:S04]  /*d6f0*/  IMAD.U32 R3, RZ, RZ, UR5 ;  /* 0x00000005ff037e24 */ /* 0x000fc8000f8e00ff */
[----:B------:R0:W-:Y:S02]  /*d700*/  STL [R1+0x8], R2 ;  /* 0x0000080201007387 */ /* 0x0001e40000100800 */
[----:B0-----:R-:W-:Y:S01]  /*d710*/  IMAD.U32 R2, RZ, RZ, UR4 ;  /* 0x00000004ff027e24 */ /* 0x001fe2000f8e00ff */
[----:B------:R-:W-:-:S04]  /*d720*/  ULDC.64 UR4, c[0x0][0xa00] ;  /* 0x0002800000047ab9 */ /* 0x000fc80000000a00 */
[----:B------:R0:W3:Y:S01]  /*d730*/  @P1 LDG.E R10, desc[UR46][R2.64] ;  /* 0x0000002e020a1981 */ /* 0x0000e2000c1e1900 */
[----:B------:R-:W-:Y:S01]  /*d740*/  ISETP.NE.AND P1, PT, R16, RZ, PT ;  /* 0x000000ff1000720c */ /* 0x000fe20003f25270 */
[----:B------:R-:W-:Y:S01]  /*d750*/  UMOV UR36, URZ ;  /* 0x0000003f00247c82 */ /* 0x000fe20008000000 */
[----:B------:R-:W-:Y:S01]  /*d760*/  ISETP.NE.U32.AND P0, PT, RZ, UR4, PT ;  /* 0x00000004ff007c0c */ /* 0x000fe2000bf05070 */
[----:B------:R-:W-:Y:S01]  /*d770*/  UMOV UR4, 0x40 ;  /* 0x0000004000047882 */ /* 0x000fe20000000000 */
[----:B------:R-:W-:Y:S01]  /*d780*/  UMOV UR6, UR38 ;  /* 0x0000002600067c82 */ /* 0x000fe20008000000 */
[----:B------:R-:W-:Y:S01]  /*d790*/  UMOV UR8, 0x80 ;  /* 0x0000008000087882 */ /* 0x000fe20000000000 */
[----:B------:R-:W-:Y:S01]  /*d7a0*/  ISETP.NE.AND.EX P0, PT, RZ, UR5, PT, P0 ;  /* 0x00000005ff007c0c */ /* 0x000fe2000bf05300 */
[----:B------:R-:W-:Y:S01]  /*d7b0*/  UMOV UR10, UR38 ;  /* 0x00000026000a7c82 */ /* 0x000fe20008000000 */
[----:B------:R-:W-:Y:S01]  /*d7c0*/  SHF.R.U32.HI R4, RZ, 0x5, R19 ;  /* 0x00000005ff047819 */ /* 0x000fe20000011613 */
[----:B0-----:R-:W0:Y:S01]  /*d7d0*/  LDC.64 R2, c[0x0][0x3f8] ;  /* 0x0000fe00ff027b82 */ /* 0x001e220000000a00 */
[----:B------:R-:W-:-:S02]  /*d7e0*/  SEL R7, RZ, UR49, P0 ;  /* 0x00000031ff077c07 */ /* 0x000fc40008000000 */
[----:B------:R-:W-:Y:S01]  /*d7f0*/  LOP3.LUT R4, R4, 0x3, RZ, 0xc0, !PT ;  /* 0x0000000304047812 */ /* 0x000fe200078ec0ff */
[----:B------:R-:W-:Y:S01]  /*d800*/  VOTEU.ALL UP1, P1 ;  /* 0x00000000003f7886 */ /* 0x000fe20000820000 */
[----:B------:R-:W-:-:S04]  /*d810*/  R2UR UR39, R7 ;  /* 0x00000000072772ca */ /* 0x000fc800000e0000 */
[----:B------:R-:W-:-:S04]  /*d820*/  @!UP1 UIADD3 UR12, UP0, UR54, 0x270, URZ ;  /* 0x00000270360c9890 */ /* 0x000fc8000ff1e03f */
[----:B------:R-:W-:-:S05]  /*d830*/  @!UP1 UIADD3.X UR13, URZ, UR55, URZ, UP0, !UPT ;  /* 0x000000373f0d9290 */ /* 0x000fca00087fe43f */
[----:B------:R-:W-:Y:S01]  /*d840*/  UMOV UR7, UR39 ;  /* 0x0000002700077c82 */ /* 0x000fe20008000000 */
[----:B------:R-:W-:Y:S01]  /*d850*/  UMOV UR11, UR39 ;  /* 0x00000027000b7c82 */ /* 0x000fe20008000000 */
[----:B0-----:R-:W-:Y:S01]  /*d860*/  LOP3.LUT P0, RZ, R2, UR14, RZ, 0xfc, !PT ;  /* 0x0000000e02ff7c12 */ /* 0x001fe2000f80fcff */
[----:B------:R-:W-:-:S03]  /*d870*/  UMOV UR14, 0xffffffff ;  /* 0xffffffff000e7882 */ /* 0x000fc60000000000 */
[----:B------:R-:W-:Y:S01]  /*d880*/  LOP3.LUT P0, RZ, R3, UR15, RZ, 0xfc, P0 ;  /* 0x0000000f03ff7c12 */ /* 0x000fe2000800fcff */
[----:B--2---:R-:W-:-:S05]  /*d890*/  IMAD R6, R18, 0x80, R17 ;  /* 0x0000008012067824 */ /* 0x004fca00078e0211 */
[----:B------:R-:W-:-:S13]  /*d8a0*/  R2UR UR37, R6 ;  /* 0x00000000062572ca */ /* 0x000fda00000e0000 */
[----:B------:R-:W-:Y:S01]  /*d8b0*/  UMOV UR5, UR37 ;  /* 0x0000002500057c82 */ /* 0x000fe20008000000 */
[----:B------:R-:W-:Y:S01]  /*d8c0*/  UMOV UR9, UR37 ;  /* 0x0000002500097c82 */ /* 0x000fe20008000000 */
[----:B------:R0:W-:Y:S01]  /*d8d0*/  @!UP1 UTMAPF.L2.4D [UR36], [UR12] ;  /* 0x000000240c0095b8 */ /* 0x0001e20008018000 */
[----:B------:R0:W-:Y:S01]  /*d8e0*/  @!UP1 UTMAPF.L2.4D [UR4], [UR12] ;  /* 0x000000040c0095b8 */ /* 0x0001e20008018000 */
[----:B------:R0:W-:Y:S01]  /*d8f0*/  @!UP1 UTMAPF.L2.4D [UR8], [UR12] ;  /* 0x000000080c0095b8 */ /* 0x0001e20008018000 */
[----:B---3--:R-:W-:Y:S01]  /*d900*/  SHF.R.S32.HI R18, RZ, 0x1f, R10 ;  /* 0x0000001fff127819 */ /* 0x008fe2000001140a */
[----:B------:R0:W-:Y:S01]  /*d910*/  STL [R1+0x10], R10 ;  /* 0x0000100a01007387 */ /* 0x0001e20000100800 */
[----:B------:R-:W-:-:S03]  /*d920*/  SEL R0, R10, RZ, !P0 ;  /* 0x000000ff0a007207 */ /* 0x000fc60004000000 */
[----:B------:R0:W-:Y:S01]  /*d930*/  STL [R1+0x14], R18 ;  /* 0x0000141201007387 */ /* 0x0001e20000100800 */
[----:B------:R-:W-:Y:S05]  /*d940*/  BRA.DIV UR14, `(.L_x_309) ;  /* 0x000000320e7c7947 */ /* 0x000fea000b800000 */
[----:B------:R1:W2:Y:S02]  /*d950*/  SHFL.IDX PT, R14, R4, RZ, 0x1f ;  /* 0x00001fff040e7589 */ /* 0x0002a400000e0000 */
.L_x_379:
[----:B--2---:R-:W-:Y:S02]  /*d960*/  ISETP.NE.AND P0, PT, R14, RZ, PT ;  /* 0x000000ff0e00720c */ /* 0x004fe40003f05270 */
[----:B------:R-:W-:-:S11]  /*d970*/  PLOP3.LUT P6, PT, PT, PT, PT, 0x8, 0x0 ;  /* 0x000000000000781c */ /* 0x000fd60003fce170 */
[----:B------:R-:W-:Y:S05]  /*d980*/  @P0 BRA `(.L_x_310) ;  /* 0x0000000800000947 */ /* 0x000fea0003800000 */
[----:B0-----:R-:W-:-:S06]  /*d990*/  UIADD3 UR4, UR43, -0x1, URZ ;  /* 0xffffffff2b047890 */ /* 0x001fcc000fffe03f */
[----:B------:R-:W-:Y:S01]  /*d9a0*/  IMAD.U32 R8, RZ, RZ, UR4 ;  /* 0x00000004ff087e24 */ /* 0x000fe2000f8e00ff */
[----:B------:R-:W-:-:S03]  /*d9b0*/  UMOV UR4, 0xffffffff ;  /* 0xffffffff00047882 */ /* 0x000fc60000000000 */
[----:B------:R-:W-:Y:S05]  /*d9c0*/  BRA.DIV UR4, `(.L_x_311) ;  /* 0x00000032047c7947 */ /* 0x000fea000b800000 */
[----:B------:R-:W-:-:S13]  /*d9d0*/  ELECT P6, URZ, PT ;  /* 0x00000000003f782f */ /* 0x000fda00038c0000 */
.L_x_382:
[----:B------:R-:W-:Y:S05]  /*d9e0*/  @!P6 BRA `(.L_x_312) ;  /* 0x00000004006ce947 */ /* 0x000fea0003800000 */
[----:B------:R-:W-:-:S04]  /*d9f0*/  ISETP.NE.U32.AND P0, PT, R2, RZ, PT ;  /* 0x000000ff0200720c */ /* 0x000fc80003f05070 */
[----:B------:R-:W-:-:S13]  /*da00*/  ISETP.NE.AND.EX P0, PT, R3, RZ, PT, P0 ;  /* 0x000000ff0300720c */ /* 0x000fda0003f05300 */
[----:B------:R-:W-:Y:S05]  /*da10*/  @!P0 BRA `(.L_x_313) ;  /* 0x0000000000448947 */ /* 0x000fea0003800000 */
[----:B------:R-:W0:Y:S01]  /*da20*/  LDC R9, c[0x0][0x41c] ;  /* 0x00010700ff097b82 */ /* 0x000e220000000800 */
[----:B------:R-:W-:Y:S01]  /*da30*/  ULDC.64 UR4, c[0x0][0x408] ;  /* 0x0001020000047ab9 */ /* 0x000fe20000000a00 */
[----:B0-----:R-:W-:-:S13]  /*da40*/  ISETP.NE.AND P0, PT, R9, 0x1, PT ;  /* 0x000000010900780c */ /* 0x001fda0003f05270 */
[----:B-1----:R-:W0:Y:S02]  /*da50*/  @P0 LDC.64 R4, c[0x0][0x420] ;  /* 0x00010800ff040b82 */ /* 0x002e240000000a00 */
[----:B0-----:R-:W-:-:S04]  /*da60*/  @P0 IMAD.HI.U32 R0, R8, R4, RZ ;  /* 0x0000000408000227 */ /* 0x001fc800078e00ff */
        /* <DEDUP_REMOVED lines=11> */
[----:B------:R0:W5:Y:S02]  /*db20*/  LDG.E R0, desc[UR46][R2.64] ;  /* 0x0000002e02007981 */ /* 0x000164000c1e1900 */
.L_x_313:
[----:B0-----:R-:W2:Y:S04]  /*db30*/  LDL R2, [R1] ;  /* 0x0000000001027983 */ /* 0x001ea80000100800 */
[----:B------:R-:W3:Y:S01]  /*db40*/  LDL R3, [R1+0xc] ;  /* 0x00000c0001037983 */ /* 0x000ee20000100800 */
[----:B------:R-:W-:Y:S02]  /*db50*/  ISETP.NE.AND P0, PT, R16, RZ, PT ;  /* 0x000000ff1000720c */ /* 0x000fe40003f05270 */
[----:B--2---:R-:W-:Y:S02]  /*db60*/  LEA R2, R2, UR41, 0x3 ;  /* 0x0000002902027c11 */ /* 0x004fe4000f8e18ff */
[----:B---3--:R-:W-:-:S04]  /*db70*/  SHF.L.U32 R3, R3, 0x1f, RZ ;  /* 0x0000001f03037819 */ /* 0x008fc800000006ff */
[----:B------:R-:W0:Y:S02]  /*db80*/  SYNCS.PHASECHK.TRANS64.TRYWAIT P2, [R2+URZ+0x29880], R3 ;  /* 0x02988003020075a7 */ /* 0x000e24000804017f */
[----:B0-----:R-:W-:Y:S05]  /*db90*/  @!P2 BRA `(.L_x_314) ;  /* 0x000000300028a947 */ /* 0x001fea0003800000 */
.L_x_383:
[----:B------:R-:W-:Y:S05]  /*dba0*/  @P0 BRA `(.L_x_315) ;  /* 0x00000000001c0947 */ /* 0x000fea0003800000 */
[----:B-1----:R-:W1:Y:S01]  /*dbb0*/  S2R R4, SR_TID.X ;  /* 0x0000000000047919 */ /* 0x002e620000002100 */
[----:B------:R-:W-:-:S04]  /*dbc0*/  IMAD.MOV.U32 R5, RZ, RZ, 0x5000 ;  /* 0x00005000ff057424 */ /* 0x000fc800078e00ff */
[----:B------:R2:W-:Y:S01]  /*dbd0*/  SYNCS.ARRIVE.TRANS64 RZ, [R2+URZ+0x29870], R5 ;  /* 0x0298700502ff79a7 */ /* 0x0005e2000800003f */
[----:B-1----:R-:W-:-:S04]  /*dbe0*/  LOP3.LUT R4, R4, 0x1f, RZ, 0xc0, !PT ;  /* 0x0000001f04047812 */ /* 0x002fc800078ec0ff */
[----:B------:R-:W-:-:S13]  /*dbf0*/  ISETP.NE.AND P2, PT, R4, RZ, PT ;  /* 0x000000ff0400720c */ /* 0x000fda0003f45270 */
[----:B--2---:R-:W-:Y:S05]  /*dc00*/  @!P2 BRA `(.L_x_315) ;  /* 0x000000000004a947 */ /* 0x004fea0003800000 */
[----:B------:R-:W-:Y:S01]  /*dc10*/  BPT.TRAP 0x1 ;  /* 0x000000040000795c */ /* 0x000fe20000300000 */
.L_x_315:
[----:B------:R-:W2:Y:S04]  /*dc20*/  LDL R9, [R1] ;  /* 0x0000000001097983 */ /* 0x000ea80000100800 */
[----:B------:R-:W3:Y:S04]  /*dc30*/  LDL R5, [R1+0x18] ;  /* 0x0000180001057983 */ /* 0x000ee80000100800 */
[----:B-1----:R-:W4:Y:S01]  /*dc40*/  LDL R4, [R1+0x8] ;  /* 0x0000080001047983 */ /* 0x002f220000100800 */
[----:B------:R-:W-:Y:S01]  /*dc50*/  R2UR UR9, R2 ;  /* 0x00000000020972ca */ /* 0x000fe200000e0000 */
[----:B------:R-:W-:Y:S01]  /*dc60*/  UIADD3 UR4, UP0, UR54, 0x470, URZ ;  /* 0x0000047036047890 */ /* 0x000fe2000ff1e03f */
[----:B-----5:R-:W-:Y:S01]  /*dc70*/  R2UR UR13, R0 ;  /* 0x00000000000d72ca */ /* 0x020fe200000e0000 */
[----:B------:R-:W-:Y:S01]  /*dc80*/  UMOV UR6, 0x0 ;  /* 0x0000000000067882 */ /* 0x000fe20000000000 */
[----:B------:R-:W-:Y:S01]  /*dc90*/  UMOV UR7, 0x14f00000 ;  /* 0x14f0000000077882 */ /* 0x000fe20000000000 */
[----:B------:R-:W-:Y:S01]  /*dca0*/  UIADD3.X UR5, URZ, UR55, URZ, UP0, !UPT ;  /* 0x000000373f057290 */ /* 0x000fe200087fe43f */
[----:B------:R-:W-:-:S07]  /*dcb0*/  UMOV UR10, URZ ;  /* 0x0000003f000a7c82 */ /* 0x000fce0008000000 */
[----:B------:R-:W-:Y:S01]  /*dcc0*/  UIADD3 UR9, UR9, 0x29870, URZ ;  /* 0x0002987009097890 */ /* 0x000fe2000fffe03f */
[----:B--2---:R-:W-:Y:S01]  /*dcd0*/  R2UR UR8, R9 ;  /* 0x00000000090872ca */ /* 0x004fe200000e0000 */
[----:B---3--:R-:W-:Y:S01]  /*dce0*/  IMAD R8, R8, 0xa0, R5 ;  /* 0x000000a008087824 */ /* 0x008fe200078e0205 */
[----:B----4-:R-:W-:-:S04]  /*dcf0*/  R2UR UR12, R4 ;  /* 0x00000000040c72ca */ /* 0x010fc800000e0000 */
[----:B------:R-:W-:-:S07]  /*dd00*/  R2UR UR11, R8 ;  /* 0x00000000080b72ca */ /* 0x000fce00000e0000 */
[----:B------:R-:W-:-:S04]  /*dd10*/  UIMAD UR8, UR8, 0x5000, UR41 ;  /* 0x00005000080878a4 */ /* 0x000fc8000f8e0229 */
[----:B------:R-:W-:-:S09]  /*dd20*/  UIADD3 UR8, UR8, 0xa400, URZ ;  /* 0x0000a40008087890 */ /* 0x000fd2000fffe03f */
[----:B------:R1:W-:Y:S01]  /*dd30*/  UTMALDG.4D [UR8], [UR4], desc[UR6] ;  /* 0x00000608040075b4 */ /* 0x0003e20008019000 */
[----:B------:R-:W2:Y:S02]  /*dd40*/  SYNCS.PHASECHK.TRANS64.TRYWAIT P2, [R2+URZ+0x29840], R3 ;  /* 0x02984003020075a7 */ /* 0x000ea4000804017f */
[----:B-12---:R-:W-:Y:S05]  /*dd50*/  @!P2 BRA `(.L_x_316) ;  /* 0x0000002c00cca947 */ /* 0x006fea0003800000 */
.L_x_384:
[----:B------:R-:W-:Y:S05]  /*dd60*/  @P0 BRA `(.L_x_317) ;  /* 0x00000000001c0947 */ /* 0x000fea0003800000 */
[----:B------:R-:W2:Y:S01]  /*dd70*/  S2R R4, SR_TID.X ;  /* 0x0000000000047919 */ /* 0x000ea20000002100 */
[----:B01----:R-:W-:-:S04]  /*dd80*/  IMAD.MOV.U32 R3, RZ, RZ, 0x7800 ;  /* 0x00007800ff037424 */ /* 0x003fc800078e00ff */
[----:B------:R3:W-:Y:S01]  /*dd90*/  SYNCS.ARRIVE.TRANS64 RZ, [R2+URZ+0x29830], R3 ;  /* 0x0298300302ff79a7 */ /* 0x0007e2000800003f */
[----:B--2---:R-:W-:-:S04]  /*dda0*/  LOP3.LUT R4, R4, 0x1f, RZ, 0xc0, !PT ;  /* 0x0000001f04047812 */ /* 0x004fc800078ec0ff */
[----:B------:R-:W-:-:S13]  /*ddb0*/  ISETP.NE.AND P0, PT, R4, RZ, PT ;  /* 0x000000ff0400720c */ /* 0x000fda0003f05270 */
[----:B---3--:R-:W-:Y:S05]  /*ddc0*/  @!P0 BRA `(.L_x_317) ;  /* 0x0000000000048947 */ /* 0x008fea0003800000 */
[----:B------:R-:W-:Y:S01]  /*ddd0*/  BPT.TRAP 0x1 ;  /* 0x000000040000795c */ /* 0x000fe20000300000 */
.L_x_317:
[----:B------:R-:W2:Y:S04]  /*dde0*/  LDL R4, [R1] ;  /* 0x0000000001047983 */ /* 0x000ea80000100800 */
[----:B01----:R-:W3:Y:S01]  /*ddf0*/  LDL R3, [R1+0x8] ;  /* 0x0000080001037983 */ /* 0x003ee20000100800 */
        /* <DEDUP_REMOVED lines=10> */
[----:B--2---:R-:W-:Y:S02]  /*dea0*/  R2UR UR8, R4 ;  /* 0x00000000040872ca */ /* 0x004fe400000e0000 */
[----:B---3--:R-:W-:-:S11]  /*deb0*/  R2UR UR12, R3 ;  /* 0x00000000030c72ca */ /* 0x008fd600000e0000 */
[----:B------:R-:W-:-:S04]  /*dec0*/  UIMAD UR8, UR8, 0x7800, UR41 ;  /* 0x00007800080878a4 */ /* 0x000fc8000f8e0229 */
[----:B------:R-:W-:Y:S02]  /*ded0*/  UIADD3 UR14, UR8, 0x1a400, URZ ;  /* 0x0001a400080e7890 */ /* 0x000fe4000fffe03f */
[----:B------:R-:W-:Y:S02]  /*dee0*/  UIADD3 UR15, UR8, 0x1cc00, URZ ;  /* 0x0001cc00080f7890 */ /* 0x000fe4000fffe03f */
[----:B------:R-:W-:-:S03]  /*def0*/  UIADD3 UR17, UR8, 0x1f400, URZ ;  /* 0x0001f40008117890 */ /* 0x000fc6000fffe03f */
[----:B------:R-:W-:Y:S01]  /*df00*/  UMOV UR8, UR14 ;  /* 0x0000000e00087c82 */ /* 0x000fe20008000000 */
[----:B------:R-:W-:Y:S01]  /*df10*/  UMOV UR14, 0x80 ;  /* 0x00000080000e7882 */ /* 0x000fe20000000000 */
[----:B------:R0:W-:Y:S02]  /*df20*/  UTMALDG.4D [UR8], [UR4], desc[UR6] ;  /* 0x00000608040075b4 */ /* 0x0001e40008019000 */
[----:B0-----:R-:W-:Y:S01]  /*df30*/  UMOV UR8, UR15 ;  /* 0x0000000f00087c82 */ /* 0x001fe20008000000 */
[----:B------:R-:W-:Y:S02]  /*df40*/  UMOV UR10, UR16 ;  /* 0x00000010000a7c82 */ /* 0x000fe40008000000 */
[----:B------:R0:W-:Y:S02]  /*df50*/  UTMALDG.4D [UR8], [UR4], desc[UR6] ;  /* 0x00000608040075b4 */ /* 0x0001e40008019000 */
[----:B0-----:R-:W-:Y:S01]  /*df60*/  UMOV UR8, UR17 ;  /* 0x0000001100087c82 */ /* 0x001fe20008000000 */
[----:B------:R-:W-:-:S02]  /*df70*/  UMOV UR10, UR14 ;  /* 0x0000000e000a7c82 */ /* 0x000fc40008000000 */
[----:B------:R0:W-:Y:S02]  /*df80*/  UTMALDG.4D [UR8], [UR4], desc[UR6] ;  /* 0x00000608040075b4 */ /* 0x0001e40008019000 */
[----:B0-----:R-:W-:Y:S01]  /*df90*/  NOP ;  /* 0x0000000000007918 */ /* 0x001fe20000000000 */
.L_x_312:
        /* <DEDUP_REMOVED lines=13> */
[C---:B------:R-:W-:Y:S01]  /*e070*/  @P0 R2UR UR27, R6.reuse ;  /* 0x00000000061b02ca */ /* 0x040fe200000e0000 */
[----:B------:R-:W-:Y:S01]  /*e080*/  UMOV UR7, 0x12f00000 ;  /* 0x12f0000000077882 */ /* 0x000fe20000000000 */
[C---:B------:R-:W-:Y:S01]  /*e090*/  @P0 R2UR UR29, R7.reuse ;  /* 0x00000000071d02ca */ /* 0x040fe200000e0000 */
[----:B------:R-:W-:Y:S01]  /*e0a0*/  UMOV UR10, URZ ;  /* 0x0000003f000a7c82 */ /* 0x000fe20008000000 */
[----:B------:R-:W-:Y:S01]  /*e0b0*/  @P0 R2UR UR19, R6 ;  /* 0x00000000061302ca */ /* 0x000fe200000e0000 */
[----:B------:R-:W-:Y:S01]  /*e0c0*/  UMOV UR12, UR38 ;  /* 0x00000026000c7c82 */ /* 0x000fe20008000000 */
[----:B------:R-:W-:Y:S01]  /*e0d0*/  @P0 R2UR UR21, R7 ;  /* 0x00000000071502ca */ /* 0x000fe200000e0000 */
[----:B------:R-:W-:Y:S01]  /*e0e0*/  UMOV UR26, 0x40 ;  /* 0x00000040001a7882 */ /* 0x000fe20000000000 */
[----:B------:R2:W-:Y:S01]  /*e0f0*/  @P0 SYNCS.ARRIVE.TRANS64 RZ, [UR41+0x29800], R2 ;  /* 0x02980002ffff09a7 */ /* 0x0005e20008000029 */
[----:B------:R-:W-:Y:S01]  /*e100*/  UMOV UR28, UR38 ;  /* 0x00000026001c7c82 */ /* 0x000fe20008000000 */
[----:B------:R-:W-:Y:S01]  /*e110*/  UMOV UR25, UR9 ;  /* 0x0000000900197c82 */ /* 0x000fe20008000000 */
[----:B------:R-:W-:Y:S01]  /*e120*/  UMOV UR18, 0x80 ;  /* 0x0000008000127882 */ /* 0x000fe20000000000 */
[----:B------:R-:W-:Y:S01]  /*e130*/  UMOV UR20, UR38 ;  /* 0x0000002600147c82 */ /* 0x000fe20008000000 */
[----:B------:R2:W-:Y:S01]  /*e140*/  UTMALDG.4D [UR8], [UR4], desc[UR6] ;  /* 0x00000608040075b4 */ /* 0x0005e20008019000 */
[----:B------:R-:W-:Y:S01]  /*e150*/  UMOV UR17, UR9 ;  /* 0x0000000900117c82 */ /* 0x000fe20008000000 */
[----:B------:R2:W-:Y:S04]  /*e160*/  UTMALDG.4D [UR24], [UR4], desc[UR6] ;  /* 0x00000618040075b4 */ /* 0x0005e80008019000 */
[----:B------:R2:W-:Y:S02]  /*e170*/  UTMALDG.4D [UR16], [UR4], desc[UR6] ;  /* 0x00000610040075b4 */ /* 0x0005e40008019000 */
[----:B--2---:R-:W-:Y:S01]  /*e180*/  NOP ;  /* 0x0000000000007918 */ /* 0x004fe20000000000 */
.L_x_310:
[----:B------:R-:W2:Y:S01]  /*e190*/  LDL.LU R3, [R1+0x2c] ;  /* 0x00002c0001037983 */ /* 0x000ea20000300800 */
[----:B------:R-:W-:Y:S01]  /*e1a0*/  BSSY B0, `(.L_x_318) ;  /* 0x0000009000007945 */ /* 0x000fe20003800000 */
[----:B--2---:R-:W-:-:S05]  /*e1b0*/  VIADD R3, R3, 0x1 ;  /* 0x0000000103037836 */ /* 0x004fca0000000000 */
[----:B------:R-:W-:Y:S01]  /*e1c0*/  LEA.HI R2, R3, R3, RZ, 0x1 ;  /* 0x0000000303027211 */ /* 0x000fe200078f08ff */
[----:B------:R2:W-:Y:S03]  /*e1d0*/  STL [R1+0x2c], R3 ;  /* 0x00002c0301007387 */ /* 0x0005e60000100800 */
[----:B------:R-:W-:-:S05]  /*e1e0*/  LOP3.LUT R2, R2, 0xfffffffe, RZ, 0xc0, !PT ;  /* 0xfffffffe02027812 */ /* 0x000fca00078ec0ff */
[----:B------:R-:W-:-:S05]  /*e1f0*/  IMAD.IADD R2, R3, 0x1, -R2 ;  /* 0x0000000103027824 */ /* 0x000fca00078e0a02 */
[----:B------:R-:W-:-:S04]  /*e200*/  SHF.L.U32 R2, R2, 0x1f, RZ ;  /* 0x0000001f02027819 */ /* 0x000fc800000006ff */
[----:B------:R-:W3:Y:S02]  /*e210*/  SYNCS.PHASECHK.TRANS64.TRYWAIT P0, [UR41+0x29820], R2 ;  /* 0x02982002ff0075a7 */ /* 0x000ee40008000169 */
[----:B--23--:R-:W-:Y:S05]  /*e220*/  @!P0 BRA `(.L_x_319) ;  /* 0x0000002800ac8947 */ /* 0x00cfea0003800000 */
.L_x_385:
[----:B0-----:R-:W-:Y:S05]  /*e230*/  BSYNC B0 ;  /* 0x0000000000007941 */ /* 0x001fea0003800000 */
.L_x_318:
[----:B------:R-:W-:-:S06]  /*e240*/  UISETP.GE.AND UP0, UPT, UR44, 0xa1, UPT ;  /* 0x000000a12c00788c */ /* 0x000fcc000bf06270 */
[----:B------:R-:W-:-:S13]  /*e250*/  PLOP3.LUT P0, PT, PT, PT, UP0, 0x80, 0x0 ;  /* 0x000000000000781c */ /* 0x000fda0003f0f008 */
[----:B------:R-:W-:Y:S05]  /*e260*/  @!P0 BRA `(.L_x_320) ;  /* 0x00000010001c8947 */ /* 0x000fea0003800000 */
[----:B------:R0:W5:Y:S01]  /*e270*/  LDL.LU R6, [R1+0xc] ;  /* 0x00000c0001067983 */ /* 0x0001620000300800 */
[----:B------:R-:W-:-:S03]  /*e280*/  UIADD3 UR4, UR43, -0x2, URZ ;  /* 0xfffffffe2b047890 */ /* 0x000fc6000fffe03f */
[----:B------:R0:W5:Y:S03]  /*e290*/  LDL.LU R7, [R1] ;  /* 0x0000000001077983 */ /* 0x0001660000300800 */
[----:B------:R-:W-:-:S07]  /*e2a0*/  IMAD.U32 R20, RZ, RZ, UR4 ;  /* 0x00000004ff147e24 */ /* 0x000fce000f8e00ff */
.L_x_342:
[----:B--23-5:R-:W-:Y:S01]  /*e2b0*/  IADD3 R2, R7, 0x1, RZ ;  /* 0x0000000107027810 */ /* 0x02cfe20007ffe0ff */
[----:B------:R-:W-:Y:S05]  /*e2c0*/  YIELD ;  /* 0x0000000000007946 */ /* 0x000fea0003800000 */
[----:B------:R-:W-:Y:S01]  /*e2d0*/  ISETP.NE.AND P0, PT, R2, 0x2, PT ;  /* 0x000000020200780c */ /* 0x000fe20003f05270 */
[----:B------:R-:W-:Y:S03]  /*e2e0*/  BSSY B0, `(.L_x_321) ;  /* 0x0000090000007945 */ /* 0x000fe60003800000 */
[----:B------:R-:W-:-:S02]  /*e2f0*/  SEL R3, RZ, 0x1, P0 ;  /* 0x00000001ff037807 */ /* 0x000fc40000000000 */
[----:B------:R-:W-:Y:S02]  /*e300*/  SEL R10, R2, RZ, P0 ;  /* 0x000000ff020a7207 */ /* 0x000fe40000000000 */
[----:B------:R-:W-:-:S05]  /*e310*/  LOP3.LUT R9, R6, R3, RZ, 0x3c, !PT ;  /* 0x0000000306097212 */ /* 0x000fca00078e3cff */
[----:B------:R2:W-:Y:S04]  /*e320*/  STL [R1+0xc], R9 ;  /* 0x00000c0901007387 */ /* 0x0005e80000100800 */
[----:B------:R2:W-:Y:S01]  /*e330*/  STL [R1], R10 ;  /* 0x0000000a01007387 */ /* 0x0005e20000100800 */
[----:B------:R-:W-:Y:S05]  /*e340*/  @!P6 BRA `(.L_x_322) ;  /* 0x000000080024e947 */ /* 0x000fea0003800000 */
[----:B------:R-:W-:Y:S01]  /*e350*/  ULDC.64 UR4, c[0x0][0x3f8] ;  /* 0x0000fe0000047ab9 */ /* 0x000fe20000000a00 */
[----:B------:R-:W-:Y:S01]  /*e360*/  IMAD.MOV.U32 R8, RZ, RZ, R20 ;  /* 0x000000ffff087224 */ /* 0x000fe200078e0014 */
[----:B------:R-:W-:-:S04]  /*e370*/  ISETP.NE.U32.AND P0, PT, RZ, UR4, PT ;  /* 0x00000004ff007c0c */ /* 0x000fc8000bf05070 */
[----:B------:R-:W-:-:S13]  /*e380*/  ISETP.NE.AND.EX P0, PT, RZ, UR5, PT, P0 ;  /* 0x00000005ff007c0c */ /* 0x000fda000bf05300 */
[----:B------:R-:W-:Y:S05]  /*e390*/  @!P0 BRA `(.L_x_323) ;  /* 0x00000000004c8947 */ /* 0x000fea0003800000 */
[----:B------:R-:W3:Y:S01]  /*e3a0*/  LDL R5, [R1+0x14] ;  /* 0x0000140001057983 */ /* 0x000ee20000100800 */
[----:B------:R-:W4:Y:S01]  /*e3b0*/  LDC R8, c[0x0][0x41c] ;  /* 0x00010700ff087b82 */ /* 0x000f220000000800 */
[----:B------:R-:W-:Y:S02]  /*e3c0*/  ULDC.64 UR6, c[0x0][0x408] ;  /* 0x0001020000067ab9 */ /* 0x000fe40000000a00 */
[----:B-1----:R-:W2:Y:S01]  /*e3d0*/  LDL R4, [R1+0x10] ;  /* 0x0000100001047983 */ /* 0x002ea20000100800 */
[----:B----4-:R-:W-:-:S13]  /*e3e0*/  ISETP.NE.AND P0, PT, R8, 0x1, PT ;  /* 0x000000010800780c */ /* 0x010fda0003f05270 */
[----:B------:R-:W1:Y:S02]  /*e3f0*/  @P0 LDC.64 R2, c[0x0][0x420] ;  /* 0x00010800ff020b82 */ /* 0x000e640000000a00 */
[----:B-1----:R-:W-:-:S04]  /*e400*/  @P0 IMAD.HI.U32 R0, R20, R2, RZ ;  /* 0x0000000214000227 */ /* 0x002fc800078e00ff */
[----:B------:R-:W-:Y:S01]  /*e410*/  IMAD.MOV.U32 R2, RZ, RZ, R20 ;  /* 0x000000ffff027224 */ /* 0x000fe200078e0014 */
[----:B------:R-:W-:-:S05]  /*e420*/  @P0 SHF.R.U32.HI R2, RZ, R3, R0 ;  /* 0x00000003ff020219 */ /* 0x000fca0000011600 */
[----:B------:R-:W-:-:S04]  /*e430*/  IMAD.MOV R3, RZ, RZ, -R2 ;  /* 0x000000ffff037224 */ /* 0x000fc800078e0a02 */
[----:B------:R-:W-:Y:S01]  /*e440*/  IMAD R8, R8, R3, R20 ;  /* 0x0000000308087224 */ /* 0x000fe200078e0214 */
[----:B------:R-:W-:Y:S01]  /*e450*/  SHF.R.S32.HI R3, RZ, 0x1f, R2 ;  /* 0x0000001fff037819 */ /* 0x000fe20000011402 */
[----:B---3--:R-:W-:-:S04]  /*e460*/  IMAD R0, R5, UR6, RZ ;  /* 0x0000000605007c24 */ /* 0x008fc8000f8e02ff */
[C---:B--2---:R-:W-:Y:S02]  /*e470*/  IMAD R0, R4.reuse, UR7, R0 ;  /* 0x0000000704007c24 */ /* 0x044fe4000f8e0200 */
[----:B------:R-:W-:-:S04]  /*e480*/  IMAD.WIDE.U32 R2, R4, UR6, R2 ;  /* 0x0000000604027c25 */ /* 0x000fc8000f8e0002 */
[----:B------:R-:W-:Y:S01]  /*e490*/  IMAD.IADD R0, R0, 0x1, R3 ;  /* 0x0000000100007824 */ /* 0x000fe200078e0203 */
[----:B------:R-:W-:-:S04]  /*e4a0*/  LEA R4, P0, R2, UR4, 0x2 ;  /* 0x0000000402047c11 */ /* 0x000fc8000f8010ff */
[----:B------:R-:W-:-:S05]  /*e4b0*/  LEA.HI.X R5, R2, UR5, R0, 0x2, P0 ;  /* 0x0000000502057c11 */ /* 0x000fca00080f1400 */
[----:B------:R3:W5:Y:S04]  /*e4c0*/  LDG.E R0, desc[UR46][R4.64] ;  /* 0x0000002e04007981 */ /* 0x000768000c1e1900 */
.L_x_323:
[----:B-1-3--:R-:W-:Y:S01]  /*e4d0*/  LEA R4, R10, UR41, 0x3 ;  /* 0x000000290a047c11 */ /* 0x00afe2000f8e18ff */
[----:B------:R-:W1:Y:S01]  /*e4e0*/  S2R R2, SR_TID.X ;  /* 0x0000000000027919 */ /* 0x000e620000002100 */
[----:B------:R-:W-:Y:S01]  /*e4f0*/  SHF.L.U32 R3, R9, 0x1f, RZ ;  /* 0x0000001f09037819 */ /* 0x000fe200000006ff */
[----:B------:R-:W-:Y:S03]  /*e500*/  BSSY B1, `(.L_x_324) ;  /* 0x0000005000017945 */ /* 0x000fe60003800000 */
[----:B------:R-:W3:Y:S01]  /*e510*/  SYNCS.PHASECHK.TRANS64.TRYWAIT P0, [R4+URZ+0x29880], R3 ;  /* 0x02988003040075a7 */ /* 0x000ee2000800017f */
[----:B-1----:R-:W-:-:S04]  /*e520*/  LOP3.LUT R2, R2, 0x7f, RZ, 0xc0, !PT ;  /* 0x0000007f02027812 */ /* 0x002fc800078ec0ff */
[----:B------:R-:W-:Y:S01]  /*e530*/  ISETP.NE.AND P2, PT, R2, RZ, PT ;  /* 0x000000ff0200720c */ /* 0x000fe20003f45270 */
[----:B---3--:R-:W-:-:S12]  /*e540*/  @!P0 BRA `(.L_x_325) ;  /* 0x0000002400fc8947 */ /* 0x008fd80003800000 */
.L_x_386:
[----:B------:R-:W-:Y:S05]  /*e550*/  BSYNC B1 ;  /* 0x0000000000017941 */ /* 0x000fea0003800000 */
.L_x_324:
[----:B------:R-:W-:Y:S04]  /*e560*/  BSSY B1, `(.L_x_326) ;  /* 0x0000009000017945 */ /* 0x000fe80003800000 */
[----:B------:R-:W-:Y:S05]  /*e570*/  @P2 BRA `(.L_x_327) ;  /* 0x00000000001c2947 */ /* 0x000fea0003800000 */
[----:B------:R-:W3:Y:S02]  /*e580*/  S2R R2, SR_TID.X ;  /* 0x0000000000027919 */ /* 0x000ee40000002100 */
[----:B---3--:R-:W-:Y:S01]  /*e590*/  LOP3.LUT R5, R2, 0x1f, RZ, 0xc0, !PT ;  /* 0x0000001f02057812 */ /* 0x008fe200078ec0ff */
[----:B------:R-:W-:-:S03]  /*e5a0*/  IMAD.MOV.U32 R2, RZ, RZ, 0x5000 ;  /* 0x00005000ff027424 */ /* 0x000fc600078e00ff */
[----:B------:R-:W-:Y:S01]  /*e5b0*/  ISETP.NE.AND P0, PT, R5, RZ, PT ;  /* 0x000000ff0500720c */ /* 0x000fe20003f05270 */
[----:B------:R3:W-:-:S12]  /*e5c0*/  SYNCS.ARRIVE.TRANS64 RZ, [R4+URZ+0x29870], R2 ;  /* 0x0298700204ff79a7 */ /* 0x0007d8000800003f */
[----:B---3--:R-:W-:Y:S05]  /*e5d0*/  @!P0 BRA `(.L_x_327) ;  /* 0x0000000000048947 */ /* 0x008fea0003800000 */
[----:B------:R-:W-:Y:S01]  /*e5e0*/  BPT.TRAP 0x1 ;  /* 0x000000040000795c */ /* 0x000fe20000300000 */
.L_x_327:
[----:B------:R-:W-:Y:S05]  /*e5f0*/  BSYNC B1 ;  /* 0x0000000000017941 */ /* 0x000fea0003800000 */
.L_x_326:
[----:B------:R-:W3:Y:S04]  /*e600*/  LDL R11, [R1+0x8] ;  /* 0x00000800010b7983 */ /* 0x000ee80000100800 */
[----:B--2---:R-:W2:Y:S04]  /*e610*/  LDL R9, [R1] ;  /* 0x0000000001097983 */ /* 0x004ea80000100800 */
[----:B------:R-:W4:Y:S01]  /*e620*/  LDL R5, [R1+0x18] ;  /* 0x0000180001057983 */ /* 0x000f220000100800 */
[----:B------:R-:W-:Y:S01]  /*e630*/  IMAD.MOV.U32 R10, RZ, RZ, RZ ;  /* 0x000000ffff0a7224 */ /* 0x000fe200078e00ff */
[----:B------:R-:W-:Y:S01]  /*e640*/  UIADD3 UR4, UP0, UR54, 0x470, URZ ;  /* 0x0000047036047890 */ /* 0x000fe2000ff1e03f */
[----:B------:R-:W-:Y:S01]  /*e650*/  IMAD.U32 R2, RZ, RZ, UR41 ;  /* 0x00000029ff027e24 */ /* 0x000fe2000f8e00ff */
[----:B------:R-:W-:Y:S01]  /*e660*/  PLOP3.LUT P0, PT, PT, PT, PT, 0x80, 0x0 ;  /* 0x000000000000781c */ /* 0x000fe20003f0f070 */
[----:B------:R-:W-:Y:S01]  /*e670*/  UMOV UR6, 0x0 ;  /* 0x0000000000067882 */ /* 0x000fe20000000000 */
[----:B------:R-:W-:Y:S01]  /*e680*/  R2UR UR10, R10 ;  /* 0x000000000a0a72ca */ /* 0x000fe200000e0000 */
[----:B------:R-:W-:Y:S01]  /*e690*/  UIADD3.X UR5, URZ, UR55, URZ, UP0, !UPT ;  /* 0x000000373f057290 */ /* 0x000fe200087fe43f */
[----:B------:R-:W-:Y:S01]  /*e6a0*/  UMOV UR7, 0x14f00000 ;  /* 0x14f0000000077882 */ /* 0x000fe20000000000 */
[----:B---3--:R-:W-:Y:S01]  /*e6b0*/  R2UR UR12, R11 ;  /* 0x000000000b0c72ca */ /* 0x008fe200000e0000 */
[----:B--2---:R-:W-:-:S02]  /*e6c0*/  IMAD R9, R9, 0x5000, R2 ;  /* 0x0000500009097824 */ /* 0x004fc400078e0202 */
[----:B----4-:R-:W-:Y:S02]  /*e6d0*/  IMAD R5, R8, 0xa0, R5 ;  /* 0x000000a008057824 */ /* 0x010fe400078e0205 */
[----:B------:R-:W-:Y:S02]  /*e6e0*/  VIADD R8, R9, 0xa400 ;  /* 0x0000a40009087836 */ /* 0x000fe40000000000 */
[----:B------:R-:W-:-:S08]  /*e6f0*/  VIADD R9, R4, 0x29870 ;  /* 0x0002987004097836 */ /* 0x000fd00000000000 */
.L_x_328:
        /* <DEDUP_REMOVED lines=12> */
.L_x_387:
[----:B------:R-:W-:Y:S05]  /*e7c0*/  BSYNC B1 ;  /* 0x0000000000017941 */ /* 0x000fea0003800000 */
.L_x_329:
[----:B------:R-:W-:Y:S01]  /*e7d0*/  BSSY B1, `(.L_x_331) ;  /* 0x000000b000017945 */ /* 0x000fe20003800000 */
[----:B------:R-:W-:Y:S02]  /*e7e0*/  IMAD.MOV.U32 R8, RZ, RZ, 0x0 ;  /* 0x00000000ff087424 */ /* 0x000fe400078e00ff */
[----:B------:R-:W-:Y:S01]  /*e7f0*/  IMAD.MOV.U32 R9, RZ, RZ, 0x14f00000 ;  /* 0x14f00000ff097424 */ /* 0x000fe200078e00ff */
[----:B------:R-:W-:Y:S06]  /*e800*/  @P2 BRA `(.L_x_332) ;  /* 0x00000000001c2947 */ /* 0x000fec0003800000 */
[----:B------:R-:W3:Y:S01]  /*e810*/  S2R R11, SR_TID.X ;  /* 0x00000000000b7919 */ /* 0x000ee20000002100 */
[----:B-12---:R-:W-:-:S04]  /*e820*/  IMAD.MOV.U32 R3, RZ, RZ, 0x7800 ;  /* 0x00007800ff037424 */ /* 0x006fc800078e00ff */
[----:B------:R4:W-:Y:S01]  /*e830*/  SYNCS.ARRIVE.TRANS64 RZ, [R4+URZ+0x29830], R3 ;  /* 0x0298300304ff79a7 */ /* 0x0009e2000800003f */
[----:B---3--:R-:W-:-:S04]  /*e840*/  LOP3.LUT R11, R11, 0x1f, RZ, 0xc0, !PT ;  /* 0x0000001f0b0b7812 */ /* 0x008fc800078ec0ff */
[----:B------:R-:W-:-:S13]  /*e850*/  ISETP.NE.AND P0, PT, R11, RZ, PT ;  /* 0x000000ff0b00720c */ /* 0x000fda0003f05270 */
[----:B----4-:R-:W-:Y:S05]  /*e860*/  @!P0 BRA `(.L_x_332) ;  /* 0x0000000000048947 */ /* 0x010fea0003800000 */
[----:B------:R-:W-:Y:S01]  /*e870*/  BPT.TRAP 0x1 ;  /* 0x000000040000795c */ /* 0x000fe20000300000 */
.L_x_332:
[----:B------:R-:W-:Y:S05]  /*e880*/  BSYNC B1 ;  /* 0x0000000000017941 */ /* 0x000fea0003800000 */
.L_x_331:
[----:B------:R-:W3:Y:S04]  /*e890*/  LDL R11, [R1+0x8] ;  /* 0x00000800010b7983 */ /* 0x000ee80000100800 */
[----:B-12---:R-:W2:Y:S01]  /*e8a0*/  LDL R3, [R1] ;  /* 0x0000000001037983 */ /* 0x006ea20000100800 */
[----:B------:R-:W-:Y:S01]  /*e8b0*/  R2UR UR10, R10 ;  /* 0x000000000a0a72ca */ /* 0x000fe200000e0000 */
[----:B------:R-:W-:Y:S01]  /*e8c0*/  UIADD3 UR4, UP0, UR54, 0x370, URZ ;  /* 0x0000037036047890 */ /* 0x000fe2000ff1e03f */
[----:B------:R-:W-:Y:S01]  /*e8d0*/  R2UR UR6, R8 ;  /* 0x00000000080672ca */ /* 0x000fe200000e0000 */
[----:B------:R-:W-:Y:S01]  /*e8e0*/  VIADD R4, R4, 0x29830 ;  /* 0x0002983004047836 */ /* 0x000fe20000000000 */
[----:B------:R-:W-:Y:S01]  /*e8f0*/  R2UR UR7, R9 ;  /* 0x00000000090772ca */ /* 0x000fe200000e0000 */
[----:B------:R-:W-:Y:S01]  /*e900*/  UIADD3.X UR5, URZ, UR55, URZ, UP0, !UPT ;  /* 0x000000373f057290 */ /* 0x000fe200087fe43f */
[----:B------:R-:W-:-:S02]  /*e910*/  PLOP3.LUT P0, PT, PT, PT, PT, 0x80, 0x0 ;  /* 0x000000000000781c */ /* 0x000fc40003f0f070 */
[----:B---3--:R-:W-:Y:S01]  /*e920*/  R2UR UR12, R11 ;  /* 0x000000000b0c72ca */ /* 0x008fe200000e0000 */
[----:B--2---:R-:W-:-:S04]  /*e930*/  IMAD R2, R3, 0x7800, R2 ;  /* 0x0000780003027824 */ /* 0x004fc800078e0202 */
[----:B------:R-:W-:-:S10]  /*e940*/  VIADD R3, R2, 0x1a400 ;  /* 0x0001a40002037836 */ /* 0x000fd40000000000 */
.L_x_333:
        /* <DEDUP_REMOVED lines=16> */
.L_x_334:
        /* <DEDUP_REMOVED lines=16> */
.L_x_335:
        /* <DEDUP_REMOVED lines=8> */
[----:B---3--:R-:W-:Y:S05]  /*ebd0*/  @P0 BRA.U.ANY `(.L_x_335) ;  /* 0xfffffffd00dc0947 */ /* 0x008fea000393ffff */
.L_x_322:
[----:B------:R-:W-:Y:S05]  /*ebe0*/  BSYNC B0 ;  /* 0x0000000000007941 */ /* 0x000fea0003800000 */
.L_x_321:
[----:B------:R-:W-:-:S06]  /*ebf0*/  UISETP.NE.AND UP0, UPT, UR42, 0x3, UPT ;  /* 0x000000032a00788c */ /* 0x000fcc000bf05270 */
[----:B------:R-:W-:-:S13]  /*ec00*/  PLOP3.LUT P0, PT, PT, PT, UP0, 0x80, 0x0 ;  /* 0x000000000000781c */ /* 0x000fda0003f0f008 */
[----:B------:R-:W-:Y:S05]  /*ec10*/  @!P0 BRA `(.L_x_336) ;  /* 0x0000000000048947 */ /* 0x000fea0003800000 */
[----:B------:R-:W-:Y:S01]  /*ec20*/  BPT.TRAP 0x1 ;  /* 0x000000040000795c */ /* 0x000fe20000300000 */
.L_x_336:
[----:B------:R-:W-:Y:S01]  /*ec30*/  IMAD.U32 R2, RZ, RZ, UR51 ;  /* 0x00000033ff027e24 */ /* 0x000fe2000f8e00ff */
[----:B------:R-:W-:Y:S01]  /*ec40*/  LEA R3, R7, UR41, 0x3 ;  /* 0x0000002907037c11 */ /* 0x000fe2000f8e18ff */
[----:B------:R-:W-:Y:S03]  /*ec50*/  BSSY B0, `(.L_x_337) ;  /* 0x0000007000007945 */ /* 0x000fe60003800000 */
[----:B------:R-:W-:Y:S01]  /*ec60*/  ISETP.NE.AND P0, PT, R2, 0x3, PT ;  /* 0x000000030200780c */ /* 0x000fe20003f05270 */
[----:B------:R3:W-:Y:S01]  /*ec70*/  STL [R1+0x4], R3 ;  /* 0x0000040301007387 */ /* 0x0007e20000100800 */
[----:B------:R-:W-:-:S04]  /*ec80*/  LOP3.LUT R2, R6, 0x1, RZ, 0x3c, !PT ;  /* 0x0000000106027812 */ /* 0x000fc800078e3cff */
[----:B------:R-:W-:-:S04]  /*ec90*/  SHF.L.U32 R2, R2, 0x1f, RZ ;  /* 0x0000001f02027819 */ /* 0x000fc800000006ff */
[----:B------:R-:W4:Y:S02]  /*eca0*/  SYNCS.PHASECHK.TRANS64.TRYWAIT P2, [R3+URZ+0x29870], R2 ;  /* 0x02987002030075a7 */ /* 0x000f24000804017f */
[----:B---34-:R-:W-:Y:S05]  /*ecb0*/  @!P2 BRA `(.L_x_338) ;  /* 0x000000200048a947 */ /* 0x018fea0003800000 */
.L_x_388:
[----:B------:R-:W-:Y:S05]  /*ecc0*/  BSYNC B0 ;  /* 0x0000000000007941 */ /* 0x000fea0003800000 */
.L_x_337:
[----:B------:R-:W-:Y:S05]  /*ecd0*/  @!P0 BRA `(.L_x_339) ;  /* 0x0000000000048947 */ /* 0x000fea0003800000 */
[----:B------:R-:W-:Y:S01]  /*ece0*/  BPT.TRAP 0x1 ;  /* 0x000000040000795c */ /* 0x000fe20000300000 */
.L_x_339:
[----:B---3--:R-:W3:Y:S01]  /*ecf0*/  LDL R2, [R1+0x4] ;  /* 0x0000040001027983 */ /* 0x008ee20000100800 */
[----:B------:R-:W-:-:S04]  /*ed00*/  SHF.L.U32 R3, R6, 0x1f, RZ ;  /* 0x0000001f06037819 */ /* 0x000fc800000006ff */
[----:B---3--:R3:W4:Y:S02]  /*ed10*/  SYNCS.PHASECHK.TRANS64.TRYWAIT P2, [R2+URZ+0x29860], R3 ;  /* 0x02986003020075a7 */ /* 0x008724000804017f */
[----:B---3--:R-:W-:Y:S01]  /*ed20*/  IMAD R2, R7, 0x5000, RZ ;  /* 0x0000500007027824 */ /* 0x008fe200078e02ff */
[----:B----4-:R-:W-:Y:S06]  /*ed30*/  @!P2 BRA `(.L_x_340) ;  /* 0x000000200040a947 */ /* 0x010fec0003800000 */
.L_x_389:
[----:B-1----:R-:W3:Y:S04]  /*ed40*/  LDL R4, [R1+0x28] ;  /* 0x0000280001047983 */ /* 0x002ee80000100800 */
[----:B------:R-:W4:Y:S01]  /*ed50*/  LDL R12, [R1+0x1c] ;  /* 0x00001c00010c7983 */ /* 0x000f220000100800 */
[----:B------:R-:W-:Y:S05]  /*ed60*/  WARPSYNC.ALL ;  /* 0x0000000000007948 */ /* 0x000fea0003800000 */
[----:B------:R-:W1:Y:S01]  /*ed70*/  S2R R8, SR_TID.X ;  /* 0x0000000000087919 */ /* 0x000e620000002100 */
[----:B--2---:R-:W-:Y:S01]  /*ed80*/  IMAD.MOV.U32 R10, RZ, RZ, 0x40 ;  /* 0x00000040ff0a7424 */ /* 0x004fe200078e00ff */
[----:B-1----:R-:W-:-:S04]  /*ed90*/  LOP3.LUT P2, RZ, R8, 0x4, RZ, 0xc0, !PT ;  /* 0x0000000408ff7812 */ /* 0x002fc8000784c0ff */
[----:B------:R-:W-:Y:S02]  /*eda0*/  SEL R10, R10, 0xffffffc0, !P2 ;  /* 0xffffffc00a0a7807 */ /* 0x000fe40005000000 */
[C---:B---3--:R-:W-:Y:S02]  /*edb0*/  LOP3.LUT R3, R2.reuse, R4, RZ, 0xfc, !PT ;  /* 0x0000000402037212 */ /* 0x048fe400078efcff */
        /* <DEDUP_REMOVED lines=71> */
.L_x_341:
        /* <DEDUP_REMOVED lines=11> */
.L_x_320:
[----:B------:R-:W-:Y:S04]  /*f2e0*/  BSSY B0, `(.L_x_343) ;  /* 0x000000f000007945 */ /* 0x000fe80003800000 */
[----:B------:R-:W-:Y:S05]  /*f2f0*/  @P1 BRA `(.L_x_344) ;  /* 0x0000000000341947 */ /* 0x000fea0003800000 */
[----:B------:R-:W4:Y:S01]  /*f300*/  S2R R5, SR_LANEID ;  /* 0x0000000000057919 */ /* 0x000f220000000000 */
[----:B------:R-:W-:Y:S01]  /*f310*/  VOTEU.ANY UR4, UPT, PT ;  /* 0x0000000000047886 */ /* 0x000fe200038e0100 */
[----:B--23--:R-:W2:Y:S01]  /*f320*/  LDC.64 R2, c[0x0][0xc38] ;  /* 0x00030e00ff027b82 */ /* 0x00cea20000000a00 */
[----:B------:R-:W4:Y:S02]  /*f330*/  FLO.U32 R0, UR4 ;  /* 0x0000000400007d00 */ /* 0x000f2400080e0000 */
[----:B----4-:R-:W-:-:S06]  /*f340*/  ISETP.EQ.U32.AND P0, PT, R0, R5, PT ;  /* 0x000000050000720c */ /* 0x010fcc0003f02070 */
[----:B------:R-:W2:Y:S07]  /*f350*/  POPC R5, UR4 ;  /* 0x0000000400057d09 */ /* 0x000eae0008000000 */
[----:B--2---:R-:W2:Y:S01]  /*f360*/  @P0 ATOMG.E.ADD.STRONG.GPU PT, R3, desc[UR46][R2.64], R5 ;  /* 0x00000005020309a8 */ /* 0x004ea200081ee1ee */
[----:B-1----:R-:W1:Y:S02]  /*f370*/  S2R R4, SR_LTMASK ;  /* 0x0000000000047919 */ /* 0x002e640000003900 */
[----:B-1----:R-:W-:-:S04]  /*f380*/  LOP3.LUT R4, R4, UR4, RZ, 0xc0, !PT ;  /* 0x0000000404047c12 */ /* 0x002fc8000f8ec0ff */
[----:B-----5:R-:W1:Y:S01]  /*f390*/  POPC R7, R4 ;  /* 0x0000000400077309 */ /* 0x020e620000000000 */
[----:B--2---:R-:W1:Y:S02]  /*f3a0*/  SHFL.IDX PT, R0, R3, R0, 0x1f ;  /* 0x00001f0003007589 */ /* 0x004e6400000e0000 */
[----:B-1----:R-:W-:-:S05]  /*f3b0*/  IADD3 R0, R0, UR50, R7 ;  /* 0x0000003200007c10 */ /* 0x002fca000fffe007 */
[----:B------:R4:W-:Y:S02]  /*f3c0*/  STL [R1+0x20], R0 ;  /* 0x0000200001007387 */ /* 0x0009e40000100800 */
.L_x_344:
[----:B------:R-:W-:Y:S05]  /*f3d0*/  BSYNC B0 ;  /* 0x0000000000007941 */ /* 0x000fea0003800000 */
.L_x_343:
[----:B------:R-:W-:-:S06]  /*f3e0*/  UISETP.NE.AND UP0, UPT, UR42, 0x3, UPT ;  /* 0x000000032a00788c */ /* 0x000fcc000bf05270 */
[----:B------:R-:W-:-:S13]  /*f3f0*/  PLOP3.LUT P0, PT, PT, PT, UP0, 0x80, 0x0 ;  /* 0x000000000000781c */ /* 0x000fda0003f0f008 */
[----:B------:R-:W-:Y:S05]  /*f400*/  @!P0 BRA `(.L_x_345) ;  /* 0x0000000000048947 */ /* 0x000fea0003800000 */
[----:B------:R-:W-:Y:S01]  /*f410*/  BPT.TRAP 0x1 ;  /* 0x000000040000795c */ /* 0x000fe20000300000 */
.L_x_345:
[----:B--23--:R-:W2:Y:S04]  /*f420*/  LDL R2, [R1+0xc] ;  /* 0x00000c0001027983 */ /* 0x00cea80000100800 */
[----:B----4-:R-:W3:Y:S01]  /*f430*/  LDL R0, [R1] ;  /* 0x0000000001007983 */ /* 0x010ee20000100800 */
[----:B------:R-:W-:Y:S01]  /*f440*/  BSSY B0, `(.L_x_346) ;  /* 0x0000008000007945 */ /* 0x000fe20003800000 */
[----:B--2---:R-:W-:-:S04]  /*f450*/  LOP3.LUT R3, R2, 0x1, RZ, 0x3c, !PT ;  /* 0x0000000102037812 */ /* 0x004fc800078e3cff */
[----:B------:R-:W-:Y:S02]  /*f460*/  SHF.L.U32 R3, R3, 0x1f, RZ ;  /* 0x0000001f03037819 */ /* 0x000fe400000006ff */
[----:B---3--:R-:W-:-:S04]  /*f470*/  LEA R20, R0, UR41, 0x3 ;  /* 0x0000002900147c11 */ /* 0x008fc8000f8e18ff */
[----:B------:R-:W2:Y:S01]  /*f480*/  SYNCS.PHASECHK.TRANS64.TRYWAIT P0, [R20+URZ+0x29870], R3 ;  /* 0x02987003140075a7 */ /* 0x000ea2000800017f */
[----:B------:R-:W-:-:S05]  /*f490*/  IMAD.U32 R0, RZ, RZ, UR51 ;  /* 0x00000033ff007e24 */ /* 0x000fca000f8e00ff */
[----:B------:R-:W-:Y:S01]  /*f4a0*/  ISETP.NE.AND P2, PT, R0, 0x3, PT ;  /* 0x000000030000780c */ /* 0x000fe20003f45270 */
[----:B--2---:R-:W-:-:S12]  /*f4b0*/  @!P0 BRA `(.L_x_347) ;  /* 0x0000001800788947 */ /* 0x004fd80003800000 */
.L_x_390:
[----:B------:R-:W-:Y:S05]  /*f4c0*/  BSYNC B0 ;  /* 0x0000000000007941 */ /* 0x000fea0003800000 */
.L_x_346:
[----:B------:R-:W-:Y:S05]  /*f4d0*/  @!P2 BRA `(.L_x_348) ;  /* 0x000000000004a947 */ /* 0x000fea0003800000 */
[----:B------:R-:W-:Y:S01]  /*f4e0*/  BPT.TRAP 0x1 ;  /* 0x000000040000795c */ /* 0x000fe20000300000 */
.L_x_348:
[----:B------:R-:W2:Y:S02]  /*f4f0*/  LDL R0, [R1+0xc] ;  /* 0x00000c0001007983 */ /* 0x000ea40000100800 */
[----:B--2---:R-:W-:-:S04]  /*f500*/  SHF.L.U32 R3, R0, 0x1f, RZ ;  /* 0x0000001f00037819 */ /* 0x004fc800000006ff */
[----:B------:R-:W2:Y:S02]  /*f510*/  SYNCS.PHASECHK.TRANS64.TRYWAIT P0, [R20+URZ+0x29860], R3 ;  /* 0x02986003140075a7 */ /* 0x000ea4000800017f */
[----:B--2---:R-:W-:Y:S05]  /*f520*/  @!P0 BRA `(.L_x_349) ;  /* 0x0000001800708947 */ /* 0x004fea0003800000 */
.L_x_391:
[----:B------:R-:W3:Y:S04]  /*f530*/  LDL R0, [R1] ;  /* 0x0000000001007983 */ /* 0x000ee80000100800 */
[----:B------:R-:W4:Y:S04]  /*f540*/  LDL R2, [R1+0x28] ;  /* 0x0000280001027983 */ /* 0x000f280000100800 */
[----:B------:R-:W2:Y:S01]  /*f550*/  LDL R12, [R1+0x1c] ;  /* 0x00001c00010c7983 */ /* 0x000ea20000100800 */
[----:B------:R-:W-:Y:S05]  /*f560*/  WARPSYNC.ALL ;  /* 0x0000000000007948 */ /* 0x000fea0003800000 */
[----:B------:R-:W0:Y:S01]  /*f570*/  S2R R8, SR_TID.X ;  /* 0x0000000000087919 */ /* 0x000e220000002100 */
[----:B------:R-:W-:Y:S01]  /*f580*/  IMAD.MOV.U32 R10, RZ, RZ, 0x40 ;  /* 0x00000040ff0a7424 */ /* 0x000fe200078e00ff */
[----:B0-----:R-:W-:-:S04]  /*f590*/  LOP3.LUT P0, RZ, R8, 0x4, RZ, 0xc0, !PT ;  /* 0x0000000408ff7812 */ /* 0x001fc8000780c0ff */
[----:B------:R-:W-:Y:S01]  /*f5a0*/  SEL R10, R10, 0xffffffc0, !P0 ;  /* 0xffffffc00a0a7807 */ /* 0x000fe20004000000 */
[----:B---3--:R-:W-:-:S05]  /*f5b0*/  IMAD R0, R0, 0x5000, RZ ;  /* 0x0000500000007824 */ /* 0x008fca00078e02ff */
[C---:B----4-:R-:W-:Y:S02]  /*f5c0*/  LOP3.LUT R2, R0.reuse, R2, RZ, 0xfc, !PT ;  /* 0x0000000200027212 */ /* 0x050fe400078efcff */
[----:B--2---:R-:W-:-:S03]  /*f5d0*/  IADD3 R0, R0, UR41, R12 ;  /* 0x0000002900007c10 */ /* 0x004fc6000fffe00c */
[----:B-1---5:R-:W0:Y:S01]  /*f5e0*/  LDSM.16.MT88.4 R4, [R2+UR41+0xa400] ;  /* 0x00a400290204783b */ /* 0x022e220008004200 */
[----:B------:R-:W-:-:S04]  /*f5f0*/  VIADD R3, R2, UR41 ;  /* 0x0000002902037c36 */ /* 0x000fc80008000000 */
[----:B------:R-:W-:Y:S01]  /*f600*/  IMAD.IADD R3, R10, 0x1, R3 ;  /* 0x000000010a037824 */ /* 0x000fe200078e0203 */
[C-C-:B0-----:R-:W-:Y:S02]  /*f610*/  PRMT R8, R4.reuse, 0x6420, R5.reuse ;  /* 0x0000642004087816 */ /* 0x141fe40000000005 */
[----:B------:R-:W-:Y:S02]  /*f620*/  PRMT R9, R4, 0x7531, R5 ;  /* 0x0000753104097816 */ /* 0x000fe40000000005 */
[C-C-:B------:R-:W-:Y:S02]  /*f630*/  PRMT R10, R6.reuse, 0x6420, R7.reuse ;  /* 0x00006420060a7816 */ /* 0x140fe40000000007 */
[----:B------:R-:W-:Y:S02]  /*f640*/  PRMT R11, R6, 0x7531, R7 ;  /* 0x00007531060b7816 */ /* 0x000fe40000000007 */
[----:B------:R-:W0:Y:S04]  /*f650*/  LDSM.16.MT88.4 R4, [R3+0xa400] ;  /* 0x00a400000304783b */ /* 0x000e280000004200 */
[----:B------:R0:W-:Y:S02]  /*f660*/  STSM.16.M88.4 [R0+0x400], R8 ;  /* 0x0004000800007844 */ /* 0x0001e40000000200 */
[----:B0-----:R-:W-:-:S02]  /*f670*/  PRMT R8, R4, 0x6420, R5 ;  /* 0x0000642004087816 */ /* 0x001fc40000000005 */
[----:B------:R-:W-:Y:S02]  /*f680*/  PRMT R9, R4, 0x7531, R5 ;  /* 0x0000753104097816 */ /* 0x000fe40000000005 */
[C-C-:B------:R-:W-:Y:S02]  /*f690*/  PRMT R10, R6.reuse, 0x6420, R7.reuse ;  /* 0x00006420060a7816 */ /* 0x140fe40000000007 */
[----:B------:R-:W-:-:S05]  /*f6a0*/  PRMT R11, R6, 0x7531, R7 ;  /* 0x00007531060b7816 */ /* 0x000fca0000000007 */
[----:B------:R-:W-:Y:S04]  /*f6b0*/  STSM.16.M88.4 [R0+0xc00], R8 ;  /* 0x000c000800007844 */ /* 0x000fe80000000200 */
[----:B------:R-:W0:Y:S02]  /*f6c0*/  LDSM.16.MT88.4 R4, [R2+UR41+0xb400] ;  /* 0x00b400290204783b */ /* 0x000e240008004200 */
[C-C-:B0-----:R-:W-:Y:S02]  /*f6d0*/  PRMT R16, R4.reuse, 0x6420, R5.reuse ;  /* 0x0000642004107816 */ /* 0x141fe40000000005 */
[----:B------:R-:W-:Y:S02]  /*f6e0*/  PRMT R17, R4, 0x7531, R5 ;  /* 0x0000753104117816 */ /* 0x000fe40000000005 */
[----:B------:R-:W-:-:S02]  /*f6f0*/  PRMT R18, R6, 0x6420, R7 ;  /* 0x0000642006127816 */ /* 0x000fc40000000007 */
[----:B------:R-:W-:Y:S02]  /*f700*/  PRMT R19, R6, 0x7531, R7 ;  /* 0x0000753106137816 */ /* 0x000fe40000000007 */
[----:B------:R-:W0:Y:S04]  /*f710*/  LDSM.16.MT88.4 R4, [R3+0xb400] ;  /* 0x00b400000304783b */ /* 0x000e280000004200 */
[----:B------:R-:W-:Y:S01]  /*f720*/  STSM.16.M88.4 [R0+0x1400], R16 ;  /* 0x0014001000007844 */ /* 0x000fe20000000200 */
[C-C-:B0-----:R-:W-:Y:S02]  /*f730*/  PRMT R8, R4.reuse, 0x6420, R5.reuse ;  /* 0x0000642004087816 */ /* 0x141fe40000000005 */
[----:B------:R-:W-:Y:S02]  /*f740*/  PRMT R9, R4, 0x7531, R5 ;  /* 0x0000753104097816 */ /* 0x000fe40000000005 */
[----:B------:R-:W-:-:S02]  /*f750*/  PRMT R10, R6, 0x6420, R7 ;  /* 0x00006420060a7816 */ /* 0x000fc40000000007 */
        /* <DEDUP_REMOVED lines=32> */
[----:B------:R1:W-:Y:S01]  /*f960*/  STSM.16.M88.4 [R0+0x4400], R12 ;  /* 0x0044000c00007844 */ /* 0x0003e20000000200 */
[C-C-:B0-----:R-:W-:Y:S02]  /*f970*/  PRMT R8, R4.reuse, 0x6420, R5.reuse ;  /* 0x0000642004087816 */ /* 0x141fe40000000005 */
        /* <DEDUP_REMOVED lines=9> */
[----:B0-----:R-:W0:Y:S01]  /*fa10*/  FENCE.VIEW.ASYNC.S ;  /* 0x00000000000073c6 */ /* 0x001e220000000000 */
[----:B------:R-:W-:Y:S05]  /*fa20*/  @!P2 BRA `(.L_x_350) ;  /* 0x000000000004a947 */ /* 0x000fea0003800000 */
[----:B------:R-:W-:Y:S01]  /*fa30*/  BPT.TRAP 0x1 ;  /* 0x000000040000795c */ /* 0x000fe20000300000 */
.L_x_350:
[----:B------:R-:W2:Y:S01]  /*fa40*/  LDL.LU R2, [R1] ;  /* 0x0000000001027983 */ /* 0x000ea20000300800 */
[----:B0-----:R-:W-:Y:S03]  /*fa50*/  SYNCS.ARRIVE.TRANS64.A1T0 RZ, [R20+URZ+0x29850], RZ ;  /* 0x029850ff14ff79a7 */ /* 0x001fe6000810003f */
[----:B------:R-:W3:Y:S01]  /*fa60*/  LDL.LU R3, [R1+0xc] ;  /* 0x00000c0001037983 */ /* 0x000ee20000300800 */
[----:B-1----:R-:W-:-:S05]  /*fa70*/  @!P1 VIADD R0, R20, 0x29880 ;  /* 0x0002988014009836 */ /* 0x002fca0000000000 */
[----:B------:R-:W-:Y:S01]  /*fa80*/  @!P1 PRMT R0, RZ, 0x654, R0 ;  /* 0x00000654ff009816 */ /* 0x000fe20000000000 */
[----:B------:R-:W-:Y:S06]  /*fa90*/  BAR.SYNC.DEFER_BLOCKING 0x2, 0x80 ;  /* 0x0082000000007b1d */ /* 0x000fec0000010000 */
[----:B------:R2:W-:Y:S02]  /*faa0*/  @!P1 SYNCS.ARRIVE.TRANS64.RED.A1T0 RZ, [R0+URZ], RZ ;  /* 0x000000ff00ff99a7 */ /* 0x0005e4000810043f */
[----:B--2---:R-:W-:-:S05]  /*fab0*/  VIADD R0, R2, 0x1 ;  /* 0x0000000102007836 */ /* 0x004fca0000000000 */
[----:B------:R-:W-:-:S04]  /*fac0*/  ISETP.NE.AND P0, PT, R0, 0x2, PT ;  /* 0x000000020000780c */ /* 0x000fc80003f05270 */
[----:B------:R-:W-:Y:S02]  /*fad0*/  SEL R2, RZ, 0x1, P0 ;  /* 0x00000001ff027807 */ /* 0x000fe40000000000 */
[----:B------:R-:W-:Y:S02]  /*fae0*/  SEL R0, R0, RZ, P0 ;  /* 0x000000ff00007207 */ /* 0x000fe40000000000 */
[----:B---3--:R-:W-:-:S03]  /*faf0*/  LOP3.LUT R3, R3, R2, RZ, 0x3c, !PT ;  /* 0x0000000203037212 */ /* 0x008fc600078e3cff */
[----:B------:R0:W-:Y:S04]  /*fb00*/  STL [R1], R0 ;  /* 0x0000000001007387 */ /* 0x0001e80000100800 */
[----:B------:R0:W-:Y:S02]  /*fb10*/  STL [R1+0xc], R3 ;  /* 0x00000c0301007387 */ /* 0x0001e40000100800 */
.L_x_304:
[----:B------:R-:W-:Y:S05]  /*fb20*/  BSYNC B6 ;  /* 0x0000000000067941 */ /* 0x000fea0003800000 */
.L_x_302:
[----:B01----:R-:W2:Y:S02]  /*fb30*/  LDL R0, [R1+0x30] ;  /* 0x0000300001007983 */ /* 0x003ea40000100800 */
[----:B--2---:R-:W-:-:S13]  /*fb40*/  ISETP.NE.AND P0, PT, R0, RZ, PT ;  /* 0x000000ff0000720c */ /* 0x004fda0003f05270 */
[----:B------:R-:W-:Y:S05]  /*fb50*/  @!P0 BRA `(.L_x_351) ;  /* 0x0000000000308947 */ /* 0x000fea0003800000 */
[----:B------:R-:W0:Y:S08]  /*fb60*/  S2UR UR5, SR_CgaCtaId ;  /* 0x00000000000579c3 */ /* 0x000e300000008800 */
[----:B------:R-:W-:Y:S06]  /*fb70*/  BAR.SYNC.DEFER_BLOCKING 0x5, 0x180 ;  /* 0x0146000000007b1d */ /* 0x000fec0000010000 */
[----:B------:R-:W-:-:S02]  /*fb80*/  UMOV UR4, 0x400 ;  /* 0x0000040000047882 */ /* 0x000fc40000000000 */
[----:B0-----:R-:W-:-:S09]  /*fb90*/  ULEA UR4, UR5, UR4, 0x18 ;  /* 0x0000000405047291 */ /* 0x001fd2000f8ec03f */
[----:B------:R-:W0:Y:S04]  /*fba0*/  LDS.128 R4, [UR4+0x298d0] ;  /* 0x0298d004ff047984 */ /* 0x000e280008000c00 */
[----:B0-----:R1:W-:Y:S01]  /*fbb0*/  STL.64 [R1+0x20], R4 ;  /* 0x0000200401007387 */ /* 0x0013e20000100a00 */
[----:B------:R-:W-:Y:S02]  /*fbc0*/  IMAD.MOV.U32 R2, RZ, RZ, R7 ;  /* 0x000000ffff027224 */ /* 0x000fe400078e0007 */
[----:B------:R-:W-:-:S03]  /*fbd0*/  IMAD.MOV.U32 R0, RZ, RZ, R6 ;  /* 0x000000ffff007224 */ /* 0x000fc600078e0006 */
[----:B------:R-:W-:Y:S02]  /*fbe0*/  R2UR UR52, R2 ;  /* 0x00000000023472ca */ /* 0x000fe400000e0000 */
[----:B------:R-:W-:Y:S01]  /*fbf0*/  R2UR UR38, R0 ;  /* 0x00000000002672ca */ /* 0x000fe200000e0000 */
[----:B------:R-:W-:Y:S06]  /*fc00*/  BAR.ARV 0x4, 0x180 ;  /* 0x0106000000007b1d */ /* 0x000fec0000002000 */
[----:B------:R-:W-:Y:S08]  /*fc10*/  BRA `(.L_x_352) ;  /* 0x00000008003c7947 */ /* 0x000ff00003800000 */
.L_x_351:
[----:B------:R-:W0:Y:S01]  /*fc20*/  S2R R2, SR_TID.X ;  /* 0x0000000000027919 */ /* 0x000e220000002100 */
[----:B------:R-:W-:Y:S01]  /*fc30*/  ULDC UR4, c[0x0][0xc14] ;  /* 0x0003050000047ab9 */ /* 0x000fe20000000800 */
[----:B------:R-:W2:Y:S01]  /*fc40*/  LDL.LU R0, [R1+0x20] ;  /* 0x0000200001007983 */ /* 0x000ea20000300800 */
[----:B------:R-:W-:Y:S01]  /*fc50*/  IMAD.MOV.U32 R4, RZ, RZ, RZ ;  /* 0x000000ffff047224 */ /* 0x000fe200078e00ff */
[----:B0-----:R-:W-:-:S04]  /*fc60*/  LOP3.LUT R9, R2, 0x1f, RZ, 0xc0, !PT ;  /* 0x0000001f02097812 */ /* 0x001fc800078ec0ff */
[C---:B------:R-:W-:Y:S01]  /*fc70*/  ISETP.NE.AND P0, PT, R9.reuse, 0x1f, PT ;  /* 0x0000001f0900780c */ /* 0x040fe20003f05270 */
[----:B------:R-:W-:-:S05]  /*fc80*/  VIADD R5, R9, UR52 ;  /* 0x0000003409057c36 */ /* 0x000fca0008000000 */
[----:B------:R-:W-:Y:S01]  /*fc90*/  ISETP.GE.OR P1, PT, R5, UR4, !P0 ;  /* 0x0000000405007c0c */ /* 0x000fe2000c726670 */
[----:B------:R-:W-:-:S12]  /*fca0*/  ULDC UR4, c[0x0][0xc14] ;  /* 0x0003050000047ab9 */ /* 0x000fd80000000800 */
[----:B------:R-:W0:Y:S02]  /*fcb0*/  @!P1 LDC.64 R2, c[0x0][0xc58] ;  /* 0x00031600ff029b82 */ /* 0x000e240000000a00 */
[----:B0-----:R-:W-:-:S05]  /*fcc0*/  @!P1 IMAD.WIDE R2, R5, 0x4, R2 ;  /* 0x0000000405029825 */ /* 0x001fca00078e0202 */
[----:B------:R-:W3:Y:S01]  /*fcd0*/  @!P1 LDG.E R4, desc[UR46][R2.64] ;  /* 0x0000002e02049981 */ /* 0x000ee2000c1e1900 */
[C---:B------:R-:W-:Y:S02]  /*fce0*/  ISETP.NE.AND P1, PT, R9.reuse, RZ, PT ;  /* 0x000000ff0900720c */ /* 0x040fe40003f25270 */
[C---:B------:R-:W-:Y:S02]  /*fcf0*/  ISETP.GE.U32.AND P2, PT, R9.reuse, 0x2, PT ;  /* 0x000000020900780c */ /* 0x040fe40003f46070 */
[C---:B------:R-:W-:Y:S02]  /*fd00*/  ISETP.GE.U32.AND P3, PT, R9.reuse, 0x4, PT ;  /* 0x000000040900780c */ /* 0x040fe40003f66070 */
[C---:B------:R-:W-:Y:S02]  /*fd10*/  ISETP.GE.U32.AND P4, PT, R9.reuse, 0x8, PT ;  /* 0x000000080900780c */ /* 0x040fe40003f86070 */
[----:B------:R-:W-:Y:S01]  /*fd20*/  ISETP.GE.U32.AND P5, PT, R9, 0x10, PT ;  /* 0x000000100900780c */ /* 0x000fe20003fa6070 */
[----:B--2---:R-:W-:-:S02]  /*fd30*/  IMAD.MOV.U32 R8, RZ, RZ, R0 ;  /* 0x000000ffff087224 */ /* 0x004fc400078e0000 */
[----:B---3--:R-:W0:Y:S02]  /*fd40*/  SHFL.UP PT, R0, R4, 0x1, RZ ;  /* 0x0420000004007989 */ /* 0x008e2400000e00ff */
        /* <DEDUP_REMOVED lines=11> */
[----:B------:R-:W0:Y:S04]  /*fe00*/  SHFL.UP PT, R2, R7, 0x10, RZ ;  /* 0x0600000007027989 */ /* 0x000e2800000e00ff */
[----:B------:R-:W-:Y:S01]  /*fe10*/  SHFL.IDX PT, R9, R8, 0x1, 0x1f ;  /* 0x00201f0008097f89 */ /* 0x000fe200000e0000 */
[----:B0-----:R-:W-:-:S05]  /*fe20*/  SEL R2, R2, RZ, P5 ;  /* 0x000000ff02027207 */ /* 0x001fca0002800000 */
[----:B------:R-:W-:Y:S02]  /*fe30*/  IMAD.IADD R3, R7, 0x1, R2 ;  /* 0x0000000107037824 */ /* 0x000fe400078e0202 */
[----:B------:R-:W0:Y:S03]  /*fe40*/  LDC R2, c[0x0][0xc10] ;  /* 0x00030400ff027b82 */ /* 0x000e260000000800 */
[----:B------:R-:W0:Y:S04]  /*fe50*/  SHFL.IDX PT, R5, R3, 0x1f, 0x1f ;  /* 0x03e01f0003057f89 */ /* 0x000e2800000e0000 */
[----:B------:R-:W1:Y:S01]  /*fe60*/  SHFL.IDX PT, R0, R8, RZ, 0x1f ;  /* 0x00001fff08007589 */ /* 0x000e6200000e0000 */
[----:B0-----:R-:W-:-:S04]  /*fe70*/  IMAD R6, R5, R2, RZ ;  /* 0x0000000205067224 */ /* 0x001fc800078e02ff */
[----:B------:R-:W-:-:S05]  /*fe80*/  IMAD.IADD R5, R9, 0x1, R6 ;  /* 0x0000000109057824 */ /* 0x000fca00078e0206 */
[----:B-1----:R-:W-:-:S13]  /*fe90*/  ISETP.GT.AND P6, PT, R5, R0, PT ;  /* 0x000000000500720c */ /* 0x002fda0003fc4270 */
[----:B------:R-:W-:Y:S05]  /*fea0*/  @P6 BRA `(.L_x_353) ;  /* 0x0000000000906947 */ /* 0x000fea0003800000 */
.L_x_357:
[----:B------:R-:W-:-:S04]  /*feb0*/  UIADD3 UR52, UR52, 0x1f, URZ ;  /* 0x0000001f34347890 */ /* 0x000fc8000fffe03f */
[----:B------:R-:W-:-:S06]  /*fec0*/  UISETP.GE.AND UP0, UPT, UR52, UR4, UPT ;  /* 0x000000043400728c */ /* 0x000fcc000bf06270 */
[----:B------:R-:W-:-:S13]  /*fed0*/  PLOP3.LUT P6, PT, PT, PT, UP0, 0x40, 0x0 ;  /* 0x000000000000781c */ /* 0x000fda0003fce808 */
[----:B------:R-:W-:Y:S05]  /*fee0*/  @!P6 BRA `(.L_x_354) ;  /* 0x00000004003ce947 */ /* 0x000fea0003800000 */
[----:B------:R-:W0:Y:S01]  /*fef0*/  S2R R2, SR_TID.X ;  /* 0x0000000000027919 */ /* 0x000e220000002100 */
[----:B------:R-:W-:Y:S01]  /*ff00*/  BSSY B0, `(.L_x_355) ;  /* 0x0000009000007945 */ /* 0x000fe20003800000 */
[----:B------:R-:W-:Y:S01]  /*ff10*/  IMAD.MOV.U32 R4, RZ, RZ, RZ ;  /* 0x000000ffff047224 */ /* 0x000fe200078e00ff */
[----:B0-----:R-:W-:-:S05]  /*ff20*/  LOP3.LUT R2, R2, 0x1f, RZ, 0xc0, !PT ;  /* 0x0000001f02027812 */ /* 0x001fca00078ec0ff */
[----:B------:R-:W-:-:S05]  /*ff30*/  VIADD R7, R2, UR52 ;  /* 0x0000003402077c36 */ /* 0x000fca0008000000 */
[----:B------:R-:W-:-:S13]  /*ff40*/  ISETP.GE.OR P6, PT, R7, UR4, !P0 ;  /* 0x0000000407007c0c */ /* 0x000fda000c7c6670 */
[----:B------:R-:W-:Y:S05]  /*ff50*/  @P6 BRA `(.L_x_356) ;  /* 0x00000000000c6947 */ /* 0x000fea0003800000 */
[----:B------:R-:W0:Y:S02]  /*ff60*/  LDC.64 R2, c[0x0][0xc58] ;  /* 0x00031600ff027b82 */ /* 0x000e240000000a00 */
[----:B0-----:R-:W-:-:S05]  /*ff70*/  IMAD.WIDE R2, R7, 0x4, R2 ;  /* 0x0000000407027825 */ /* 0x001fca00078e0202 */
[----:B------:R0:W5:Y:S02]  /*ff80*/  LDG.E R4, desc[UR46][R2.64] ;  /* 0x0000002e02047981 */ /* 0x000164000c1e1900 */
.L_x_356:
[----:B------:R-:W-:Y:S05]  /*ff90*/  BSYNC B0 ;  /* 0x0000000000007941 */ /* 0x000fea0003800000 */
.L_x_355:
        /* <DEDUP_REMOVED lines=10> */
[----:B0-----:R-:W-:-:S04]  /*10040*/  SEL R2, R2, RZ, P4 ;  /* 0x000000ff02027207 */ /* 0x001fc80002000000 */
[----:B------:R-:W-:-:S05]  /*10050*/  IADD3 R8, R7, R2, RZ ;  /* 0x0000000207087210 */ /* 0x000fca0007ffe0ff */
[----:B------:R-:W0:Y:S02]  /*10060*/  SHFL.UP PT, R2, R8, 0x10, RZ ;  /* 0x0600000008027989 */ /* 0x000e2400000e00ff */
[----:B0-----:R-:W-:Y:S02]  /*10070*/  SEL R9, R2, RZ, P5 ;  /* 0x000000ff02097207 */ /* 0x001fe40002800000 */
[----:B------:R-:W0:Y:S03]  /*10080*/  LDC R2, c[0x0][0xc10] ;  /* 0x00030400ff027b82 */ /* 0x000e260000000800 */
[----:B------:R-:W-:-:S05]  /*10090*/  IMAD.IADD R3, R8, 0x1, R9 ;  /* 0x0000000108037824 */ /* 0x000fca00078e0209 */
[----:B------:R-:W0:Y:S02]  /*100a0*/  SHFL.IDX PT, R9, R3, 0x1f, 0x1f ;  /* 0x03e01f0003097f89 */ /* 0x000e2400000e0000 */
[----:B0-----:R-:W-:-:S04]  /*100b0*/  IMAD R6, R9, R2, RZ ;  /* 0x0000000209067224 */ /* 0x001fc800078e02ff */
[----:B------:R-:W-:-:S05]  /*100c0*/  IMAD.IADD R5, R6, 0x1, R5 ;  /* 0x0000000106057824 */ /* 0x000fca00078e0205 */
[----:B------:R-:W-:-:S13]  /*100d0*/  ISETP.GT.AND P6, PT, R5, R0, PT ;  /* 0x000000000500720c */ /* 0x000fda0003fc4270 */
[----:B------:R-:W-:Y:S05]  /*100e0*/  @!P6 BRA `(.L_x_357) ;  /* 0xfffffffc0070e947 */ /* 0x000fea000383ffff */
.L_x_353:
[----:B------:R-:W-:Y:S02]  /*100f0*/  IMAD.IADD R7, R5, 0x1, -R6 ;  /* 0x0000000105077824 */ /* 0x000fe400078e0a06 */
[----:B------:R-:W-:Y:S02]  /*10100*/  IMAD.MOV.U32 R6, RZ, RZ, RZ ;  /* 0x000000ffff067224 */ /* 0x000fe400078e00ff */
        /* <DEDUP_REMOVED lines=14> */
[----:B------:R-:W-:-:S06]  /*101f0*/  IMAD.U32 R6, RZ, RZ, UR5 ;  /* 0x00000005ff067e24 */ /* 0x000fcc000f8e00ff */
[----:B------:R1:W2:Y:S02]  /*10200*/  SHFL.IDX PT, R6, R3, R6, 0x1f ;  /* 0x00001f0603067589 */ /* 0x0002a400000e0000 */
.L_x_358:
[----:B--2---:R-:W-:Y:S01]  /*10210*/  IMAD R7, R6, R2, R7 ;  /* 0x0000000206077224 */ /* 0x004fe200078e0207 */
[----:B------:R-:W-:Y:S01]  /*10220*/  UIADD3 UR52, UR4, UR52, URZ ;  /* 0x0000003404347290 */ /* 0x000fe2000fffe03f */
[--C-:B0-----:R-:W-:Y:S02]  /*10230*/  IMAD.MOV R6, RZ, RZ, -R9.reuse ;  /* 0x000000ffff067224 */ /* 0x101fe400078e0a09 */
[----:B------:R-:W-:Y:S01]  /*10240*/  IMAD.MOV.U32 R2, RZ, RZ, RZ ;  /* 0x000000ffff027224 */ /* 0x000fe200078e00ff */
[----:B------:R2:W-:Y:S01]  /*10250*/  STL [R1+0x20], R7 ;  /* 0x0000200701007387 */ /* 0x0005e20000100800 */
[----:B------:R-:W-:Y:S02]  /*10260*/  IMAD R6, R6, R5, RZ ;  /* 0x0000000506067224 */ /* 0x000fe400078e02ff */
[----:B-1----:R-:W-:Y:S02]  /*10270*/  IMAD.MOV.U32 R3, RZ, RZ, R9 ;  /* 0x000000ffff037224 */ /* 0x002fe400078e0009 */
[----:B------:R-:W-:Y:S01]  /*10280*/  IMAD.HI.U32 R9, R9, R6, R2 ;  /* 0x0000000609097227 */ /* 0x000fe200078e0002 */
[----:B------:R-:W-:-:S03]  /*10290*/  IABS R2, R4 ;  /* 0x0000000400027213 */ /* 0x000fc60000000000 */
[----:B------:R-:W-:Y:S02]  /*102a0*/  IMAD.IADD R3, R0, 0x1, -R7 ;  /* 0x0000000100037824 */ /* 0x000fe400078e0a07 */
[----:B------:R-:W-:-:S03]  /*102b0*/  IMAD.MOV R2, RZ, RZ, -R2 ;  /* 0x000000ffff027224 */ /* 0x000fc600078e0a02 */
[----:B------:R-:W-:-:S05]  /*102c0*/  IABS R0, R3 ;  /* 0x0000000300007213 */ /* 0x000fca0000000000 */
[----:B------:R-:W-:-:S04]  /*102d0*/  IMAD.HI.U32 R9, R9, R0, RZ ;  /* 0x0000000009097227 */ /* 0x000fc800078e00ff */
[----:B------:R-:W-:-:S05]  /*102e0*/  IMAD R0, R9, R2, R0 ;  /* 0x0000000209007224 */ /* 0x000fca00078e0200 */
[----:B------:R-:W-:-:S13]  /*102f0*/  ISETP.GT.U32.AND P1, PT, R5, R0, PT ;  /* 0x000000000500720c */ /* 0x000fda0003f24070 */
[----:B------:R-:W-:Y:S02]  /*10300*/  @!P1 IMAD.IADD R0, R0, 0x1, -R5 ;  /* 0x0000000100009824 */ /* 0x000fe400078e0a05 */
[----:B------:R-:W-:Y:S01]  /*10310*/  @!P1 VIADD R9, R9, 0x1 ;  /* 0x0000000109099836 */ /* 0x000fe20000000000 */
[----:B------:R-:W-:Y:S02]  /*10320*/  ISETP.NE.AND P1, PT, R4, RZ, PT ;  /* 0x000000ff0400720c */ /* 0x000fe40003f25270 */
[----:B------:R-:W-:Y:S02]  /*10330*/  ISETP.GE.U32.AND P0, PT, R0, R5, PT ;  /* 0x000000050000720c */ /* 0x000fe40003f06070 */
[----:B------:R-:W-:-:S04]  /*10340*/  LOP3.LUT R0, R3, R4, RZ, 0x3c, !PT ;  /* 0x0000000403007212 */ /* 0x000fc800078e3cff */
[----:B------:R-:W-:-:S07]  /*10350*/  ISETP.GE.AND P2, PT, R0, RZ, PT ;  /* 0x000000ff0000720c */ /* 0x000fce0003f46270 */
[----:B------:R-:W-:-:S06]  /*10360*/  @P0 VIADD R9, R9, 0x1 ;  /* 0x0000000109090836 */ /* 0x000fcc0000000000 */
[----:B------:R-:W-:Y:S01]  /*10370*/  @!P2 IMAD.MOV R9, RZ, RZ, -R9 ;  /* 0x000000ffff09a224 */ /* 0x000fe200078e0a09 */
[----:B------:R-:W-:-:S04]  /*10380*/  @!P1 LOP3.LUT R9, RZ, R4, RZ, 0x33, !PT ;  /* 0x00000004ff099212 */ /* 0x000fc800078e33ff */
[----:B------:R-:W-:Y:S01]  /*10390*/  R2UR UR38, R9 ;  /* 0x00000000092672ca */ /* 0x000fe200000e0000 */
[----:B------:R-:W-:-:S04]  /*103a0*/  IMAD.MOV R9, RZ, RZ, -R9 ;  /* 0x000000ffff097224 */ /* 0x000fc800078e0a09 */
[----:B------:R-:W-:-:S05]  /*103b0*/  IMAD R0, R4, R9, R3 ;  /* 0x0000000904007224 */ /* 0x000fca00078e0203 */
[----:B------:R2:W-:Y:S01]  /*103c0*/  STL [R1+0x24], R0 ;  /* 0x0000240001007387 */ /* 0x0005e20000100800 */
[----:B------:R-:W-:Y:S05]  /*103d0*/  BRA `(.L_x_359) ;  /* 0x0000000000107947 */ /* 0x000fea0003800000 */
.L_x_354:
[----:B------:R0:W-:Y:S01]  /*103e0*/  STL [R1+0x20], R0 ;  /* 0x0000200001007387 */ /* 0x0001e20000100800 */
[----:B------:R-:W-:Y:S01]  /*103f0*/  ULDC UR52, c[0x0][0xc14] ;  /* 0x0003050000347ab9 */ /* 0x000fe20000000800 */
[----:B------:R-:W-:Y:S02]  /*10400*/  UMOV UR38, URZ ;  /* 0x0000003f00267c82 */ /* 0x000fe40008000000 */
[----:B------:R0:W-:Y:S03]  /*10410*/  STL [R1+0x24], RZ ;  /* 0x000024ff01007387 */ /* 0x0001e60000100800 */
.L_x_359:
[----:B------:R-:W3:Y:S04]  /*10420*/  LDL R3, [R1+0x20] ;  /* 0x0000200001037983 */ /* 0x000ee80000100800 */
[----:B------:R-:W4:Y:S01]  /*10430*/  LDL R2, [R1+0x24] ;  /* 0x0000240001027983 */ /* 0x000f220000100800 */
[----:B------:R-:W-:Y:S02]  /*10440*/  IMAD.U32 R6, RZ, RZ, UR38 ;  /* 0x00000026ff067e24 */ /* 0x000fe4000f8e00ff */
[----:B--2---:R-:W-:Y:S01]  /*10450*/  IMAD.U32 R7, RZ, RZ, UR52 ;  /* 0x00000034ff077e24 */ /* 0x004fe2000f8e00ff */
[----:B0-----:R-:W0:Y:S02]  /*10460*/  S2R R0, SR_TID.X ;  /* 0x0000000000007919 */ /* 0x001e240000002100 */
[----:B0-----:R-:W-:Y:S01]  /*10470*/  LOP3.LUT R0, R0, 0x1f, RZ, 0xc0, !PT ;  /* 0x0000001f00007812 */ /* 0x001fe200078ec0ff */
[----:B------:R-:W-:Y:S03]  /*10480*/  BAR.SYNC.DEFER_BLOCKING 0x4, 0x180 ;  /* 0x0106000000007b1d */ /* 0x000fe60000010000 */
[----:B------:R-:W-:-:S13]  /*10490*/  ISETP.NE.AND P0, PT, R0, RZ, PT ;  /* 0x000000ff0000720c */ /* 0x000fda0003f05270 */
[----:B------:R-:W-:Y:S01]  /*104a0*/  @!P0 MOV R0, 0x400 ;  /* 0x0000040000008802 */ /* 0x000fe20000000f00 */
[----:B---3--:R-:W-:Y:S02]  /*104b0*/  IMAD.MOV.U32 R4, RZ, RZ, R3 ;  /* 0x000000ffff047224 */ /* 0x008fe400078e0003 */
[----:B------:R-:W0:Y:S01]  /*104c0*/  @!P0 S2R R3, SR_CgaCtaId ;  /* 0x0000000000038919 */ /* 0x000e220000008800 */
[----:B----4-:R-:W-:Y:S01]  /*104d0*/  IMAD.MOV.U32 R5, RZ, RZ, R2 ;  /* 0x000000ffff057224 */ /* 0x010fe200078e0002 */
[----:B0-----:R-:W-:-:S05]  /*104e0*/  @!P0 LEA R0, R3, R0, 0x18 ;  /* 0x0000000003008211 */ /* 0x001fca00078ec0ff */
[----:B------:R0:W-:Y:S01]  /*104f0*/  @!P0 STS.128 [R0+0x298d0], R4 ;  /* 0x0298d00400008388 */ /* 0x0001e20000000c00 */
[----:B------:R-:W-:Y:S06]  /*10500*/  BAR.ARV 0x5, 0x180 ;  /* 0x0146000000007b1d */ /* 0x000fec0000002000 */
.L_x_352:
[----:B------:R-:W-:Y:S02]  /*10510*/  ULDC UR4, c[0x0][0xc14] ;  /* 0x0003050000047ab9 */ /* 0x000fe40000000800 */
[----:B------:R-:W-:-:S06]  /*10520*/  UISETP.GE.AND UP0, UPT, UR52, UR4, UPT ;  /* 0x000000043400728c */ /* 0x000fcc000bf06270 */
[----:B------:R-:W-:-:S13]  /*10530*/  PLOP3.LUT P0, PT, PT, PT, UP0, 0x80, 0x0 ;  /* 0x000000000000781c */ /* 0x000fda0003f0f008 */
[----:B------:R-:W-:Y:S05]  /*10540*/  @!P0 BRA `(.L_x_360) ;  /* 0xffffffc400708947 */ /* 0x000fea000383ffff */
.L_x_300:
[----:B0-----:R-:W2:Y:S01]  /*10550*/  LDL.LU R0, [R1+0x2c] ;  /* 0x00002c0001007983 */ /* 0x001ea20000300800 */
[----:B------:R-:W-:Y:S01]  /*10560*/  BSSY B0, `(.L_x_361) ;  /* 0x000000b000007945 */ /* 0x000fe20003800000 */
[----:B-1----:R-:W0:Y:S01]  /*10570*/  S2R R5, SR_CgaCtaId ;  /* 0x0000000000057919 */ /* 0x002e220000008800 */
[----:B--2---:R-:W-:-:S05]  /*10580*/  VIADD R0, R0, 0x1 ;  /* 0x0000000100007836 */ /* 0x004fca0000000000 */
[----:B------:R-:W-:-:S04]  /*10590*/  LEA.HI R2, R0, R0, RZ, 0x1 ;  /* 0x0000000000027211 */ /* 0x000fc800078f08ff */
[----:B------:R-:W-:-:S05]  /*105a0*/  LOP3.LUT R3, R2, 0xfffffffe, RZ, 0xc0, !PT ;  /* 0xfffffffe02037812 */ /* 0x000fca00078ec0ff */
[----:B------:R-:W-:Y:S01]  /*105b0*/  IMAD.IADD R3, R0, 0x1, -R3 ;  /* 0x0000000100037824 */ /* 0x000fe200078e0a03 */
[----:B------:R-:W-:-:S04]  /*105c0*/  MOV R0, 0x400 ;  /* 0x0000040000007802 */ /* 0x000fc80000000f00 */
[----:B0-----:R-:W-:Y:S02]  /*105d0*/  LEA R0, R5, R0, 0x18 ;  /* 0x0000000005007211 */ /* 0x001fe400078ec0ff */
[----:B------:R-:W-:-:S04]  /*105e0*/  SHF.L.U32 R3, R3, 0x1f, RZ ;  /* 0x0000001f03037819 */ /* 0x000fc800000006ff */
[----:B------:R-:W0:Y:S02]  /*105f0*/  SYNCS.PHASECHK.TRANS64.TRYWAIT P0, [R0+URZ+0x29820], R3 ;  /* 0x02982003000075a7 */ /* 0x000e24000800017f */
[----:B0-----:R-:W-:Y:S05]  /*10600*/  @!P0 BRA `(.L_x_362) ;  /* 0x00000008004c8947 */ /* 0x001fea0003800000 */
.L_x_392:
[----:B------:R-:W-:Y:S05]  /*10610*/  BSYNC B0 ;  /* 0x0000000000007941 */ /* 0x000fea0003800000 */
.L_x_361:
[----:B------:R-:W-:-:S03]  /*10620*/  UMOV UR4, 0xffffffff ;  /* 0xffffffff00047882 */ /* 0x000fc60000000000 */
[----:B------:R-:W-:Y:S05]  /*10630*/  BRA.DIV UR4, `(.L_x_363) ;  /* 0x0000000a04547947 */ /* 0x000fea000b800000 */
[----:B------:R-:W1:Y:S02]  /*10640*/  S2R R2, SR_TID.X ;  /* 0x0000000000027919 */ /* 0x000e640000002100 */
[----:B-1----:R-:W-:-:S04]  /*10650*/  SHF.R.U32.HI R2, RZ, 0x5, R2 ;  /* 0x00000005ff027819 */ /* 0x002fc80000011602 */
[----:B------:R-:W-:-:S05]  /*10660*/  LOP3.LUT R2, R2, 0x3, RZ, 0xc0, !PT ;  /* 0x0000000302027812 */ /* 0x000fca00078ec0ff */
[----:B------:R1:W2:Y:S02]  /*10670*/  SHFL.IDX PT, R14, R2, RZ, 0x1f ;  /* 0x00001fff020e7589 */ /* 0x0002a400000e0000 */
.L_x_395:
[----:B--2---:R-:W-:Y:S01]  /*10680*/  ISETP.NE.AND P0, PT, R14, RZ, PT ;  /* 0x000000ff0e00720c */ /* 0x004fe20003f05270 */
[----:B------:R-:W-:-:S12]  /*10690*/  BSSY B0, `(.L_x_364) ;  /* 0x000002e000007945 */ /* 0x000fd80003800000 */
[----:B------:R-:W-:Y:S05]  /*106a0*/  @P0 BRA `(.L_x_365) ;  /* 0x0000000000b00947 */ /* 0x000fea0003800000 */
[----:B------:R-:W-:-:S03]  /*106b0*/  UMOV UR4, 0xffffffff ;  /* 0xffffffff00047882 */ /* 0x000fc60000000000 */
[----:B------:R-:W-:Y:S05]  /*106c0*/  BRA.DIV UR4, `(.L_x_366) ;  /* 0x0000000a04647947 */ /* 0x000fea000b800000 */
[----:B------:R-:W-:-:S13]  /*106d0*/  ELECT P6, URZ, PT ;  /* 0x00000000003f782f */ /* 0x000fda00038c0000 */
.L_x_398:
[----:B------:R-:W-:Y:S05]  /*106e0*/  @!P6 BRA `(.L_x_365) ;  /* 0x0000000000a0e947 */ /* 0x000fea0003800000 */
[----:B------:R-:W-:-:S06]  /*106f0*/  ULOP3.LUT UR4, UR40, 0x2, URZ, 0xfc, !UPT ;  /* 0x0000000228047892 */ /* 0x000fcc000f8efc3f */
[----:B-1----:R-:W-:-:S05]  /*10700*/  IMAD.U32 R2, RZ, RZ, UR4 ;  /* 0x00000004ff027e24 */ /* 0x002fca000f8e00ff */
[----:B------:R-:W-:-:S13]  /*10710*/  ISETP.NE.AND P0, PT, R2, 0x3, PT ;  /* 0x000000030200780c */ /* 0x000fda0003f05270 */
[----:B------:R-:W-:Y:S05]  /*10720*/  @!P0 BRA `(.L_x_367) ;  /* 0x0000000000048947 */ /* 0x000fea0003800000 */
[----:B------:R-:W-:Y:S01]  /*10730*/  BPT.TRAP 0x1 ;  /* 0x000000040000795c */ /* 0x000fe20000300000 */
.L_x_367:
[----:B0-----:R-:W2:Y:S04]  /*10740*/  LDL R3, [R1] ;  /* 0x0000000001037983 */ /* 0x001ea80000100800 */
[----:B------:R-:W3:Y:S01]  /*10750*/  LDL.LU R7, [R1+0xc] ;  /* 0x00000c0001077983 */ /* 0x000ee20000300800 */
[----:B------:R-:W-:-:S04]  /*10760*/  VIADD R2, R0, 0x29840 ;  /* 0x0002984000027836 */ /* 0x000fc80000000000 */
[C---:B--2---:R-:W-:Y:S02]  /*10770*/  IMAD R6, R3.reuse, 0x8, R2 ;  /* 0x0000000803067824 */ /* 0x044fe400078e0202 */
[----:B------:R-:W-:Y:S01]  /*10780*/  VIADD R3, R3, 0x1 ;  /* 0x0000000103037836 */ /* 0x000fe20000000000 */
[----:B---3--:R-:W-:-:S04]  /*10790*/  SHF.L.U32 R5, R7, 0x1f, RZ ;  /* 0x0000001f07057819 */ /* 0x008fc800000006ff */
[C---:B------:R-:W-:Y:S01]  /*107a0*/  ISETP.NE.AND P2, PT, R3.reuse, 0x2, PT ;  /* 0x000000020300780c */ /* 0x040fe20003f45270 */
[----:B------:R-:W0:Y:S03]  /*107b0*/  SYNCS.PHASECHK.TRANS64.TRYWAIT P1, [R6+URZ], R5 ;  /* 0x00000005060075a7 */ /* 0x000e26000802017f */
[----:B------:R-:W-:Y:S02]  /*107c0*/  SEL R4, RZ, 0x1, P2 ;  /* 0x00000001ff047807 */ /* 0x000fe40001000000 */
[----:B------:R-:W-:Y:S02]  /*107d0*/  SEL R3, R3, RZ, P2 ;  /* 0x000000ff03037207 */ /* 0x000fe40001000000 */
[----:B------:R-:W-:-:S03]  /*107e0*/  LOP3.LUT R4, R7, R4, RZ, 0x3c, !PT ;  /* 0x0000000407047212 */ /* 0x000fc600078e3cff */
[----:B------:R-:W-:Y:S01]  /*107f0*/  IMAD R7, R3, 0x8, R2 ;  /* 0x0000000803077824 */ /* 0x000fe200078e0202 */
[----:B------:R-:W-:Y:S01]  /*10800*/  SHF.L.U32 R2, R4, 0x1f, RZ ;  /* 0x0000001f04027819 */ /* 0x000fe200000006ff */
[----:B0-----:R-:W-:Y:S06]  /*10810*/  @!P1 BRA `(.L_x_368) ;  /* 0x0000000800309947 */ /* 0x001fec0003800000 */
.L_x_399:
[----:B------:R-:W1:Y:S02]  /*10820*/  SYNCS.PHASECHK.TRANS64.TRYWAIT P1, [R7+URZ], R2 ;  /* 0x00000002070075a7 */ /* 0x000e64000802017f */
[----:B-1----:R-:W-:Y:S05]  /*10830*/  @!P1 BRA `(.L_x_369) ;  /* 0x00000008003c9947 */ /* 0x002fea0003800000 */
.L_x_400:
[----:B------:R-:W-:Y:S05]  /*10840*/  @!P0 BRA `(.L_x_370) ;  /* 0x0000000000048947 */ /* 0x000fea0003800000 */
[----:B------:R-:W-:Y:S01]  /*10850*/  BPT.TRAP 0x1 ;  /* 0x000000040000795c */ /* 0x000fe20000300000 */
.L_x_370:
[----:B------:R-:W2:Y:S02]  /*10860*/  LDL.LU R4, [R1] ;  /* 0x0000000001047983 */ /* 0x000ea40000300800 */
[----:B--2---:R-:W-:-:S04]  /*10870*/  IMAD R4, R4, 0x8, R0 ;  /* 0x0000000804047824 */ /* 0x004fc800078e0200 */
[----:B------:R-:W2:Y:S02]  /*10880*/  SYNCS.PHASECHK.TRANS64.TRYWAIT P1, [R4+URZ+0x29860], R5 ;  /* 0x02986005040075a7 */ /* 0x000ea4000802017f */
[----:B--2---:R-:W-:Y:S05]  /*10890*/  @!P1 BRA `(.L_x_371) ;  /* 0x0000000800389947 */ /* 0x004fea0003800000 */
.L_x_401:
[----:B------:R-:W-:Y:S05]  /*108a0*/  @!P0 BRA `(.L_x_372) ;  /* 0x0000000000048947 */ /* 0x000fea0003800000 */
[----:B------:R-:W-:Y:S01]  /*108b0*/  BPT.TRAP 0x1 ;  /* 0x000000040000795c */ /* 0x000fe20000300000 */
.L_x_372:
[----:B------:R-:W-:-:S04]  /*108c0*/  IMAD R3, R3, 0x8, R0 ;  /* 0x0000000803037824 */ /* 0x000fc800078e0200 */
[----:B------:R-:W3:Y:S02]  /*108d0*/  SYNCS.PHASECHK.TRANS64.TRYWAIT P1, [R3+URZ+0x29860], R2 ;  /* 0x02986002030075a7 */ /* 0x000ee4000802017f */
[----:B---3--:R-:W-:Y:S05]  /*108e0*/  @!P1 BRA `(.L_x_373) ;  /* 0x0000000800389947 */ /* 0x008fea0003800000 */
.L_x_402:
[----:B------:R-:W-:Y:S05]  /*108f0*/  @!P0 BRA `(.L_x_374) ;  /* 0x0000000000048947 */ /* 0x000fea0003800000 */
[----:B------:R-:W-:Y:S01]  /*10900*/  BPT.TRAP 0x1 ;  /* 0x000000040000795c */ /* 0x000fe20000300000 */
.L_x_374:
[----:B------:R-:W4:Y:S02]  /*10910*/  SYNCS.PHASECHK.TRANS64.TRYWAIT P0, [R4+URZ+0x29880], R5 ;  /* 0x02988005040075a7 */ /* 0x000f24000800017f */
[----:B----4-:R-:W-:Y:S05]  /*10920*/  @!P0 BRA `(.L_x_375) ;  /* 0x00000008003c8947 */ /* 0x010fea0003800000 */
.L_x_376:
[----:B------:R0:W0:Y:S02]  /*10930*/  SYNCS.PHASECHK.TRANS64.TRYWAIT P0, [R3+URZ+0x29880], R2 ;  /* 0x02988002030075a7 */ /* 0x000024000800017f */
[----:B0-----:R-:W-:Y:S05]  /*10940*/  @!P0 NANOSLEEP.SYNCS 0x989680 ;  /* 0x009896800000895d */ /* 0x001fea0003900000 */
[----:B------:R-:W0:Y:S02]  /*10950*/  @!P0 SYNCS.PHASECHK.TRANS64 P0, [R3+URZ+0x29880], R2 ;  /* 0x02988002030085a7 */ /* 0x000e24000800007f */
[----:B0-----:R-:W-:Y:S05]  /*10960*/  @!P0 BRA `(.L_x_376) ;  /* 0xfffffffc00f08947 */ /* 0x001fea000383ffff */
.L_x_365:
[----:B------:R-:W-:Y:S05]  /*10970*/  BSYNC B0 ;  /* 0x0000000000007941 */ /* 0x000fea0003800000 */
.L_x_364:
[----:B------:R-:W-:Y:S05]  /*10980*/  EXIT ;  /* 0x000000000000794d */ /* 0x000fea0003800000 */
.L_x_250:
[----:B0-----:R0:W1:Y:S02]  /*10990*/  SYNCS.PHASECHK.TRANS64.TRYWAIT P1, [R3+URZ+0x29800], R10 ;  /* 0x0298000a030075a7 */ /* 0x001064000802017f */
[----:B-1----:R-:W-:Y:S05]  /*109a0*/  @!P1 NANOSLEEP.SYNCS 0x989680 ;  /* 0x009896800000995d */ /* 0x002fea0003900000 */
[----:B------:R-:W1:Y:S02]  /*109b0*/  @!P1 SYNCS.PHASECHK.TRANS64 P1, [R3+URZ+0x29800], R10 ;  /* 0x0298000a030095a7 */ /* 0x000e64000802007f */
[----:B-1----:R-:W-:Y:S05]  /*109c0*/  @!P1 BRA `(.L_x_250) ;  /* 0xfffffffc00f09947 */ /* 0x002fea000383ffff */
[----:B------:R-:W-:Y:S05]  /*109d0*/  BRA `(.L_x_377) ;  /* 0xffffff0c00f87947 */ /* 0x000fea000383ffff */
.L_x_254:
[----:B--2---:R2:W3:Y:S02]  /*109e0*/  SYNCS.PHASECHK.TRANS64.TRYWAIT P1, [R5+URZ+0x29830], R6 ;  /* 0x02983006050075a7 */ /* 0x0044e4000802017f */
[----:B---3--:R-:W-:Y:S05]  /*109f0*/  @!P1 NANOSLEEP.SYNCS 0x989680 ;  /* 0x009896800000995d */ /* 0x008fea0003900000 */
[----:B------:R-:W3:Y:S02]  /*10a00*/  @!P1 SYNCS.PHASECHK.TRANS64 P1, [R5+URZ+0x29830], R6 ;  /* 0x02983006050095a7 */ /* 0x000ee4000802007f */
[----:B---3--:R-:W-:Y:S05]  /*10a10*/  @!P1 BRA `(.L_x_254) ;  /* 0xfffffffc00f09947 */ /* 0x008fea000383ffff */
[----:B------:R-:W-:Y:S05]  /*10a20*/  BRA `(.L_x_253) ;  /* 0xffffff1000207947 */ /* 0x000fea000383ffff */
.L_x_259:
[----:B-1----:R-:W-:-:S04]  /*10a30*/  IMAD.U32 R4, RZ, RZ, UR6 ;  /* 0x00000006ff047e24 */ /* 0x002fc8000f8e00ff */
[----:B------:R1:W2:Y:S03]  /*10a40*/  SYNCS.PHASECHK.TRANS64.TRYWAIT P1, [R4+URZ+0x29830], R3 ;  /* 0x02983003040075a7 */ /* 0x0002a6000802017f */
[----:B--2---:R-:W-:Y:S05]  /*10a50*/  @!P1 NANOSLEEP.SYNCS 0x989680 ;  /* 0x009896800000995d */ /* 0x004fea0003900000 */
[----:B------:R-:W2:Y:S02]  /*10a60*/  @!P1 SYNCS.PHASECHK.TRANS64 P1, [R4+URZ+0x29830], R3 ;  /* 0x02983003040095a7 */ /* 0x000ea4000802007f */
[----:B--2---:R-:W-:Y:S05]  /*10a70*/  @!P1 BRA `(.L_x_259) ;  /* 0xfffffffc00ec9947 */ /* 0x004fea000383ffff */
[----:B------:R-:W-:Y:S05]  /*10a80*/  BRA `(.L_x_256) ;  /* 0xffffff4c00587947 */ /* 0x000fea000383ffff */
.L_x_263:
[----:B-1----:R-:W-:-:S04]  /*10a90*/  IMAD.U32 R4, RZ, RZ, UR6 ;  /* 0x00000006ff047e24 */ /* 0x002fc8000f8e00ff */
[----:B------:R1:W2:Y:S03]  /*10aa0*/  SYNCS.PHASECHK.TRANS64.TRYWAIT P1, [R4+URZ+0x29850], R3 ;  /* 0x02985003040075a7 */ /* 0x0002a6000802017f */
[----:B--2---:R-:W-:Y:S05]  /*10ab0*/  @!P1 NANOSLEEP.SYNCS 0x989680 ;  /* 0x009896800000995d */ /* 0x004fea0003900000 */
[----:B------:R-:W2:Y:S02]  /*10ac0*/  @!P1 SYNCS.PHASECHK.TRANS64 P1, [R4+URZ+0x29850], R3 ;  /* 0x02985003040095a7 */ /* 0x000ea4000802007f */
[----:B--2---:R-:W-:Y:S05]  /*10ad0*/  @!P1 BRA `(.L_x_263) ;  /* 0xfffffffc00ec9947 */ /* 0x004fea000383ffff */
[----:B------:R-:W-:Y:S05]  /*10ae0*/  BRA `(.L_x_260) ;  /* 0xffffff5800647947 */ /* 0x000fea000383ffff */
.L_x_269:
[----:B-1----:R1:W2:Y:S02]  /*10af0*/  SYNCS.PHASECHK.TRANS64.TRYWAIT P1, [R15+URZ+0x29850], R0 ;  /* 0x029850000f0075a7 */ /* 0x0022a4000802017f */
[----:B--2---:R-:W-:Y:S05]  /*10b00*/  @!P1 NANOSLEEP.SYNCS 0x989680 ;  /* 0x009896800000995d */ /* 0x004fea0003900000 */
[----:B------:R-:W2:Y:S02]  /*10b10*/  @!P1 SYNCS.PHASECHK.TRANS64 P1, [R15+URZ+0x29850], R0 ;  /* 0x029850000f0095a7 */ /* 0x000ea4000802007f */
[----:B--2---:R-:W-:Y:S05]  /*10b20*/  @!P1 BRA `(.L_x_269) ;  /* 0xfffffffc00f09947 */ /* 0x004fea000383ffff */
[----:B------:R-:W-:Y:S05]  /*10b30*/  BRA `(.L_x_268) ;  /* 0xffffff8000ec7947 */ /* 0x000fea000383ffff */
.L_x_309:
[----:B------:R-:W-:Y:S02]  /*10b40*/  IMAD.MOV.U32 R13, RZ, RZ, R4 ;  /* 0x000000ffff0d7224 */ /* 0x000fe400078e0004 */
[----:B------:R-:W-:Y:S02]  /*10b50*/  IMAD.MOV.U32 R12, RZ, RZ, RZ ;  /* 0x000000ffff0c7224 */ /* 0x000fe400078e00ff */
[----:B------:R-:W-:Y:S02]  /*10b60*/  IMAD.MOV.U32 R11, RZ, RZ, 0x1f ;  /* 0x0000001fff0b7424 */ /* 0x000fe400078e00ff */
[----:B------:R-:W-:-:S07]  /*10b70*/  IMAD.MOV.U32 R15, RZ, RZ, -0x1 ;  /* 0xffffffffff0f7424 */ /* 0x000fce00078e00ff */
[----:B0-----:R-:W-:Y:S05]  /*10b80*/  WARPSYNC.COLLECTIVE R15, `(.L_x_378) ;  /* 0x000000000f087348 */ /* 0x001fea0003c00000 */
[----:B------:R1:W2:Y:S02]  /*10b90*/  SHFL.IDX P6, R14, R13, R12, R11 ;  /* 0x0000000c0d0e7389 */ /* 0x0002a400000c000b */
[----:B012---:R-:W-:Y:S01]  /*10ba0*/  ENDCOLLECTIVE ;  /* 0x000000000000791b */ /* 0x007fe20003800000 */
.L_x_378:
[----:B------:R-:W-:Y:S05]  /*10bb0*/  BRA `(.L_x_379) ;  /* 0xffffffcc00687947 */ /* 0x000fea000383ffff */
.L_x_311:
[----:B------:R-:W-:Y:S01]  /*10bc0*/  BSSY B0, `(.L_x_380) ;  /* 0x0000006000007945 */ /* 0x000fe20003800000 */
[----:B------:R-:W-:-:S07]  /*10bd0*/  IMAD.MOV.U32 R15, RZ, RZ, -0x1 ;  /* 0xffffffffff0f7424 */ /* 0x000fce00078e00ff */
[----:B-1----:R-:W-:Y:S05]  /*10be0*/  WARPSYNC.COLLECTIVE R15, `(.L_x_381) ;  /* 0x000000000f0c7348 */ /* 0x002fea0003c00000 */
[----:B------:R-:W-:Y:S02]  /*10bf0*/  ELECT P6, UR62, PT ;  /* 0x00000000003e782f */ /* 0x000fe400038c0000 */
[----:B------:R-:W-:Y:S01]  /*10c00*/  MOV R14, UR62 ;  /* 0x0000003e000e7c02 */ /* 0x000fe20008000f00 */
[----:B-1----:R-:W-:Y:S10]  /*10c10*/  ENDCOLLECTIVE ;  /* 0x000000000000791b */ /* 0x002ff40003800000 */
.L_x_381:
[----:B------:R-:W-:Y:S05]  /*10c20*/  BSYNC B0 ;  /* 0x0000000000007941 */ /* 0x000fea0003800000 */
.L_x_380:
[----:B------:R-:W-:Y:S05]  /*10c30*/  BRA `(.L_x_382) ;  /* 0xffffffcc00687947 */ /* 0x000fea000383ffff */
.L_x_314:
[----:B0-----:R0:W2:Y:S02]  /*10c40*/  SYNCS.PHASECHK.TRANS64.TRYWAIT P2, [R2+URZ+0x29880], R3 ;  /* 0x02988003020075a7 */ /* 0x0010a4000804017f */
[----:B--2---:R-:W-:Y:S05]  /*10c50*/  @!P2 NANOSLEEP.SYNCS 0x989680 ;  /* 0x009896800000a95d */ /* 0x004fea0003900000 */
[----:B------:R-:W2:Y:S02]  /*10c60*/  @!P2 SYNCS.PHASECHK.TRANS64 P2, [R2+URZ+0x29880], R3 ;  /* 0x029880030200a5a7 */ /* 0x000ea4000804007f */
[----:B--2---:R-:W-:Y:S05]  /*10c70*/  @!P2 BRA `(.L_x_314) ;  /* 0xfffffffc00f0a947 */ /* 0x004fea000383ffff */
[----:B------:R-:W-:Y:S05]  /*10c80*/  BRA `(.L_x_383) ;  /* 0xffffffcc00c47947 */ /* 0x000fea000383ffff */
.L_x_316:
[----:B-1----:R1:W2:Y:S02]  /*10c90*/  SYNCS.PHASECHK.TRANS64.TRYWAIT P2, [R2+URZ+0x29840], R3 ;  /* 0x02984003020075a7 */ /* 0x0022a4000804017f */
[----:B--2---:R-:W-:Y:S05]  /*10ca0*/  @!P2 NANOSLEEP.SYNCS 0x989680 ;  /* 0x009896800000a95d */ /* 0x004fea0003900000 */
[----:B------:R-:W2:Y:S02]  /*10cb0*/  @!P2 SYNCS.PHASECHK.TRANS64 P2, [R2+URZ+0x29840], R3 ;  /* 0x029840030200a5a7 */ /* 0x000ea4000804007f */
[----:B--2---:R-:W-:Y:S05]  /*10cc0*/  @!P2 BRA `(.L_x_316) ;  /* 0xfffffffc00f0a947 */ /* 0x004fea000383ffff */
[----:B------:R-:W-:Y:S05]  /*10cd0*/  BRA `(.L_x_384) ;  /* 0xffffffd000207947 */ /* 0x000fea000383ffff */
.L_x_319:
[----:B--2---:R-:W-:-:S04]  /*10ce0*/  IMAD.U32 R3, RZ, RZ, UR41 ;  /* 0x00000029ff037e24 */ /* 0x004fc8000f8e00ff */
[----:B------:R2:W3:Y:S03]  /*10cf0*/  SYNCS.PHASECHK.TRANS64.TRYWAIT P0, [R3+URZ+0x29820], R2 ;  /* 0x02982002030075a7 */ /* 0x0004e6000800017f */
[----:B---3--:R-:W-:Y:S05]  /*10d00*/  @!P0 NANOSLEEP.SYNCS 0x989680 ;  /* 0x009896800000895d */ /* 0x008fea0003900000 */
[----:B------:R-:W3:Y:S02]  /*10d10*/  @!P0 SYNCS.PHASECHK.TRANS64 P0, [R3+URZ+0x29820], R2 ;  /* 0x02982002030085a7 */ /* 0x000ee4000800007f */
[----:B---3--:R-:W-:Y:S05]  /*10d20*/  @!P0 BRA `(.L_x_319) ;  /* 0xfffffffc00ec8947 */ /* 0x008fea000383ffff */
[----:B------:R-:W-:Y:S05]  /*10d30*/  BRA `(.L_x_385) ;  /* 0xffffffd4003c7947 */ /* 0x000fea000383ffff */
.L_x_325:
[----:B-1----:R1:W3:Y:S02]  /*10d40*/  SYNCS.PHASECHK.TRANS64.TRYWAIT P0, [R4+URZ+0x29880], R3 ;  /* 0x02988003040075a7 */ /* 0x0022e4000800017f */
[----:B---3--:R-:W-:Y:S05]  /*10d50*/  @!P0 NANOSLEEP.SYNCS 0x989680 ;  /* 0x009896800000895d */ /* 0x008fea0003900000 */
[----:B------:R-:W3:Y:S02]  /*10d60*/  @!P0 SYNCS.PHASECHK.TRANS64 P0, [R4+URZ+0x29880], R3 ;  /* 0x02988003040085a7 */ /* 0x000ee4000800007f */
[----:B---3--:R-:W-:Y:S05]  /*10d70*/  @!P0 BRA `(.L_x_325) ;  /* 0xfffffffc00f08947 */ /* 0x008fea000383ffff */
[----:B------:R-:W-:Y:S05]  /*10d80*/  BRA `(.L_x_386) ;  /* 0xffffffd400f07947 */ /* 0x000fea000383ffff */
.L_x_330:
[----:B--2---:R2:W3:Y:S02]  /*10d90*/  SYNCS.PHASECHK.TRANS64.TRYWAIT P0, [R4+URZ+0x29840], R3 ;  /* 0x02984003040075a7 */ /* 0x0044e4000800017f */
[----:B---3--:R-:W-:Y:S05]  /*10da0*/  @!P0 NANOSLEEP.SYNCS 0x989680 ;  /* 0x009896800000895d */ /* 0x008fea0003900000 */
[----:B------:R-:W3:Y:S02]  /*10db0*/  @!P0 SYNCS.PHASECHK.TRANS64 P0, [R4+URZ+0x29840], R3 ;  /* 0x02984003040085a7 */ /* 0x000ee4000800007f */
[----:B---3--:R-:W-:Y:S05]  /*10dc0*/  @!P0 BRA `(.L_x_330) ;  /* 0xfffffffc00f08947 */ /* 0x008fea000383ffff */
[----:B------:R-:W-:Y:S05]  /*10dd0*/  BRA `(.L_x_387) ;  /* 0xffffffd800787947 */ /* 0x000fea000383ffff */
.L_x_338:
[----:B---3--:R-:W3:Y:S02]  /*10de0*/  LDL R3, [R1+0x4] ;  /* 0x0000040001037983 */ /* 0x008ee40000100800 */
[----:B---3--:R3:W4:Y:S02]  /*10df0*/  SYNCS.PHASECHK.TRANS64.TRYWAIT P2, [R3+URZ+0x29870], R2 ;  /* 0x02987002030075a7 */ /* 0x008724000804017f */
[----:B----4-:R-:W-:Y:S05]  /*10e00*/  @!P2 NANOSLEEP.SYNCS 0x989680 ;  /* 0x009896800000a95d */ /* 0x010fea0003900000 */
[----:B------:R-:W4:Y:S02]  /*10e10*/  @!P2 SYNCS.PHASECHK.TRANS64 P2, [R3+URZ+0x29870], R2 ;  /* 0x029870020300a5a7 */ /* 0x000f24000804007f */
[----:B----4-:R-:W-:Y:S05]  /*10e20*/  @!P2 BRA `(.L_x_338) ;  /* 0xfffffffc00eca947 */ /* 0x010fea000383ffff */
[----:B------:R-:W-:Y:S05]  /*10e30*/  BRA `(.L_x_388) ;  /* 0xffffffdc00a07947 */ /* 0x000fea000383ffff */
.L_x_340:
[----:B-1----:R-:W3:Y:S02]  /*10e40*/  LDL R4, [R1+0x4] ;  /* 0x0000040001047983 */ /* 0x002ee40000100800 */
[----:B---3--:R1:W3:Y:S02]  /*10e50*/  SYNCS.PHASECHK.TRANS64.TRYWAIT P2, [R4+URZ+0x29860], R3 ;  /* 0x02986003040075a7 */ /* 0x0082e4000804017f */
[----:B---3--:R-:W-:Y:S05]  /*10e60*/  @!P2 NANOSLEEP.SYNCS 0x989680 ;  /* 0x009896800000a95d */ /* 0x008fea0003900000 */
[----:B------:R-:W3:Y:S02]  /*10e70*/  @!P2 SYNCS.PHASECHK.TRANS64 P2, [R4+URZ+0x29860], R3 ;  /* 0x029860030400a5a7 */ /* 0x000ee4000804007f */
[----:B---3--:R-:W-:Y:S05]  /*10e80*/  @!P2 BRA `(.L_x_340) ;  /* 0xfffffffc00eca947 */ /* 0x008fea000383ffff */
[----:B------:R-:W-:Y:S05]  /*10e90*/  BRA `(.L_x_389) ;  /* 0xffffffdc00a87947 */ /* 0x000fea000383ffff */
.L_x_347:
[----:B--2---:R2:W3:Y:S02]  /*10ea0*/  SYNCS.PHASECHK.TRANS64.TRYWAIT P0, [R20+URZ+0x29870], R3 ;  /* 0x02987003140075a7 */ /* 0x0044e4000800017f */
[----:B---3--:R-:W-:Y:S05]  /*10eb0*/  @!P0 NANOSLEEP.SYNCS 0x989680 ;  /* 0x009896800000895d */ /* 0x008fea0003900000 */
[----:B------:R-:W3:Y:S02]  /*10ec0*/  @!P0 SYNCS.PHASECHK.TRANS64 P0, [R20+URZ+0x29870], R3 ;  /* 0x02987003140085a7 */ /* 0x000ee4000800007f */
[----:B---3--:R-:W-:Y:S05]  /*10ed0*/  @!P0 BRA `(.L_x_347) ;  /* 0xfffffffc00f08947 */ /* 0x008fea000383ffff */
[----:B------:R-:W-:Y:S05]  /*10ee0*/  BRA `(.L_x_390) ;  /* 0xffffffe400747947 */ /* 0x000fea000383ffff */
.L_x_349:
[----:B--2---:R2:W3:Y:S02]  /*10ef0*/  SYNCS.PHASECHK.TRANS64.TRYWAIT P0, [R20+URZ+0x29860], R3 ;  /* 0x02986003140075a7 */ /* 0x0044e4000800017f */
[----:B---3--:R-:W-:Y:S05]  /*10f00*/  @!P0 NANOSLEEP.SYNCS 0x989680 ;  /* 0x009896800000895d */ /* 0x008fea0003900000 */
[----:B------:R-:W3:Y:S02]  /*10f10*/  @!P0 SYNCS.PHASECHK.TRANS64 P0, [R20+URZ+0x29860], R3 ;  /* 0x02986003140085a7 */ /* 0x000ee4000800007f */
[----:B---3--:R-:W-:Y:S05]  /*10f20*/  @!P0 BRA `(.L_x_349) ;  /* 0xfffffffc00f08947 */ /* 0x008fea000383ffff */
[----:B------:R-:W-:Y:S05]  /*10f30*/  BRA `(.L_x_391) ;  /* 0xffffffe4007c7947 */ /* 0x000fea000383ffff */
.L_x_362:
[----:B0-----:R0:W1:Y:S02]  /*10f40*/  SYNCS.PHASECHK.TRANS64.TRYWAIT P0, [R0+URZ+0x29820], R3 ;  /* 0x02982003000075a7 */ /* 0x001064000800017f */
[----:B-1----:R-:W-:Y:S05]  /*10f50*/  @!P0 NANOSLEEP.SYNCS 0x989680 ;  /* 0x009896800000895d */ /* 0x002fea0003900000 */
[----:B------:R-:W1:Y:S02]  /*10f60*/  @!P0 SYNCS.PHASECHK.TRANS64 P0, [R0+URZ+0x29820], R3 ;  /* 0x02982003000085a7 */ /* 0x000e64000800007f */
[----:B-1----:R-:W-:Y:S05]  /*10f70*/  @!P0 BRA `(.L_x_362) ;  /* 0xfffffffc00f08947 */ /* 0x002fea000383ffff */
[----:B------:R-:W-:Y:S05]  /*10f80*/  BRA `(.L_x_392) ;  /* 0xfffffff400a07947 */ /* 0x000fea000383ffff */
.L_x_363:
[----:B------:R-:W1:Y:S01]  /*10f90*/  S2R R2, SR_TID.X ;  /* 0x0000000000027919 */ /* 0x000e620000002100 */
[----:B------:R-:W-:Y:S01]  /*10fa0*/  BSSY B0, `(.L_x_393) ;  /* 0x000000a000007945 */ /* 0x000fe20003800000 */
[----:B------:R-:W-:Y:S02]  /*10fb0*/  IMAD.MOV.U32 R12, RZ, RZ, RZ ;  /* 0x000000ffff0c7224 */ /* 0x000fe400078e00ff */
[----:B------:R-:W-:Y:S02]  /*10fc0*/  IMAD.MOV.U32 R11, RZ, RZ, 0x1f ;  /* 0x0000001fff0b7424 */ /* 0x000fe400078e00ff */
[----:B------:R-:W-:Y:S01]  /*10fd0*/  IMAD.MOV.U32 R15, RZ, RZ, -0x1 ;  /* 0xffffffffff0f7424 */ /* 0x000fe200078e00ff */
[----:B-1----:R-:W-:-:S04]  /*10fe0*/  SHF.R.U32.HI R2, RZ, 0x5, R2 ;  /* 0x00000005ff027819 */ /* 0x002fc80000011602 */
[----:B------:R-:W-:-:S05]  /*10ff0*/  LOP3.LUT R2, R2, 0x3, RZ, 0xc0, !PT ;  /* 0x0000000302027812 */ /* 0x000fca00078ec0ff */
[----:B------:R-:W-:-:S07]  /*11000*/  IMAD.MOV.U32 R13, RZ, RZ, R2 ;  /* 0x000000ffff0d7224 */ /* 0x000fce00078e0002 */
[----:B0-----:R-:W-:Y:S05]  /*11010*/  WARPSYNC.COLLECTIVE R15, `(.L_x_394) ;  /* 0x000000000f087348 */ /* 0x001fea0003c00000 */
[----:B------:R1:W2:Y:S02]  /*11020*/  SHFL.IDX P6, R14, R13, R12, R11 ;  /* 0x0000000c0d0e7389 */ /* 0x0002a400000c000b */
[----:B012---:R-:W-:Y:S01]  /*11030*/  ENDCOLLECTIVE ;  /* 0x000000000000791b */ /* 0x007fe20003800000 */
.L_x_394:
[----:B------:R-:W-:Y:S05]  /*11040*/  BSYNC B0 ;  /* 0x0000000000007941 */ /* 0x000fea0003800000 */
.L_x_393:
[----:B------:R-:W-:Y:S05]  /*11050*/  BRA `(.L_x_395) ;  /* 0xfffffff400887947 */ /* 0x000fea000383ffff */
.L_x_366:
[----:B------:R-:W-:Y:S01]  /*11060*/  BSSY B1, `(.L_x_396) ;  /* 0x0000006000017945 */ /* 0x000fe20003800000 */
[----:B------:R-:W-:-:S07]  /*11070*/  IMAD.MOV.U32 R15, RZ, RZ, -0x1 ;  /* 0xffffffffff0f7424 */ /* 0x000fce00078e00ff */
[----:B01----:R-:W-:Y:S05]  /*11080*/  WARPSYNC.COLLECTIVE R15, `(.L_x_397) ;  /* 0x000000000f0c7348 */ /* 0x003fea0003c00000 */
[----:B------:R-:W-:Y:S02]  /*11090*/  ELECT P6, UR62, PT ;  /* 0x00000000003e782f */ /* 0x000fe400038c0000 */
[----:B------:R-:W-:Y:S01]  /*110a0*/  MOV R14, UR62 ;  /* 0x0000003e000e7c02 */ /* 0x000fe20008000f00 */
[----:B01----:R-:W-:Y:S10]  /*110b0*/  ENDCOLLECTIVE ;  /* 0x000000000000791b */ /* 0x003ff40003800000 */
.L_x_397:
[----:B------:R-:W-:Y:S05]  /*110c0*/  BSYNC B1 ;  /* 0x0000000000017941 */ /* 0x000fea0003800000 */
.L_x_396:
[----:B------:R-:W-:Y:S05]  /*110d0*/  BRA `(.L_x_398) ;  /* 0xfffffff400807947 */ /* 0x000fea000383ffff */
.L_x_368:
[----:B0-----:R0:W1:Y:S02]  /*110e0*/  SYNCS.PHASECHK.TRANS64.TRYWAIT P1, [R6+URZ], R5 ;  /* 0x00000005060075a7 */ /* 0x001064000802017f */
[----:B-1----:R-:W-:Y:S05]  /*110f0*/  @!P1 NANOSLEEP.SYNCS 0x989680 ;  /* 0x009896800000995d */ /* 0x002fea0003900000 */
[----:B------:R-:W1:Y:S02]  /*11100*/  @!P1 SYNCS.PHASECHK.TRANS64 P1, [R6+URZ], R5 ;  /* 0x00000005060095a7 */ /* 0x000e64000802007f */
[----:B-1----:R-:W-:Y:S05]  /*11110*/  @!P1 BRA `(.L_x_368) ;  /* 0xfffffffc00f09947 */ /* 0x002fea000383ffff */
[----:B------:R-:W-:Y:S05]  /*11120*/  BRA `(.L_x_399) ;  /* 0xfffffff400bc7947 */ /* 0x000fea000383ffff */
.L_x_369:
[----:B-1----:R1:W2:Y:S02]  /*11130*/  SYNCS.PHASECHK.TRANS64.TRYWAIT P1, [R7+URZ], R2 ;  /* 0x00000002070075a7 */ /* 0x0022a4000802017f */
[----:B--2---:R-:W-:Y:S05]  /*11140*/  @!P1 NANOSLEEP.SYNCS 0x989680 ;  /* 0x009896800000995d */ /* 0x004fea0003900000 */
[----:B------:R-:W2:Y:S02]  /*11150*/  @!P1 SYNCS.PHASECHK.TRANS64 P1, [R7+URZ], R2 ;  /* 0x00000002070095a7 */ /* 0x000ea4000802007f */
[----:B--2---:R-:W-:Y:S05]  /*11160*/  @!P1 BRA `(.L_x_369) ;  /* 0xfffffffc00f09947 */ /* 0x004fea000383ffff */
[----:B------:R-:W-:Y:S05]  /*11170*/  BRA `(.L_x_400) ;  /* 0xfffffff400b07947 */ /* 0x000fea000383ffff */
.L_x_371:
[----:B--2---:R2:W3:Y:S02]  /*11180*/  SYNCS.PHASECHK.TRANS64.TRYWAIT P1, [R4+URZ+0x29860], R5 ;  /* 0x02986005040075a7 */ /* 0x0044e4000802017f */
[----:B---3--:R-:W-:Y:S05]  /*11190*/  @!P1 NANOSLEEP.SYNCS 0x989680 ;  /* 0x009896800000995d */ /* 0x008fea0003900000 */
[----:B------:R-:W3:Y:S02]  /*111a0*/  @!P1 SYNCS.PHASECHK.TRANS64 P1, [R4+URZ+0x29860], R5 ;  /* 0x02986005040095a7 */ /* 0x000ee4000802007f */
[----:B---3--:R-:W-:Y:S05]  /*111b0*/  @!P1 BRA `(.L_x_371) ;  /* 0xfffffffc00f09947 */ /* 0x008fea000383ffff */
[----:B------:R-:W-:Y:S05]  /*111c0*/  BRA `(.L_x_401) ;  /* 0xfffffff400b47947 */ /* 0x000fea000383ffff */
.L_x_373:
[----:B---3--:R3:W4:Y:S02]  /*111d0*/  SYNCS.PHASECHK.TRANS64.TRYWAIT P1, [R3+URZ+0x29860], R2 ;  /* 0x02986002030075a7 */ /* 0x008724000802017f */
[----:B----4-:R-:W-:Y:S05]  /*111e0*/  @!P1 NANOSLEEP.SYNCS 0x989680 ;  /* 0x009896800000995d */ /* 0x010fea0003900000 */
[----:B------:R-:W4:Y:S02]  /*111f0*/  @!P1 SYNCS.PHASECHK.TRANS64 P1, [R3+URZ+0x29860], R2 ;  /* 0x02986002030095a7 */ /* 0x000f24000802007f */
[----:B----4-:R-:W-:Y:S05]  /*11200*/  @!P1 BRA `(.L_x_373) ;  /* 0xfffffffc00f09947 */ /* 0x010fea000383ffff */
[----:B------:R-:W-:Y:S05]  /*11210*/  BRA `(.L_x_402) ;  /* 0xfffffff400b47947 */ /* 0x000fea000383ffff */
.L_x_375:
[----:B----4-:R4:W0:Y:S02]  /*11220*/  SYNCS.PHASECHK.TRANS64.TRYWAIT P0, [R4+URZ+0x29880], R5 ;  /* 0x02988005040075a7 */ /* 0x010824000800017f */
[----:B0-----:R-:W-:Y:S05]  /*11230*/  @!P0 NANOSLEEP.SYNCS 0x989680 ;  /* 0x009896800000895d */ /* 0x001fea0003900000 */
[----:B------:R-:W0:Y:S02]  /*11240*/  @!P0 SYNCS.PHASECHK.TRANS64 P0, [R4+URZ+0x29880], R5 ;  /* 0x02988005040085a7 */ /* 0x000e24000800007f */
[----:B0-----:R-:W-:Y:S05]  /*11250*/  @!P0 BRA `(.L_x_375) ;  /* 0xfffffffc00f08947 */ /* 0x001fea000383ffff */
[----:B------:R-:W-:Y:S05]  /*11260*/  BRA `(.L_x_376) ;  /* 0xfffffff400b07947 */ /* 0x000fea000383ffff */
.L_x_403:
        /* <DEDUP_REMOVED lines=9> */
.L_x_2624:


//--------------------- .text._ZN7cutlass13device_kernelIN5flash11enable_sm90INS1_16FlashAttnFwdSm90INS1_25CollectiveMainloopFwdSm90ILi2EN4cute5tupleIJNS5_1CILi1EEES8_S8_EEENS6_IJNS7_ILi128EEENS7_ILi160EEENS7_ILi192EEEEEELi128ENS_12float_e4m3_tEfNS_4arch4Sm90ELb0ELb0ELb1ELb1ELb0ELb1ELb0ELb1ELb1ELb0ELb0ELb0EEENS1_21CollectiveEpilogueFwdINS6_IJSA_SA_SB_EEES9_NS_10bfloat16_tESG_Li256ELb1ELb0ELb0ELb1EEENS1_36VarlenDynamicPersistentTileSchedulerILi128ELi160ELi256ELi128ELb0ELb0ELb1ELb0ELb1ELb1EEEEEEEEEvNT_6ParamsE --------------------------
	.section	.text._ZN7cutlass13device_kernelIN5flash11enable_sm90INS1_16FlashAttnFwdSm90INS1_25CollectiveMainloopFwdSm90ILi2EN4cute5tupleIJNS5_1CILi1EEES8_S8_EEENS6_IJNS7_ILi128EEENS7_ILi160EEENS7_ILi192EEEEEELi128ENS_12float_e4m3_tEfNS_4arch4Sm90ELb0ELb0ELb1ELb1ELb0ELb1ELb0ELb1ELb1ELb0ELb0ELb0EEENS1_21CollectiveEpilogueFwdINS6_IJSA_SA_SB_EEES9_NS_10bfloat16_tESG_Li256ELb1ELb0ELb0ELb1EEENS1_36VarlenDynamicPersistentTileSchedulerILi128ELi160ELi256ELi128ELb0ELb0ELb1ELb0ELb1ELb1EEEEEEEEEvNT_6ParamsE,"ax",@progbits
	.align	128
.text._ZN7cutlass13device_kernelIN5flash11enable_sm90INS1_16FlashAttnFwdSm90INS1_25CollectiveMainloopFwdSm90ILi2EN4cute5tupleIJNS5_1CILi1EEES8_S8_EEENS6_IJNS7_ILi128EEENS7_ILi160EEENS7_ILi192EEEEEELi128ENS_12float_e4m3_tEfNS_4arch4Sm90ELb0ELb0ELb1ELb1ELb0ELb1ELb0ELb1ELb1ELb0ELb0ELb0EEENS1_21CollectiveEpilogueFwdINS6_IJSA_SA_SB_EEES9_NS_10bfloat16_tESG_Li256ELb1ELb0ELb0ELb1EEENS1_36VarlenDynamicPersistentTileSchedulerILi128ELi160ELi256ELi128ELb0ELb0ELb1ELb0ELb1ELb1EEEEEEEEEvNT_6ParamsE:
        .type           _ZN7cutlass13device_kernelIN5flash11enable_sm90INS1_16FlashAttnFwdSm90INS1_25CollectiveMainloopFwdSm90ILi2EN4cute5tupleIJNS5_1CILi1EEES8_S8_EEENS6_IJNS7_ILi128EEENS7_ILi160EEENS7_ILi192EEEEEELi128ENS_12float_e4m3_tEfNS_4arch4Sm90ELb0ELb0ELb1ELb1ELb0ELb1ELb0ELb1ELb1ELb0ELb0ELb0EEENS1_21CollectiveEpilogueFwdINS6_IJSA_SA_SB_EEES9_NS_10bfloat16_tESG_Li256ELb1ELb0ELb0ELb1EEENS1_36VarlenDynamicPersistentTileSchedulerILi128ELi160ELi256ELi128ELb0ELb0ELb1ELb0ELb1ELb1EEEEEEEEEvNT_6ParamsE,@function
        .size           _ZN7cutlass13device_kernelIN5flash11enable_sm90INS1_16FlashAttnFwdSm90INS1_25CollectiveMainloopFwdSm90ILi2EN4cute5tupleIJNS5_1CILi1EEES8_S8_EEENS6_IJNS7_ILi128EEENS7_ILi160EEENS7_ILi192EEEEEELi128ENS_12float_e4m3_tEfNS_4arch4Sm90ELb0ELb0ELb1ELb1ELb0ELb1ELb0ELb1ELb1ELb0ELb0ELb0EEENS1_21CollectiveEpilogueFwdINS6_IJSA_SA_SB_EEES9_NS_10bfloat16_tESG_Li256ELb1ELb0ELb0ELb1EEENS1_36VarlenDynamicPersistentTileSchedulerILi128ELi160ELi256ELi128ELb0ELb0ELb1ELb0ELb1ELb1EEEEEEEEEvNT_6ParamsE,(.L_x_2625 - _ZN7cutlass13device_kernelIN5flash11enable_sm90INS1_16FlashAttnFwdSm90INS1_25CollectiveMainloopFwdSm90ILi2EN4cute5tupleIJNS5_1CILi1EEES8_S8_EEENS6_IJNS7_ILi128EEENS7_ILi160EEENS7_ILi192EEEEEELi128ENS_12float_e4m3_tEfNS_4arch4Sm90ELb0ELb0ELb1ELb1ELb0ELb1ELb0ELb1ELb1ELb0ELb0ELb0EEENS1_21CollectiveEpilogueFwdINS6_IJSA_SA_SB_EEES9_NS_10bfloat16_tESG_Li256ELb1ELb0ELb0ELb1EEENS1_36VarlenDynamicPersistentTileSchedulerILi128ELi160ELi256ELi128ELb0ELb0ELb1ELb0ELb1ELb1EEEEEEEEEvNT_6ParamsE)
        .other          _ZN7cutlass13device_kernelIN5flash11enable_sm90INS1_16FlashAttnFwdSm90INS1_25CollectiveMainloopFwdSm90ILi2EN4cute5tupleIJNS5_1CILi1EEES8_S8_EEENS6_IJNS7_ILi128EEENS7_ILi160EEENS7_ILi192EEEEEELi128ENS_12float_e4m3_tEfNS_4arch4Sm90ELb0ELb0ELb1ELb1ELb0ELb1ELb0ELb1ELb1ELb0ELb0ELb0EEENS1_21CollectiveEpilogueFwdINS6_IJSA_SA_SB_EEES9_NS_10bfloat16_tESG_Li256ELb1ELb0ELb0ELb1EEENS1_36VarlenDynamicPersistentTileSchedulerILi128ELi160ELi256ELi128ELb0ELb0ELb1ELb0ELb1ELb1EEEEEEEEEvNT_6ParamsE,@"STO_CUDA_ENTRY STV_DEFAULT"
_ZN7cutlass13device_kernelIN5flash11enable_sm90INS1_16FlashAttnFwdSm90INS1_25CollectiveMainloopFwdSm90ILi2EN4cute5tupleIJNS5_1CILi1EEES8_S8_EEENS6_IJNS7_ILi128EEENS7_ILi160EEENS7_ILi192EEEEEELi128ENS_12float_e4m3_tEfNS_4arch4Sm90ELb0ELb0ELb1ELb1ELb0ELb1ELb0ELb1ELb1ELb0ELb0ELb0EEENS1_21CollectiveEpilogueFwdINS6_IJSA_SA_SB_EEES9_NS_10bfloat16_tESG_Li256ELb1ELb0ELb0ELb1EEENS1_36VarlenDynamicPersistentTileSchedulerILi128ELi160ELi256ELi128ELb0ELb0ELb1ELb0ELb1ELb1EEEEEEEEEvNT_6ParamsE:
        /* <DEDUP_REMOVED lines=14> */
[----:B------:R-:W-:Y:S02]  /*00e0*/  UIADD3 UR12, UP3, UR4, 0x570, URZ ;  /* 0x00000570040c7890 */ /* 0x000fe4000ff7e03f */
[----:B------:R-:W-:-:S02]  /*00f0*/  UIADD3 UR4, UP4, UR4, 0x670, URZ ;  /* 0x0000067004047890 */ /* 0x000fc4000ff9e03f */
[----:B------:R-:W-:Y:S02]  /*0100*/  UIADD3.X UR7, URZ, UR5, URZ, UP0, !UPT ;  /* 0x000000053f077290 */ /* 0x000fe400087fe43f */
[----:B------:R-:W-:Y:S02]  /*0110*/  UIADD3.X UR9, URZ, UR5, URZ, UP1, !UPT ;  /* 0x000000053f097290 */ /* 0x000fe40008ffe43f */
[----:B------:R-:W-:Y:S02]  /*0120*/  UIADD3.X UR11, URZ, UR5, URZ, UP2, !UPT ;  /* 0x000000053f0b7290 */ /* 0x000fe400097fe43f */
[----:B------:R-:W-:Y:S02]  /*0130*/  UIADD3.X UR13, URZ, UR5, URZ, UP3, !UPT ;  /* 0x000000053f0d7290 */ /* 0x000fe40009ffe43f */
[----:B------:R-:W-:Y:S01]  /*0140*/  UIADD3.X UR5, URZ, UR5, URZ, UP4, !UPT ;  /* 0x000000053f057290 */ /* 0x000fe2000a7fe43f */
[----:B------:R0:W-:Y:S02]  /*0150*/  UTMACCTL.PF [UR6] ;  /* 0x00000000060079b9 */ /* 0x0001e40008040000 */
[----:B------:R0:W-:Y:S02]  /*0160*/  UTMACCTL.PF [UR8] ;  /* 0x00000000080079b9 */ /* 0x0001e40008040000 */
[----:B------:R0:W-:Y:S02]  /*0170*/  UTMACCTL.PF [UR10] ;  /* 0x000000000a0079b9 */ /* 0x0001e40008040000 */
[----:B------:R0:W-:Y:S02]  /*0180*/  UTMACCTL.PF [UR12] ;  /* 0x000000000c0079b9 */ /* 0x0001e40008040000 */
[----:B------:R0:W-:Y:S02]  /*0190*/  UTMACCTL.PF [UR4] ;  /* 0x00000000040079b9 */ /* 0x0001e40008040000 */
[----:B0-----:R-:W-:Y:S01]  /*01a0*/  NOP ;  /* 0x0000000000007918 */ /* 0x001fe20000000000 */
.L_x_405:
[----:B------:R-:W-:Y:S05]  /*01b0*/  BSYNC B0 ;  /* 0x0000000000007941 */ /* 0x000fea0003800000 */
.L_x_404:
        /* <DEDUP_REMOVED lines=41> */
.L_x_406:
        /* <DEDUP_REMOVED lines=22> */
.L_x_407:
        /* <DEDUP_REMOVED lines=18> */
.L_x_408:
        /* <DEDUP_REMOVED lines=22> */
.L_x_409:
        /* <DEDUP_REMOVED lines=22> */
.L_x_410:
[----:B------:R-:W-:Y:S01]  /*0990*/  PLOP3.LUT P0, PT, PT, PT, UP0, 0x80, 0x0 ;  /* 0x000000000000781c */ /* 0x000fe20003f0f008 */
[----:B------:R-:W-:Y:S01]  /*09a0*/  UMOV UR36, 0x1 ;  /* 0x0000000100247882 */ /* 0x000fe20000000000 */
[----:B------:R-:W-:Y:S01]  /*09b0*/  NOP ;  /* 0x0000000000007918 */ /* 0x000fe20000000000 */
[----:B------:R-:W-:Y:S01]  /*09c0*/  USEL UR36, UR36, 0x2, !UP0 ;  /* 0x0000000224247887 */ /* 0x000fe2000c000000 */
[----:B------:R-:W-:Y:S01]  /*09d0*/  BSSY B8, `(.L_x_411) ;  /* 0x000273f000087945 */ /* 0x000fe20003800000 */
[----:B------:R-:W-:Y:S01]  /*09e0*/  ULDC.64 UR54, c[0x0][0x208] ;  /* 0x0000820000367ab9 */ /* 0x000fe20000000a00 */
[----:B012-4-:R-:W-:Y:S07]  /*09f0*/  BAR.SYNC.DEFER_BLOCKING 0x0 ;  /* 0x0000000000007b1d */ /* 0x017fee0000010000 */
[----:B------:R-:W-:Y:S05]  /*0a00*/  @!P0 BRA `(.L_x_412) ;  /* 0x0000021000008947 */ /* 0x000fea0003800000 */
.L_x_413:
[----:B------:R-:W-:-:S08]  /*0a10*/  NOP ;  /* 0x0000000000007918 */ /* 0x000fd00000000000 */
[----:B------:R-:W0:Y:S02]  /*0a20*/  USETMAXREG.TRY_ALLOC.CTAPOOL UP0, 0xf0 ;  /* 0x000000f0000079c8 */ /* 0x000e240008000600 */
[----:B0-----:R-:W-:-:S13]  /*0a30*/  PLOP3.LUT P0, PT, PT, PT, UP0, 0x80, 0x0 ;  /* 0x000000000000781c */ /* 0x001fda0003f0f008 */
[----:B------:R-:W-:Y:S05]  /*0a40*/  @!P0 BRA `(.L_x_413) ;  /* 0xfffffffc00f08947 */ /* 0x000fea000383ffff */
[----:B------:R-:W2:Y:S01]  /*0a50*/  LDL.LU R0, [R1+0x18] ;  /* 0x0000180001007983 */ /* 0x000ea20000300800 */
[----:B------:R-:W0:Y:S01]  /*0a60*/  S2R R2, SR_TID.X ;  /* 0x0000000000027919 */ /* 0x000e220000002100 */
[----:B------:R-:W1:Y:S01]  /*0a70*/  S2UR UR37, SR_CgaCtaId ;  /* 0x00000000002579c3 */ /* 0x000e620000008800 */
[----:B------:R-:W-:Y:S01]  /*0a80*/  UMOV UR4, 0x400 ;  /* 0x0000040000047882 */ /* 0x000fe20000000000 */
[----:B0-----:R-:W-:-:S06]  /*0a90*/  SHF.R.U32.HI R2, RZ, 0x7, R2 ;  /* 0x00000007ff027819 */ /* 0x001fcc0000011602 */
[----:B------:R-:W-:Y:S06]  /*0aa0*/  BAR.ARV 0x8, 0x120 ;  /* 0x0204800000007b1d */ /* 0x000fec0000002000 */
[----:B------:R-:W-:-:S13]  /*0ab0*/  ISETP.NE.AND P0, PT, R2, 0x1, PT ;  /* 0x000000010200780c */ /* 0x000fda0003f05270 */
[----:B------:R-:W-:Y:S08]  /*0ac0*/  @!P0 BAR.ARV 0x9, 0x100 ;  /* 0x0244000000008b1d */ /* 0x000ff00000002000 */
[----:B------:R-:W-:Y:S01]  /*0ad0*/  BAR.SYNC.DEFER_BLOCKING 0x5, 0x180 ;  /* 0x0146000000007b1d */ /* 0x000fe20000010000 */
[----:B-1----:R-:W-:-:S06]  /*0ae0*/  ULEA UR4, UR37, UR4, 0x18 ;  /* 0x0000000425047291 */ /* 0x002fcc000f8ec03f */
[----:B------:R-:W-:Y:S01]  /*0af0*/  IMAD.U32 R18, RZ, RZ, UR4 ;  /* 0x00000004ff127e24 */ /* 0x000fe2000f8e00ff */
[----:B------:R-:W-:-:S04]  /*0b00*/  ULDC UR4, c[0x0][0xc14] ;  /* 0x0003050000047ab9 */ /* 0x000fc80000000800 */
[----:B------:R-:W0:Y:S01]  /*0b10*/  LDS.128 R144, [R18+0x298d0] ;  /* 0x0298d00012907984 */ /* 0x000e220000000c00 */
[----:B------:R-:W-:Y:S06]  /*0b20*/  BAR.ARV 0x4, 0x180 ;  /* 0x0106000000007b1d */ /* 0x000fec0000002000 */
[----:B--2---:R-:W-:-:S04]  /*0b30*/  LOP3.LUT R0, R0, 0xfffffffb, RZ, 0xc0, !PT ;  /* 0xfffffffb00007812 */ /* 0x004fc800078ec0ff */
[----:B------:R-:W-:-:S05]  /*0b40*/  @P0 LOP3.LUT R0, R0, 0x4, RZ, 0xfc, !PT ;  /* 0x0000000400000812 */ /* 0x000fca00078efcff */
[----:B------:R1:W-:Y:S01]  /*0b50*/  STL [R1+0x18], R0 ;  /* 0x0000180001007387 */ /* 0x0003e20000100800 */
[----:B0-----:R-:W-:-:S13]  /*0b60*/  ISETP.GE.AND P0, PT, R147, UR4, PT ;  /* 0x0000000493007c0c */ /* 0x001fda000bf06270 */
[----:B-1----:R-:W-:Y:S05]  /*0b70*/  @P0 BRA `(.L_x_414) ;  /* 0x0000027000900947 */ /* 0x002fea0003800000 */
[----:B------:R-:W0:Y:S01]  /*0b80*/  S2R R0, SR_TID.X ;  /* 0x0000000000007919 */ /* 0x000e220000002100 */
[----:B------:R-:W-:Y:S01]  /*0b90*/  R2UR UR52, R18 ;  /* 0x00000000123472ca */ /* 0x000fe200000e0000 */
[----:B------:R-:W-:Y:S01]  /*0ba0*/  IMAD.MOV.U32 R223, RZ, RZ, -0x2 ;  /* 0xfffffffeffdf7424 */ /* 0x000fe200078e00ff */
[----:B------:R-:W-:Y:S01]  /*0bb0*/  MOV R19, RZ ;  /* 0x000000ff00137202 */ /* 0x000fe20000000f00 */
[----:B------:R-:W-:Y:S01]  /*0bc0*/  IMAD.MOV.U32 R171, RZ, RZ, RZ ;  /* 0x000000ffffab7224 */ /* 0x000fe200078e00ff */
[----:B------:R-:W-:Y:S01]  /*0bd0*/  ULOP3.LUT UR53, UR36, 0x1, URZ, 0xfc, !UPT ;  /* 0x0000000124357892 */ /* 0x000fe2000f8efc3f */
[----:B------:R-:W-:Y:S01]  /*0be0*/  IMAD.MOV.U32 R175, RZ, RZ, RZ ;  /* 0x000000ffffaf7224 */ /* 0x000fe200078e00ff */
[----:B------:R-:W-:Y:S01]  /*0bf0*/  UMOV UR43, URZ ;  /* 0x0000003f002b7c82 */ /* 0x000fe20008000000 */
[----:B------:R-:W-:-:S06]  /*0c00*/  IMAD.MOV.U32 R148, RZ, RZ, RZ ;  /* 0x000000ffff947224 */ /* 0x000fcc00078e00ff */
[----:B------:R-:W-:Y:S01]  /*0c10*/  UIADD3 UR52, UR52, 0x14400, URZ ;  /* 0x0001440034347890 */ /* 0x000fe2000fffe03f */
[----:B0-----:R-:W-:-:S05]  /*0c20*/  VIADD R235, R0, 0xffffff80 ;  /* 0xffffff8000eb7836 */ /* 0x001fca0000000000 */
[----:B------:R-:W-:-:S04]  /*0c30*/  SHF.R.S32.HI R0, RZ, 0x1f, R235 ;  /* 0x0000001fff007819 */ /* 0x000fc800000114eb */
[CC--:B------:R-:W-:Y:S02]  /*0c40*/  LEA.HI R2, R0.reuse, R235.reuse, RZ, 0x4 ;  /* 0x000000eb00027211 */ /* 0x0c0fe400078f20ff */
[CC--:B------:R-:W-:Y:S02]  /*0c50*/  LEA.HI R3, R0.reuse, R235.reuse, RZ, 0x5 ;  /* 0x000000eb00037211 */ /* 0x0c0fe400078f28ff */
[----:B------:R-:W-:Y:S02]  /*0c60*/  LEA.HI R5, R0, R235, RZ, 0x2 ;  /* 0x000000eb00057211 */ /* 0x000fe400078f10ff */
[----:B------:R-:W-:Y:S02]  /*0c70*/  SHF.R.S32.HI R205, RZ, 0x4, R2 ;  /* 0x00000004ffcd7819 */ /* 0x000fe40000011402 */
[----:B------:R-:W-:Y:S02]  /*0c80*/  LOP3.LUT R4, R2, 0x3fffff0, RZ, 0xc0, !PT ;  /* 0x03fffff002047812 */ /* 0x000fe400078ec0ff */
[----:B------:R-:W-:-:S02]  /*0c90*/  SHF.L.U32 R3, R3, 0x5, RZ ;  /* 0x0000000503037819 */ /* 0x000fc400000006ff */
[--C-:B------:R-:W-:Y:S01]  /*0ca0*/  SHF.R.S32.HI R6, RZ, 0x2, R5.reuse ;  /* 0x00000002ff067819 */ /* 0x100fe20000011405 */
[----:B------:R-:W-:Y:S01]  /*0cb0*/  IMAD.IADD R4, R235, 0x1, -R4 ;  /* 0x00000001eb047824 */ /* 0x000fe200078e0a04 */
[----:B------:R-:W-:Y:S02]  /*0cc0*/  LEA.HI R2, R2, R205, RZ, 0x1 ;  /* 0x000000cd02027211 */ /* 0x000fe400078f08ff */
[----:B------:R-:W-:Y:S02]  /*0cd0*/  SHF.R.S32.HI R5, RZ, 0x1f, R5 ;  /* 0x0000001fff057819 */ /* 0x000fe40000011405 */
[----:B------:R-:W-:Y:S02]  /*0ce0*/  LOP3.LUT R3, R3, 0xfffffc00, RZ, 0xc0, !PT ;  /* 0xfffffc0003037812 */ /* 0x000fe400078ec0ff */
[----:B------:R-:W-:Y:S02]  /*0cf0*/  LOP3.LUT R2, R2, 0x1ffffffe, RZ, 0xc0, !PT ;  /* 0x1ffffffe02027812 */ /* 0x000fe400078ec0ff */
[----:B------:R-:W-:Y:S01]  /*0d00*/  LEA.HI R5, R5, R6, RZ, 0x2 ;  /* 0x0000000605057211 */ /* 0x000fe200078f10ff */
[----:B------:R-:W-:-:S02]  /*0d10*/  IMAD R3, R4, 0x40, R3 ;  /* 0x0000004004037824 */ /* 0x000fc400078e0203 */
[----:B------:R-:W-:Y:S01]  /*0d20*/  IMAD.IADD R2, R205, 0x1, -R2 ;  /* 0x00000001cd027824 */ /* 0x000fe200078e0a02 */
[----:B------:R-:W-:Y:S02]  /*0d30*/  LOP3.LUT R7, R5, 0xfffffffc, RZ, 0xc0, !PT ;  /* 0xfffffffc05077812 */ /* 0x000fe400078ec0ff */
[-C--:B------:R-:W-:Y:S01]  /*0d40*/  LEA.HI R5, R235, R235.reuse, RZ, 0x1 ;  /* 0x000000ebeb057211 */ /* 0x080fe200078f08ff */
[----:B------:R-:W-:Y:S01]  /*0d50*/  IMAD R234, R2, 0x8, R3 ;  /* 0x0000000802ea7824 */ /* 0x000fe200078e0203 */
[----:B------:R-:W-:Y:S02]  /*0d60*/  LEA.HI R2, R0, R235, RZ, 0x7 ;  /* 0x000000eb00027211 */ /* 0x000fe400078f38ff */
[--C-:B------:R-:W-:Y:S02]  /*0d70*/  SHF.R.S32.HI R168, RZ, 0x1, R5.reuse ;  /* 0x00000001ffa87819 */ /* 0x100fe40000011405 */
[----:B------:R-:W-:Y:S02]  /*0d80*/  SHF.R.S32.HI R3, RZ, 0x1f, R5 ;  /* 0x0000001fff037819 */ /* 0x000fe40000011405 */
[----:B------:R-:W-:-:S02]  /*0d90*/  LOP3.LUT R4, R2, 0xffffff80, RZ, 0xc0, !PT ;  /* 0xffffff8002047812 */ /* 0x000fc400078ec0ff */
[----:B------:R-:W-:Y:S02]  /*0da0*/  LEA.HI R3, R3, R168, RZ, 0x3 ;  /* 0x000000a803037211 */ /* 0x000fe400078f18ff */
[C---:B------:R-:W-:Y:S01]  /*0db0*/  IADD3 R211, R168.reuse, 0x80, RZ ;  /* 0x00000080a8d37810 */ /* 0x040fe20007ffe0ff */
[----:B------:R-:W-:Y:S01]  /*0dc0*/  IMAD.IADD R215, R235, 0x1, -R4 ;  /* 0x00000001ebd77824 */ /* 0x000fe200078e0a04 */
[----:B------:R-:W-:Y:S02]  /*0dd0*/  LOP3.LUT R3, R3, 0xfffffff8, RZ, 0xc0, !PT ;  /* 0xfffffff803037812 */ /* 0x000fe400078ec0ff */
[----:B------:R-:W-:Y:S02]  /*0de0*/  SHF.R.S32.HI R4, RZ, 0x1f, R211 ;  /* 0x0000001fff047819 */ /* 0x000fe400000114d3 */
[----:B------:R-:W-:Y:S01]  /*0df0*/  LOP3.LUT R214, R5, 0xfffffffe, RZ, 0xc0, !PT ;  /* 0xfffffffe05d67812 */ /* 0x000fe200078ec0ff */
[----:B------:R-:W-:Y:S01]  /*0e00*/  IMAD.IADD R220, R168, 0x1, -R3 ;  /* 0x00000001a8dc7824 */ /* 0x000fe200078e0a03 */
[----:B------:R-:W-:-:S02]  /*0e10*/  IADD3 R7, R6, -R7, RZ ;  /* 0x8000000706077210 */ /* 0x000fc40007ffe0ff */
[-C--:B------:R-:W-:Y:S01]  /*0e20*/  LEA.HI R11, R211, R211.reuse, RZ, 0x1 ;  /* 0x000000d3d30b7211 */ /* 0x080fe200078f08ff */
[----:B------:R-:W-:Y:S01]  /*0e30*/  IMAD.IADD R214, R235, 0x1, -R214 ;  /* 0x00000001ebd67824 */ /* 0x000fe200078e0ad6 */
[----:B------:R-:W-:Y:S02]  /*0e40*/  LEA.HI R6, R4, R211, RZ, 0x3 ;  /* 0x000000d304067211 */ /* 0x000fe400078f18ff */
[----:B------:R-:W-:Y:S01]  /*0e50*/  SHF.L.U32 R3, R220, 0x7, RZ ;  /* 0x00000007dc037819 */ /* 0x000fe200000006ff */
[----:B------:R-:W-:Y:S01]  /*0e60*/  IMAD.SHL.U32 R22, R214, 0x10, RZ ;  /* 0x00000010d6167824 */ /* 0x000fe200078e00ff */
[----:B------:R-:W-:Y:S01]  /*0e70*/  SHF.R.S32.HI R8, RZ, 0x1f, R215 ;  /* 0x0000001fff087819 */ /* 0x000fe200000114d7 */
[----:B------:R-:W-:Y:S01]  /*0e80*/  IMAD.SHL.U32 R9, R6, 0x40, RZ ;  /* 0x0000004006097824 */ /* 0x000fe200078e00ff */
[----:B------:R-:W-:Y:S01]  /*0e90*/  LOP3.LUT R4, R11, 0x3fffffe, RZ, 0xc0, !PT ;  /* 0x03fffffe0b047812 */ /* 0x000fe200078ec0ff */
[C---:B------:R-:W-:Y:S01]  /*0ea0*/  VIADD R169, R22.reuse, 0x20 ;  /* 0x0000002016a97836 */ /* 0x040fe20000000000 */
[----:B------:R-:W-:Y:S01]  /*0eb0*/  LOP3.LUT R3, R3, 0x380, RZ, 0xc0, !PT ;  /* 0x0000038003037812 */ /* 0x000fe200078ec0ff */
[----:B------:R-:W-:Y:S01]  /*0ec0*/  VIADD R170, R22, 0x40 ;  /* 0x0000004016aa7836 */ /* 0x000fe20000000000 */
[----:B------:R-:W-:Y:S01]  /*0ed0*/  LEA.HI R5, R5, R168, RZ, 0x1 ;  /* 0x000000a805057211 */ /* 0x000fe200078f08ff */
[----:B------:R-:W-:Y:S01]  /*0ee0*/  IMAD.IADD R197, R211, 0x1, -R4 ;  /* 0x00000001d3c57824 */ /* 0x000fe200078e0a04 */
[----:B------:R-:W-:-:S02]  /*0ef0*/  LEA.HI R6, R8, R215, RZ, 0x2 ;  /* 0x000000d708067211 */ /* 0x000fc400078f10ff */
[----:B------:R-:W-:Y:S02]  /*0f00*/  LOP3.LUT R14, R9, 0xfffffe00, RZ, 0xc0, !PT ;  /* 0xfffffe00090e7812 */ /* 0x000fe400078ec0ff */
[----:B------:R-:W-:Y:S02]  /*0f10*/  SHF.R.U32.HI R4, RZ, 0x3, R3 ;  /* 0x00000003ff047819 */ /* 0x000fe40000011603 */
[----:B------:R-:W-:Y:S02]  /*0f20*/  LOP3.LUT R5, R5, 0x3fffffe, RZ, 0xc0, !PT ;  /* 0x03fffffe05057812 */ /* 0x000fe400078ec0ff */
[----:B------:R-:W-:Y:S02]  /*0f30*/  SHF.R.S32.HI R9, RZ, 0x2, R6 ;  /* 0x00000002ff097819 */ /* 0x000fe40000011406 */
[----:B------:R-:W-:Y:S02]  /*0f40*/  LOP3.LUT R3, R3, 0x10, R22, 0xf8, !PT ;  /* 0x0000001003037812 */ /* 0x000fe400078ef816 */
[----:B------:R-:W-:-:S02]  /*0f50*/  SHF.R.S32.HI R10, RZ, 0x1f, R6 ;  /* 0x0000001fff0a7819 */ /* 0x000fc40000011406 */
[----:B------:R-:W-:Y:S02]  /*0f60*/  LOP3.LUT R12, R6, 0x7ffffffc, RZ, 0xc0, !PT ;  /* 0x7ffffffc060c7812 */ /* 0x000fe400078ec0ff */
[----:B------:R-:W-:Y:S01]  /*0f70*/  LOP3.LUT R6, R3, R4, RZ, 0x3c, !PT ;  /* 0x0000000403067212 */ /* 0x000fe200078e3cff */
[----:B------:R-:W-:Y:S01]  /*0f80*/  IMAD.IADD R4, R168, 0x1, -R5 ;  /* 0x00000001a8047824 */ /* 0x000fe200078e0a05 */
[----:B------:R-:W-:Y:S01]  /*0f90*/  LEA.HI R10, R10, R9, RZ, 0x3 ;  /* 0x000000090a0a7211 */ /* 0x000fe200078f18ff */
[----:B------:R-:W-:Y:S01]  /*0fa0*/  IMAD.IADD R12, R215, 0x1, -R12 ;  /* 0x00000001d70c7824 */ /* 0x000fe200078e0a0c */
[----:B------:R-:W-:Y:S01]  /*0fb0*/  SHF.R.S32.HI R219, RZ, 0x7, R2 ;  /* 0x00000007ffdb7819 */ /* 0x000fe20000011402 */
[C---:B------:R-:W-:Y:S01]  /*0fc0*/  IMAD R174, R205.reuse, 0x8, R4 ;  /* 0x00000008cdae7824 */ /* 0x040fe200078e0204 */
[----:B------:R-:W-:Y:S01]  /*0fd0*/  LOP3.LUT R10, R10, 0xfffffff8, RZ, 0xc0, !PT ;  /* 0xfffffff80a0a7812 */ /* 0x000fe200078ec0ff */
[----:B------:R-:W-:Y:S01]  /*0fe0*/  IMAD R205, R205, 0x400, R6 ;  /* 0x00000400cdcd7824 */ /* 0x000fe200078e0206 */
[----:B------:R-:W-:Y:S01]  /*0ff0*/  LEA.HI R2, R2, R219, RZ, 0x1 ;  /* 0x000000db02027211 */ /* 0x000fe200078f08ff */
[----:B------:R-:W-:Y:S01]  /*1000*/  IMAD.SHL.U32 R174, R174, 0x40, RZ ;  /* 0x00000040aeae7824 */ /* 0x000fe200078e00ff */
[----:B------:R-:W-:Y:S01]  /*1010*/  LEA.HI R8, R8, R215, RZ, 0x5 ;  /* 0x000000d708087211 */ /* 0x000fe200078f28ff */
[----:B------:R-:W-:Y:S01]  /*1020*/  IMAD R223, R12, R223, 0xa0 ;  /* 0x000000a00cdf7424 */ /* 0x000fe200078e02df */
[----:B------:R-:W-:-:S02]  /*1030*/  SHF.R.S32.HI R4, RZ, 0x1f, R169 ;  /* 0x0000001fff047819 */ /* 0x000fc400000114a9 */
[----:B------:R-:W-:Y:S02]  /*1040*/  IADD3 R9, R9, -R10, RZ ;  /* 0x8000000a09097210 */ /* 0x000fe40007ffe0ff */
[----:B------:R-:W-:Y:S02]  /*1050*/  LOP3.LUT R2, R2, 0x3fffffe, RZ, 0xc0, !PT ;  /* 0x03fffffe02027812 */ /* 0x000fe400078ec0ff */
[----:B------:R-:W-:Y:S02]  /*1060*/  SHF.R.S32.HI R8, RZ, 0x5, R8 ;  /* 0x00000005ff087819 */ /* 0x000fe40000011408 */
[----:B------:R-:W-:Y:S02]  /*1070*/  SHF.L.U32 R172, R7, 0x7, RZ ;  /* 0x0000000707ac7819 */ /* 0x000fe400000006ff */
[----:B------:R-:W-:Y:S01]  /*1080*/  LEA.HI R3, R4, R169, RZ, 0x4 ;  /* 0x000000a904037211 */ /* 0x000fe200078f20ff */
[----:B------:R-:W-:Y:S01]  /*1090*/  IMAD R9, R8, 0x10, R9 ;  /* 0x0000001008097824 */ /* 0x000fe200078e0209 */
[----:B------:R-:W-:-:S02]  /*10a0*/  SHF.R.S32.HI R5, RZ, 0x1f, R170 ;  /* 0x0000001fff057819 */ /* 0x000fc400000114aa */
[----:B------:R-:W-:Y:S02]  /*10b0*/  LEA.HI R4, R4, R169, RZ, 0x6 ;  /* 0x000000a904047211 */ /* 0x000fe400078f30ff */
[----:B------:R-:W-:Y:S02]  /*10c0*/  IADD3 R2, R219, -R2, RZ ;  /* 0x80000002db027210 */ /* 0x000fe40007ffe0ff */
[----:B------:R-:W-:Y:S02]  /*10d0*/  LOP3.LUT R172, R172, 0x180, RZ, 0xc0, !PT ;  /* 0x00000180acac7812 */ /* 0x000fe400078ec0ff */
[----:B------:R-:W-:Y:S01]  /*10e0*/  LEA.HI R0, R0, R235, RZ, 0x3 ;  /* 0x000000eb00007211 */ /* 0x000fe200078f18ff */
[----:B------:R-:W-:Y:S01]  /*10f0*/  IMAD R224, R2, 0x40, R9 ;  /* 0x0000004002e07824 */ /* 0x000fe200078e0209 */
[CC--:B------:R-:W-:Y:S02]  /*1100*/  LEA.HI R6, R5.reuse, R170.reuse, RZ, 0x6 ;  /* 0x000000aa05067211 */ /* 0x0c0fe400078f30ff */
[----:B------:R-:W-:Y:S01]  /*1110*/  LEA.HI R221, R5, R170, RZ, 0x4 ;  /* 0x000000aa05dd7211 */ /* 0x000fe200078f20ff */
[----:B------:R-:W-:Y:S01]  /*1120*/  IMAD.SHL.U32 R5, R4, 0x80, RZ ;  /* 0x0000008004057824 */ /* 0x000fe200078e00ff */
[----:B------:R-:W-:-:S02]  /*1130*/  LOP3.LUT R4, R172, 0x30, R3, 0xf8, !PT ;  /* 0x00000030ac047812 */ /* 0x000fc400078ef803 */
[----:B------:R-:W-:Y:S02]  /*1140*/  SHF.R.U32.HI R173, RZ, 0x3, R172 ;  /* 0x00000003ffad7819 */ /* 0x000fe400000116ac */
[----:B------:R-:W-:Y:S02]  /*1150*/  LOP3.LUT R2, R0, 0x1ffffff8, RZ, 0xc0, !PT ;  /* 0x1ffffff800027812 */ /* 0x000fe400078ec0ff */
[----:B------:R-:W-:Y:S01]  /*1160*/  LOP3.LUT P0, RZ, R7, 0x2, RZ, 0xc0, !PT ;  /* 0x0000000207ff7812 */ /* 0x000fe2000780c0ff */
[----:B------:R-:W-:Y:S01]  /*1170*/  IMAD.SHL.U32 R7, R6, 0x80, RZ ;  /* 0x0000008006077824 */ /* 0x000fe200078e00ff */
[----:B------:R-:W-:Y:S01]  /*1180*/  LOP3.LUT R5, R5, 0xffffe000, RZ, 0xc0, !PT ;  /* 0xffffe00005057812 */ /* 0x000fe200078ec0ff */
[----:B------:R-:W-:Y:S01]  /*1190*/  IMAD.IADD R2, R235, 0x1, -R2 ;  /* 0x00000001eb027824 */ /* 0x000fe200078e0a02 */
[----:B------:R-:W-:Y:S02]  /*11a0*/  LOP3.LUT R4, R4, R173, RZ, 0x3c, !PT ;  /* 0x000000ad04047212 */ /* 0x000fe400078e3cff */
[----:B------:R-:W-:Y:S01]  /*11b0*/  SHF.R.S32.HI R200, RZ, 0x3, R0 ;  /* 0x00000003ffc87819 */ /* 0x000fe20000011400 */
[----:B------:R-:W-:Y:S01]  /*11c0*/  IMAD.SHL.U32 R199, R2, 0x8, RZ ;  /* 0x0000000802c77824 */ /* 0x000fe200078e00ff */
[----:B------:R-:W-:-:S02]  /*11d0*/  LOP3.LUT R0, R172, 0x10, R22, 0xf8, !PT ;  /* 0x00000010ac007812 */ /* 0x000fc400078ef816 */
[----:B------:R-:W-:Y:S02]  /*11e0*/  LOP3.LUT R6, R172, 0x30, R221, 0xf8, !PT ;  /* 0x00000030ac067812 */ /* 0x000fe400078ef8dd */
[----:B------:R-:W-:Y:S01]  /*11f0*/  IADD3 R5, R4, R174, R5 ;  /* 0x000000ae04057210 */ /* 0x000fe20007ffe005 */
[----:B------:R-:W-:Y:S01]  /*1200*/  IMAD.MOV.U32 R4, RZ, RZ, 0x20 ;  /* 0x00000020ff047424 */ /* 0x000fe200078e00ff */
[----:B------:R-:W-:Y:S02]  /*1210*/  SHF.R.S32.HI R11, RZ, 0x1, R11 ;  /* 0x00000001ff0b7819 */ /* 0x000fe4000001140b */
[-C--:B------:R-:W-:Y:S02]  /*1220*/  LOP3.LUT R203, R0, R173.reuse, RZ, 0x3c, !PT ;  /* 0x000000ad00cb7212 */ /* 0x080fe400078e3cff */
[----:B------:R-:W-:Y:S01]  /*1230*/  LOP3.LUT R7, R7, 0xffffe000, RZ, 0xc0, !PT ;  /* 0xffffe00007077812 */ /* 0x000fe200078ec0ff */
[----:B------:R-:W-:Y:S01]  /*1240*/  IMAD.SHL.U32 R11, R11, 0x80, RZ ;  /* 0x000000800b0b7824 */ /* 0x000fe200078e00ff */
[----:B------:R-:W-:Y:S01]  /*1250*/  LOP3.LUT R6, R6, R173, RZ, 0x3c, !PT ;  /* 0x000000ad06067212 */ /* 0x000fe200078e3cff */
[----:B------:R-:W-:Y:S01]  /*1260*/  IMAD.IADD R203, R174, 0x1, R203 ;  /* 0x00000001aecb7824 */ /* 0x000fe200078e02cb */
[----:B------:R-:W-:-:S02]  /*1270*/  LOP3.LUT R2, R172, 0x30, R22, 0xf8, !PT ;  /* 0x00000030ac027812 */ /* 0x000fc400078ef816 */
[----:B------:R-:W-:Y:S02]  /*1280*/  IADD3 R7, R6, R174, R7 ;  /* 0x000000ae06077210 */ /* 0x000fe40007ffe007 */
[----:B------:R-:W-:Y:S02]  /*1290*/  SHF.R.S32.HI R222, RZ, 0x4, R3 ;  /* 0x00000004ffde7819 */ /* 0x000fe40000011403 */
[----:B------:R-:W-:Y:S01]  /*12a0*/  SEL R0, R4, 0xffffffe0, !P0 ;  /* 0xffffffe004007807 */ /* 0x000fe20004000000 */
[----:B------:R-:W-:Y:S01]  /*12b0*/  IMAD.IADD R216, R18, 0x1, R7 ;  /* 0x0000000112d87824 */ /* 0x000fe200078e0207 */
[----:B------:R-:W-:Y:S02]  /*12c0*/  LOP3.LUT R3, R2, R173, RZ, 0x3c, !PT ;  /* 0x000000ad02037212 */ /* 0x000fe400078e3cff */
[----:B------:R-:W-:Y:S01]  /*12d0*/  LEA R197, R197, R14, 0x6 ;  /* 0x0000000ec5c57211 */ /* 0x000fe200078e30ff */
[----:B------:R-:W-:Y:S01]  /*12e0*/  IMAD.IADD R204, R0, 0x1, R203 ;  /* 0x0000000100cc7824 */ /* 0x000fe200078e02cb */
[----:B------:R-:W-:-:S02]  /*12f0*/  SHF.L.U32 R16, R214, 0x3, RZ ;  /* 0x00000003d6107819 */ /* 0x000fc400000006ff */
[----:B------:R-:W-:Y:S02]  /*1300*/  LOP3.LUT R196, R11, 0x180, RZ, 0xc0, !PT ;  /* 0x000001800bc47812 */ /* 0x000fe400078ec0ff */
[----:B------:R-:W-:Y:S02]  /*1310*/  SHF.R.S32.HI R221, RZ, 0x4, R221 ;  /* 0x00000004ffdd7819 */ /* 0x000fe400000114dd */
[C---:B------:R-:W-:Y:S02]  /*1320*/  IADD3 R218, R18.reuse, R174, R3 ;  /* 0x000000ae12da7210 */ /* 0x040fe40007ffe003 */
[----:B------:R-:W-:Y:S02]  /*1330*/  IADD3 R217, R18, R5, RZ ;  /* 0x0000000512d97210 */ /* 0x000fe40007ffe0ff */
[----:B------:R-:W-:-:S07]  /*1340*/  IADD3 R213, R0, UR52, R203 ;  /* 0x0000003400d57c10 */ /* 0x000fce000fffe0cb */
.L_x_608:
[----:B0-----:R-:W0:Y:S02]  /*1350*/  LDC.64 R206, c[0x0][0xc60] ;  /* 0x00031800ffce7b82 */ /* 0x001e240000000a00 */
[----:B0-----:R-:W-:-:S06]  /*1360*/  IMAD.WIDE R206, R147, 0x4, R206 ;  /* 0x0000000493ce7825 */ /* 0x001fcc00078e02ce */
[----:B--2---:R-:W2:Y:S01]  /*1370*/  LDG.E R206, desc[UR54][R206.64] ;  /* 0x00000036cece7981 */ /* 0x004ea2000c1e1900 */
[----:B------:R-:W-:Y:S05]  /*1380*/  YIELD ;  /* 0x0000000000007946 */ /* 0x000fea0003800000 */
[----:B------:R-:W-:Y:S01]  /*1390*/  ULDC.64 UR4, c[0x0][0xa28] ;  /* 0x00028a0000047ab9 */ /* 0x000fe20000000a00 */
[----:B------:R-:W-:Y:S01]  /*13a0*/  ULDC.64 UR8, c[0x0][0xa18] ;  /* 0x0002860000087ab9 */ /* 0x000fe20000000a00 */
[----:B------:R-:W-:Y:S01]  /*13b0*/  ISETP.NE.U32.AND P1, PT, RZ, UR4, PT ;  /* 0x00000004ff007c0c */ /* 0x000fe2000bf25070 */
[----:B------:R-:W-:Y:S01]  /*13c0*/  ULDC.64 UR6, c[0x0][0xa08] ;  /* 0x0002820000067ab9 */ /* 0x000fe20000000a00 */
[----:B---345:R-:W-:Y:S01]  /*13d0*/  MOV R9, RZ ;  /* 0x000000ff00097202 */ /* 0x038fe20000000f00 */
[----:B------:R-:W-:Y:S01]  /*13e0*/  IMAD.MOV.U32 R27, RZ, RZ, RZ ;  /* 0x000000ffff1b7224 */ /* 0x000fe200078e00ff */
[----:B------:R-:W-:-:S02]  /*13f0*/  ISETP.NE.AND.EX P1, PT, RZ, UR5, PT, P1 ;  /* 0x00000005ff007c0c */ /* 0x000fc4000bf25310 */
[----:B------:R-:W-:-:S04]  /*1400*/  ISETP.NE.U32.AND P0, PT, RZ, UR6, PT ;  /* 0x00000006ff007c0c */ /* 0x000fc8000bf05070 */
[----:B------:R-:W-:Y:S02]  /*1410*/  ISETP.NE.AND.EX P0, PT, RZ, UR7, PT, P0 ;  /* 0x00000007ff007c0c */ /* 0x000fe4000bf05300 */
[----:B--2---:R-:W-:Y:S01]  /*1420*/  SHF.R.S32.HI R210, RZ, 0x1f, R206 ;  /* 0x0000001fffd27819 */ /* 0x004fe200000114ce */
[----:B------:R-:W-:-:S04]  /*1430*/  IMAD.SHL.U32 R208, R206, 0x4, RZ ;  /* 0x00000004ced07824 */ /* 0x000fc800078e00ff */
[C---:B------:R-:W-:Y:S02]  /*1440*/  @P1 LEA R2, P2, R206.reuse, UR4, 0x2 ;  /* 0x00000004ce021c11 */ /* 0x040fe4000f8410ff */
[C-C-:B------:R-:W-:Y:S02]  /*1450*/  SHF.L.U64.HI R209, R206.reuse, 0x2, R210.reuse ;  /* 0x00000002ced17819 */ /* 0x140fe400000102d2 */
[----:B------:R-:W-:Y:S02]  /*1460*/  @P1 LEA.HI.X R3, R206, UR5, R210, 0x2, P2 ;  /* 0x00000005ce031c11 */ /* 0x000fe400090f14d2 */
[----:B------:R-:W-:Y:S01]  /*1470*/  ISETP.NE.U32.AND P2, PT, RZ, UR8, PT ;  /* 0x00000008ff007c0c */ /* 0x000fe2000bf45070 */
[----:B------:R-:W-:Y:S01]  /*1480*/  ULDC UR4, c[0x0][0x288] ;  /* 0x0000a20000047ab9 */ /* 0x000fe20000000800 */
[----:B------:R-:W-:Y:S01]  /*1490*/  IADD3 R6, P3, R208, UR6, RZ ;  /* 0x00000006d0067c10 */ /* 0x000fe2000ff7e0ff */
[----:B------:R0:W5:Y:S01]  /*14a0*/  @P1 LDG.E R9, desc[UR54][R2.64] ;  /* 0x0000003602091981 */ /* 0x000162000c1e1900 */
[----:B------:R-:W-:Y:S01]  /*14b0*/  ISETP.NE.AND.EX P2, PT, RZ, UR9, PT, P2 ;  /* 0x00000009ff007c0c */ /* 0x000fe2000bf45320 */
[----:B------:R-:W-:Y:S01]  /*14c0*/  IMAD.U32 R159, RZ, RZ, UR4 ;  /* 0x00000004ff9f7e24 */ /* 0x000fe2000f8e00ff */
[----:B------:R-:W-:Y:S01]  /*14d0*/  IADD3.X R7, R209, UR7, RZ, P3, !PT ;  /* 0x00000007d1077c10 */ /* 0x000fe20009ffe4ff */
[----:B------:R-:W-:-:S04]  /*14e0*/  ULDC.64 UR4, c[0x0][0x3f8] ;  /* 0x0000fe0000047ab9 */ /* 0x000fc80000000a00 */
[----:B------:R1:W5:Y:S06]  /*14f0*/  @P0 LDG.E R27, desc[UR54][R6.64] ;  /* 0x00000036061b0981 */ /* 0x00036c000c1e1900 */
[----:B------:R-:W-:-:S04]  /*1500*/  @P2 IADD3 R4, P1, R208, UR8, RZ ;  /* 0x00000008d0042c10 */ /* 0x000fc8000ff3e0ff */
[----:B------:R-:W-:-:S05]  /*1510*/  @P2 IADD3.X R5, R209, UR9, RZ, P1, !PT ;  /* 0x00000009d1052c10 */ /* 0x000fca0008ffe4ff */
[----:B------:R1:W5:Y:S01]  /*1520*/  @P2 LDG.E R159, desc[UR54][R4.64] ;  /* 0x00000036049f2981 */ /* 0x000362000c1e1900 */
[----:B------:R-:W-:-:S03]  /*1530*/  UISETP.NE.U32.AND UP0, UPT, UR4, URZ, UPT ;  /* 0x0000003f0400728c */ /* 0x000fc6000bf05070 */
[----:B------:R-:W-:Y:S01]  /*1540*/  ULDC UR4, c[0x0][0x404] ;  /* 0x0001010000047ab9 */ /* 0x000fe20000000800 */
[----:B------:R-:W-:-:S03]  /*1550*/  UISETP.NE.AND.EX UP0, UPT, UR5, URZ, UPT, UP0 ;  /* 0x0000003f0500728c */ /* 0x000fc6000bf05300 */
[----:B------:R-:W-:Y:S01]  /*1560*/  ULDC UR5, c[0x0][0x2e0] ;  /* 0x0000b80000057ab9 */ /* 0x000fe20000000800 */
[----:B------:R-:W-:-:S04]  /*1570*/  USEL UR4, UR4, 0x1, UP0 ;  /* 0x0000000104047887 */ /* 0x000fc80008000000 */
[----:B------:R-:W-:-:S03]  /*1580*/  UIMAD UR4, UR4, UR5, URZ ;  /* 0x00000005040472a4 */ /* 0x000fc6000f8e023f */
[----:B------:R-:W-:Y:S02]  /*1590*/  ULDC UR5, c[0x0][0x338] ;  /* 0x0000ce0000057ab9 */ /* 0x000fe40000000800 */
[----:B0-----:R-:W-:Y:S02]  /*15a0*/  IMAD.U32 R2, RZ, RZ, UR5 ;  /* 0x00000005ff027e24 */ /* 0x001fe4000f8e00ff */
[----:B------:R-:W-:Y:S01]  /*15b0*/  IMAD.U32 R26, RZ, RZ, UR4 ;  /* 0x00000004ff1a7e24 */ /* 0x000fe2000f8e00ff */
[----:B------:R-:W-:Y:S01]  /*15c0*/  MOV R25, R206 ;  /* 0x000000ce00197202 */ /* 0x000fe20000000f00 */
[----:B-1----:R-:W-:Y:S06]  /*15d0*/  @P2 BRA `(.L_x_415) ;  /* 0x0000000000242947 */ /* 0x002fec0003800000 */
[----:B------:R-:W-:Y:S02]  /*15e0*/  ULDC.64 UR4, c[0x0][0xa00] ;  /* 0x0002800000047ab9 */ /* 0x000fe40000000a00 */
[----:B------:R-:W-:-:S04]  /*15f0*/  ISETP.NE.U32.AND P1, PT, RZ, UR4, PT ;  /* 0x00000004ff007c0c */ /* 0x000fc8000bf25070 */
[----:B------:R-:W-:-:S13]  /*1600*/  ISETP.NE.AND.EX P1, PT, RZ, UR5, PT, P1 ;  /* 0x00000005ff007c0c */ /* 0x000fda000bf25310 */
[----:B------:R-:W-:Y:S05]  /*1610*/  @!P1 BRA `(.L_x_415) ;  /* 0x0000000000149947 */ /* 0x000fea0003800000 */
[----:B------:R-:W0:Y:S02]  /*1620*/  LDC.64 R4, c[0x0][0xa00] ;  /* 0x00028000ff047b82 */ /* 0x000e240000000a00 */
[----:B0-----:R-:W-:-:S05]  /*1630*/  IMAD.WIDE R4, R25, 0x4, R4 ;  /* 0x0000000419047825 */ /* 0x001fca00078e0204 */
[----:B-----5:R-:W2:Y:S04]  /*1640*/  LDG.E R159, desc[UR54][R4.64] ;  /* 0x00000036049f7981 */ /* 0x020ea8000c1e1900 */
[----:B------:R-:W2:Y:S02]  /*1650*/  LDG.E R0, desc[UR54][R4.64+0x4] ;  /* 0x0000043604007981 */ /* 0x000ea4000c1e1900 */
[----:B--2---:R-:W-:-:S07]  /*1660*/  IMAD.IADD R159, R0, 0x1, -R159 ;  /* 0x00000001009f7824 */ /* 0x004fce00078e0a9f */
.L_x_415:
[----:B------:R-:W-:Y:S01]  /*1670*/  ULDC.64 UR4, c[0x0][0xa20] ;  /* 0x0002880000047ab9 */ /* 0x000fe20000000a00 */
[----:B------:R-:W-:Y:S01]  /*1680*/  IMAD.MOV.U32 R212, RZ, RZ, R145 ;  /* 0x000000ffffd47224 */ /* 0x000fe200078e0091 */
[----:B------:R-:W-:Y:S02]  /*1690*/  ISETP.NE.U32.AND P1, PT, RZ, UR4, PT ;  /* 0x00000004ff007c0c */ /* 0x000fe4000bf25070 */
[----:B------:R-:W-:Y:S02]  /*16a0*/  MOV R207, R146 ;  /* 0x0000009200cf7202 */ /* 0x000fe40000000f00 */
[----:B------:R-:W-:-:S13]  /*16b0*/  ISETP.NE.AND.EX P1, PT, RZ, UR5, PT, P1 ;  /* 0x00000005ff007c0c */ /* 0x000fda000bf25310 */
[----:B------:R-:W-:Y:S05]  /*16c0*/  @!P1 BRA `(.L_x_416) ;  /* 0x0000000000109947 */ /* 0x000fea0003800000 */
[----:B------:R-:W-:-:S04]  /*16d0*/  IADD3 R4, P0, R208, UR4, RZ ;  /* 0x00000004d0047c10 */ /* 0x000fc8000ff1e0ff */
[----:B------:R-:W-:-:S05]  /*16e0*/  IADD3.X R5, R209, UR5, RZ, P0, !PT ;  /* 0x00000005d1057c10 */ /* 0x000fca00087fe4ff */
[----:B------:R0:W5:Y:S01]  /*16f0*/  LDG.E R26, desc[UR54][R4.64] ;  /* 0x00000036041a7981 */ /* 0x000162000c1e1900 */
[----:B------:R-:W-:Y:S05]  /*1700*/  BRA `(.L_x_417) ;  /* 0x0000000000107947 */ /* 0x000fea0003800000 */
.L_x_416:
[----:B------:R-:W-:Y:S05]  /*1710*/  @!P0 BRA `(.L_x_417) ;  /* 0x00000000000c8947 */ /* 0x000fea0003800000 */
[----:B------:R-:W2:Y:S04]  /*1720*/  LDG.E R3, desc[UR54][R6.64] ;  /* 0x0000003606037981 */ /* 0x000ea8000c1e1900 */
[----:B------:R-:W2:Y:S02]  /*1730*/  LDG.E R26, desc[UR54][R6.64+0x4] ;  /* 0x00000436061a7981 */ /* 0x000ea4000c1e1900 */
[----:B--2---:R-:W-:-:S07]  /*1740*/  IMAD.IADD R26, R26, 0x1, -R3 ;  /* 0x000000011a1a7824 */ /* 0x004fce00078e0a03 */
.L_x_417:
[----:B------:R-:W-:Y:S02]  /*1750*/  ULDC.64 UR4, c[0x0][0xa10] ;  /* 0x0002840000047ab9 */ /* 0x000fe40000000a00 */
[----:B------:R-:W-:-:S04]  /*1760*/  ISETP.NE.U32.AND P0, PT, RZ, UR4, PT ;  /* 0x00000004ff007c0c */ /* 0x000fc8000bf05070 */
[----:B------:R-:W-:Y:S01]  /*1770*/  ISETP.NE.AND.EX P0, PT, RZ, UR5, PT, P0 ;  /* 0x00000005ff007c0c */ /* 0x000fe2000bf05300 */
[----:B-----5:R-:W-:Y:S01]  /*1780*/  IMAD.IADD R9, R26, 0x1, -R9 ;  /* 0x000000011a097824 */ /* 0x020fe200078e0a09 */
[----:B------:R-:W-:-:S11]  /*1790*/  ULDC.64 UR4, c[0x0][0xa30] ;  /* 0x00028c0000047ab9 */ /* 0x000fd60000000a00 */
[----:B0-----:R-:W0:Y:S02]  /*17a0*/  @P0 LDC.64 R4, c[0x0][0xa10] ;  /* 0x00028400ff040b82 */ /* 0x001e240000000a00 */
[----:B0-----:R-:W-:-:S05]  /*17b0*/  @P0 IMAD.WIDE R4, R25, 0x4, R4 ;  /* 0x0000000419040825 */ /* 0x001fca00078e0204 */
[----:B------:R-:W2:Y:S04]  /*17c0*/  @P0 LDG.E R0, desc[UR54][R4.64] ;  /* 0x0000003604000981 */ /* 0x000ea8000c1e1900 */
[----:B------:R0:W2:Y:S01]  /*17d0*/  @P0 LDG.E R3, desc[UR54][R4.64+0x4] ;  /* 0x0000043604030981 */ /* 0x0000a2000c1e1900 */
[----:B------:R-:W-:Y:S01]  /*17e0*/  ISETP.NE.U32.AND P1, PT, RZ, UR4, PT ;  /* 0x00000004ff007c0c */ /* 0x000fe2000bf25070 */
[----:B------:R-:W-:-:S03]  /*17f0*/  IMAD.MOV.U32 R121, RZ, RZ, R26 ;  /* 0x000000ffff797224 */ /* 0x000fc600078e001a */
[----:B------:R-:W-:Y:S01]  /*1800*/  ISETP.NE.AND.EX P1, PT, RZ, UR5, PT, P1 ;  /* 0x00000005ff007c0c */ /* 0x000fe2000bf25310 */
[----:B0-----:R-:W-:-:S05]  /*1810*/  IMAD.MOV R4, RZ, RZ, -R9 ;  /* 0x000000ffff047224 */ /* 0x001fca00078e0a09 */
[----:B------:R-:W-:-:S07]  /*1820*/  VIMNMX R4, RZ, R4, !PT ;  /* 0x00000004ff047248 */ /* 0x000fce0007fe0100 */
[----:B------:R-:W-:-:S04]  /*1830*/  @P1 IADD3 R6, P2, R208, UR4, RZ ;  /* 0x00000004d0061c10 */ /* 0x000fc8000ff5e0ff */
[----:B------:R-:W-:-:S05]  /*1840*/  @P1 IADD3.X R7, R209, UR5, RZ, P2, !PT ;  /* 0x00000005d1071c10 */ /* 0x000fca00097fe4ff */
[----:B------:R0:W5:Y:S01]  /*1850*/  @P1 LDG.E R121, desc[UR54][R6.64] ;  /* 0x0000003606791981 */ /* 0x000162000c1e1900 */
[----:B--2---:R-:W-:-:S05]  /*1860*/  @P0 IADD3 R2, -R0, R3, RZ ;  /* 0x0000000300020210 */ /* 0x004fca0007ffe1ff */
[----:B------:R-:W-:-:S04]  /*1870*/  IMAD.IADD R147, R9, 0x1, R2 ;  /* 0x0000000109937824 */ /* 0x000fc800078e0202 */
[----:B------:R-:W-:-:S04]  /*1880*/  VIADD R0, R147, 0x9f ;  /* 0x0000009f93007836 */ /* 0x000fc80000000000 */
[----:B------:R-:W-:-:S05]  /*1890*/  IMAD.HI R0, R0, 0x66666667, RZ ;  /* 0x6666666700007827 */ /* 0x000fca00078e02ff */
[----:B------:R-:W-:-:S04]  /*18a0*/  SHF.R.U32.HI R161, RZ, 0x1f, R0 ;  /* 0x0000001fffa17819 */ /* 0x000fc80000011600 */
[----:B------:R-:W-:-:S05]  /*18b0*/  LEA.HI.SX32 R161, R0, R161, 0x1a ;  /* 0x000000a100a17211 */ /* 0x000fca00078fd2ff */
[----:B------:R-:W-:-:S05]  /*18c0*/  IMAD R3, R161, 0xa0, -R9 ;  /* 0x000000a0a1037824 */ /* 0x000fca00078e0a09 */
[----:B------:R-:W-:-:S04]  /*18d0*/  VIMNMX R3, R3, R2, PT ;  /* 0x0000000203037248 */ /* 0x000fc80003fe0100 */
[----:B------:R-:W-:Y:S01]  /*18e0*/  ISETP.GT.AND P0, PT, R3, R4, PT ;  /* 0x000000040300720c */ /* 0x000fe20003f04270 */
[----:B------:R-:W-:-:S05]  /*18f0*/  IMAD.WIDE.U32 R4, R4, -0x33333333, RZ ;  /* 0xcccccccd04047825 */ /* 0x000fca00078e00ff */
[----:B------:R-:W-:-:S05]  /*1900*/  SHF.R.U32.HI R120, RZ, 0x7, R5 ;  /* 0x00000007ff787819 */ /* 0x000fca0000011605 */
[----:B------:R-:W-:Y:S02]  /*1910*/  IMAD.MOV.U32 R24, RZ, RZ, R120 ;  /* 0x000000ffff187224 */ /* 0x000fe400078e0078 */
[----:B------:R-:W-:-:S05]  /*1920*/  @P0 IADD3 R0, R3, 0x9f, RZ ;  /* 0x0000009f03000810 */ /* 0x000fca0007ffe0ff */
[----:B------:R-:W-:-:S05]  /*1930*/  @P0 IMAD.HI R0, R0, 0x66666667, RZ ;  /* 0x6666666700000827 */ /* 0x000fca00078e02ff */
[----:B------:R-:W-:-:S04]  /*1940*/  @P0 SHF.R.U32.HI R3, RZ, 0x1f, R0 ;  /* 0x0000001fff030819 */ /* 0x000fc80000011600 */
[----:B------:R-:W-:Y:S02]  /*1950*/  @P0 LEA.HI.SX32 R24, R0, R3, 0x1a ;  /* 0x0000000300180211 */ /* 0x000fe400078fd2ff */
[----:B------:R-:W-:Y:S02]  /*1960*/  PLOP3.LUT P0, PT, PT, PT, PT, 0x80, 0x0 ;  /* 0x000000000000781c */ /* 0x000fe40003f0f070 */
[----:B------:R-:W-:-:S13]  /*1970*/  ISETP.GT.AND P1, PT, R24, R120, PT ;  /* 0x000000781800720c */ /* 0x000fda0003f24270 */
[----:B0-----:R-:W-:Y:S05]  /*1980*/  @!P1 BRA `(.L_x_418) ;  /* 0x000000e0003c9947 */ /* 0x001fea0003800000 */
[----:B------:R-:W-:Y:S01]  /*1990*/  VIADD R0, R18, 0x1a400 ;  /* 0x0001a40012007836 */ /* 0x000fe20000000000 */
[----:B------:R-:W-:Y:S04]  /*19a0*/  BSSY B6, `(.L_x_419) ;  /* 0x0000013000067945 */ /* 0x000fe80003800000 */
[----:B------:R-:W-:-:S13]  /*19b0*/  LOP3.LUT P0, RZ, R0, 0x1bf, RZ, 0xc0, !PT ;  /* 0x000001bf00ff7812 */ /* 0x000fda000780c0ff */
[----:B------:R-:W-:Y:S05]  /*19c0*/  @!P0 BRA `(.L_x_420) ;  /* 0x0000000000408947 */ /* 0x000fea0003800000 */
[----:B------:R-:W-:Y:S01]  /*19d0*/  MOV R0, 0x0 ;  /* 0x0000000000007802 */ /* 0x000fe20000000f00 */
[----:B------:R-:W-:Y:S01]  /*19e0*/  ULDC.64 UR4, c[0x4][0xc8] ;  /* 0x0100320000047ab9 */ /* 0x000fe20000000a00 */
[----:B------:R-:W-:Y:S01]  /*19f0*/  ULDC.64 UR6, c[0x4][0x28] ;  /* 0x01000a0000067ab9 */ /* 0x000fe20000000a00 */
[----:B------:R-:W-:Y:S01]  /*1a00*/  IMAD.U32 R4, RZ, RZ, UR4 ;  /* 0x00000004ff047e24 */ /* 0x000fe2000f8e00ff */
[----:B------:R0:W1:Y:S01]  /*1a10*/  LDC.64 R14, c[0x4][R0] ;  /* 0x01000000000e7b82 */ /* 0x0000620000000a00 */
[----:B------:R-:W-:Y:S01]  /*1a20*/  MOV R5, UR5 ;  /* 0x0000000500057c02 */ /* 0x000fe20008000f00 */
[----:B------:R-:W-:Y:S01]  /*1a30*/  ULDC.64 UR4, c[0x4][0xd0] ;  /* 0x0100340000047ab9 */ /* 0x000fe20000000a00 */
[----:B------:R-:W-:Y:S01]  /*1a40*/  IMAD.U32 R10, RZ, RZ, UR6 ;  /* 0x00000006ff0a7e24 */ /* 0x000fe2000f8e00ff */
[----:B------:R-:W-:Y:S01]  /*1a50*/  MOV R11, UR7 ;  /* 0x00000007000b7c02 */ /* 0x000fe20008000f00 */
[----:B------:R-:W-:Y:S02]  /*1a60*/  IMAD.U32 R6, RZ, RZ, UR4 ;  /* 0x00000004ff067e24 */ /* 0x000fe4000f8e00ff */
[----:B------:R-:W-:-:S02]  /*1a70*/  IMAD.U32 R7, RZ, RZ, UR5 ;  /* 0x00000005ff077e24 */ /* 0x000fc4000f8e00ff */
[----:B------:R-:W-:Y:S02]  /*1a80*/  IMAD.MOV.U32 R8, RZ, RZ, 0x70 ;  /* 0x00000070ff087424 */ /* 0x000fe400078e00ff */
[----:B------:R-:W-:Y:S02]  /*1a90*/  IMAD.MOV.U32 R12, RZ, RZ, 0x1 ;  /* 0x00000001ff0c7424 */ /* 0x000fe400078e00ff */
[----:B0-----:R-:W-:-:S07]  /*1aa0*/  IMAD.MOV.U32 R13, RZ, RZ, RZ ;  /* 0x000000ffff0d7224 */ /* 0x001fce00078e00ff */
[----:B------:R-:W-:-:S07]  /*1ab0*/  LEPC R20, `(.L_x_420) ;  /* 0x000000001014794e */ /* 0x000fce0000000000 */
[----:B-1---5:R-:W-:Y:S05]  /*1ac0*/  CALL.ABS.NOINC R14 ;  /* 0x000000000e007343 */ /* 0x022fea0003c00000 */
.L_x_420:
[----:B------:R-:W-:Y:S05]  /*1ad0*/  BSYNC B6 ;  /* 0x0000000000067941 */ /* 0x000fea0003800000 */
.L_x_419:
[----:B------:R-:W-:Y:S01]  /*1ae0*/  IADD3 R0, R18, 0xa400, RZ ;  /* 0x0000a40012007810 */ /* 0x000fe20007ffe0ff */
[----:B------:R-:W-:Y:S03]  /*1af0*/  BSSY B6, `(.L_x_421) ;  /* 0x0000013000067945 */ /* 0x000fe60003800000 */
[----:B------:R-:W-:-:S13]  /*1b00*/  LOP3.LUT P0, RZ, R0, 0x3ff, RZ, 0xc0, !PT ;  /* 0x000003ff00ff7812 */ /* 0x000fda000780c0ff */
[----:B------:R-:W-:Y:S05]  /*1b10*/  @!P0 BRA `(.L_x_422) ;  /* 0x0000000000408947 */ /* 0x000fea0003800000 */
[----:B------:R-:W-:Y:S01]  /*1b20*/  MOV R0, 0x0 ;  /* 0x0000000000007802 */ /* 0x000fe20000000f00 */
[----:B------:R-:W-:Y:S01]  /*1b30*/  ULDC.64 UR4, c[0x4][0xc8] ;  /* 0x0100320000047ab9 */ /* 0x000fe20000000a00 */
[----:B------:R-:W-:Y:S01]  /*1b40*/  ULDC.64 UR6, c[0x4][0xd0] ;  /* 0x0100340000067ab9 */ /* 0x000fe20000000a00 */
[----:B------:R-:W-:Y:S01]  /*1b50*/  IMAD.U32 R4, RZ, RZ, UR4 ;  /* 0x00000004ff047e24 */ /* 0x000fe2000f8e00ff */
[----:B------:R0:W1:Y:S01]  /*1b60*/  LDC.64 R14, c[0x4][R0] ;  /* 0x01000000000e7b82 */ /* 0x0000620000000a00 */
[----:B------:R-:W-:Y:S01]  /*1b70*/  IMAD.U32 R5, RZ, RZ, UR5 ;  /* 0x00000005ff057e24 */ /* 0x000fe2000f8e00ff */
[----:B------:R-:W-:Y:S01]  /*1b80*/  ULDC.64 UR4, c[0x4][0x20] ;  /* 0x0100080000047ab9 */ /* 0x000fe20000000a00 */
[----:B------:R-:W-:Y:S01]  /*1b90*/  IMAD.U32 R6, RZ, RZ, UR6 ;  /* 0x00000006ff067e24 */ /* 0x000fe2000f8e00ff */
[----:B------:R-:W-:Y:S01]  /*1ba0*/  MOV R7, UR7 ;  /* 0x0000000700077c02 */ /* 0x000fe20008000f00 */
[----:B------:R-:W-:Y:S01]  /*1bb0*/  IMAD.U32 R10, RZ, RZ, UR4 ;  /* 0x00000004ff0a7e24 */ /* 0x000fe2000f8e00ff */
[----:B------:R-:W-:Y:S01]  /*1bc0*/  MOV R12, 0x1 ;  /* 0x00000001000c7802 */ /* 0x000fe20000000f00 */
[----:B------:R-:W-:-:S02]  /*1bd0*/  IMAD.U32 R11, RZ, RZ, UR5 ;  /* 0x00000005ff0b7e24 */ /* 0x000fc4000f8e00ff */
[----:B------:R-:W-:Y:S02]  /*1be0*/  IMAD.MOV.U32 R8, RZ, RZ, 0x70 ;  /* 0x00000070ff087424 */ /* 0x000fe400078e00ff */
[----:B0-----:R-:W-:-:S07]  /*1bf0*/  IMAD.MOV.U32 R13, RZ, RZ, RZ ;  /* 0x000000ffff0d7224 */ /* 0x001fce00078e00ff */
[----:B------:R-:W-:-:S07]  /*1c00*/  LEPC R20, `(.L_x_422) ;  /* 0x000000001014794e */ /* 0x000fce0000000000 */
[----:B-1---5:R-:W-:Y:S05]  /*1c10*/  CALL.ABS.NOINC R14 ;  /* 0x000000000e007343 */ /* 0x022fea0003c00000 */
.L_x_422:
[----:B------:R-:W-:Y:S05]  /*1c20*/  BSYNC B6 ;  /* 0x0000000000067941 */ /* 0x000fea0003800000 */
.L_x_421:
[----:B------:R-:W-:Y:S01]  /*1c30*/  ULDC.64 UR4, c[0x0][0x9f8] ;  /* 0x00027e0000047ab9 */ /* 0x000fe20000000a00 */
[----:B------:R-:W2:Y:S01]  /*1c40*/  LDL.LU R13, [R1+0x18] ;  /* 0x00001800010d7983 */ /* 0x000ea20000300800 */
[----:B------:R-:W-:Y:S01]  /*1c50*/  ISETP.NE.U32.AND P0, PT, RZ, UR4, PT ;  /* 0x00000004ff007c0c */ /* 0x000fe2000bf05070 */
[----:B------:R-:W0:Y:S08]  /*1c60*/  LDC R0, c[0x0][0x428] ;  /* 0x00010a00ff007b82 */ /* 0x000e300000000800 */
[----:B------:R-:W1:Y:S01]  /*1c70*/  LDC.64 R112, c[0x0][0x2f0] ;  /* 0x0000bc00ff707b82 */ /* 0x000e620000000a00 */
[----:B------:R-:W-:Y:S01]  /*1c80*/  ISETP.NE.AND.EX P0, PT, RZ, UR5, PT, P0 ;  /* 0x00000005ff007c0c */ /* 0x000fe2000bf05300 */
[----:B------:R-:W3:Y:S01]  /*1c90*/  S2R R20, SR_TID.X ;  /* 0x0000000000147919 */ /* 0x000ee20000002100 */
[----:B------:R-:W-:Y:S01]  /*1ca0*/  IMAD.IADD R99, R27, 0x1, R26 ;  /* 0x000000011b637824 */ /* 0x000fe200078e021a */
[----:B------:R-:W-:Y:S01]  /*1cb0*/  ULDC.64 UR6, c[0x0][0xa08] ;  /* 0x0002820000067ab9 */ /* 0x000fe20000000a00 */
[----:B------:R-:W-:Y:S01]  /*1cc0*/  IMAD.MOV.U32 R7, RZ, RZ, R146 ;  /* 0x000000ffff077224 */ /* 0x000fe200078e0092 */
[----:B------:R-:W-:-:S02]  /*1cd0*/  SHF.R.S32.HI R137, RZ, 0x1f, R168 ;  /* 0x0000001fff897819 */ /* 0x000fc400000114a8 */
[----:B------:R-:W-:Y:S01]  /*1ce0*/  SHF.R.S32.HI R23, RZ, 0x1f, R22 ;  /* 0x0000001fff177819 */ /* 0x000fe20000011416 */
[----:B------:R-:W4:Y:S05]  /*1cf0*/  LDC.64 R100, c[0x0][0x3e8] ;  /* 0x0000fa00ff647b82 */ /* 0x000f2a0000000a00 */
[----:B------:R-:W-:-:S03]  /*1d00*/  @P0 IADD3 R4, P1, R208, UR4, RZ ;  /* 0x00000004d0040c10 */ /* 0x000fc6000ff3e0ff */
[----:B------:R-:W4:Y:S01]  /*1d10*/  LDC R97, c[0x0][0x3d4] ;  /* 0x0000f500ff617b82 */ /* 0x000f220000000800 */
[----:B------:R-:W-:Y:S01]  /*1d20*/  @P0 IADD3.X R5, R209, UR5, RZ, P1, !PT ;  /* 0x00000005d1050c10 */ /* 0x000fe20008ffe4ff */
[----:B------:R-:W-:-:S04]  /*1d30*/  ULDC.64 UR4, c[0x0][0x2f8] ;  /* 0x0000be0000047ab9 */ /* 0x000fc80000000a00 */
[----:B------:R3:W2:Y:S01]  /*1d40*/  @P0 LDG.E R25, desc[UR54][R4.64] ;  /* 0x0000003604190981 */ /* 0x0006a2000c1e1900 */
[----:B0-----:R-:W-:Y:S01]  /*1d50*/  ISETP.NE.AND P0, PT, R0, 0x1, PT ;  /* 0x000000010000780c */ /* 0x001fe20003f05270 */
[----:B------:R-:W0:Y:S01]  /*1d60*/  LDC.64 R106, c[0x0][0x3d8] ;  /* 0x0000f600ff6a7b82 */ /* 0x000e220000000a00 */
[----:B------:R-:W-:-:S05]  /*1d70*/  SHF.R.S32.HI R14, RZ, 0x1f, R99 ;  /* 0x0000001fff0e7819 */ /* 0x000fca0000011463 */
[-C--:B-1----:R-:W-:Y:S02]  /*1d80*/  IMAD R6, R14, R112.reuse, RZ ;  /* 0x000000700e067224 */ /* 0x082fe400078e02ff */
[----:B---3--:R-:W-:Y:S01]  /*1d90*/  IMAD.WIDE.U32 R4, R99, R112, RZ ;  /* 0x0000007063047225 */ /* 0x008fe200078e00ff */
[----:B------:R-:W-:-:S03]  /*1da0*/  SHF.R.U32.HI R20, RZ, 0x7, R20 ;  /* 0x00000007ff147819 */ /* 0x000fc60000011614 */
[----:B------:R-:W1:Y:S08]  /*1db0*/  @P0 LDC R3, c[0x0][0x42c] ;  /* 0x00010b00ff030b82 */ /* 0x000e700000000800 */
[----:B------:R-:W3:Y:S01]  /*1dc0*/  @P0 LDC R9, c[0x0][0x430] ;  /* 0x00010c00ff090b82 */ /* 0x000ee20000000800 */
[----:B-1----:R-:W-:-:S04]  /*1dd0*/  @P0 IMAD.HI.U32 R0, R146, R3, RZ ;  /* 0x0000000392000227 */ /* 0x002fc800078e00ff */
[----:B------:R-:W-:Y:S01]  /*1de0*/  IMAD R3, R99, R113, R6 ;  /* 0x0000007163037224 */ /* 0x000fe200078e0206 */
[----:B---3--:R-:W-:Y:S02]  /*1df0*/  @P0 SHF.R.U32.HI R7, RZ, R9, R0 ;  /* 0x00000009ff070219 */ /* 0x008fe40000011600 */
[----:B------:R-:W-:Y:S02]  /*1e00*/  ISETP.NE.U32.AND P0, PT, RZ, UR6, PT ;  /* 0x00000006ff007c0c */ /* 0x000fe4000bf05070 */
[----:B------:R-:W-:Y:S02]  /*1e10*/  SHF.R.S32.HI R8, RZ, 0x1f, R7 ;  /* 0x0000001fff087819 */ /* 0x000fe40000011407 */
[----:B------:R-:W-:Y:S02]  /*1e20*/  IADD3 R5, R5, R3, RZ ;  /* 0x0000000305057210 */ /* 0x000fe40007ffe0ff */
[----:B------:R-:W-:Y:S01]  /*1e30*/  ISETP.NE.AND.EX P0, PT, RZ, UR7, PT, P0 ;  /* 0x00000007ff007c0c */ /* 0x000fe2000bf05300 */
[----:B------:R-:W-:Y:S01]  /*1e40*/  IMAD R0, R8, UR4, RZ ;  /* 0x0000000408007c24 */ /* 0x000fe2000f8e02ff */
[----:B------:R-:W-:Y:S01]  /*1e50*/  ISETP.NE.AND P6, PT, R20, 0x1, PT ;  /* 0x000000011400780c */ /* 0x000fe20003fc5270 */
[----:B------:R-:W-:-:S04]  /*1e60*/  IMAD.WIDE.U32 R4, R7, UR4, R4 ;  /* 0x0000000407047c25 */ /* 0x000fc8000f8e0004 */
[----:B------:R-:W-:Y:S01]  /*1e70*/  IMAD R3, R7, UR5, R0 ;  /* 0x0000000507037c24 */ /* 0x000fe2000f8e0200 */
[----:B------:R-:W-:-:S03]  /*1e80*/  ULDC.64 UR4, c[0x0][0x300] ;  /* 0x0000c00000047ab9 */ /* 0x000fc60000000a00 */
[----:B------:R-:W-:Y:S02]  /*1e90*/  IMAD.IADD R5, R5, 0x1, R3 ;  /* 0x0000000105057824 */ /* 0x000fe400078e0203 */
[----:B------:R-:W-:-:S04]  /*1ea0*/  IMAD R6, R137, R112, RZ ;  /* 0x0000007089067224 */ /* 0x000fc800078e02ff */
[C---:B------:R-:W-:Y:S01]  /*1eb0*/  IMAD R9, R168.reuse, R113, R6 ;  /* 0x00000071a8097224 */ /* 0x040fe200078e0206 */
[----:B------:R-:W-:Y:S02]  /*1ec0*/  SHF.R.S32.HI R17, RZ, 0x1f, R16 ;  /* 0x0000001fff117819 */ /* 0x000fe40000011410 */
[-C--:B----4-:R-:W-:Y:S01]  /*1ed0*/  ISETP.GE.AND P3, PT, R169, R97.reuse, PT ;  /* 0x00000061a900720c */ /* 0x090fe20003f66270 */
[----:B------:R-:W-:Y:S01]  /*1ee0*/  IMAD.WIDE.U32 R102, R168, R100, R22 ;  /* 0x00000064a8667225 */ /* 0x000fe200078e0016 */
[----:B------:R-:W-:-:S03]  /*1ef0*/  ISETP.GE.AND P5, PT, R170, R97, PT ;  /* 0x00000061aa00720c */ /* 0x000fc60003fa6270 */
[----:B------:R-:W-:-:S04]  /*1f00*/  IMAD.WIDE.U32 R104, R168, R100, R16 ;  /* 0x00000064a8687225 */ /* 0x000fc800078e0010 */
[-C--:B0-----:R-:W-:Y:S02]  /*1f10*/  IMAD R11, R137, R106.reuse, RZ ;  /* 0x0000006a890b7224 */ /* 0x081fe400078e02ff */
[----:B------:R-:W-:-:S04]  /*1f20*/  IMAD.WIDE.U32 R110, R168, R106, R16 ;  /* 0x0000006aa86e7225 */ /* 0x000fc800078e0010 */
[C---:B------:R-:W-:Y:S02]  /*1f30*/  IMAD R11, R168.reuse, R107, R11 ;  /* 0x0000006ba80b7224 */ /* 0x040fe400078e020b */
[----:B------:R-:W-:-:S03]  /*1f40*/  IMAD.WIDE.U32 R108, R168, R106, R22 ;  /* 0x0000006aa86c7225 */ /* 0x000fc600078e0016 */
[----:B------:R-:W-:Y:S01]  /*1f50*/  IADD3 R111, R111, R11, RZ ;  /* 0x0000000b6f6f7210 */ /* 0x000fe20007ffe0ff */
[----:B------:R-:W-:Y:S01]  /*1f60*/  IMAD.IADD R109, R11, 0x1, R109 ;  /* 0x000000010b6d7824 */ /* 0x000fe200078e026d */
[C---:B------:R-:W-:Y:S01]  /*1f70*/  SHF.L.U64.HI R125, R112.reuse, 0x7, R113 ;  /* 0x00000007707d7819 */ /* 0x040fe20000010271 */
[----:B------:R-:W-:Y:S02]  /*1f80*/  IMAD.SHL.U32 R128, R112, 0x80, RZ ;  /* 0x0000008070807824 */ /* 0x000fe400078e00ff */
[----:B------:R-:W-:Y:S02]  /*1f90*/  IMAD.MOV.U32 R119, RZ, RZ, 0x20 ;  /* 0x00000020ff777424 */ /* 0x000fe400078e00ff */
[----:B-----5:R-:W-:-:S04]  /*1fa0*/  IMAD.WIDE.U32 R110, R121, R106, R110 ;  /* 0x0000006a796e7225 */ /* 0x020fc800078e006e */
[----:B------:R-:W-:-:S04]  /*1fb0*/  IMAD.WIDE.U32 R108, R121, R106, R108 ;  /* 0x0000006a796c7225 */ /* 0x000fc800078e006c */
[----:B------:R-:W-:Y:S02]  /*1fc0*/  IMAD.MOV.U32 R118, RZ, RZ, 0x40 ;  /* 0x00000040ff767424 */ /* 0x000fe400078e00ff */
[----:B------:R-:W-:Y:S02]  /*1fd0*/  VIADD R160, R20, 0x8 ;  /* 0x0000000814a07836 */ /* 0x000fe40000000000 */
[----:B------:R-:W-:Y:S01]  /*1fe0*/  IMAD R123, R107, 0xa0, RZ ;  /* 0x000000a06b7b7824 */ /* 0x000fe200078e02ff */
[----:B------:R-:W-:Y:S02]  /*1ff0*/  SHF.R.S32.HI R144, RZ, 0x1f, R211 ;  /* 0x0000001fff907819 */ /* 0x000fe400000114d3 */
[----:B--2---:R-:W-:Y:S02]  /*2000*/  SHF.R.S32.HI R0, RZ, 0x1f, R25 ;  /* 0x0000001fff007819 */ /* 0x004fe40000011419 */
[----:B------:R-:W-:Y:S02]  /*2010*/  SEL R115, R25, RZ, !P0 ;  /* 0x000000ff19737207 */ /* 0x000fe40004000000 */
[----:B------:R-:W-:-:S05]  /*2020*/  SEL R12, R0, RZ, !P0 ;  /* 0x000000ff000c7207 */ /* 0x000fca0004000000 */
[----:B------:R-:W-:Y:S02]  /*2030*/  IMAD R0, R12, UR4, RZ ;  /* 0x000000040c007c24 */ /* 0x000fe4000f8e02ff */
[----:B------:R-:W-:-:S04]  /*2040*/  IMAD.WIDE.U32 R116, R115, UR4, R4 ;  /* 0x0000000473747c25 */ /* 0x000fc8000f8e0004 */
[----:B------:R-:W-:Y:S02]  /*2050*/  IMAD R3, R115, UR5, R0 ;  /* 0x0000000573037c24 */ /* 0x000fe4000f8e0200 */
[----:B------:R-:W-:Y:S01]  /*2060*/  IMAD.WIDE.U32 R4, R168, R112, R22 ;  /* 0x00000070a8047225 */ /* 0x000fe200078e0016 */
[----:B------:R-:W-:Y:S05]  /*2070*/  @!P6 WARPSYNC.ALL ;  /* 0x000000000000e948 */ /* 0x000fea0003800000 */
[----:B------:R-:W-:Y:S01]  /*2080*/  IMAD.IADD R0, R117, 0x1, R3 ;  /* 0x0000000175007824 */ /* 0x000fe200078e0203 */
[----:B------:R-:W-:Y:S01]  /*2090*/  ULDC.64 UR4, c[0x0][0x320] ;  /* 0x0000c80000047ab9 */ /* 0x000fe20000000a00 */
[----:B------:R-:W-:Y:S01]  /*20a0*/  @!P6 BAR.SYNC.DEFER_BLOCKING 0x9, 0x100 ;  /* 0x024400000000eb1d */ /* 0x000fe20000010000 */
[----:B------:R-:W-:Y:S01]  /*20b0*/  IADD3 R3, P0, R116, R4, RZ ;  /* 0x0000000474037210 */ /* 0x000fe20007f1e0ff */
[----:B------:R-:W-:-:S03]  /*20c0*/  IMAD R6, R8, UR4, RZ ;  /* 0x0000000408067c24 */ /* 0x000fc6000f8e02ff */
[----:B------:R-:W-:Y:S01]  /*20d0*/  IADD3.X R4, R0, R5, R9, P0, !PT ;  /* 0x0000000500047210 */ /* 0x000fe200007fe409 */
[C---:B------:R-:W-:Y:S02]  /*20e0*/  IMAD R5, R7.reuse, UR5, R6 ;  /* 0x0000000507057c24 */ /* 0x040fe4000f8e0206 */
[----:B------:R-:W-:Y:S01]  /*20f0*/  IMAD.WIDE.U32 R6, R7, UR4, R22 ;  /* 0x0000000407067c25 */ /* 0x000fe2000f8e0016 */
[----:B------:R-:W-:Y:S02]  /*2100*/  ULDC UR4, c[0x0][0x2e4] ;  /* 0x0000b90000047ab9 */ /* 0x000fe40000000800 */
[----:B------:R-:W-:Y:S01]  /*2110*/  ISETP.GE.AND P1, PT, R169, UR4, PT ;  /* 0x00000004a9007c0c */ /* 0x000fe2000bf26270 */
[----:B------:R-:W-:Y:S01]  /*2120*/  IMAD.IADD R7, R7, 0x1, R5 ;  /* 0x0000000107077824 */ /* 0x000fe200078e0205 */
[C---:B------:R-:W-:Y:S02]  /*2130*/  IADD3 R9, R22.reuse, 0xa0, RZ ;  /* 0x000000a016097810 */ /* 0x040fe40007ffe0ff */
[----:B------:R-:W-:Y:S01]  /*2140*/  SEL R5, RZ, 0xffffffff, P1 ;  /* 0xffffffffff057807 */ /* 0x000fe20000800000 */
[----:B------:R-:W-:Y:S01]  /*2150*/  VIADD R8, R22, 0x80 ;  /* 0x0000008016087836 */ /* 0x000fe20000000000 */
[----:B------:R-:W-:-:S02]  /*2160*/  ISETP.GE.AND P4, PT, R9, UR4, PT ;  /* 0x0000000409007c0c */ /* 0x000fc4000bf86270 */
[C---:B------:R-:W-:Y:S01]  /*2170*/  ISETP.GE.AND P0, PT, R22.reuse, UR4, PT ;  /* 0x0000000416007c0c */ /* 0x040fe2000bf06270 */
[----:B------:R-:W-:Y:S02]  /*2180*/  IMAD.SHL.U32 R9, R5, 0x2, RZ ;  /* 0x0000000205097824 */ /* 0x000fe400078e00ff */
[----:B------:R-:W-:Y:S01]  /*2190*/  VIADD R5, R22, 0x60 ;  /* 0x0000006016057836 */ /* 0x000fe20000000000 */
[----:B------:R-:W-:Y:S02]  /*21a0*/  ISETP.GE.AND P2, PT, R8, UR4, PT ;  /* 0x0000000408007c0c */ /* 0x000fe4000bf46270 */
[----:B------:R-:W-:Y:S02]  /*21b0*/  SEL R8, RZ, 0x1, P0 ;  /* 0x00000001ff087807 */ /* 0x000fe40000000000 */
[----:B------:R-:W-:Y:S02]  /*21c0*/  ISETP.GE.AND P0, PT, R170, UR4, PT ;  /* 0x00000004aa007c0c */ /* 0x000fe4000bf06270 */
[----:B------:R-:W-:Y:S01]  /*21d0*/  ISETP.GE.AND P1, PT, R5, UR4, PT ;  /* 0x0000000405007c0c */ /* 0x000fe2000bf26270 */
[----:B------:R-:W-:Y:S01]  /*21e0*/  ULDC.64 UR4, c[0x0][0x328] ;  /* 0x0000ca0000047ab9 */ /* 0x000fe20000000a00 */
[----:B------:R-:W-:-:S02]  /*21f0*/  LOP3.LUT R8, R9, 0x2, R8, 0xe2, !PT ;  /* 0x0000000209087812 */ /* 0x000fc400078ee208 */
[----:B------:R-:W-:Y:S02]  /*2200*/  SEL R9, RZ, 0x4, P0 ;  /* 0x00000004ff097807 */ /* 0x000fe40000000000 */
[----:B------:R-:W-:-:S04]  /*2210*/  SEL R10, RZ, 0x8, P1 ;  /* 0x00000008ff0a7807 */ /* 0x000fc80000800000 */
[----:B------:R-:W-:Y:S01]  /*2220*/  LOP3.LUT R8, R10, R8, R9, 0xfe, !PT ;  /* 0x000000080a087212 */ /* 0x000fe200078efe09 */
[----:B------:R-:W-:Y:S01]  /*2230*/  IMAD R10, R12, UR4, RZ ;  /* 0x000000040c0a7c24 */ /* 0x000fe2000f8e02ff */
[----:B------:R-:W-:-:S03]  /*2240*/  SEL R9, RZ, 0x10, P2 ;  /* 0x00000010ff097807 */ /* 0x000fc60001000000 */
[C---:B------:R-:W-:Y:S02]  /*2250*/  IMAD R31, R115.reuse, UR5, R10 ;  /* 0x00000005731f7c24 */ /* 0x040fe4000f8e020a */
[----:B------:R-:W-:Y:S01]  /*2260*/  IMAD.WIDE.U32 R114, R115, UR4, R6 ;  /* 0x0000000473727c25 */ /* 0x000fe2000f8e0006 */
[----:B------:R-:W-:-:S03]  /*2270*/  LOP3.LUT R33, R8, R9, RZ, 0xfc, !PT ;  /* 0x0000000908217212 */ /* 0x000fc600078efcff */
[----:B------:R-:W-:Y:S01]  /*2280*/  IMAD R6, R137, R100, RZ ;  /* 0x0000006489067224 */ /* 0x000fe200078e02ff */
[----:B------:R-:W-:-:S03]  /*2290*/  ISETP.GE.AND P0, PT, R22, R97, PT ;  /* 0x000000611600720c */ /* 0x000fc60003f06270 */
[----:B------:R-:W-:Y:S01]  /*22a0*/  IMAD R9, R168, R101, R6 ;  /* 0x00000065a8097224 */ /* 0x000fe200078e0206 */
[C---:B------:R-:W-:Y:S02]  /*22b0*/  SEL R6, R97.reuse, RZ, P3 ;  /* 0x000000ff61067207 */ /* 0x040fe40001800000 */
[----:B------:R-:W-:Y:S01]  /*22c0*/  SEL R7, R97, RZ, P0 ;  /* 0x000000ff61077207 */ /* 0x000fe20000000000 */
[----:B------:R-:W-:Y:S02]  /*22d0*/  IMAD.IADD R105, R105, 0x1, R9 ;  /* 0x0000000169697824 */ /* 0x000fe400078e0209 */
[----:B------:R-:W-:Y:S01]  /*22e0*/  IMAD.IADD R103, R9, 0x1, R103 ;  /* 0x0000000109677824 */ /* 0x000fe200078e0267 */
[----:B------:R-:W-:Y:S01]  /*22f0*/  SEL R9, R97, RZ, P5 ;  /* 0x000000ff61097207 */ /* 0x000fe20002800000 */
[----:B------:R-:W-:Y:S01]  /*2300*/  IMAD.IADD R8, R169, 0x1, R6 ;  /* 0x00000001a9087824 */ /* 0x000fe200078e0206 */
[----:B------:R-:W-:Y:S02]  /*2310*/  IADD3 R7, R22, R7, RZ ;  /* 0x0000000716077210 */ /* 0x000fe40007ffe0ff */
[----:B------:R-:W-:Y:S01]  /*2320*/  LOP3.LUT R13, R13, 0xfffffffe, RZ, 0xc0, !PT ;  /* 0xfffffffe0d0d7812 */ /* 0x000fe200078ec0ff */
[----:B------:R-:W-:Y:S01]  /*2330*/  IMAD.IADD R12, R170, 0x1, R9 ;  /* 0x00000001aa0c7824 */ /* 0x000fe200078e0209 */
[----:B------:R-:W-:-:S02]  /*2340*/  SHF.R.S32.HI R6, RZ, 0x1f, R7 ;  /* 0x0000001fff067819 */ /* 0x000fc40000011407 */
[----:B------:R-:W-:Y:S02]  /*2350*/  SHF.R.S32.HI R9, RZ, 0x1f, R8 ;  /* 0x0000001fff097819 */ /* 0x000fe40000011408 */
[----:B------:R-:W-:Y:S02]  /*2360*/  @P5 LOP3.LUT R13, R13, 0x1, RZ, 0xfc, !PT ;  /* 0x000000010d0d5812 */ /* 0x000fe400078efcff */
[CC--:B------:R-:W-:Y:S02]  /*2370*/  LEA.HI R21, R6.reuse, R7.reuse, RZ, 0x4 ;  /* 0x0000000706157211 */ /* 0x0c0fe400078f20ff */
[CC--:B------:R-:W-:Y:S02]  /*2380*/  LEA.HI R25, R9.reuse, R8.reuse, RZ, 0x4 ;  /* 0x0000000809197211 */ /* 0x0c0fe400078f20ff */
[----:B------:R-:W-:Y:S02]  /*2390*/  LEA.HI R7, R6, R7, RZ, 0x6 ;  /* 0x0000000706077211 */ /* 0x000fe400078f30ff */
[----:B------:R-:W-:Y:S01]  /*23a0*/  LEA.HI R8, R9, R8, RZ, 0x6 ;  /* 0x0000000809087211 */ /* 0x000fe200078f30ff */
[----:B------:R0:W-:Y:S01]  /*23b0*/  STL [R1+0x18], R13 ;  /* 0x0000180d01007387 */ /* 0x0001e20000100800 */
[----:B------:R-:W-:-:S02]  /*23c0*/  SHF.R.S32.HI R7, RZ, 0x6, R7 ;  /* 0x00000006ff077819 */ /* 0x000fc40000011407 */
[----:B------:R-:W-:Y:S02]  /*23d0*/  SHF.R.S32.HI R9, RZ, 0x6, R8 ;  /* 0x00000006ff097819 */ /* 0x000fe40000011408 */
[C---:B------:R-:W-:Y:S01]  /*23e0*/  LOP3.LUT R10, R172.reuse, 0x30, R25, 0xf8, !PT ;  /* 0x00000030ac0a7812 */ /* 0x040fe200078ef819 */
[C---:B------:R-:W-:Y:S01]  /*23f0*/  IMAD R135, R7.reuse, 0x2800, R174 ;  /* 0x0000280007877824 */ /* 0x040fe200078e02ae */
[----:B------:R-:W-:Y:S02]  /*2400*/  LOP3.LUT R8, R172, 0x30, R21, 0xf8, !PT ;  /* 0x00000030ac087812 */ /* 0x000fe400078ef815 */
[----:B0-----:R-:W-:Y:S01]  /*2410*/  SHF.R.S32.HI R13, RZ, 0x1f, R12 ;  /* 0x0000001fff0d7819 */ /* 0x001fe2000001140c */
[----:B------:R-:W-:Y:S01]  /*2420*/  IMAD R133, R7, 0x2800, R197 ;  /* 0x0000280007857824 */ /* 0x000fe200078e02c5 */
[----:B------:R-:W-:Y:S01]  /*2430*/  SHF.R.U32.HI R6, RZ, 0x3, R196 ;  /* 0x00000003ff067819 */ /* 0x000fe200000116c4 */
[----:B------:R-:W-:Y:S01]  /*2440*/  IMAD R134, R9, 0x2800, R174 ;  /* 0x0000280009867824 */ /* 0x000fe200078e02ae */
[----:B------:R-:W-:-:S02]  /*2450*/  LEA.HI R27, R13, R12, RZ, 0x4 ;  /* 0x0000000c0d1b7211 */ /* 0x000fc400078f20ff */
[----:B------:R-:W-:Y:S02]  /*2460*/  LOP3.LUT R11, R196, 0x30, R21, 0xf8, !PT ;  /* 0x00000030c40b7812 */ /* 0x000fe400078ef815 */
[-C--:B------:R-:W-:Y:S02]  /*2470*/  LOP3.LUT R7, R10, R173.reuse, RZ, 0x3c, !PT ;  /* 0x000000ad0a077212 */ /* 0x080fe400078e3cff */
[----:B------:R-:W-:Y:S02]  /*2480*/  LEA.HI R12, R13, R12, RZ, 0x6 ;  /* 0x0000000c0d0c7211 */ /* 0x000fe400078f30ff */
[----:B------:R-:W-:Y:S02]  /*2490*/  LOP3.LUT R8, R8, R173, RZ, 0x3c, !PT ;  /* 0x000000ad08087212 */ /* 0x000fe400078e3cff */
[----:B------:R-:W-:Y:S02]  /*24a0*/  LOP3.LUT R10, R11, R6, RZ, 0x3c, !PT ;  /* 0x000000060b0a7212 */ /* 0x000fe400078e3cff */
[----:B------:R-:W-:-:S02]  /*24b0*/  IADD3 R134, R134, R7, RZ ;  /* 0x0000000786867210 */ /* 0x000fc40007ffe0ff */
[----:B------:R-:W-:Y:S02]  /*24c0*/  SHF.R.S32.HI R12, RZ, 0x6, R12 ;  /* 0x00000006ff0c7819 */ /* 0x000fe4000001140c */
[C---:B------:R-:W-:Y:S01]  /*24d0*/  LOP3.LUT R7, R196.reuse, 0x30, R25, 0xf8, !PT ;  /* 0x00000030c4077812 */ /* 0x040fe200078ef819 */
[----:B------:R-:W-:Y:S01]  /*24e0*/  IMAD.IADD R135, R135, 0x1, R8 ;  /* 0x0000000187877824 */ /* 0x000fe200078e0208 */
[----:B------:R-:W-:Y:S01]  /*24f0*/  LOP3.LUT R11, R196, 0x30, R27, 0xf8, !PT ;  /* 0x00000030c40b7812 */ /* 0x000fe200078ef81b */
[----:B------:R-:W-:Y:S01]  /*2500*/  IMAD R131, R9, 0x2800, R197 ;  /* 0x0000280009837824 */ /* 0x000fe200078e02c5 */
[----:B------:R-:W-:Y:S01]  /*2510*/  LOP3.LUT R8, R172, 0x30, R27, 0xf8, !PT ;  /* 0x00000030ac087812 */ /* 0x000fe200078ef81b */
[----:B------:R-:W-:Y:S01]  /*2520*/  IMAD.IADD R133, R133, 0x1, R10 ;  /* 0x0000000185857824 */ /* 0x000fe200078e020a */
[----:B------:R-:W-:Y:S01]  /*2530*/  SHF.R.S32.HI R9, RZ, 0x1f, R121 ;  /* 0x0000001fff097819 */ /* 0x000fe20000011479 */
[----:B------:R-:W-:Y:S01]  /*2540*/  IMAD R130, R12, 0x2800, R197 ;  /* 0x000028000c827824 */ /* 0x000fe200078e02c5 */
[----:B------:R-:W-:-:S02]  /*2550*/  LOP3.LUT R10, R7, R6, RZ, 0x3c, !PT ;  /* 0x00000006070a7212 */ /* 0x000fc400078e3cff */
[----:B------:R-:W-:Y:S02]  /*2560*/  LOP3.LUT R11, R11, R6, RZ, 0x3c, !PT ;  /* 0x000000060b0b7212 */ /* 0x000fe400078e3cff */
[----:B------:R-:W-:Y:S01]  /*2570*/  LOP3.LUT R7, R8, R173, RZ, 0x3c, !PT ;  /* 0x000000ad08077212 */ /* 0x000fe200078e3cff */
[----:B------:R-:W-:Y:S01]  /*2580*/  IMAD R8, R9, R106, RZ ;  /* 0x0000006a09087224 */ /* 0x000fe200078e02ff */
[----:B------:R-:W-:Y:S01]  /*2590*/  IADD3 R130, R130, R11, RZ ;  /* 0x0000000b82827210 */ /* 0x000fe20007ffe0ff */
[----:B------:R-:W-:Y:S01]  /*25a0*/  IMAD.IADD R131, R131, 0x1, R10 ;  /* 0x0000000183837824 */ /* 0x000fe200078e020a */
[----:B------:R-:W-:Y:S01]  /*25b0*/  R2P PR, R220, 0x6 ;  /* 0x00000006dc007804 */ /* 0x000fe20000000000 */
[----:B------:R-:W-:Y:S02]  /*25c0*/  IMAD R11, R113, 0xa0, RZ ;  /* 0x000000a0710b7824 */ /* 0x000fe400078e02ff */
[----:B------:R-:W-:Y:S02]  /*25d0*/  IMAD R10, R9, R100, RZ ;  /* 0x00000064090a7224 */ /* 0x000fe400078e02ff */
[----:B------:R-:W-:Y:S01]  /*25e0*/  IMAD.WIDE.U32 R112, R112, 0xa0, RZ ;  /* 0x000000a070707825 */ /* 0x000fe200078e00ff */
[----:B------:R-:W-:-:S03]  /*25f0*/  SEL R30, RZ, 0x20, P4 ;  /* 0x00000020ff1e7807 */ /* 0x000fc60002000000 */
[C---:B------:R-:W-:Y:S02]  /*2600*/  IMAD R15, R121.reuse, R107, R8 ;  /* 0x0000006b790f7224 */ /* 0x040fe400078e0208 */
[----:B------:R-:W-:Y:S01]  /*2610*/  IMAD R132, R12, 0x2800, R174 ;  /* 0x000028000c847824 */ /* 0x000fe200078e02ae */
[C---:B------:R-:W-:Y:S01]  /*2620*/  SHF.L.U64.HI R9, R100.reuse, 0x7, R101 ;  /* 0x0000000764097819 */ /* 0x040fe20000010265 */
[----:B------:R-:W-:Y:S01]  /*2630*/  IMAD R29, R121, R101, R10 ;  /* 0x00000065791d7224 */ /* 0x000fe200078e020a */
[----:B------:R-:W-:Y:S01]  /*2640*/  SHF.L.U32 R10, R100, 0x7, RZ ;  /* 0x00000007640a7819 */ /* 0x000fe200000006ff */
[----:B------:R-:W-:Y:S01]  /*2650*/  IMAD R13, R101, 0xa0, RZ ;  /* 0x000000a0650d7824 */ /* 0x000fe200078e02ff */
[----:B------:R-:W-:Y:S01]  /*2660*/  SEL R119, R119, 0xffffffe0, !P1 ;  /* 0xffffffe077777807 */ /* 0x000fe20004800000 */
[----:B------:R-:W-:Y:S01]  /*2670*/  IMAD.WIDE.U32 R104, R121, R100, R104 ;  /* 0x0000006479687225 */ /* 0x000fe200078e0068 */
[----:B------:R-:W-:-:S03]  /*2680*/  IADD3 R98, P1, R168, R99, RZ ;  /* 0x00000063a8627210 */ /* 0x000fc60007f3e0ff */
[----:B------:R-:W-:Y:S01]  /*2690*/  IMAD.WIDE.U32 R102, R121, R100, R102 ;  /* 0x0000006479667225 */ /* 0x000fe200078e0066 */
[----:B------:R-:W-:-:S03]  /*26a0*/  LOP3.LUT R20, R21, 0xfffffff0, RZ, 0xc0, !PT ;  /* 0xfffffff015147812 */ /* 0x000fc600078ec0ff */
[----:B------:R-:W-:Y:S02]  /*26b0*/  IMAD.IADD R122, R113, 0x1, R11 ;  /* 0x00000001717a7824 */ /* 0x000fe400078e020b */
[----:B------:R-:W-:Y:S01]  /*26c0*/  IMAD.WIDE.U32 R100, R100, 0xa0, RZ ;  /* 0x000000a064647825 */ /* 0x000fe200078e00ff */
[----:B------:R-:W-:-:S03]  /*26d0*/  SEL R118, R118, 0xffffffc0, !P2 ;  /* 0xffffffc076767807 */ /* 0x000fc60005000000 */
[----:B------:R-:W-:Y:S02]  /*26e0*/  IMAD.IADD R11, R111, 0x1, R15 ;  /* 0x000000016f0b7824 */ /* 0x000fe400078e020f */
[----:B------:R-:W-:Y:S01]  /*26f0*/  IMAD.IADD R12, R15, 0x1, R109 ;  /* 0x000000010f0c7824 */ /* 0x000fe200078e026d */
[----:B------:R-:W-:Y:S01]  /*2700*/  SHF.R.S32.HI R15, RZ, 0x4, R21 ;  /* 0x00000004ff0f7819 */ /* 0x000fe20000011415 */
[----:B------:R-:W-:Y:S01]  /*2710*/  IMAD.IADD R132, R132, 0x1, R7 ;  /* 0x0000000184847824 */ /* 0x000fe200078e0207 */
[C---:B------:R-:W-:Y:S01]  /*2720*/  SHF.L.U64.HI R7, R106.reuse, 0x7, R107 ;  /* 0x000000076a077819 */ /* 0x040fe2000001026b */
[C---:B------:R-:W-:Y:S01]  /*2730*/  IMAD.SHL.U32 R8, R106.reuse, 0x80, RZ ;  /* 0x000000806a087824 */ /* 0x040fe200078e00ff */
[----:B------:R-:W-:Y:S01]  /*2740*/  SHF.R.S32.HI R21, RZ, 0x4, R25 ;  /* 0x00000004ff157819 */ /* 0x000fe20000011419 */
[----:B------:R-:W-:Y:S01]  /*2750*/  IMAD.WIDE.U32 R106, R106, 0xa0, RZ ;  /* 0x000000a06a6a7825 */ /* 0x000fe200078e00ff */
[----:B------:R-:W-:Y:S02]  /*2760*/  SHF.R.S32.HI R26, RZ, 0x4, R27 ;  /* 0x00000004ff1a7819 */ /* 0x000fe4000001141b */
[----:B------:R-:W-:-:S02]  /*2770*/  LOP3.LUT R37, R33, R30, RZ, 0xfc, !PT ;  /* 0x0000001e21257212 */ /* 0x000fc400078efcff */
[----:B------:R-:W-:Y:S02]  /*2780*/  LOP3.LUT R25, R25, 0xfffffff0, RZ, 0xc0, !PT ;  /* 0xfffffff019197812 */ /* 0x000fe400078ec0ff */
[----:B------:R-:W-:Y:S02]  /*2790*/  LOP3.LUT R27, R27, 0xfffffff0, RZ, 0xc0, !PT ;  /* 0xfffffff01b1b7812 */ /* 0x000fe400078ec0ff */
[----:B------:R-:W-:Y:S02]  /*27a0*/  IADD3.X R99, R14, R137, RZ, P1, !PT ;  /* 0x000000890e637210 */ /* 0x000fe40000ffe4ff */
[----:B------:R-:W-:Y:S01]  /*27b0*/  IADD3 R124, R101, R13, RZ ;  /* 0x0000000d657c7210 */ /* 0x000fe20007ffe0ff */
[----:B------:R-:W-:Y:S01]  /*27c0*/  IMAD.IADD R13, R105, 0x1, R29 ;  /* 0x00000001690d7824 */ /* 0x000fe200078e021d */
[----:B------:R-:W-:Y:S01]  /*27d0*/  LOP3.LUT R32, R33, 0x1, RZ, 0xc0, !PT ;  /* 0x0000000121207812 */ /* 0x000fe200078ec0ff */
[----:B------:R-:W-:Y:S01]  /*27e0*/  IMAD.SHL.U32 R97, R97, 0x2, RZ ;  /* 0x0000000261617824 */ /* 0x000fe200078e00ff */
[----:B------:R-:W-:Y:S01]  /*27f0*/  IADD3 R14, R29, R103, RZ ;  /* 0x000000671d0e7210 */ /* 0x000fe20007ffe0ff */
[----:B------:R-:W-:Y:S01]  /*2800*/  IMAD.IADD R129, R119, 0x1, R118 ;  /* 0x0000000177817824 */ /* 0x000fe200078e0276 */
[----:B------:R-:W-:Y:S01]  /*2810*/  LOP3.LUT R33, R37, 0x2, RZ, 0xc0, !PT ;  /* 0x0000000225217812 */ /* 0x000fe200078ec0ff */
[----:B------:R-:W-:Y:S01]  /*2820*/  IMAD.IADD R123, R107, 0x1, R123 ;  /* 0x000000016b7b7824 */ /* 0x000fe200078e027b */
[----:B------:R-:W-:Y:S01]  /*2830*/  LOP3.LUT R34, R37, 0x4, RZ, 0xc0, !PT ;  /* 0x0000000425227812 */ /* 0x000fe200078ec0ff */
[----:B------:R-:W-:Y:S01]  /*2840*/  IMAD.IADD R31, R115, 0x1, R31 ;  /* 0x00000001731f7824 */ /* 0x000fe200078e021f */
[----:B------:R-:W-:-:S02]  /*2850*/  LOP3.LUT R35, R37, 0x8, RZ, 0xc0, !PT ;  /* 0x0000000825237812 */ /* 0x000fc400078ec0ff */
[C---:B------:R-:W-:Y:S02]  /*2860*/  LOP3.LUT R36, R37.reuse, 0x10, RZ, 0xc0, !PT ;  /* 0x0000001025247812 */ /* 0x040fe400078ec0ff */
[----:B------:R-:W-:Y:S02]  /*2870*/  SHF.R.S32.HI R28, RZ, 0x1f, R20 ;  /* 0x0000001fff1c7819 */ /* 0x000fe40000011414 */
[----:B------:R-:W-:Y:S02]  /*2880*/  SHF.R.S32.HI R29, RZ, 0x1f, R25 ;  /* 0x0000001fff1d7819 */ /* 0x000fe40000011419 */
[----:B------:R-:W-:Y:S02]  /*2890*/  SHF.R.S32.HI R30, RZ, 0x1f, R27 ;  /* 0x0000001fff1e7819 */ /* 0x000fe4000001141b */
[----:B------:R-:W-:-:S07]  /*28a0*/  LOP3.LUT R37, R37, 0x20, RZ, 0xc0, !PT ;  /* 0x0000002025257812 */ /* 0x000fce00078ec0ff */
.L_x_522:
[----:B0-23--:R-:W2:Y:S01]  /*28b0*/  LDL.LU R40, [R1+0x18] ;  /* 0x0000180001287983 */ /* 0x00dea20000300800 */
[----:B------:R-:W0:Y:S01]  /*28c0*/  LDC.64 R126, c[0x0][0x2d8] ;  /* 0x0000b600ff7e7b82 */ /* 0x000e220000000a00 */
[----:B------:R-:W-:Y:S01]  /*28d0*/  VIADD R43, R24, 0xffffffff ;  /* 0xffffffff182b7836 */ /* 0x000fe20000000000 */
[----:B------:R-:W-:Y:S05]  /*28e0*/  YIELD ;  /* 0x0000000000007946 */ /* 0x000fea0003800000 */
[----:B------:R-:W-:Y:S01]  /*28f0*/  ISETP.GT.AND P4, PT, R43, R120, PT ;  /* 0x000000782b00720c */ /* 0x000fe20003f84270 */
[----:B------:R-:W1:Y:S01]  /*2900*/  LDC R136, c[0x0][0x3d4] ;  /* 0x0000f500ff887b82 */ /* 0x000e620000000800 */
[----:B------:R-:W-:Y:S01]  /*2910*/  SHF.R.S32.HI R38, RZ, 0x1f, R43 ;  /* 0x0000001fff267819 */ /* 0x000fe2000001142b */
[-C--:B------:R-:W-:Y:S01]  /*2920*/  IMAD R39, R122, R43.reuse, RZ ;  /* 0x0000002b7a277224 */ /* 0x080fe200078e02ff */
[----:B------:R-:W-:Y:S01]  /*2930*/  BSSY B0, `(.L_x_423) ;  /* 0x0000cae000007945 */ /* 0x000fe20003800000 */
[----:B------:R-:W-:-:S04]  /*2940*/  IMAD.WIDE.U32 R140, R112, R43, RZ ;  /* 0x0000002b708c7225 */ /* 0x000fc800078e00ff */
[----:B------:R-:W-:Y:S01]  /*2950*/  IMAD R39, R38, R112, R39 ;  /* 0x0000007026277224 */ /* 0x000fe200078e0227 */
[----:B------:R-:W-:Y:S01]  /*2960*/  IADD3 R45, P1, P2, R3, R140, R128 ;  /* 0x0000008c032d7210 */ /* 0x000fe20007a3e080 */
[----:B------:R-:W-:Y:S02]  /*2970*/  IMAD R47, R19, 0x7800, R203 ;  /* 0x00007800132f7824 */ /* 0x000fe400078e02cb */
[----:B------:R-:W-:Y:S02]  /*2980*/  IMAD.IADD R93, R141, 0x1, R39 ;  /* 0x000000018d5d7824 */ /* 0x000fe400078e0227 */
[----:B------:R-:W-:Y:S02]  /*2990*/  IMAD R39, R19, 0x7800, R204 ;  /* 0x0000780013277824 */ /* 0x000fe400078e02cc */
[----:B------:R-:W-:Y:S01]  /*29a0*/  IMAD.IADD R47, R18, 0x1, R47 ;  /* 0x00000001122f7824 */ /* 0x000fe200078e022f */
[----:B------:R-:W-:Y:S01]  /*29b0*/  IADD3.X R24, R4, R93, R125, P1, P2 ;  /* 0x0000005d04187210 */ /* 0x000fe20000fe447d */
[----:B------:R-:W-:Y:S01]  /*29c0*/  IMAD.IADD R46, R18, 0x1, R39 ;  /* 0x00000001122e7824 */ /* 0x000fe200078e0227 */
[----:B0-----:R-:W-:-:S04]  /*29d0*/  IADD3 R48, P1, P2, R140, R126, R3 ;  /* 0x0000007e8c307210 */ /* 0x001fc80007a3e003 */
[----:B------:R-:W-:Y:S02]  /*29e0*/  IADD3.X R49, R93, R127, R4, P1, P2 ;  /* 0x0000007f5d317210 */ /* 0x000fe40000fe4404 */
[----:B-1----:R-:W-:Y:S02]  /*29f0*/  ISETP.GE.AND P1, PT, R136, 0x1, PT ;  /* 0x000000018800780c */ /* 0x002fe40003f26270 */
[----:B------:R-:W-:-:S04]  /*2a00*/  IADD3 R44, P2, R45, R126, RZ ;  /* 0x0000007e2d2c7210 */ /* 0x000fc80007f5e0ff */
[----:B------:R-:W-:Y:S01]  /*2a10*/  IADD3.X R45, R24, R127, RZ, P2, !PT ;  /* 0x0000007f182d7210 */ /* 0x000fe200017fe4ff */
[----:B------:R-:W-:Y:S01]  /*2a20*/  IMAD.MOV.U32 R24, RZ, RZ, R43 ;  /* 0x000000ffff187224 */ /* 0x000fe200078e002b */
[----:B--2---:R-:W-:-:S04]  /*2a30*/  LOP3.LUT R40, R40, 0xfffffffd, RZ, 0xc0, !PT ;  /* 0xfffffffd28287812 */ /* 0x004fc800078ec0ff */
[----:B------:R-:W-:-:S05]  /*2a40*/  @P4 LOP3.LUT R40, R40, 0x2, RZ, 0xfc, !PT ;  /* 0x0000000228284812 */ /* 0x000fca00078efcff */
[----:B------:R0:W-:Y:S01]  /*2a50*/  STL [R1+0x18], R40 ;  /* 0x0000182801007387 */ /* 0x0001e20000100800 */
[----:B------:R-:W-:Y:S05]  /*2a60*/  @!P1 BRA `(.L_x_424) ;  /* 0x000000c400909947 */ /* 0x000fea0003800000 */
[----:B------:R-:W-:Y:S01]  /*2a70*/  ULDC.U8 UR4, c[0x0][0x3f0] ;  /* 0x0000fc0000047ab9 */ /* 0x000fe20000000000 */
[-C--:B------:R-:W-:Y:S01]  /*2a80*/  IMAD R39, R123, R43.reuse, RZ ;  /* 0x0000002b7b277224 */ /* 0x080fe200078e02ff */
[----:B------:R-:W-:Y:S01]  /*2a90*/  ISETP.NE.AND P1, PT, RZ, UR4, PT ;  /* 0x00000004ff007c0c */ /* 0x000fe2000bf25270 */
[-C--:B------:R-:W-:Y:S02]  /*2aa0*/  IMAD R41, R124, R43.reuse, RZ ;  /* 0x0000002b7c297224 */ /* 0x080fe400078e02ff */
[C---:B------:R-:W-:Y:S02]  /*2ab0*/  IMAD R39, R38.reuse, R106, R39 ;  /* 0x0000006a26277224 */ /* 0x040fe400078e0227 */
[----:B------:R-:W-:Y:S02]  /*2ac0*/  IMAD R41, R38, R100, R41 ;  /* 0x0000006426297224 */ /* 0x000fe400078e0229 */
[----:B------:R-:W-:Y:S02]  /*2ad0*/  IMAD R38, R24, -0xa0, R2 ;  /* 0xffffff6018267824 */ /* 0x000fe400078e0202 */
[----:B------:R-:W-:-:S03]  /*2ae0*/  IMAD.WIDE.U32 R90, R106, R43, RZ ;  /* 0x0000002b6a5a7225 */ /* 0x000fc600078e00ff */
[----:B------:R-:W-:Y:S01]  /*2af0*/  VIMNMX R38, R38, 0xa0, PT ;  /* 0x000000a026267848 */ /* 0x000fe20003fe0100 */
[----:B------:R-:W-:Y:S01]  /*2b00*/  IMAD.WIDE.U32 R88, R100, R43, RZ ;  /* 0x0000002b64587225 */ /* 0x000fe200078e00ff */
[----:B------:R-:W-:-:S03]  /*2b10*/  IADD3 R39, R91, R39, RZ ;  /* 0x000000275b277210 */ /* 0x000fc60007ffe0ff */
[----:B------:R-:W-:Y:S01]  /*2b20*/  IMAD.IADD R96, R89, 0x1, R41 ;  /* 0x0000000159607824 */ /* 0x000fe200078e0229 */
[----:B------:R-:W-:Y:S06]  /*2b30*/  @!P1 BRA `(.L_x_425) ;  /* 0x0000005c00dc9947 */ /* 0x000fec0003800000 */
[----:B------:R-:W-:Y:S01]  /*2b40*/  ISETP.GE.AND P2, PT, R168, R38, PT ;  /* 0x00000026a800720c */ /* 0x000fe20003f46270 */
[----:B------:R-:W-:Y:S01]  /*2b50*/  BSSY B1, `(.L_x_426) ;  /* 0x0000038000017945 */ /* 0x000fe20003800000 */
        /* <DEDUP_REMOVED lines=13> */
[----:B------:R-:W-:Y:S06]  /*2c30*/  @P2 BRA `(.L_x_427) ;  /* 0x0000000000a42947 */ /* 0x000fec0003800000 */
[----:B------:R-:W-:Y:S01]  /*2c40*/  ULDC.64 UR4, c[0x0][0x3c8] ;  /* 0x0000f20000047ab9 */ /* 0x000fe20000000a00 */
[----:B------:R-:W-:Y:S02]  /*2c50*/  CS2R R138, SRZ ;  /* 0x00000000008a7805 */ /* 0x000fe4000001ff00 */
[----:B0-----:R-:W-:Y:S02]  /*2c60*/  IADD3 R40, P1, P4, R110, UR4, R90 ;  /* 0x000000046e287c10 */ /* 0x001fe4000fc3e05a */
[----:B------:R-:W-:Y:S01]  /*2c70*/  CS2R R140, SRZ ;  /* 0x00000000008c7805 */ /* 0x000fe2000001ff00 */
[----:B------:R-:W-:Y:S01]  /*2c80*/  VIADD R53, R16, 0x10 ;  /* 0x0000001010357836 */ /* 0x000fe20000000000 */
[----:B------:R-:W-:Y:S01]  /*2c90*/  IADD3.X R41, R11, UR5, R39, P1, P4 ;  /* 0x000000050b297c10 */ /* 0x000fe20008fe8427 */
[----:B------:R-:W-:Y:S02]  /*2ca0*/  ULDC.64 UR4, c[0x0][0x3e0] ;  /* 0x0000f80000047ab9 */ /* 0x000fe40000000a00 */
[----:B------:R-:W-:-:S04]  /*2cb0*/  IADD3 R42, P1, P4, R104, UR4, R88 ;  /* 0x00000004682a7c10 */ /* 0x000fc8000fc3e058 */
[----:B------:R-:W-:Y:S02]  /*2cc0*/  IADD3.X R43, R13, UR5, R96, P1, P4 ;  /* 0x000000050d2b7c10 */ /* 0x000fe40008fe8460 */
[----:B------:R-:W-:Y:S02]  /*2cd0*/  ISETP.GE.AND P1, PT, R16, R136, PT ;  /* 0x000000881000720c */ /* 0x000fe40003f26270 */
[----:B------:R-:W-:Y:S02]  /*2ce0*/  CS2R R94, SRZ ;  /* 0x00000000005e7805 */ /* 0x000fe4000001ff00 */
[----:B------:R-:W-:-:S09]  /*2cf0*/  CS2R R126, SRZ ;  /* 0x00000000007e7805 */ /* 0x000fd2000001ff00 */
[----:B------:R1:W5:Y:S04]  /*2d00*/  @!P1 LDG.E.64 R138, desc[UR54][R40.64] ;  /* 0x00000036288a9981 */ /* 0x000368000c1e1b00 */
[----:B------:R1:W5:Y:S01]  /*2d10*/  @!P1 LDG.E.64 R140, desc[UR54][R42.64] ;  /* 0x000000362a8c9981 */ /* 0x000362000c1e1b00 */
[----:B------:R-:W-:Y:S01]  /*2d20*/  ISETP.GE.AND P1, PT, R53, R136, PT ;  /* 0x000000883500720c */ /* 0x000fe20003f26270 */
[----:B------:R-:W-:Y:S01]  /*2d30*/  VIADD R53, R16, 0x20 ;  /* 0x0000002010357836 */ /* 0x000fe20000000000 */
[----:B------:R-:W-:Y:S02]  /*2d40*/  CS2R R86, SRZ ;  /* 0x0000000000567805 */ /* 0x000fe4000001ff00 */
[----:B------:R-:W-:-:S09]  /*2d50*/  CS2R R92, SRZ ;  /* 0x00000000005c7805 */ /* 0x000fd2000001ff00 */
[----:B------:R1:W5:Y:S04]  /*2d60*/  @!P1 LDG.E.64 R94, desc[UR54][R40.64+0x10] ;  /* 0x00001036285e9981 */ /* 0x000368000c1e1b00 */
[----:B------:R1:W5:Y:S01]  /*2d70*/  @!P1 LDG.E.64 R126, desc[UR54][R42.64+0x10] ;  /* 0x000010362a7e9981 */ /* 0x000362000c1e1b00 */
[----:B------:R-:W-:Y:S02]  /*2d80*/  ISETP.GE.AND P1, PT, R53, R136, PT ;  /* 0x000000883500720c */ /* 0x000fe40003f26270 */
[----:B------:R-:W-:Y:S02]  /*2d90*/  IADD3 R53, R16, 0x30, RZ ;  /* 0x0000003010357810 */ /* 0x000fe40007ffe0ff */
[----:B------:R-:W-:Y:S02]  /*2da0*/  CS2R R82, SRZ ;  /* 0x0000000000527805 */ /* 0x000fe4000001ff00 */
[----:B------:R-:W-:-:S07]  /*2db0*/  CS2R R84, SRZ ;  /* 0x0000000000547805 */ /* 0x000fce000001ff00 */
        /* <DEDUP_REMOVED lines=14> */
[----:B------:R-:W-:-:S13]  /*2ea0*/  ISETP.GE.AND P1, PT, R53, R136, PT ;  /* 0x000000883500720c */ /* 0x000fda0003f26270 */
[----:B------:R1:W5:Y:S04]  /*2eb0*/  @!P1 LDG.E.64 R74, desc[UR54][R40.64+0x50] ;  /* 0x00005036284a9981 */ /* 0x000368000c1e1b00 */
[----:B------:R1:W5:Y:S02]  /*2ec0*/  @!P1 LDG.E.64 R76, desc[UR54][R42.64+0x50] ;  /* 0x000050362a4c9981 */ /* 0x000364000c1e1b00 */
.L_x_427:
[----:B------:R-:W-:Y:S05]  /*2ed0*/  BSYNC B1 ;  /* 0x0000000000017941 */ /* 0x000fea0003800000 */
.L_x_426:
        /* <DEDUP_REMOVED lines=11> */
[----:B------:R-:W-:Y:S01]  /*2f90*/  CS2R R68, SRZ ;  /* 0x0000000000447805 */ /* 0x000fe2000001ff00 */
[----:B-----5:R-:W-:Y:S01]  /*2fa0*/  IMAD.MOV.U32 R151, RZ, RZ, R74 ;  /* 0x000000ffff977224 */ /* 0x020fe200078e004a */
[----:B------:R-:W-:-:S02]  /*2fb0*/  MOV R154, R78 ;  /* 0x0000004e009a7202 */ /* 0x000fc40000000f00 */
[----:B------:R-:W-:Y:S01]  /*2fc0*/  CS2R R72, SRZ ;  /* 0x0000000000487805 */ /* 0x000fe2000001ff00 */
[----:B------:R-:W-:Y:S06]  /*2fd0*/  @P4 BRA `(.L_x_429) ;  /* 0x0000000000b44947 */ /* 0x000fec0003800000 */
[----:B01----:R-:W-:Y:S01]  /*2fe0*/  IADD3 R40, P1, P5, R110, R90, R8 ;  /* 0x0000005a6e287210 */ /* 0x003fe20007d3e008 */
[----:B------:R-:W-:Y:S01]  /*2ff0*/  ULDC.64 UR4, c[0x0][0x3c8] ;  /* 0x0000f20000047ab9 */ /* 0x000fe20000000a00 */
[----:B------:R-:W-:Y:S02]  /*3000*/  CS2R R70, SRZ ;  /* 0x0000000000467805 */ /* 0x000fe4000001ff00 */
[----:B------:R-:W-:Y:S02]  /*3010*/  CS2R R72, SRZ ;  /* 0x0000000000487805 */ /* 0x000fe4000001ff00 */
[----:B------:R-:W-:Y:S02]  /*3020*/  IADD3.X R39, R11, R39, R7, P1, P5 ;  /* 0x000000270b277210 */ /* 0x000fe40000fea407 */
[----:B------:R-:W-:-:S04]  /*3030*/  IADD3 R42, P1, P5, R104, R88, R10 ;  /* 0x00000058682a7210 */ /* 0x000fc80007d3e00a */
[----:B------:R-:W-:Y:S02]  /*3040*/  IADD3.X R96, R13, R96, R9, P1, P5 ;  /* 0x000000600d607210 */ /* 0x000fe40000fea409 */
[----:B------:R-:W-:-:S04]  /*3050*/  IADD3 R40, P1, R40, UR4, RZ ;  /* 0x0000000428287c10 */ /* 0x000fc8000ff3e0ff */
[----:B------:R-:W-:Y:S01]  /*3060*/  IADD3.X R41, R39, UR5, RZ, P1, !PT ;  /* 0x0000000527297c10 */ /* 0x000fe20008ffe4ff */
[----:B------:R-:W-:Y:S02]  /*3070*/  ULDC.64 UR4, c[0x0][0x3e0] ;  /* 0x0000f80000047ab9 */ /* 0x000fe40000000a00 */
[----:B------:R-:W-:-:S04]  /*3080*/  IADD3 R42, P1, R42, UR4, RZ ;  /* 0x000000042a2a7c10 */ /* 0x000fc8000ff3e0ff */
[----:B------:R-:W-:Y:S02]  /*3090*/  IADD3.X R43, R96, UR5, RZ, P1, !PT ;  /* 0x00000005602b7c10 */ /* 0x000fe40008ffe4ff */
[C---:B------:R-:W-:Y:S01]  /*30a0*/  ISETP.GE.AND P1, PT, R16.reuse, R136, PT ;  /* 0x000000881000720c */ /* 0x040fe20003f26270 */
        /* <DEDUP_REMOVED lines=32> */
.L_x_429:
[----:B------:R-:W-:Y:S05]  /*32b0*/  BSYNC B1 ;  /* 0x0000000000017941 */ /* 0x000fea0003800000 */
.L_x_428:
[----:B------:R-:W-:Y:S01]  /*32c0*/  UISETP.NE.AND UP0, UPT, UR53, 0x3, UPT ;  /* 0x000000033500788c */ /* 0x000fe2000bf05270 */
[----:B------:R-:W-:Y:S01]  /*32d0*/  IMAD.MOV.U32 R162, RZ, RZ, R82 ;  /* 0x000000ffffa27224 */ /* 0x000fe200078e0052 */
[----:B------:R-:W-:Y:S01]  /*32e0*/  MOV R166, R94 ;  /* 0x0000005e00a67202 */ /* 0x000fe20000000f00 */
[----:B------:R-:W-:Y:S01]  /*32f0*/  IMAD.MOV.U32 R164, RZ, RZ, R86 ;  /* 0x000000ffffa47224 */ /* 0x000fe200078e0056 */
[----:B------:R-:W-:Y:S01]  /*3300*/  MOV R163, R84 ;  /* 0x0000005400a37202 */ /* 0x000fe20000000f00 */
[----:B------:R-:W-:Y:S01]  /*3310*/  IMAD.MOV.U32 R176, RZ, RZ, R138 ;  /* 0x000000ffffb07224 */ /* 0x000fe200078e008a */
[----:B------:R-:W-:Y:S01]  /*3320*/  PLOP3.LUT P1, PT, PT, PT, UP0, 0x80, 0x0 ;  /* 0x000000000000781c */ /* 0x000fe20003f2f008 */
[----:B------:R-:W-:Y:S01]  /*3330*/  IMAD.MOV.U32 R157, RZ, RZ, R76 ;  /* 0x000000ffff9d7224 */ /* 0x000fe200078e004c */
[----:B-----5:R-:W-:Y:S01]  /*3340*/  MOV R89, R50 ;  /* 0x0000003200597202 */ /* 0x020fe20000000f00 */
[----:B------:R-:W-:Y:S01]  /*3350*/  IMAD.MOV.U32 R158, RZ, RZ, R80 ;  /* 0x000000ffff9e7224 */ /* 0x000fe200078e0050 */
[----:B------:R-:W-:Y:S01]  /*3360*/  MOV R152, R66 ;  /* 0x0000004200987202 */ /* 0x000fe20000000f00 */
[----:B------:R-:W-:Y:S01]  /*3370*/  IMAD.MOV.U32 R165, RZ, RZ, R92 ;  /* 0x000000ffffa57224 */ /* 0x000fe200078e005c */
[----:B------:R-:W-:Y:S01]  /*3380*/  MOV R143, R60 ;  /* 0x0000003c008f7202 */ /* 0x000fe20000000f00 */
[----:B------:R-:W-:-:S02]  /*3390*/  IMAD.MOV.U32 R167, RZ, RZ, R126 ;  /* 0x000000ffffa77224 */ /* 0x000fc400078e007e */
[----:B------:R-:W-:Y:S02]  /*33a0*/  IMAD.MOV.U32 R177, RZ, RZ, R140 ;  /* 0x000000ffffb17224 */ /* 0x000fe400078e008c */
[----:B------:R-:W-:Y:S02]  /*33b0*/  IMAD.MOV.U32 R90, RZ, RZ, R54 ;  /* 0x000000ffff5a7224 */ /* 0x000fe400078e0036 */
[----:B------:R-:W-:Y:S02]  /*33c0*/  IMAD.MOV.U32 R142, RZ, RZ, R58 ;  /* 0x000000ffff8e7224 */ /* 0x000fe400078e003a */
[----:B------:R-:W-:Y:S02]  /*33d0*/  IMAD.MOV.U32 R149, RZ, RZ, R62 ;  /* 0x000000ffff957224 */ /* 0x000fe400078e003e */
[----:B------:R-:W-:Y:S02]  /*33e0*/  IMAD.MOV.U32 R155, RZ, RZ, R70 ;  /* 0x000000ffff9b7224 */ /* 0x000fe400078e0046 */
[----:B------:R-:W-:-:S02]  /*33f0*/  IMAD.MOV.U32 R88, RZ, RZ, R52 ;  /* 0x000000ffff587224 */ /* 0x000fc400078e0034 */
[----:B------:R-:W-:Y:S02]  /*3400*/  IMAD.MOV.U32 R91, RZ, RZ, R56 ;  /* 0x000000ffff5b7224 */ /* 0x000fe400078e0038 */
[----:B------:R-:W-:Y:S02]  /*3410*/  IMAD.MOV.U32 R150, RZ, RZ, R64 ;  /* 0x000000ffff967224 */ /* 0x000fe400078e0040 */
[----:B------:R-:W-:Y:S02]  /*3420*/  IMAD.MOV.U32 R153, RZ, RZ, R68 ;  /* 0x000000ffff997224 */ /* 0x000fe400078e0044 */
[----:B------:R-:W-:Y:S01]  /*3430*/  IMAD.MOV.U32 R156, RZ, RZ, R72 ;  /* 0x000000ffff9c7224 */ /* 0x000fe200078e0048 */
[----:B------:R-:W-:Y:S06]  /*3440*/  @!P1 BRA `(.L_x_430) ;  /* 0x0000000000049947 */ /* 0x000fec0003800000 */
[----:B------:R-:W-:Y:S01]  /*3450*/  BPT.TRAP 0x1 ;  /* 0x000000040000795c */ /* 0x000fe20000300000 */
.L_x_430:
[----:B------:R-:W-:Y:S01]  /*3460*/  LEA R39, R19, R18, 0x3 ;  /* 0x0000001213277211 */ /* 0x000fe200078e18ff */
[----:B------:R-:W-:Y:S01]  /*3470*/  BSSY B1, `(.L_x_431) ;  /* 0x0000004000017945 */ /* 0x000fe20003800000 */
[----:B------:R-:W-:-:S04]  /*3480*/  SHF.L.U32 R96, R171, 0x1f, RZ ;  /* 0x0000001fab607819 */ /* 0x000fc800000006ff */
[----:B------:R-:W3:Y:S02]  /*3490*/  SYNCS.PHASECHK.TRANS64.TRYWAIT P5, [R39+URZ+0x29890], R96 ;  /* 0x02989060270075a7 */ /* 0x000ee400080a017f */
[----:B---3--:R-:W-:Y:S05]  /*34a0*/  @!P5 BRA `(.L_x_432) ;  /* 0x00000248004cd947 */ /* 0x008fea0003800000 */
.L_x_736:
[----:B------:R-:W-:Y:S05]  /*34b0*/  BSYNC B1 ;  /* 0x0000000000017941 */ /* 0x000fea0003800000 */
.L_x_431:
[----:B------:R-:W-:Y:S04]  /*34c0*/  BSSY B1, `(.L_x_433) ;  /* 0x00002ac000017945 */ /* 0x000fe80003800000 */
[----:B------:R-:W-:Y:S05]  /*34d0*/  @P2 BRA `(.L_x_434) ;  /* 0x0000002800a82947 */ /* 0x000fea0003800000 */
[----:B------:R-:W-:Y:S01]  /*34e0*/  ISETP.NE.AND P2, PT, R32, RZ, PT ;  /* 0x000000ff2000720c */ /* 0x000fe20003f45270 */
[----:B------:R-:W-:-:S12]  /*34f0*/  BSSY B2, `(.L_x_435) ;  /* 0x000006f000027945 */ /* 0x000fd80003800000 */
[----:B------:R-:W-:Y:S05]  /*3500*/  @!P2 BRA `(.L_x_436) ;  /* 0x0000000400b4a947 */ /* 0x000fea0003800000 */
[----:B012---:R0:W1:Y:S01]  /*3510*/  LDS.128 R40, [R47+0x1a400] ;  /* 0x01a400002f287984 */ /* 0x0070620000000c00 */
[----:B------:R-:W-:Y:S01]  /*3520*/  ISETP.GE.AND P2, PT, R16, R136, PT ;  /* 0x000000881000720c */ /* 0x000fe20003f46270 */
[----:B------:R-:W-:-:S12]  /*3530*/  BSSY B3, `(.L_x_437) ;  /* 0x0000069000037945 */ /* 0x000fd80003800000 */
[----:B0-----:R-:W-:Y:S05]  /*3540*/  @P2 BRA `(.L_x_438) ;  /* 0x00000004009c2947 */ /* 0x001fea0003800000 */
[----:B------:R-:W-:Y:S02]  /*3550*/  SHF.R.U32.HI R138, RZ, 0x8, R139 ;  /* 0x00000008ff8a7819 */ /* 0x000fe4000001168b */
[--C-:B------:R-:W-:Y:S02]  /*3560*/  SHF.R.U32.HI R140, RZ, 0x8, R141.reuse ;  /* 0x00000008ff8c7819 */ /* 0x100fe4000001168d */
[----:B------:R-:W-:Y:S01]  /*3570*/  SHF.R.U32.HI R179, RZ, 0x10, R141 ;  /* 0x00000010ffb37819 */ /* 0x000fe2000001168d */
[----:B------:R-:W-:Y:S01]  /*3580*/  IMAD.SHL.U32 R138, R138, 0x100, RZ ;  /* 0x000001008a8a7824 */ /* 0x000fe200078e00ff */
[----:B------:R-:W-:Y:S01]  /*3590*/  LOP3.LUT R178, R141, 0xff0000ff, RZ, 0xc0, !PT ;  /* 0xff0000ff8db27812 */ /* 0x000fe200078ec0ff */
[----:B------:R-:W-:Y:S01]  /*35a0*/  IMAD.SHL.U32 R141, R140, 0x100, RZ ;  /* 0x000001008c8d7824 */ /* 0x000fe200078e00ff */
[----:B------:R-:W-:Y:S01]  /*35b0*/  SHF.R.U32.HI R181, RZ, 0x10, R139 ;  /* 0x00000010ffb57819 */ /* 0x000fe2000001168b */
[----:B-1----:R-:W-:Y:S01]  /*35c0*/  IMAD.MOV.U32 R140, RZ, RZ, R40 ;  /* 0x000000ffff8c7224 */ /* 0x002fe200078e0028 */
[----:B------:R-:W-:-:S02]  /*35d0*/  LOP3.LUT R139, R139, 0xff0000ff, RZ, 0xc0, !PT ;  /* 0xff0000ff8b8b7812 */ /* 0x000fc400078ec0ff */
[----:B------:R-:W-:Y:S01]  /*35e0*/  LOP3.LUT R180, R178, 0xff00, R141, 0xf8, !PT ;  /* 0x0000ff00b2b47812 */ /* 0x000fe200078ef88d */
[----:B------:R-:W-:Y:S01]  /*35f0*/  IMAD.U32 R141, R179, 0x10000, RZ ;  /* 0x00010000b38d7824 */ /* 0x000fe200078e00ff */
[----:B------:R-:W-:Y:S02]  /*3600*/  LOP3.LUT R139, R139, 0xff00, R138, 0xf8, !PT ;  /* 0x0000ff008b8b7812 */ /* 0x000fe400078ef88a */
[----:B------:R-:W-:Y:S02]  /*3610*/  SHF.L.U32 R138, R181, 0x10, RZ ;  /* 0x00000010b58a7819 */ /* 0x000fe400000006ff */
[----:B------:R-:W-:Y:S02]  /*3620*/  F2FP.F16.E4M3.UNPACK_B R178, R177.H1 ;  /* 0x000000b1ffb2723e */ /* 0x000fe400030006ff */
[-C--:B------:R-:W-:Y:S02]  /*3630*/  F2FP.F16.E4M3.UNPACK_B R40, R41.reuse ;  /* 0x00000029ff28723e */ /* 0x080fe400020006ff */
[----:B------:R-:W-:Y:S01]  /*3640*/  LOP3.LUT R138, R139, 0xff0000, R138, 0xf8, !PT ;  /* 0x00ff00008b8a7812 */ /* 0x000fe200078ef88a */
[----:B------:R-:W-:Y:S01]  /*3650*/  HADD2.F32 R182, -RZ, R178.H0_H0 ;  /* 0x200000b2ffb67230 */ /* 0x000fe20000004100 */
[----:B------:R-:W-:Y:S01]  /*3660*/  LOP3.LUT R139, R180, 0xff0000, R141, 0xf8, !PT ;  /* 0x00ff0000b48b7812 */ /* 0x000fe200078ef88d */
[--C-:B------:R-:W-:Y:S01]  /*3670*/  HADD2.F32 R141, -RZ, R40.reuse.H1_H1 ;  /* 0x30000028ff8d7230 */ /* 0x100fe20000004100 */
[----:B------:R-:W-:Y:S01]  /*3680*/  F2FP.F16.E4M3.UNPACK_B R180, R176.H1 ;  /* 0x000000b0ffb4723e */ /* 0x000fe200030006ff */
[----:B------:R-:W-:Y:S01]  /*3690*/  HADD2.F32 R40, -RZ, R40.H0_H0 ;  /* 0x20000028ff287230 */ /* 0x000fe20000004100 */
[----:B------:R-:W-:Y:S01]  /*36a0*/  F2FP.F16.E4M3.UNPACK_B R41, R41.H1 ;  /* 0x00000029ff29723e */ /* 0x000fe200030006ff */
[----:B------:R-:W-:-:S02]  /*36b0*/  HADD2.F32 R183, -RZ, R178.H1_H1 ;  /* 0x300000b2ffb77230 */ /* 0x000fc40000004100 */
[-C--:B------:R-:W-:Y:S01]  /*36c0*/  FMUL.FTZ R185, R141, R182.reuse ;  /* 0x000000b68db97220 */ /* 0x080fe20000410000 */
[--C-:B------:R-:W-:Y:S02]  /*36d0*/  HADD2.F32 R181, -RZ, R180.reuse.H0_H0 ;  /* 0x200000b4ffb57230 */ /* 0x100fe40000004100 */
[C---:B------:R-:W-:Y:S01]  /*36e0*/  FMUL.FTZ R182, R40.reuse, R182 ;  /* 0x000000b628b67220 */ /* 0x040fe20000410000 */
[--C-:B------:R-:W-:Y:S01]  /*36f0*/  HADD2.F32 R179, -RZ, R41.reuse.H1_H1 ;  /* 0x30000029ffb37230 */ /* 0x100fe20000004100 */
[----:B------:R-:W-:Y:S01]  /*3700*/  F2FP.F16.E4M3.UNPACK_B R177, R177 ;  /* 0x000000b1ffb1723e */ /* 0x000fe200020006ff */
[----:B------:R-:W-:Y:S02]  /*3710*/  HADD2.F32 R178, -RZ, R41.H0_H0 ;  /* 0x20000029ffb27230 */ /* 0x000fe40000004100 */
[----:B------:R-:W-:Y:S01]  /*3720*/  FFMA.FTZ R40, R40, R181, -R185 ;  /* 0x000000b528287223 */ /* 0x000fe200000108b9 */
[----:B------:R-:W-:Y:S02]  /*3730*/  HADD2.F32 R180, -RZ, R180.H1_H1 ;  /* 0x300000b4ffb47230 */ /* 0x000fe40000004100 */
[----:B------:R-:W-:Y:S01]  /*3740*/  FMUL.FTZ R185, R179, R183 ;  /* 0x000000b7b3b97220 */ /* 0x000fe20000410000 */
[----:B------:R-:W-:Y:S01]  /*3750*/  FFMA.FTZ R41, R141, R181, R182 ;  /* 0x000000b58d297223 */ /* 0x000fe200000100b6 */
[C---:B------:R-:W-:Y:S01]  /*3760*/  FMUL.FTZ R184, R178.reuse, R183 ;  /* 0x000000b7b2b87220 */ /* 0x040fe20000410000 */
[----:B------:R-:W-:Y:S01]  /*3770*/  F2FP.F16.E4M3.UNPACK_B R141, R140.H1 ;  /* 0x0000008cff8d723e */ /* 0x000fe200030006ff */
[----:B------:R-:W-:Y:S01]  /*3780*/  FFMA.FTZ R185, R178, R180, -R185 ;  /* 0x000000b4b2b97223 */ /* 0x000fe200000108b9 */
[----:B------:R-:W-:Y:S01]  /*3790*/  F2FP.F16.E4M3.UNPACK_B R140, R140 ;  /* 0x0000008cff8c723e */ /* 0x000fe200020006ff */
[----:B------:R-:W-:Y:S01]  /*37a0*/  FFMA.FTZ R186, R179, R180, R184 ;  /* 0x000000b4b3ba7223 */ /* 0x000fe200000100b8 */
[--C-:B------:R-:W-:Y:S01]  /*37b0*/  HADD2.F32 R181, -RZ, R177.reuse.H1_H1 ;  /* 0x300000b1ffb57230 */ /* 0x100fe20000004100 */
[----:B------:R-:W-:Y:S01]  /*37c0*/  F2FP.F16.E4M3.UNPACK_B R179, R176 ;  /* 0x000000b0ffb3723e */ /* 0x000fe200020006ff */
[----:B------:R-:W-:-:S02]  /*37d0*/  HADD2.F32 R180, -RZ, R177.H0_H0 ;  /* 0x200000b1ffb47230 */ /* 0x000fc40000004100 */
[--C-:B------:R-:W-:Y:S02]  /*37e0*/  HADD2.F32 R177, -RZ, R141.reuse.H0_H0 ;  /* 0x2000008dffb17230 */ /* 0x100fe40000004100 */
[----:B------:R-:W-:Y:S02]  /*37f0*/  HADD2.F32 R178, -RZ, R141.H1_H1 ;  /* 0x3000008dffb27230 */ /* 0x000fe40000004100 */
[--C-:B------:R-:W-:Y:S02]  /*3800*/  HADD2.F32 R176, -RZ, R140.reuse.H1_H1 ;  /* 0x3000008cffb07230 */ /* 0x100fe40000004100 */
[-C--:B------:R-:W-:Y:S01]  /*3810*/  FMUL.FTZ R183, R177, R181.reuse ;  /* 0x000000b5b1b77220 */ /* 0x080fe20000410000 */
[----:B------:R-:W-:Y:S02]  /*3820*/  HADD2.F32 R141, -RZ, R140.H0_H0 ;  /* 0x2000008cff8d7230 */ /* 0x000fe40000004100 */
[----:B------:R-:W-:Y:S01]  /*3830*/  FMUL.FTZ R184, R178, R181 ;  /* 0x000000b5b2b87220 */ /* 0x000fe20000410000 */
[----:B------:R-:W-:-:S02]  /*3840*/  HADD2.F32 R140, -RZ, R179.H1_H1 ;  /* 0x300000b3ff8c7230 */ /* 0x000fc40000004100 */
[-C--:B------:R-:W-:Y:S01]  /*3850*/  FMUL.FTZ R182, R176, R180.reuse ;  /* 0x000000b4b0b67220 */ /* 0x080fe20000410000 */
[----:B------:R-:W-:Y:S02]  /*3860*/  HADD2.F32 R179, -RZ, R179.H0_H0 ;  /* 0x200000b3ffb37230 */ /* 0x000fe40000004100 */
[----:B------:R-:W-:Y:S01]  /*3870*/  FMUL.FTZ R181, R141, R180 ;  /* 0x000000b48db57220 */ /* 0x000fe20000410000 */
[-C--:B------:R-:W-:Y:S01]  /*3880*/  FFMA.FTZ R177, R177, R140.reuse, -R184 ;  /* 0x0000008cb1b17223 */ /* 0x080fe200000108b8 */
[----:B------:R-:W-:Y:S01]  /*3890*/  FFMA.FTZ R180, R178, R140, R183 ;  /* 0x0000008cb2b47223 */ /* 0x000fe200000100b7 */
[-C--:B------:R-:W-:Y:S01]  /*38a0*/  FFMA.FTZ R140, R141, R179.reuse, -R182 ;  /* 0x000000b38d8c7223 */ /* 0x080fe200000108b6 */
[----:B------:R-:W-:Y:S01]  /*38b0*/  FFMA.FTZ R141, R176, R179, R181 ;  /* 0x000000b3b08d7223 */ /* 0x000fe200000100b5 */
[----:B------:R-:W-:Y:S02]  /*38c0*/  F2FP.F16.E4M3.UNPACK_B R178, R43.H1 ;  /* 0x0000002bffb2723e */ /* 0x000fe400030006ff */
[----:B------:R-:W-:-:S02]  /*38d0*/  F2FP.SATFINITE.E4M3.F32.PACK_AB_MERGE_C R176, R186, R185, RZ ;  /* 0x000000b9bab0723e */ /* 0x000fc400048070ff */
[-C--:B------:R-:W-:Y:S01]  /*38e0*/  F2FP.F16.E4M3.UNPACK_B R186, R139.reuse.H1 ;  /* 0x0000008bffba723e */ /* 0x080fe200030006ff */
[--C-:B------:R-:W-:Y:S01]  /*38f0*/  HADD2.F32 R181, -RZ, R178.reuse.H0_H0 ;  /* 0x200000b2ffb57230 */ /* 0x100fe20000004100 */
[----:B------:R-:W-:Y:S01]  /*3900*/  F2FP.F16.E4M3.UNPACK_B R179, R42.H1 ;  /* 0x0000002affb3723e */ /* 0x000fe200030006ff */
[----:B------:R-:W-:Y:S01]  /*3910*/  HADD2.F32 R182, -RZ, R178.H1_H1 ;  /* 0x300000b2ffb67230 */ /* 0x000fe20000004100 */
[-C--:B------:R-:W-:Y:S01]  /*3920*/  F2FP.F16.E4M3.UNPACK_B R178, R138.reuse.H1 ;  /* 0x0000008affb2723e */ /* 0x080fe200030006ff */
[--C-:B------:R-:W-:Y:S01]  /*3930*/  HADD2.F32 R183, -RZ, R186.reuse.H1_H1 ;  /* 0x300000baffb77230 */ /* 0x100fe20000004100 */
[----:B------:R-:W-:Y:S01]  /*3940*/  F2FP.F16.E4M3.UNPACK_B R185, R139 ;  /* 0x0000008bffb9723e */ /* 0x000fe200020006ff */
[----:B------:R-:W-:Y:S01]  /*3950*/  HADD2.F32 R186, -RZ, R186.H0_H0 ;  /* 0x200000baffba7230 */ /* 0x000fe20000004100 */
[----:B------:R-:W-:Y:S01]  /*3960*/  F2FP.SATFINITE.E4M3.F32.PACK_AB_MERGE_C R177, R180, R177, RZ ;  /* 0x000000b1b4b1723e */ /* 0x000fe200048070ff */
[----:B------:R-:W-:Y:S01]  /*3970*/  HADD2.F32 R180, -RZ, R179.H1_H1 ;  /* 0x300000b3ffb47230 */ /* 0x000fe20000004100 */
[----:B------:R-:W-:Y:S01]  /*3980*/  F2FP.F16.E4M3.UNPACK_B R139, R138 ;  /* 0x0000008aff8b723e */ /* 0x000fe200020006ff */
[----:B------:R-:W-:-:S02]  /*3990*/  HADD2.F32 R184, -RZ, R178.H1_H1 ;  /* 0x300000b2ffb87230 */ /* 0x000fc40000004100 */
[-C--:B------:R-:W-:Y:S01]  /*39a0*/  FMUL.FTZ R138, R182, R183.reuse ;  /* 0x000000b7b68a7220 */ /* 0x080fe20000410000 */
[----:B------:R-:W-:Y:S02]  /*39b0*/  HADD2.F32 R187, -RZ, R185.H1_H1 ;  /* 0x300000b9ffbb7230 */ /* 0x000fe40000004100 */
[C---:B------:R-:W-:Y:S01]  /*39c0*/  FMUL.FTZ R189, R181.reuse, R183 ;  /* 0x000000b7b5bd7220 */ /* 0x040fe20000410000 */
[----:B------:R-:W-:Y:S02]  /*39d0*/  HADD2.F32 R179, -RZ, R179.H0_H0 ;  /* 0x200000b3ffb37230 */ /* 0x000fe40000004100 */
[----:B------:R-:W-:Y:S01]  /*39e0*/  FFMA.FTZ R138, R181, R184, -R138 ;  /* 0x000000b8b58a7223 */ /* 0x000fe2000001088a */
[----:B------:R-:W-:Y:S02]  /*39f0*/  HADD2.F32 R183, -RZ, R139.H1_H1 ;  /* 0x3000008bffb77230 */ /* 0x000fe40000004100 */
[----:B------:R-:W-:Y:S01]  /*3a00*/  FMUL.FTZ R188, R180, R187 ;  /* 0x000000bbb4bc7220 */ /* 0x000fe20000410000 */
[----:B------:R-:W-:Y:S01]  /*3a10*/  F2FP.F16.E4M3.UNPACK_B R181, R43 ;  /* 0x0000002bffb5723e */ /* 0x000fe200020006ff */
[C---:B------:R-:W-:Y:S01]  /*3a20*/  FMUL.FTZ R187, R179.reuse, R187 ;  /* 0x000000bbb3bb7220 */ /* 0x040fe20000410000 */
[----:B------:R-:W-:Y:S01]  /*3a30*/  F2FP.F16.E4M3.UNPACK_B R42, R42 ;  /* 0x0000002aff2a723e */ /* 0x000fe200020006ff */
[----:B------:R-:W-:Y:S01]  /*3a40*/  FFMA.FTZ R188, R179, R183, -R188 ;  /* 0x000000b7b3bc7223 */ /* 0x000fe200000108bc */
[----:B------:R-:W-:-:S02]  /*3a50*/  HADD2.F32 R185, -RZ, R185.H0_H0 ;  /* 0x200000b9ffb97230 */ /* 0x000fc40000004100 */
[----:B------:R-:W-:Y:S01]  /*3a60*/  FFMA.FTZ R187, R180, R183, R187 ;  /* 0x000000b7b4bb7223 */ /* 0x000fe200000100bb */
[--C-:B------:R-:W-:Y:S02]  /*3a70*/  HADD2.F32 R180, -RZ, R181.reuse.H0_H0 ;  /* 0x200000b5ffb47230 */ /* 0x100fe40000004100 */
[----:B------:R-:W-:Y:S01]  /*3a80*/  FFMA.FTZ R43, R182, R184, R189 ;  /* 0x000000b8b62b7223 */ /* 0x000fe200000100bd */
[--C-:B------:R-:W-:Y:S01]  /*3a90*/  HADD2.F32 R179, -RZ, R42.reuse.H0_H0 ;  /* 0x2000002affb37230 */ /* 0x100fe20000004100 */
[----:B------:R-:W-:Y:S01]  /*3aa0*/  F2FP.SATFINITE.E4M3.F32.PACK_AB_MERGE_C R41, R41, R40, R176 ;  /* 0x000000282929723e */ /* 0x000fe200048070b0 */
[----:B------:R-:W-:Y:S01]  /*3ab0*/  HADD2.F32 R181, -RZ, R181.H1_H1 ;  /* 0x300000b5ffb57230 */ /* 0x000fe20000004100 */
[----:B------:R-:W-:Y:S01]  /*3ac0*/  F2FP.SATFINITE.E4M3.F32.PACK_AB_MERGE_C R187, R187, R188, RZ ;  /* 0x000000bcbbbb723e */ /* 0x000fe200048070ff */
[----:B------:R-:W-:Y:S01]  /*3ad0*/  HADD2.F32 R42, -RZ, R42.H1_H1 ;  /* 0x3000002aff2a7230 */ /* 0x000fe20000004100 */
[----:B------:R-:W-:Y:S01]  /*3ae0*/  F2FP.SATFINITE.E4M3.F32.PACK_AB_MERGE_C R43, R43, R138, RZ ;  /* 0x0000008a2b2b723e */ /* 0x000fe200048070ff */
[----:B------:R-:W-:-:S02]  /*3af0*/  HADD2.F32 R178, -RZ, R178.H0_H0 ;  /* 0x200000b2ffb27230 */ /* 0x000fc40000004100 */
[-C--:B------:R-:W-:Y:S01]  /*3b00*/  FMUL.FTZ R183, R181, R186.reuse ;  /* 0x000000bab5b77220 */ /* 0x080fe20000410000 */
[----:B------:R-:W-:Y:S02]  /*3b10*/  HADD2.F32 R139, -RZ, R139.H0_H0 ;  /* 0x2000008bff8b7230 */ /* 0x000fe40000004100 */
[-C--:B------:R-:W-:Y:S01]  /*3b20*/  FMUL.FTZ R182, R42, R185.reuse ;  /* 0x000000b92ab67220 */ /* 0x080fe20000410000 */
[C---:B------:R-:W-:Y:S01]  /*3b30*/  FMUL.FTZ R186, R180.reuse, R186 ;  /* 0x000000bab4ba7220 */ /* 0x040fe20000410000 */
[C---:B------:R-:W-:Y:S01]  /*3b40*/  FMUL.FTZ R185, R179.reuse, R185 ;  /* 0x000000b9b3b97220 */ /* 0x040fe20000410000 */
[-C--:B------:R-:W-:Y:S01]  /*3b50*/  FFMA.FTZ R183, R180, R178.reuse, -R183 ;  /* 0x000000b2b4b77223 */ /* 0x080fe200000108b7 */
[-C--:B------:R-:W-:Y:S01]  /*3b60*/  FFMA.FTZ R182, R179, R139.reuse, -R182 ;  /* 0x0000008bb3b67223 */ /* 0x080fe200000108b6 */
[----:B------:R-:W-:Y:S01]  /*3b70*/  FFMA.FTZ R186, R181, R178, R186 ;  /* 0x000000b2b5ba7223 */ /* 0x000fe200000100ba */
[----:B------:R-:W-:Y:S01]  /*3b80*/  FFMA.FTZ R185, R42, R139, R185 ;  /* 0x0000008b2ab97223 */ /* 0x000fe200000100b9 */
[----:B------:R-:W-:-:S03]  /*3b90*/  F2FP.SATFINITE.E4M3.F32.PACK_AB_MERGE_C R40, R141, R140, R177 ;  /* 0x0000008c8d28723e */ /* 0x000fc600048070b1 */
[----:B------:R-:W-:Y:S02]  /*3ba0*/  F2FP.SATFINITE.E4M3.F32.PACK_AB_MERGE_C R43, R186, R183, R43 ;  /* 0x000000b7ba2b723e */ /* 0x000fe4000480702b */
[----:B------:R-:W-:-:S07]  /*3bb0*/  F2FP.SATFINITE.E4M3.F32.PACK_AB_MERGE_C R42, R185, R182, R187 ;  /* 0x000000b6b92a723e */ /* 0x000fce00048070bb */
.L_x_438:
[----:B------:R-:W-:Y:S05]  /*3bc0*/  BSYNC B3 ;  /* 0x0000000000037941 */ /* 0x000fea0003800000 */
.L_x_437:
[----:B-1----:R4:W-:Y:S02]  /*3bd0*/  STG.E.128 desc[UR54][R48.64], R40 ;  /* 0x0000002830007986 */ /* 0x0029e4000c101d36 */
.L_x_436:
[----:B------:R-:W-:Y:S05]  /*3be0*/  BSYNC B2 ;  /* 0x0000000000027941 */ /* 0x000fea0003800000 */
.L_x_435:
[----:B------:R-:W-:Y:S01]  /*3bf0*/  ISETP.NE.AND P2, PT, R33, RZ, PT ;  /* 0x000000ff2100720c */ /* 0x000fe20003f45270 */
[----:B------:R-:W-:-:S12]  /*3c00*/  BSSY B2, `(.L_x_439) ;  /* 0x0000070000027945 */ /* 0x000fd80003800000 */
[----:B------:R-:W-:Y:S05]  /*3c10*/  @!P2 BRA `(.L_x_440) ;  /* 0x0000000400b8a947 */ /* 0x000fea0003800000 */
[----:B012-4-:R0:W1:Y:S01]  /*3c20*/  LDS.128 R40, [R46+0x1a400] ;  /* 0x01a400002e287984 */ /* 0x0170620000000c00 */
[----:B------:R-:W-:Y:S01]  /*3c30*/  VIADD R139, R16, 0x10 ;  /* 0x00000010108b7836 */ /* 0x000fe20000000000 */
[----:B------:R-:W-:Y:S04]  /*3c40*/  BSSY B3, `(.L_x_441) ;  /* 0x000006a000037945 */ /* 0x000fe80003800000 */
[----:B------:R-:W-:-:S13]  /*3c50*/  ISETP.GE.AND P2, PT, R139, R136, PT ;  /* 0x000000888b00720c */ /* 0x000fda0003f46270 */
[----:B0-----:R-:W-:Y:S05]  /*3c60*/  @P2 BRA `(.L_x_442) ;  /* 0x00000004009c2947 */ /* 0x001fea0003800000 */
[--C-:B------:R-:W-:Y:S02]  /*3c70*/  SHF.R.U32.HI R141, RZ, 0x8, R95.reuse ;  /* 0x00000008ff8d7819 */ /* 0x100fe4000001165f */
[----:B------:R-:W-:Y:S02]  /*3c80*/  LOP3.LUT R94, R95, 0xff0000ff, RZ, 0xc0, !PT ;  /* 0xff0000ff5f5e7812 */ /* 0x000fe400078ec0ff */
[----:B------:R-:W-:Y:S01]  /*3c90*/  SHF.R.U32.HI R139, RZ, 0x10, R95 ;  /* 0x00000010ff8b7819 */ /* 0x000fe2000001165f */
[----:B------:R-:W-:Y:S01]  /*3ca0*/  IMAD.SHL.U32 R95, R141, 0x100, RZ ;  /* 0x000001008d5f7824 */ /* 0x000fe200078e00ff */
[--C-:B------:R-:W-:Y:S02]  /*3cb0*/  SHF.R.U32.HI R126, RZ, 0x8, R127.reuse ;  /* 0x00000008ff7e7819 */ /* 0x100fe4000001167f */
[----:B------:R-:W-:Y:S02]  /*3cc0*/  LOP3.LUT R138, R127, 0xff0000ff, RZ, 0xc0, !PT ;  /* 0xff0000ff7f8a7812 */ /* 0x000fe400078ec0ff */
[----:B------:R-:W-:-:S02]  /*3cd0*/  SHF.R.U32.HI R140, RZ, 0x10, R127 ;  /* 0x00000010ff8c7819 */ /* 0x000fc4000001167f */
[----:B------:R-:W-:Y:S01]  /*3ce0*/  SHF.L.U32 R127, R126, 0x8, RZ ;  /* 0x000000087e7f7819 */ /* 0x000fe200000006ff */
[----:B-1----:R-:W-:Y:S01]  /*3cf0*/  IMAD.MOV.U32 R126, RZ, RZ, R40 ;  /* 0x000000ffff7e7224 */ /* 0x002fe200078e0028 */
[----:B------:R-:W-:Y:S01]  /*3d00*/  LOP3.LUT R94, R94, 0xff00, R95, 0xf8, !PT ;  /* 0x0000ff005e5e7812 */ /* 0x000fe200078ef85f */
[----:B------:R-:W-:Y:S01]  /*3d10*/  IMAD.U32 R95, R139, 0x10000, RZ ;  /* 0x000100008b5f7824 */ /* 0x000fe200078e00ff */
[----:B------:R-:W-:Y:S01]  /*3d20*/  LOP3.LUT R127, R138, 0xff00, R127, 0xf8, !PT ;  /* 0x0000ff008a7f7812 */ /* 0x000fe200078ef87f */
[----:B------:R-:W-:Y:S01]  /*3d30*/  IMAD.U32 R140, R140, 0x10000, RZ ;  /* 0x000100008c8c7824 */ /* 0x000fe200078e00ff */
        /* <DEDUP_REMOVED lines=10> */
[CC--:B------:R-:W-:Y:S01]  /*3de0*/  FMUL.FTZ R179, R127.reuse, R176.reuse ;  /* 0x000000b07fb37220 */ /* 0x0c0fe20000410000 */
[--C-:B------:R-:W-:Y:S02]  /*3df0*/  HADD2.F32 R141, -RZ, R140.reuse.H0_H0 ;  /* 0x2000008cff8d7230 */ /* 0x100fe40000004100 */
[C---:B------:R-:W-:Y:S01]  /*3e00*/  FMUL.FTZ R176, R40.reuse, R176 ;  /* 0x000000b028b07220 */ /* 0x040fe20000410000 */
[--C-:B------:R-:W-:Y:S01]  /*3e10*/  HADD2.F32 R139, -RZ, R41.reuse.H1_H1 ;  /* 0x30000029ff8b7230 */ /* 0x100fe20000004100 */
[----:B------:R-:W-:Y:S01]  /*3e20*/  F2FP.F16.E4M3.UNPACK_B R167, R167 ;  /* 0x000000a7ffa7723e */ /* 0x000fe200020006ff */
[----:B------:R-:W-:Y:S02]  /*3e30*/  HADD2.F32 R138, -RZ, R41.H0_H0 ;  /* 0x20000029ff8a7230 */ /* 0x000fe40000004100 */
[-C--:B------:R-:W-:Y:S01]  /*3e40*/  FFMA.FTZ R40, R40, R141.reuse, -R179 ;  /* 0x0000008d28287223 */ /* 0x080fe200000108b3 */
[----:B------:R-:W-:Y:S02]  /*3e50*/  HADD2.F32 R140, -RZ, R140.H1_H1 ;  /* 0x3000008cff8c7230 */ /* 0x000fe40000004100 */
[----:B------:R-:W-:Y:S01]  /*3e60*/  FFMA.FTZ R41, R127, R141, R176 ;  /* 0x0000008d7f297223 */ /* 0x000fe200000100b0 */
[CC--:B------:R-:W-:Y:S01]  /*3e70*/  FMUL.FTZ R179, R139.reuse, R177.reuse ;  /* 0x000000b18bb37220 */ /* 0x0c0fe20000410000 */
[C---:B------:R-:W-:Y:S01]  /*3e80*/  FMUL.FTZ R178, R138.reuse, R177 ;  /* 0x000000b18ab27220 */ /* 0x040fe20000410000 */
[-C--:B------:R-:W-:Y:S01]  /*3e90*/  F2FP.F16.E4M3.UNPACK_B R127, R126.reuse.H1 ;  /* 0x0000007eff7f723e */ /* 0x080fe200030006ff */
[----:B------:R-:W-:Y:S01]  /*3ea0*/  HADD2.F32 R141, -RZ, R167.H1_H1 ;  /* 0x300000a7ff8d7230 */ /* 0x000fe20000004100 */
[----:B------:R-:W-:Y:S01]  /*3eb0*/  F2FP.F16.E4M3.UNPACK_B R126, R126 ;  /* 0x0000007eff7e723e */ /* 0x000fe200020006ff */
[-C--:B------:R-:W-:Y:S01]  /*3ec0*/  FFMA.FTZ R179, R138, R140.reuse, -R179 ;  /* 0x0000008c8ab37223 */ /* 0x080fe200000108b3 */
[----:B------:R-:W-:Y:S01]  /*3ed0*/  FFMA.FTZ R180, R139, R140, R178 ;  /* 0x0000008c8bb47223 */ /* 0x000fe200000100b2 */
[----:B------:R-:W-:Y:S01]  /*3ee0*/  F2FP.F16.E4M3.UNPACK_B R166, R166 ;  /* 0x000000a6ffa6723e */ /* 0x000fe200020006ff */
[----:B------:R-:W-:-:S02]  /*3ef0*/  HADD2.F32 R140, -RZ, R127.H1_H1 ;  /* 0x3000007fff8c7230 */ /* 0x000fc40000004100 */
[----:B------:R-:W-:Y:S02]  /*3f00*/  HADD2.F32 R139, -RZ, R127.H0_H0 ;  /* 0x2000007fff8b7230 */ /* 0x000fe40000004100 */
[----:B------:R-:W-:Y:S02]  /*3f10*/  HADD2.F32 R167, -RZ, R167.H0_H0 ;  /* 0x200000a7ffa77230 */ /* 0x000fe40000004100 */
[-C--:B------:R-:W-:Y:S01]  /*3f20*/  FMUL.FTZ R178, R140, R141.reuse ;  /* 0x0000008d8cb27220 */ /* 0x080fe20000410000 */
[--C-:B------:R-:W-:Y:S02]  /*3f30*/  HADD2.F32 R138, -RZ, R126.reuse.H1_H1 ;  /* 0x3000007eff8a7230 */ /* 0x100fe40000004100 */
[----:B------:R-:W-:Y:S01]  /*3f40*/  FMUL.FTZ R141, R139, R141 ;  /* 0x0000008d8b8d7220 */ /* 0x000fe20000410000 */
[----:B------:R-:W-:Y:S02]  /*3f50*/  HADD2.F32 R127, -RZ, R126.H0_H0 ;  /* 0x2000007eff7f7230 */ /* 0x000fe40000004100 */
        /* <DEDUP_REMOVED lines=10> */
[----:B------:R-:W-:Y:S01]  /*4000*/  F2FP.F16.E4M3.UNPACK_B R179, R95.H1 ;  /* 0x0000005fffb3723e */ /* 0x000fe200030006ff */
[--C-:B------:R-:W-:Y:S01]  /*4010*/  HADD2.F32 R166, -RZ, R141.reuse.H0_H0 ;  /* 0x2000008dffa67230 */ /* 0x100fe20000004100 */
[----:B------:R-:W-:Y:S01]  /*4020*/  F2FP.SATFINITE.E4M3.F32.PACK_AB_MERGE_C R139, R140, R139, RZ ;  /* 0x0000008b8c8b723e */ /* 0x000fe200048070ff */
[----:B------:R-:W-:Y:S01]  /*4030*/  HADD2.F32 R141, -RZ, R141.H1_H1 ;  /* 0x3000008dff8d7230 */ /* 0x000fe20000004100 */
[----:B------:R-:W-:Y:S01]  /*4040*/  F2FP.F16.E4M3.UNPACK_B R176, R94.H1 ;  /* 0x0000005effb0723e */ /* 0x000fe200030006ff */
[--C-:B------:R-:W-:Y:S01]  /*4050*/  HADD2.F32 R181, -RZ, R179.reuse.H1_H1 ;  /* 0x300000b3ffb57230 */ /* 0x100fe20000004100 */
[----:B------:R-:W-:Y:S01]  /*4060*/  F2FP.F16.E4M3.UNPACK_B R140, R42.H1 ;  /* 0x0000002aff8c723e */ /* 0x000fe200030006ff */
[----:B------:R-:W-:Y:S01]  /*4070*/  HADD2.F32 R179, -RZ, R179.H0_H0 ;  /* 0x200000b3ffb37230 */ /* 0x000fe20000004100 */
[----:B------:R-:W-:Y:S01]  /*4080*/  F2FP.F16.E4M3.UNPACK_B R178, R95 ;  /* 0x0000005fffb2723e */ /* 0x000fe200020006ff */
        /* <DEDUP_REMOVED lines=9> */
[-C--:B------:R-:W-:Y:S01]  /*4120*/  FMUL.FTZ R181, R95, R180.reuse ;  /* 0x000000b45fb57220 */ /* 0x080fe20000410000 */
        /* <DEDUP_REMOVED lines=8> */
[----:B------:R-:W-:Y:S01]  /*41b0*/  HADD2.F32 R140, -RZ, R43.H1_H1 ;  /* 0x3000002bff8c7230 */ /* 0x000fe20000004100 */
[----:B------:R-:W-:Y:S01]  /*41c0*/  F2FP.SATFINITE.E4M3.F32.PACK_AB_MERGE_C R41, R41, R40, R138 ;  /* 0x000000282929723e */ /* 0x000fe2000480708a */
[--C-:B------:R-:W-:Y:S01]  /*41d0*/  HADD2.F32 R43, -RZ, R42.reuse.H0_H0 ;  /* 0x2000002aff2b7230 */ /* 0x100fe20000004100 */
[----:B------:R-:W-:Y:S01]  /*41e0*/  F2FP.SATFINITE.E4M3.F32.PACK_AB_MERGE_C R180, R180, R181, RZ ;  /* 0x000000b5b4b4723e */ /* 0x000fe200048070ff */
[----:B------:R-:W-:Y:S02]  /*41f0*/  HADD2.F32 R42, -RZ, R42.H1_H1 ;  /* 0x3000002aff2a7230 */ /* 0x000fe40000004100 */
[----:B------:R-:W-:Y:S01]  /*4200*/  FMUL.FTZ R182, R140, R179 ;  /* 0x000000b38cb67220 */ /* 0x000fe20000410000 */
[----:B------:R-:W-:-:S02]  /*4210*/  HADD2.F32 R176, -RZ, R176.H0_H0 ;  /* 0x200000b0ffb07230 */ /* 0x000fc40000004100 */
[----:B------:R-:W-:Y:S01]  /*4220*/  FMUL.FTZ R179, R95, R179 ;  /* 0x000000b35fb37220 */ /* 0x000fe20000410000 */
[----:B------:R-:W-:Y:S02]  /*4230*/  HADD2.F32 R167, -RZ, R167.H0_H0 ;  /* 0x200000a7ffa77230 */ /* 0x000fe40000004100 */
[-C--:B------:R-:W-:Y:S01]  /*4240*/  FMUL.FTZ R166, R42, R178.reuse ;  /* 0x000000b22aa67220 */ /* 0x080fe20000410000 */
[----:B------:R-:W-:Y:S01]  /*4250*/  FMUL.FTZ R141, R43, R178 ;  /* 0x000000b22b8d7220 */ /* 0x000fe20000410000 */
[-C--:B------:R-:W-:Y:S01]  /*4260*/  FFMA.FTZ R182, R95, R176.reuse, -R182 ;  /* 0x000000b05fb67223 */ /* 0x080fe200000108b6 */
[----:B------:R-:W-:Y:S01]  /*4270*/  FFMA.FTZ R179, R140, R176, R179 ;  /* 0x000000b08cb37223 */ /* 0x000fe200000100b3 */
[-C--:B------:R-:W-:Y:S01]  /*4280*/  FFMA.FTZ R166, R43, R167.reuse, -R166 ;  /* 0x000000a72ba67223 */ /* 0x080fe200000108a6 */
[----:B------:R-:W-:Y:S01]  /*4290*/  FFMA.FTZ R141, R42, R167, R141 ;  /* 0x000000a72a8d7223 */ /* 0x000fe2000001008d */
[----:B------:R-:W-:Y:S02]  /*42a0*/  F2FP.SATFINITE.E4M3.F32.PACK_AB_MERGE_C R94, R177, R94, RZ ;  /* 0x0000005eb15e723e */ /* 0x000fe400048070ff */
[----:B------:R-:W-:-:S02]  /*42b0*/  F2FP.SATFINITE.E4M3.F32.PACK_AB_MERGE_C R40, R127, R126, R139 ;  /* 0x0000007e7f28723e */ /* 0x000fc4000480708b */
[----:B------:R-:W-:Y:S02]  /*42c0*/  F2FP.SATFINITE.E4M3.F32.PACK_AB_MERGE_C R42, R141, R166, R180 ;  /* 0x000000a68d2a723e */ /* 0x000fe400048070b4 */
[----:B------:R-:W-:-:S07]  /*42d0*/  F2FP.SATFINITE.E4M3.F32.PACK_AB_MERGE_C R43, R179, R182, R94 ;  /* 0x000000b6b32b723e */ /* 0x000fce000480705e */
.L_x_442:
[----:B------:R-:W-:Y:S05]  /*42e0*/  BSYNC B3 ;  /* 0x0000000000037941 */ /* 0x000fea0003800000 */
.L_x_441:
[----:B-1----:R0:W-:Y:S02]  /*42f0*/  STG.E.128 desc[UR54][R48.64+0x20], R40 ;  /* 0x0000202830007986 */ /* 0x0021e4000c101d36 */
.L_x_440:
[----:B------:R-:W-:Y:S05]  /*4300*/  BSYNC B2 ;  /* 0x0000000000027941 */ /* 0x000fea0003800000 */
.L_x_439:
[----:B------:R-:W-:Y:S01]  /*4310*/  ISETP.NE.AND P2, PT, R34, RZ, PT ;  /* 0x000000ff2200720c */ /* 0x000fe20003f45270 */
[----:B------:R-:W-:-:S12]  /*4320*/  BSSY B2, `(.L_x_443) ;  /* 0x0000070000027945 */ /* 0x000fd80003800000 */
[----:B------:R-:W-:Y:S05]  /*4330*/  @!P2 BRA `(.L_x_444) ;  /* 0x0000000400b8a947 */ /* 0x000fea0003800000 */
[----:B012-4-:R0:W1:Y:S01]  /*4340*/  LDS.128 R40, [R47+0x1cc00] ;  /* 0x01cc00002f287984 */ /* 0x0170620000000c00 */
[----:B------:R-:W-:Y:S01]  /*4350*/  IADD3 R95, R16, 0x20, RZ ;  /* 0x00000020105f7810 */ /* 0x000fe20007ffe0ff */
[----:B------:R-:W-:Y:S03]  /*4360*/  BSSY B3, `(.L_x_445) ;  /* 0x000006a000037945 */ /* 0x000fe60003800000 */
[----:B------:R-:W-:-:S13]  /*4370*/  ISETP.GE.AND P2, PT, R95, R136, PT ;  /* 0x000000885f00720c */ /* 0x000fda0003f46270 */
        /* <DEDUP_REMOVED lines=33> */
[-C--:B------:R-:W-:Y:S01]  /*4590*/  FMUL.FTZ R141, R95, R139.reuse ;  /* 0x0000008b5f8d7220 */ /* 0x080fe20000410000 */
[----:B------:R-:W-:Y:S01]  /*45a0*/  FMUL.FTZ R140, R94, R139 ;  /* 0x0000008b5e8c7220 */ /* 0x000fe20000410000 */
[----:B------:R-:W-:Y:S01]  /*45b0*/  F2FP.F16.E4M3.UNPACK_B R93, R92.H1 ;  /* 0x0000005cff5d723e */ /* 0x000fe200030006ff */
[----:B------:R-:W-:-:S02]  /*45c0*/  HADD2.F32 R127, -RZ, R165.H1_H1 ;  /* 0x300000a5ff7f7230 */ /* 0x000fc40000004100 */
[-C--:B------:R-:W-:Y:S01]  /*45d0*/  FFMA.FTZ R141, R94, R126.reuse, -R141 ;  /* 0x0000007e5e8d7223 */ /* 0x080fe2000001088d */
[----:B------:R-:W-:Y:S01]  /*45e0*/  FFMA.FTZ R166, R95, R126, R140 ;  /* 0x0000007e5fa67223 */ /* 0x000fe2000001008c */
[----:B------:R-:W-:Y:S01]  /*45f0*/  F2FP.F16.E4M3.UNPACK_B R92, R92 ;  /* 0x0000005cff5c723e */ /* 0x000fe200020006ff */
[--C-:B------:R-:W-:Y:S01]  /*4600*/  HADD2.F32 R126, -RZ, R93.reuse.H1_H1 ;  /* 0x3000005dff7e7230 */ /* 0x100fe20000004100 */
[----:B------:R-:W-:Y:S01]  /*4610*/  F2FP.F16.E4M3.UNPACK_B R164, R164 ;  /* 0x000000a4ffa4723e */ /* 0x000fe200020006ff */
[----:B------:R-:W-:Y:S01]  /*4620*/  HADD2.F32 R95, -RZ, R93.H0_H0 ;  /* 0x2000005dff5f7230 */ /* 0x000fe20000004100 */
[----:B------:R-:W-:Y:S01]  /*4630*/  F2FP.F16.E4M3.UNPACK_B R139, R86 ;  /* 0x00000056ff8b723e */ /* 0x000fe200020006ff */
[----:B------:R-:W-:Y:S02]  /*4640*/  HADD2.F32 R165, -RZ, R165.H0_H0 ;  /* 0x200000a5ffa57230 */ /* 0x000fe40000004100 */
[----:B------:R-:W-:Y:S01]  /*4650*/  FMUL.FTZ R140, R126, R127 ;  /* 0x0000007f7e8c7220 */ /* 0x000fe20000410000 */
[----:B------:R-:W-:-:S02]  /*4660*/  HADD2.F32 R93, -RZ, R92.H0_H0 ;  /* 0x2000005cff5d7230 */ /* 0x000fc40000004100 */
[----:B------:R-:W-:Y:S01]  /*4670*/  FMUL.FTZ R127, R95, R127 ;  /* 0x0000007f5f7f7220 */ /* 0x000fe20000410000 */
[----:B------:R-:W-:Y:S02]  /*4680*/  HADD2.F32 R94, -RZ, R92.H1_H1 ;  /* 0x3000005cff5e7230 */ /* 0x000fe40000004100 */
[--C-:B------:R-:W-:Y:S02]  /*4690*/  HADD2.F32 R92, -RZ, R164.reuse.H1_H1 ;  /* 0x300000a4ff5c7230 */ /* 0x100fe40000004100 */
[----:B------:R-:W-:Y:S02]  /*46a0*/  HADD2.F32 R164, -RZ, R164.H0_H0 ;  /* 0x200000a4ffa47230 */ /* 0x000fe40000004100 */
[-C--:B------:R-:W-:Y:S01]  /*46b0*/  FMUL.FTZ R138, R94, R165.reuse ;  /* 0x000000a55e8a7220 */ /* 0x080fe20000410000 */
[----:B------:R-:W-:Y:S01]  /*46c0*/  FMUL.FTZ R165, R93, R165 ;  /* 0x000000a55da57220 */ /* 0x000fe20000410000 */
[-C--:B------:R-:W-:Y:S01]  /*46d0*/  FFMA.FTZ R95, R95, R92.reuse, -R140 ;  /* 0x0000005c5f5f7223 */ /* 0x080fe2000001088c */
[----:B------:R-:W-:Y:S01]  /*46e0*/  FFMA.FTZ R126, R126, R92, R127 ;  /* 0x0000005c7e7e7223 */ /* 0x000fe2000001007f */
[-C--:B------:R-:W-:Y:S01]  /*46f0*/  FFMA.FTZ R92, R93, R164.reuse, -R138 ;  /* 0x000000a45d5c7223 */ /* 0x080fe2000001088a */
[----:B------:R-:W-:Y:S01]  /*4700*/  FFMA.FTZ R93, R94, R164, R165 ;  /* 0x000000a45e5d7223 */ /* 0x000fe200000100a5 */
[----:B------:R-:W-:-:S02]  /*4710*/  F2FP.F16.E4M3.UNPACK_B R127, R43.H1 ;  /* 0x0000002bff7f723e */ /* 0x000fc400030006ff */
[----:B------:R-:W-:Y:S02]  /*4720*/  F2FP.SATFINITE.E4M3.F32.PACK_AB_MERGE_C R95, R126, R95, RZ ;  /* 0x0000005f7e5f723e */ /* 0x000fe400048070ff */
[-C--:B------:R-:W-:Y:S01]  /*4730*/  F2FP.F16.E4M3.UNPACK_B R165, R87.reuse.H1 ;  /* 0x00000057ffa5723e */ /* 0x080fe200030006ff */
[--C-:B------:R-:W-:Y:S01]  /*4740*/  HADD2.F32 R138, -RZ, R127.reuse.H0_H0 ;  /* 0x2000007fff8a7230 */ /* 0x100fe20000004100 */
[----:B------:R-:W-:Y:S01]  /*4750*/  F2FP.F16.E4M3.UNPACK_B R126, R42.H1 ;  /* 0x0000002aff7e723e */ /* 0x000fe200030006ff */
[----:B------:R-:W-:Y:S01]  /*4760*/  HADD2.F32 R127, -RZ, R127.H1_H1 ;  /* 0x3000007fff7f7230 */ /* 0x000fe20000004100 */
[----:B------:R-:W-:Y:S01]  /*4770*/  F2FP.F16.E4M3.UNPACK_B R164, R87 ;  /* 0x00000057ffa4723e */ /* 0x000fe200020006ff */
[----:B------:R-:W-:Y:S01]  /*4780*/  HADD2.F32 R167, -RZ, R165.H1_H1 ;  /* 0x300000a5ffa77230 */ /* 0x000fe20000004100 */
[----:B------:R-:W-:Y:S01]  /*4790*/  F2FP.SATFINITE.E4M3.F32.PACK_AB_MERGE_C R94, R166, R141, RZ ;  /* 0x0000008da65e723e */ /* 0x000fe200048070ff */
[----:B------:R-:W-:Y:S01]  /*47a0*/  HADD2.F32 R87, -RZ, R126.H1_H1 ;  /* 0x3000007eff577230 */ /* 0x000fe20000004100 */
[----:B------:R-:W-:Y:S01]  /*47b0*/  F2FP.F16.E4M3.UNPACK_B R140, R86.H1 ;  /* 0x00000056ff8c723e */ /* 0x000fe200030006ff */
[----:B------:R-:W-:-:S02]  /*47c0*/  HADD2.F32 R166, -RZ, R164.H1_H1 ;  /* 0x300000a4ffa67230 */ /* 0x000fc40000004100 */
[-C--:B------:R-:W-:Y:S01]  /*47d0*/  FMUL.FTZ R177, R127, R167.reuse ;  /* 0x000000a77fb17220 */ /* 0x080fe20000410000 */
[----:B------:R-:W-:Y:S02]  /*47e0*/  HADD2.F32 R126, -RZ, R126.H0_H0 ;  /* 0x2000007eff7e7230 */ /* 0x000fe40000004100 */
[----:B------:R-:W-:Y:S01]  /*47f0*/  FMUL.FTZ R176, R138, R167 ;  /* 0x000000a78ab07220 */ /* 0x000fe20000410000 */
[----:B------:R-:W-:Y:S02]  /*4800*/  HADD2.F32 R86, -RZ, R139.H1_H1 ;  /* 0x3000008bff567230 */ /* 0x000fe40000004100 */
[-C--:B------:R-:W-:Y:S01]  /*4810*/  FMUL.FTZ R167, R87, R166.reuse ;  /* 0x000000a657a77220 */ /* 0x080fe20000410000 */
[----:B------:R-:W-:Y:S01]  /*4820*/  F2FP.F16.E4M3.UNPACK_B R43, R43 ;  /* 0x0000002bff2b723e */ /* 0x000fe200020006ff */
[C---:B------:R-:W-:Y:S01]  /*4830*/  FMUL.FTZ R166, R126.reuse, R166 ;  /* 0x000000a67ea67220 */ /* 0x040fe20000410000 */
[----:B------:R-:W-:Y:S01]  /*4840*/  F2FP.F16.E4M3.UNPACK_B R42, R42 ;  /* 0x0000002aff2a723e */ /* 0x000fe200020006ff */
[----:B------:R-:W-:Y:S01]  /*4850*/  FFMA.FTZ R167, R126, R86, -R167 ;  /* 0x000000567ea77223 */ /* 0x000fe200000108a7 */
[----:B------:R-:W-:-:S02]  /*4860*/  HADD2.F32 R141, -RZ, R140.H1_H1 ;  /* 0x3000008cff8d7230 */ /* 0x000fc40000004100 */
[----:B------:R-:W-:Y:S01]  /*4870*/  FFMA.FTZ R166, R87, R86, R166 ;  /* 0x0000005657a67223 */ /* 0x000fe200000100a6 */
[--C-:B------:R-:W-:Y:S01]  /*4880*/  HADD2.F32 R86, -RZ, R43.reuse.H0_H0 ;  /* 0x2000002bff567230 */ /* 0x100fe20000004100 */
[----:B------:R-:W-:Y:S01]  /*4890*/  F2FP.SATFINITE.E4M3.F32.PACK_AB_MERGE_C R41, R41, R40, R94 ;  /* 0x000000282929723e */ /* 0x000fe2000480705e */
[----:B------:R-:W-:Y:S02]  /*48a0*/  HADD2.F32 R87, -RZ, R43.H1_H1 ;  /* 0x3000002bff577230 */ /* 0x000fe40000004100 */
[-C--:B------:R-:W-:Y:S01]  /*48b0*/  FFMA.FTZ R177, R138, R141.reuse, -R177 ;  /* 0x0000008d8ab17223 */ /* 0x080fe200000108b1 */
[--C-:B------:R-:W-:Y:S02]  /*48c0*/  HADD2.F32 R43, -RZ, R42.reuse.H0_H0 ;  /* 0x2000002aff2b7230 */ /* 0x100fe40000004100 */
[----:B------:R-:W-:Y:S01]  /*48d0*/  FFMA.FTZ R176, R127, R141, R176 ;  /* 0x0000008d7fb07223 */ /* 0x000fe200000100b0 */
[----:B------:R-:W-:Y:S01]  /*48e0*/  HADD2.F32 R165, -RZ, R165.H0_H0 ;  /* 0x200000a5ffa57230 */ /* 0x000fe20000004100 */
[----:B------:R-:W-:Y:S01]  /*48f0*/  F2FP.SATFINITE.E4M3.F32.PACK_AB_MERGE_C R166, R166, R167, RZ ;  /* 0x000000a7a6a6723e */ /* 0x000fe200048070ff */
[----:B------:R-:W-:Y:S01]  /*4900*/  HADD2.F32 R42, -RZ, R42.H1_H1 ;  /* 0x3000002aff2a7230 */ /* 0x000fe20000004100 */
[----:B------:R-:W-:Y:S01]  /*4910*/  F2FP.SATFINITE.E4M3.F32.PACK_AB_MERGE_C R40, R93, R92, R95 ;  /* 0x0000005c5d28723e */ /* 0x000fe2000480705f */
[----:B------:R-:W-:-:S02]  /*4920*/  HADD2.F32 R164, -RZ, R164.H0_H0 ;  /* 0x200000a4ffa47230 */ /* 0x000fc40000004100 */
[-C--:B------:R-:W-:Y:S01]  /*4930*/  FMUL.FTZ R141, R87, R165.reuse ;  /* 0x000000a5578d7220 */ /* 0x080fe20000410000 */
[----:B------:R-:W-:Y:S02]  /*4940*/  HADD2.F32 R140, -RZ, R140.H0_H0 ;  /* 0x2000008cff8c7230 */ /* 0x000fe40000004100 */
        /* <DEDUP_REMOVED lines=8> */
[----:B------:R-:W-:-:S04]  /*49d0*/  F2FP.SATFINITE.E4M3.F32.PACK_AB_MERGE_C R176, R176, R177, RZ ;  /* 0x000000b1b0b0723e */ /* 0x000fc800048070ff */
[----:B------:R-:W-:Y:S02]  /*49e0*/  F2FP.SATFINITE.E4M3.F32.PACK_AB_MERGE_C R42, R127, R126, R166 ;  /* 0x0000007e7f2a723e */ /* 0x000fe400048070a6 */
[----:B------:R-:W-:-:S07]  /*49f0*/  F2FP.SATFINITE.E4M3.F32.PACK_AB_MERGE_C R43, R138, R141, R176 ;  /* 0x0000008d8a2b723e */ /* 0x000fce00048070b0 */
.L_x_446:
[----:B------:R-:W-:Y:S05]  /*4a00*/  BSYNC B3 ;  /* 0x0000000000037941 */ /* 0x000fea0003800000 */
.L_x_445:
[----:B-1----:R0:W-:Y:S02]  /*4a10*/  STG.E.128 desc[UR54][R48.64+0x40], R40 ;  /* 0x0000402830007986 */ /* 0x0021e4000c101d36 */
.L_x_444:
[----:B------:R-:W-:Y:S05]  /*4a20*/  BSYNC B2 ;  /* 0x0000000000027941 */ /* 0x000fea0003800000 */
.L_x_443:
        /* <DEDUP_REMOVED lines=8> */
[----:B------:R-:W-:Y:S02]  /*4ab0*/  SHF.R.U32.HI R84, RZ, 0x8, R83 ;  /* 0x00000008ff547819 */ /* 0x000fe40000011653 */
[--C-:B------:R-:W-:Y:S02]  /*4ac0*/  SHF.R.U32.HI R87, RZ, 0x8, R85.reuse ;  /* 0x00000008ff577819 */ /* 0x100fe40000011655 */
[----:B------:R-:W-:Y:S02]  /*4ad0*/  LOP3.LUT R86, R85, 0xff0000ff, RZ, 0xc0, !PT ;  /* 0xff0000ff55567812 */ /* 0x000fe400078ec0ff */
[----:B------:R-:W-:Y:S01]  /*4ae0*/  SHF.R.U32.HI R92, RZ, 0x10, R85 ;  /* 0x00000010ff5c7819 */ /* 0x000fe20000011655 */
[----:B------:R-:W-:Y:S01]  /*4af0*/  IMAD.SHL.U32 R85, R84, 0x100, RZ ;  /* 0x0000010054557824 */ /* 0x000fe200078e00ff */
[----:B------:R-:W-:Y:S01]  /*4b00*/  LOP3.LUT R82, R83, 0xff0000ff, RZ, 0xc0, !PT ;  /* 0xff0000ff53527812 */ /* 0x000fe200078ec0ff */
[----:B-1----:R-:W-:Y:S01]  /*4b10*/  IMAD.MOV.U32 R84, RZ, RZ, R40 ;  /* 0x000000ffff547224 */ /* 0x002fe200078e0028 */
[----:B------:R-:W-:Y:S01]  /*4b20*/  SHF.R.U32.HI R93, RZ, 0x10, R83 ;  /* 0x00000010ff5d7819 */ /* 0x000fe20000011653 */
[----:B------:R-:W-:Y:S01]  /*4b30*/  IMAD.MOV.U32 R83, RZ, RZ, R41 ;  /* 0x000000ffff537224 */ /* 0x000fe200078e0029 */
[----:B------:R-:W-:-:S02]  /*4b40*/  SHF.L.U32 R87, R87, 0x8, RZ ;  /* 0x0000000857577819 */ /* 0x000fc400000006ff */
        /* <DEDUP_REMOVED lines=32> */
[----:B------:R-:W-:Y:S01]  /*4d50*/  HADD2.F32 R87, -RZ, R85.H0_H0 ;  /* 0x20000055ff577230 */ /* 0x000fe20000004100 */
[----:B------:R-:W-:Y:S01]  /*4d60*/  F2FP.SATFINITE.E4M3.F32.PACK_AB_MERGE_C R164, R138, R127, RZ ;  /* 0x0000007f8aa4723e */ /* 0x000fe200048070ff */
[--C-:B------:R-:W-:Y:S02]  /*4d70*/  HADD2.F32 R85, -RZ, R84.reuse.H0_H0 ;  /* 0x20000054ff557230 */ /* 0x100fe40000004100 */
[-C--:B------:R-:W-:Y:S01]  /*4d80*/  FMUL.FTZ R126, R92, R93.reuse ;  /* 0x0000005d5c7e7220 */ /* 0x080fe20000410000 */
[----:B------:R-:W-:Y:S02]  /*4d90*/  HADD2.F32 R86, -RZ, R84.H1_H1 ;  /* 0x30000054ff567230 */ /* 0x000fe40000004100 */
[----:B------:R-:W-:Y:S01]  /*4da0*/  FMUL.FTZ R93, R87, R93 ;  /* 0x0000005d575d7220 */ /* 0x000fe20000410000 */
[----:B------:R-:W-:Y:S01]  /*4db0*/  HADD2.F32 R163, -RZ, R163.H0_H0 ;  /* 0x200000a3ffa37230 */ /* 0x000fe20000004100 */
[----:B------:R-:W-:Y:S01]  /*4dc0*/  F2FP.F16.E4M3.UNPACK_B R127, R82.H1 ;  /* 0x00000052ff7f723e */ /* 0x000fe200030006ff */
[----:B------:R-:W-:-:S02]  /*4dd0*/  HADD2.F32 R84, -RZ, R162.H1_H1 ;  /* 0x300000a2ff547230 */ /* 0x000fc40000004100 */
[----:B------:R-:W-:Y:S02]  /*4de0*/  HADD2.F32 R162, -RZ, R162.H0_H0 ;  /* 0x200000a2ffa27230 */ /* 0x000fe40000004100 */
[-C--:B------:R-:W-:Y:S01]  /*4df0*/  FMUL.FTZ R94, R86, R163.reuse ;  /* 0x000000a3565e7220 */ /* 0x080fe20000410000 */
[----:B------:R-:W-:Y:S01]  /*4e00*/  FMUL.FTZ R163, R85, R163 ;  /* 0x000000a355a37220 */ /* 0x000fe20000410000 */
[-C--:B------:R-:W-:Y:S01]  /*4e10*/  FFMA.FTZ R126, R87, R84.reuse, -R126 ;  /* 0x00000054577e7223 */ /* 0x080fe2000001087e */
[----:B------:R-:W-:Y:S01]  /*4e20*/  FFMA.FTZ R93, R92, R84, R93 ;  /* 0x000000545c5d7223 */ /* 0x000fe2000001005d */
[----:B------:R-:W-:Y:S01]  /*4e30*/  F2FP.F16.E4M3.UNPACK_B R87, R43.H1 ;  /* 0x0000002bff57723e */ /* 0x000fe200030006ff */
[-C--:B------:R-:W-:Y:S01]  /*4e40*/  FFMA.FTZ R84, R85, R162.reuse, -R94 ;  /* 0x000000a255547223 */ /* 0x080fe2000001085e */
[----:B------:R-:W-:Y:S01]  /*4e50*/  FFMA.FTZ R85, R86, R162, R163 ;  /* 0x000000a256557223 */ /* 0x000fe200000100a3 */
[-C--:B------:R-:W-:Y:S01]  /*4e60*/  F2FP.F16.E4M3.UNPACK_B R94, R41.reuse.H1 ;  /* 0x00000029ff5e723e */ /* 0x080fe200030006ff */
[----:B------:R-:W-:Y:S01]  /*4e70*/  HADD2.F32 R138, -RZ, R127.H1_H1 ;  /* 0x3000007fff8a7230 */ /* 0x000fe20000004100 */
[----:B------:R-:W-:Y:S01]  /*4e80*/  F2FP.SATFINITE.E4M3.F32.PACK_AB_MERGE_C R162, R93, R126, RZ ;  /* 0x0000007e5da2723e */ /* 0x000fe200048070ff */
[--C-:B------:R-:W-:Y:S01]  /*4e90*/  HADD2.F32 R92, -RZ, R87.reuse.H0_H0 ;  /* 0x20000057ff5c7230 */ /* 0x100fe20000004100 */
[----:B------:R-:W-:Y:S01]  /*4ea0*/  F2FP.F16.E4M3.UNPACK_B R86, R42.H1 ;  /* 0x0000002aff56723e */ /* 0x000fe200030006ff */
[----:B------:R-:W-:Y:S01]  /*4eb0*/  HADD2.F32 R87, -RZ, R87.H1_H1 ;  /* 0x30000057ff577230 */ /* 0x000fe20000004100 */
[----:B------:R-:W-:Y:S01]  /*4ec0*/  F2FP.F16.E4M3.UNPACK_B R126, R82 ;  /* 0x00000052ff7e723e */ /* 0x000fe200020006ff */
[----:B------:R-:W-:Y:S01]  /*4ed0*/  HADD2.F32 R95, -RZ, R94.H1_H1 ;  /* 0x3000005eff5f7230 */ /* 0x000fe20000004100 */
[----:B------:R-:W-:Y:S01]  /*4ee0*/  F2FP.F16.E4M3.UNPACK_B R93, R41 ;  /* 0x00000029ff5d723e */ /* 0x000fe200020006ff */
[----:B------:R-:W-:-:S02]  /*4ef0*/  HADD2.F32 R82, -RZ, R86.H1_H1 ;  /* 0x30000056ff527230 */ /* 0x000fc40000004100 */
[----:B------:R-:W-:Y:S01]  /*4f00*/  FMUL.FTZ R41, R87, R138 ;  /* 0x0000008a57297220 */ /* 0x000fe20000410000 */
[----:B------:R-:W-:Y:S01]  /*4f10*/  HADD2.F32 R139, -RZ, R126.H1_H1 ;  /* 0x3000007eff8b7230 */ /* 0x000fe20000004100 */
[----:B------:R-:W-:Y:S01]  /*4f20*/  F2FP.F16.E4M3.UNPACK_B R43, R43 ;  /* 0x0000002bff2b723e */ /* 0x000fe200020006ff */
[----:B------:R-:W-:Y:S02]  /*4f30*/  HADD2.F32 R86, -RZ, R86.H0_H0 ;  /* 0x20000056ff567230 */ /* 0x000fe40000004100 */
[----:B------:R-:W-:Y:S01]  /*4f40*/  FFMA.FTZ R140, R92, R95, -R41 ;  /* 0x0000005f5c8c7223 */ /* 0x000fe20000010829 */
[----:B------:R-:W-:Y:S02]  /*4f50*/  HADD2.F32 R41, -RZ, R93.H1_H1 ;  /* 0x3000005dff297230 */ /* 0x000fe40000004100 */
[-C--:B------:R-:W-:Y:S01]  /*4f60*/  FMUL.FTZ R141, R82, R139.reuse ;  /* 0x0000008b528d7220 */ /* 0x080fe20000410000 */
[----:B------:R-:W-:Y:S01]  /*4f70*/  F2FP.F16.E4M3.UNPACK_B R42, R42 ;  /* 0x0000002aff2a723e */ /* 0x000fe200020006ff */
[----:B------:R-:W-:Y:S01]  /*4f80*/  FMUL.FTZ R139, R86, R139 ;  /* 0x0000008b568b7220 */ /* 0x000fe20000410000 */
[----:B------:R-:W-:Y:S01]  /*4f90*/  FMUL.FTZ R138, R92, R138 ;  /* 0x0000008a5c8a7220 */ /* 0x000fe20000410000 */
[----:B------:R-:W-:Y:S01]  /*4fa0*/  FFMA.FTZ R141, R86, R41, -R141 ;  /* 0x00000029568d7223 */ /* 0x000fe2000001088d */
[----:B------:R-:W-:-:S02]  /*4fb0*/  HADD2.F32 R127, -RZ, R127.H0_H0 ;  /* 0x2000007fff7f7230 */ /* 0x000fc40000004100 */
[----:B------:R-:W-:Y:S01]  /*4fc0*/  FFMA.FTZ R92, R82, R41, R139 ;  /* 0x00000029525c7223 */ /* 0x000fe2000001008b */
[--C-:B------:R-:W-:Y:S02]  /*4fd0*/  HADD2.F32 R82, -RZ, R43.reuse.H0_H0 ;  /* 0x2000002bff527230 */ /* 0x100fe40000004100 */
[----:B------:R-:W-:Y:S01]  /*4fe0*/  FFMA.FTZ R163, R87, R95, R138 ;  /* 0x0000005f57a37223 */ /* 0x000fe2000001008a */
[--C-:B------:R-:W-:Y:S02]  /*4ff0*/  HADD2.F32 R41, -RZ, R42.reuse.H0_H0 ;  /* 0x2000002aff297230 */ /* 0x100fe40000004100 */
[----:B------:R-:W-:Y:S02]  /*5000*/  HADD2.F32 R43, -RZ, R43.H1_H1 ;  /* 0x3000002bff2b7230 */ /* 0x000fe40000004100 */
[----:B------:R-:W-:Y:S01]  /*5010*/  FMUL.FTZ R138, R82, R127 ;  /* 0x0000007f528a7220 */ /* 0x000fe20000410000 */
[----:B------:R-:W-:Y:S01]  /*5020*/  HADD2.F32 R42, -RZ, R42.H1_H1 ;  /* 0x3000002aff2a7230 */ /* 0x000fe20000004100 */
[----:B------:R-:W-:Y:S01]  /*5030*/  F2FP.SATFINITE.E4M3.F32.PACK_AB_MERGE_C R92, R92, R141, RZ ;  /* 0x0000008d5c5c723e */ /* 0x000fe200048070ff */
[----:B------:R-:W-:-:S02]  /*5040*/  HADD2.F32 R126, -RZ, R126.H0_H0 ;  /* 0x2000007eff7e7230 */ /* 0x000fc40000004100 */
[----:B------:R-:W-:Y:S01]  /*5050*/  FMUL.FTZ R95, R43, R127 ;  /* 0x0000007f2b5f7220 */ /* 0x000fe20000410000 */
[----:B------:R-:W-:Y:S01]  /*5060*/  HADD2.F32 R94, -RZ, R94.H0_H0 ;  /* 0x2000005eff5e7230 */ /* 0x000fe20000004100 */
[----:B------:R-:W-:Y:S01]  /*5070*/  F2FP.SATFINITE.E4M3.F32.PACK_AB_MERGE_C R140, R163, R140, RZ ;  /* 0x0000008ca38c723e */ /* 0x000fe200048070ff */
[----:B------:R-:W-:Y:S02]  /*5080*/  HADD2.F32 R93, -RZ, R93.H0_H0 ;  /* 0x2000005dff5d7230 */ /* 0x000fe40000004100 */
[-C--:B------:R-:W-:Y:S01]  /*5090*/  FMUL.FTZ R86, R42, R126.reuse ;  /* 0x0000007e2a567220 */ /* 0x080fe20000410000 */
[----:B------:R-:W-:Y:S01]  /*50a0*/  FMUL.FTZ R87, R41, R126 ;  /* 0x0000007e29577220 */ /* 0x000fe20000410000 */
[-C--:B------:R-:W-:Y:S01]  /*50b0*/  FFMA.FTZ R95, R82, R94.reuse, -R95 ;  /* 0x0000005e525f7223 */ /* 0x080fe2000001085f */
[----:B------:R-:W-:Y:S01]  /*50c0*/  FFMA.FTZ R138, R43, R94, R138 ;  /* 0x0000005e2b8a7223 */ /* 0x000fe2000001008a */
[-C--:B------:R-:W-:Y:S01]  /*50d0*/  FFMA.FTZ R86, R41, R93.reuse, -R86 ;  /* 0x0000005d29567223 */ /* 0x080fe20000010856 */
[----:B------:R-:W-:Y:S01]  /*50e0*/  FFMA.FTZ R87, R42, R93, R87 ;  /* 0x0000005d2a577223 */ /* 0x000fe20000010057 */
[----:B------:R-:W-:-:S02]  /*50f0*/  F2FP.SATFINITE.E4M3.F32.PACK_AB_MERGE_C R41, R83, R40, R164 ;  /* 0x000000285329723e */ /* 0x000fc400048070a4 */
[----:B------:R-:W-:Y:S02]  /*5100*/  F2FP.SATFINITE.E4M3.F32.PACK_AB_MERGE_C R40, R85, R84, R162 ;  /* 0x000000545528723e */ /* 0x000fe400048070a2 */
[----:B------:R-:W-:Y:S02]  /*5110*/  F2FP.SATFINITE.E4M3.F32.PACK_AB_MERGE_C R42, R87, R86, R92 ;  /* 0x00000056572a723e */ /* 0x000fe4000480705c */
[----:B------:R-:W-:-:S07]  /*5120*/  F2FP.SATFINITE.E4M3.F32.PACK_AB_MERGE_C R43, R138, R95, R140 ;  /* 0x0000005f8a2b723e */ /* 0x000fce000480708c */
.L_x_450:
[----:B------:R-:W-:Y:S05]  /*5130*/  BSYNC B3 ;  /* 0x0000000000037941 */ /* 0x000fea0003800000 */
.L_x_449:
[----:B-1----:R0:W-:Y:S02]  /*5140*/  STG.E.128 desc[UR54][R48.64+0x60], R40 ;  /* 0x0000602830007986 */ /* 0x0021e4000c101d36 */
.L_x_448:
[----:B------:R-:W-:Y:S05]  /*5150*/  BSYNC B2 ;  /* 0x0000000000027941 */ /* 0x000fea0003800000 */
.L_x_447:
        /* <DEDUP_REMOVED lines=9> */
[----:B------:R-:W-:Y:S02]  /*51f0*/  SHF.R.U32.HI R78, RZ, 0x8, R81 ;  /* 0x00000008ff4e7819 */ /* 0x000fe40000011651 */
[----:B------:R-:W-:Y:S02]  /*5200*/  SHF.R.U32.HI R85, RZ, 0x10, R79 ;  /* 0x00000010ff557819 */ /* 0x000fe4000001164f */
[----:B------:R-:W-:Y:S01]  /*5210*/  LOP3.LUT R80, R79, 0xff0000ff, RZ, 0xc0, !PT ;  /* 0xff0000ff4f507812 */ /* 0x000fe200078ec0ff */
[----:B------:R-:W-:Y:S01]  /*5220*/  IMAD.SHL.U32 R79, R83, 0x100, RZ ;  /* 0x00000100534f7824 */ /* 0x000fe200078e00ff */
[----:B------:R-:W-:Y:S02]  /*5230*/  SHF.R.U32.HI R84, RZ, 0x10, R81 ;  /* 0x00000010ff547819 */ /* 0x000fe40000011651 */
[----:B------:R-:W-:Y:S01]  /*5240*/  LOP3.LUT R82, R81, 0xff0000ff, RZ, 0xc0, !PT ;  /* 0xff0000ff51527812 */ /* 0x000fe200078ec0ff */
[----:B------:R-:W-:Y:S01]  /*5250*/  IMAD.SHL.U32 R81, R78, 0x100, RZ ;  /* 0x000001004e517824 */ /* 0x000fe200078e00ff */
[----:B------:R-:W-:Y:S01]  /*5260*/  LOP3.LUT R80, R80, 0xff00, R79, 0xf8, !PT ;  /* 0x0000ff0050507812 */ /* 0x000fe200078ef84f */
[----:B------:R-:W-:Y:S01]  /*5270*/  IMAD.U32 R79, R85, 0x10000, RZ ;  /* 0x00010000554f7824 */ /* 0x000fe200078e00ff */
[----:B-1----:R-:W-:-:S02]  /*5280*/  MOV R78, R40 ;  /* 0x00000028004e7202 */ /* 0x002fc40000000f00 */
[----:B------:R-:W-:Y:S01]  /*5290*/  LOP3.LUT R83, R82, 0xff00, R81, 0xf8, !PT ;  /* 0x0000ff0052537812 */ /* 0x000fe200078ef851 */
[----:B------:R-:W-:Y:S01]  /*52a0*/  IMAD.U32 R82, R84, 0x10000, RZ ;  /* 0x0001000054527824 */ /* 0x000fe200078e00ff */
[-C--:B------:R-:W-:Y:S02]  /*52b0*/  F2FP.F16.E4M3.UNPACK_B R40, R41.reuse ;  /* 0x00000029ff28723e */ /* 0x080fe400020006ff */
[----:B------:R-:W-:Y:S02]  /*52c0*/  F2FP.F16.E4M3.UNPACK_B R81, R158.H1 ;  /* 0x0000009eff51723e */ /* 0x000fe400030006ff */
[----:B------:R-:W-:Y:S01]  /*52d0*/  LOP3.LUT R84, R80, 0xff0000, R79, 0xf8, !PT ;  /* 0x00ff000050547812 */ /* 0x000fe200078ef84f */
[--C-:B------:R-:W-:Y:S01]  /*52e0*/  HADD2.F32 R79, -RZ, R40.reuse.H1_H1 ;  /* 0x30000028ff4f7230 */ /* 0x100fe20000004100 */
[----:B------:R-:W-:Y:S01]  /*52f0*/  LOP3.LUT R87, R83, 0xff0000, R82, 0xf8, !PT ;  /* 0x00ff000053577812 */ /* 0x000fe200078ef852 */
[--C-:B------:R-:W-:Y:S01]  /*5300*/  HADD2.F32 R85, -RZ, R81.reuse.H0_H0 ;  /* 0x20000051ff557230 */ /* 0x100fe20000004100 */
[----:B------:R-:W-:Y:S01]  /*5310*/  F2FP.F16.E4M3.UNPACK_B R82, R154.H1 ;  /* 0x0000009aff52723e */ /* 0x000fe200030006ff */
[----:B------:R-:W-:Y:S01]  /*5320*/  HADD2.F32 R40, -RZ, R40.H0_H0 ;  /* 0x20000028ff287230 */ /* 0x000fe20000004100 */
[----:B------:R-:W-:Y:S01]  /*5330*/  F2FP.F16.E4M3.UNPACK_B R41, R41.H1 ;  /* 0x00000029ff29723e */ /* 0x000fe200030006ff */
[----:B------:R-:W-:-:S02]  /*5340*/  HADD2.F32 R86, -RZ, R81.H1_H1 ;  /* 0x30000051ff567230 */ /* 0x000fc40000004100 */
[CC--:B------:R-:W-:Y:S01]  /*5350*/  FMUL.FTZ R93, R79.reuse, R85.reuse ;  /* 0x000000554f5d7220 */ /* 0x0c0fe20000410000 */
[--C-:B------:R-:W-:Y:S02]  /*5360*/  HADD2.F32 R83, -RZ, R82.reuse.H0_H0 ;  /* 0x20000052ff537230 */ /* 0x100fe40000004100 */
[----:B------:R-:W-:Y:S01]  /*5370*/  FMUL.FTZ R92, R40, R85 ;  /* 0x00000055285c7220 */ /* 0x000fe20000410000 */
[--C-:B------:R-:W-:Y:S01]  /*5380*/  HADD2.F32 R81, -RZ, R41.reuse.H1_H1 ;  /* 0x30000029ff517230 */ /* 0x100fe20000004100 */
[----:B------:R-:W-:Y:S01]  /*5390*/  F2FP.F16.E4M3.UNPACK_B R158, R158 ;  /* 0x0000009eff9e723e */ /* 0x000fe200020006ff */
[----:B------:R-:W-:Y:S02]  /*53a0*/  HADD2.F32 R80, -RZ, R41.H0_H0 ;  /* 0x20000029ff507230 */ /* 0x000fe40000004100 */
[-C--:B------:R-:W-:Y:S01]  /*53b0*/  FFMA.FTZ R41, R79, R83.reuse, R92 ;  /* 0x000000534f297223 */ /* 0x080fe2000001005c */
[----:B------:R-:W-:Y:S02]  /*53c0*/  HADD2.F32 R82, -RZ, R82.H1_H1 ;  /* 0x30000052ff527230 */ /* 0x000fe40000004100 */
[C---:B------:R-:W-:Y:S01]  /*53d0*/  FMUL.FTZ R85, R81.reuse, R86 ;  /* 0x0000005651557220 */ /* 0x040fe20000410000 */
[----:B------:R-:W-:Y:S01]  /*53e0*/  F2FP.F16.E4M3.UNPACK_B R79, R78.H1 ;  /* 0x0000004eff4f723e */ /* 0x000fe200030006ff */
[----:B------:R-:W-:Y:S01]  /*53f0*/  FMUL.FTZ R86, R80, R86 ;  /* 0x0000005650567220 */ /* 0x000fe20000410000 */
[----:B------:R-:W-:Y:S01]  /*5400*/  FFMA.FTZ R40, R40, R83, -R93 ;  /* 0x0000005328287223 */ /* 0x000fe2000001085d */
[----:B------:R-:W-:Y:S01]  /*5410*/  FFMA.FTZ R94, R80, R82, -R85 ;  /* 0x00000052505e7223 */ /* 0x000fe20000010855 */
[----:B------:R-:W-:Y:S01]  /*5420*/  F2FP.F16.E4M3.UNPACK_B R78, R78 ;  /* 0x0000004eff4e723e */ /* 0x000fe200020006ff */
[----:B------:R-:W-:Y:S01]  /*5430*/  FFMA.FTZ R95, R81, R82, R86 ;  /* 0x00000052515f7223 */ /* 0x000fe20000010056 */
[----:B------:R-:W-:Y:S01]  /*5440*/  F2FP.F16.E4M3.UNPACK_B R154, R154 ;  /* 0x0000009aff9a723e */ /* 0x000fe200020006ff */
[----:B------:R-:W-:-:S02]  /*5450*/  HADD2.F32 R83, -RZ, R158.H1_H1 ;  /* 0x3000009eff537230 */ /* 0x000fc40000004100 */
[--C-:B------:R-:W-:Y:S01]  /*5460*/  HADD2.F32 R80, -RZ, R79.reuse.H0_H0 ;  /* 0x2000004fff507230 */ /* 0x100fe20000004100 */
[----:B------:R-:W-:Y:S01]  /*5470*/  F2FP.SATFINITE.E4M3.F32.PACK_AB_MERGE_C R127, R95, R94, RZ ;  /* 0x0000005e5f7f723e */ /* 0x000fe200048070ff */
[----:B------:R-:W-:Y:S02]  /*5480*/  HADD2.F32 R81, -RZ, R79.H1_H1 ;  /* 0x3000004fff517230 */ /* 0x000fe40000004100 */
[----:B------:R-:W-:Y:S02]  /*5490*/  HADD2.F32 R79, -RZ, R78.H0_H0 ;  /* 0x2000004eff4f7230 */ /* 0x000fe40000004100 */
[-C--:B------:R-:W-:Y:S01]  /*54a0*/  FMUL.FTZ R92, R80, R83.reuse ;  /* 0x00000053505c7220 */ /* 0x080fe20000410000 */
[----:B------:R-:W-:Y:S02]  /*54b0*/  HADD2.F32 R82, -RZ, R154.H1_H1 ;  /* 0x3000009aff527230 */ /* 0x000fe40000004100 */
[----:B------:R-:W-:Y:S01]  /*54c0*/  FMUL.FTZ R85, R81, R83 ;  /* 0x0000005351557220 */ /* 0x000fe20000410000 */
[----:B------:R-:W-:Y:S01]  /*54d0*/  HADD2.F32 R158, -RZ, R158.H0_H0 ;  /* 0x2000009eff9e7230 */ /* 0x000fe20000004100 */
[----:B------:R-:W-:Y:S01]  /*54e0*/  F2FP.SATFINITE.E4M3.F32.PACK_AB_MERGE_C R41, R41, R40, R127 ;  /* 0x000000282929723e */ /* 0x000fe2000480707f */
[----:B------:R-:W-:-:S02]  /*54f0*/  HADD2.F32 R78, -RZ, R78.H1_H1 ;  /* 0x3000004eff4e7230 */ /* 0x000fc40000004100 */
[-C--:B------:R-:W-:Y:S01]  /*5500*/  FFMA.FTZ R85, R80, R82.reuse, -R85 ;  /* 0x0000005250557223 */ /* 0x080fe20000010855 */
[----:B------:R-:W-:Y:S02]  /*5510*/  HADD2.F32 R154, -RZ, R154.H0_H0 ;  /* 0x2000009aff9a7230 */ /* 0x000fe40000004100 */
[----:B------:R-:W-:Y:S01]  /*5520*/  FFMA.FTZ R92, R81, R82, R92 ;  /* 0x00000052515c7223 */ /* 0x000fe2000001005c */
[CC--:B------:R-:W-:Y:S01]  /*5530*/  FMUL.FTZ R83, R79.reuse, R158.reuse ;  /* 0x0000009e4f537220 */ /* 0x0c0fe20000410000 */
[----:B------:R-:W-:Y:S01]  /*5540*/  FMUL.FTZ R86, R78, R158 ;  /* 0x0000009e4e567220 */ /* 0x000fe20000410000 */
[----:B------:R-:W-:Y:S02]  /*5550*/  F2FP.F16.E4M3.UNPACK_B R82, R84.H1 ;  /* 0x00000054ff52723e */ /* 0x000fe400030006ff */
[----:B------:R-:W-:Y:S01]  /*5560*/  F2FP.SATFINITE.E4M3.F32.PACK_AB_MERGE_C R126, R92, R85, RZ ;  /* 0x000000555c7e723e */ /* 0x000fe200048070ff */
[-C--:B------:R-:W-:Y:S01]  /*5570*/  FFMA.FTZ R93, R79, R154.reuse, -R86 ;  /* 0x0000009a4f5d7223 */ /* 0x080fe20000010856 */
[----:B------:R-:W-:Y:S01]  /*5580*/  F2FP.F16.E4M3.UNPACK_B R79, R43.H1 ;  /* 0x0000002bff4f723e */ /* 0x000fe200030006ff */
[----:B------:R-:W-:Y:S01]  /*5590*/  FFMA.FTZ R154, R78, R154, R83 ;  /* 0x0000009a4e9a7223 */ /* 0x000fe20000010053 */
[-C--:B------:R-:W-:Y:S01]  /*55a0*/  F2FP.F16.E4M3.UNPACK_B R85, R87.reuse.H1 ;  /* 0x00000057ff55723e */ /* 0x080fe200030006ff */
[----:B------:R-:W-:Y:S01]  /*55b0*/  HADD2.F32 R83, -RZ, R82.H1_H1 ;  /* 0x30000052ff537230 */ /* 0x000fe20000004100 */
[----:B------:R-:W-:Y:S01]  /*55c0*/  F2FP.F16.E4M3.UNPACK_B R78, R42.H1 ;  /* 0x0000002aff4e723e */ /* 0x000fe200030006ff */
[----:B------:R-:W-:Y:S01]  /*55d0*/  HADD2.F32 R81, -RZ, R79.H1_H1 ;  /* 0x3000004fff517230 */ /* 0x000fe20000004100 */
[----:B------:R-:W-:Y:S01]  /*55e0*/  F2FP.F16.E4M3.UNPACK_B R87, R87 ;  /* 0x00000057ff57723e */ /* 0x000fe200020006ff */
[----:B------:R-:W-:Y:S01]  /*55f0*/  HADD2.F32 R92, -RZ, R85.H1_H1 ;  /* 0x30000055ff5c7230 */ /* 0x000fe20000004100 */
[----:B------:R-:W-:Y:S01]  /*5600*/  F2FP.F16.E4M3.UNPACK_B R84, R84 ;  /* 0x00000054ff54723e */ /* 0x000fe200020006ff */
[----:B------:R-:W-:Y:S01]  /*5610*/  HADD2.F32 R80, -RZ, R79.H0_H0 ;  /* 0x2000004fff507230 */ /* 0x000fe20000004100 */
[----:B------:R-:W-:Y:S01]  /*5620*/  F2FP.F16.E4M3.UNPACK_B R43, R43 ;  /* 0x0000002bff2b723e */ /* 0x000fe200020006ff */
[----:B------:R-:W-:-:S02]  /*5630*/  HADD2.F32 R79, -RZ, R78.H1_H1 ;  /* 0x3000004eff4f7230 */ /* 0x000fc40000004100 */
[-C--:B------:R-:W-:Y:S01]  /*5640*/  FMUL.FTZ R95, R81, R92.reuse ;  /* 0x0000005c515f7220 */ /* 0x080fe20000410000 */
[--C-:B------:R-:W-:Y:S02]  /*5650*/  HADD2.F32 R86, -RZ, R87.reuse.H1_H1 ;  /* 0x30000057ff567230 */ /* 0x100fe40000004100 */
[C---:B------:R-:W-:Y:S01]  /*5660*/  FMUL.FTZ R92, R80.reuse, R92 ;  /* 0x0000005c505c7220 */ /* 0x040fe20000410000 */
[----:B------:R-:W-:Y:S02]  /*5670*/  HADD2.F32 R78, -RZ, R78.H0_H0 ;  /* 0x2000004eff4e7230 */ /* 0x000fe40000004100 */
[----:B------:R-:W-:Y:S01]  /*5680*/  FFMA.FTZ R94, R80, R83, -R95 ;  /* 0x00000053505e7223 */ /* 0x000fe2000001085f */
[----:B------:R-:W-:Y:S02]  /*5690*/  HADD2.F32 R80, -RZ, R84.H1_H1 ;  /* 0x30000054ff507230 */ /* 0x000fe40000004100 */
[----:B------:R-:W-:Y:S01]  /*56a0*/  FMUL.FTZ R95, R79, R86 ;  /* 0x000000564f5f7220 */ /* 0x000fe20000410000 */
[----:B------:R-:W-:Y:S01]  /*56b0*/  F2FP.F16.E4M3.UNPACK_B R42, R42 ;  /* 0x0000002aff2a723e */ /* 0x000fe200020006ff */
[----:B------:R-:W-:Y:S01]  /*56c0*/  FMUL.FTZ R86, R78, R86 ;  /* 0x000000564e567220 */ /* 0x000fe20000410000 */
[----:B------:R-:W-:-:S02]  /*56d0*/  HADD2.F32 R87, -RZ, R87.H0_H0 ;  /* 0x20000057ff577230 */ /* 0x000fc40000004100 */
[-C--:B------:R-:W-:Y:S01]  /*56e0*/  FFMA.FTZ R95, R78, R80.reuse, -R95 ;  /* 0x000000504e5f7223 */ /* 0x080fe2000001085f */
[--C-:B------:R-:W-:Y:S02]  /*56f0*/  HADD2.F32 R78, -RZ, R43.reuse.H0_H0 ;  /* 0x2000002bff4e7230 */ /* 0x100fe40000004100 */
[----:B------:R-:W-:Y:S01]  /*5700*/  FFMA.FTZ R86, R79, R80, R86 ;  /* 0x000000504f567223 */ /* 0x000fe20000010056 */
[----:B------:R-:W-:Y:S02]  /*5710*/  HADD2.F32 R79, -RZ, R43.H1_H1 ;  /* 0x3000002bff4f7230 */ /* 0x000fe40000004100 */
[----:B------:R-:W-:Y:S01]  /*5720*/  FFMA.FTZ R83, R81, R83, R92 ;  /* 0x0000005351537223 */ /* 0x000fe2000001005c */
[--C-:B------:R-:W-:Y:S01]  /*5730*/  HADD2.F32 R43, -RZ, R42.reuse.H0_H0 ;  /* 0x2000002aff2b7230 */ /* 0x100fe20000004100 */
[----:B------:R-:W-:Y:S01]  /*5740*/  F2FP.SATFINITE.E4M3.F32.PACK_AB_MERGE_C R40, R154, R93, R126 ;  /* 0x0000005d9a28723e */ /* 0x000fe2000480707e */
[----:B------:R-:W-:Y:S01]  /*5750*/  HADD2.F32 R42, -RZ, R42.H1_H1 ;  /* 0x3000002aff2a7230 */ /* 0x000fe20000004100 */
[----:B------:R-:W-:Y:S01]  /*5760*/  F2FP.SATFINITE.E4M3.F32.PACK_AB_MERGE_C R86, R86, R95, RZ ;  /* 0x0000005f5656723e */ /* 0x000fe200048070ff */
[----:B------:R-:W-:Y:S01]  /*5770*/  HADD2.F32 R85, -RZ, R85.H0_H0 ;  /* 0x20000055ff557230 */ /* 0x000fe20000004100 */
[----:B------:R-:W-:Y:S01]  /*5780*/  F2FP.SATFINITE.E4M3.F32.PACK_AB_MERGE_C R83, R83, R94, RZ ;  /* 0x0000005e5353723e */ /* 0x000fe200048070ff */
[----:B------:R-:W-:-:S02]  /*5790*/  HADD2.F32 R82, -RZ, R82.H0_H0 ;  /* 0x20000052ff527230 */ /* 0x000fc40000004100 */
[----:B------:R-:W-:Y:S01]  /*57a0*/  FMUL.FTZ R80, R42, R87 ;  /* 0x000000572a507220 */ /* 0x000fe20000410000 */
[----:B------:R-:W-:Y:S02]  /*57b0*/  HADD2.F32 R84, -RZ, R84.H0_H0 ;  /* 0x20000054ff547230 */ /* 0x000fe40000004100 */
[-C--:B------:R-:W-:Y:S01]  /*57c0*/  FMUL.FTZ R81, R79, R85.reuse ;  /* 0x000000554f517220 */ /* 0x080fe20000410000 */
[C---:B------:R-:W-:Y:S01]  /*57d0*/  FMUL.FTZ R92, R78.reuse, R85 ;  /* 0x000000554e5c7220 */ /* 0x040fe20000410000 */
[----:B------:R-:W-:Y:S02]  /*57e0*/  FMUL.FTZ R87, R43, R87 ;  /* 0x000000572b577220 */ /* 0x000fe40000410000 */
[-C--:B------:R-:W-:Y:S01]  /*57f0*/  FFMA.FTZ R81, R78, R82.reuse, -R81 ;  /* 0x000000524e517223 */ /* 0x080fe20000010851 */
[----:B------:R-:W-:Y:S01]  /*5800*/  FFMA.FTZ R92, R79, R82, R92 ;  /* 0x000000524f5c7223 */ /* 0x000fe2000001005c */
[-C--:B------:R-:W-:Y:S01]  /*5810*/  FFMA.FTZ R80, R43, R84.reuse, -R80 ;  /* 0x000000542b507223 */ /* 0x080fe20000010850 */
[----:B------:R-:W-:-:S03]  /*5820*/  FFMA.FTZ R87, R42, R84, R87 ;  /* 0x000000542a577223 */ /* 0x000fc60000010057 */
[----:B------:R-:W-:Y:S02]  /*5830*/  F2FP.SATFINITE.E4M3.F32.PACK_AB_MERGE_C R43, R92, R81, R83 ;  /* 0x000000515c2b723e */ /* 0x000fe40004807053 */
[----:B------:R-:W-:-:S07]  /*5840*/  F2FP.SATFINITE.E4M3.F32.PACK_AB_MERGE_C R42, R87, R80, R86 ;  /* 0x00000050572a723e */ /* 0x000fce0004807056 */
.L_x_454:
[----:B------:R-:W-:Y:S05]  /*5850*/  BSYNC B3 ;  /* 0x0000000000037941 */ /* 0x000fea0003800000 */
.L_x_453:
[----:B-1----:R0:W-:Y:S02]  /*5860*/  STG.E.128 desc[UR54][R48.64+0x80], R40 ;  /* 0x0000802830007986 */ /* 0x0021e4000c101d36 */
.L_x_452:
[----:B------:R-:W-:Y:S05]  /*5870*/  BSYNC B2 ;  /* 0x0000000000027941 */ /* 0x000fea0003800000 */
.L_x_451:
[----:B------:R-:W-:-:S13]  /*5880*/  ISETP.NE.AND P2, PT, R37, RZ, PT ;  /* 0x000000ff2500720c */ /* 0x000fda0003f45270 */
        /* <DEDUP_REMOVED lines=8> */
[----:B------:R-:W-:Y:S02]  /*5910*/  LOP3.LUT R76, R75, 0xff0000ff, RZ, 0xc0, !PT ;  /* 0xff0000ff4b4c7812 */ /* 0x000fe400078ec0ff */
[----:B------:R-:W-:Y:S02]  /*5920*/  SHF.R.U32.HI R80, RZ, 0x10, R75 ;  /* 0x00000010ff507819 */ /* 0x000fe4000001164b */
[----:B------:R-:W-:Y:S02]  /*5930*/  LOP3.LUT R78, R77, 0xff0000ff, RZ, 0xc0, !PT ;  /* 0xff0000ff4d4e7812 */ /* 0x000fe400078ec0ff */
[----:B------:R-:W-:Y:S01]  /*5940*/  SHF.R.U32.HI R79, RZ, 0x10, R77 ;  /* 0x00000010ff4f7819 */ /* 0x000fe2000001164d */
[----:B------:R-:W-:Y:S01]  /*5950*/  IMAD.SHL.U32 R77, R74, 0x100, RZ ;  /* 0x000001004a4d7824 */ /* 0x000fe200078e00ff */
[----:B------:R-:W-:Y:S01]  /*5960*/  SHF.L.U32 R75, R81, 0x8, RZ ;  /* 0x00000008514b7819 */ /* 0x000fe200000006ff */
[----:B-1----:R-:W-:Y:S01]  /*5970*/  IMAD.MOV.U32 R74, RZ, RZ, R40 ;  /* 0x000000ffff4a7224 */ /* 0x002fe200078e0028 */
[----:B------:R-:W-:-:S02]  /*5980*/  SHF.L.U32 R79, R79, 0x10, RZ ;  /* 0x000000104f4f7819 */ /* 0x000fc400000006ff */
[----:B------:R-:W-:Y:S01]  /*5990*/  LOP3.LUT R75, R76, 0xff00, R75, 0xf8, !PT ;  /* 0x0000ff004c4b7812 */ /* 0x000fe200078ef84b */
[----:B------:R-:W-:Y:S01]  /*59a0*/  IMAD.U32 R76, R80, 0x10000, RZ ;  /* 0x00010000504c7824 */ /* 0x000fe200078e00ff */
[----:B------:R-:W-:Y:S02]  /*59b0*/  LOP3.LUT R78, R78, 0xff00, R77, 0xf8, !PT ;  /* 0x0000ff004e4e7812 */ /* 0x000fe400078ef84d */
[----:B------:R-:W-:Y:S02]  /*59c0*/  F2FP.F16.E4M3.UNPACK_B R40, R41 ;  /* 0x00000029ff28723e */ /* 0x000fe400020006ff */
        /* <DEDUP_REMOVED lines=29> */
[--C-:B------:R-:W-:Y:S02]  /*5ba0*/  HADD2.F32 R75, -RZ, R74.reuse.H0_H0 ;  /* 0x2000004aff4b7230 */ /* 0x100fe40000004100 */
        /* <DEDUP_REMOVED lines=9> */
[-C--:B------:R-:W-:Y:S01]  /*5c40*/  F2FP.F16.E4M3.UNPACK_B R78, R80.reuse.H1 ;  /* 0x00000050ff4e723e */ /* 0x080fe200030006ff */
[-C--:B------:R-:W-:Y:S01]  /*5c50*/  FMUL.FTZ R82, R74, R157.reuse ;  /* 0x0000009d4a527220 */ /* 0x080fe20000410000 */
[C---:B------:R-:W-:Y:S01]  /*5c60*/  FMUL.FTZ R157, R75.reuse, R157 ;  /* 0x0000009d4b9d7220 */ /* 0x040fe20000410000 */
[----:B------:R-:W-:Y:S02]  /*5c70*/  F2FP.F16.E4M3.UNPACK_B R80, R80 ;  /* 0x00000050ff50723e */ /* 0x000fe400020006ff */
[----:B------:R-:W-:Y:S01]  /*5c80*/  FFMA.FTZ R85, R75, R151, -R82 ;  /* 0x000000974b557223 */ /* 0x000fe20000010852 */
[----:B------:R-:W-:Y:S01]  /*5c90*/  F2FP.SATFINITE.E4M3.F32.PACK_AB_MERGE_C R93, R84, R81, RZ ;  /* 0x00000051545d723e */ /* 0x000fe200048070ff */
[----:B------:R-:W-:Y:S01]  /*5ca0*/  FFMA.FTZ R86, R74, R151, R157 ;  /* 0x000000974a567223 */ /* 0x000fe2000001009d */
[----:B------:R-:W-:Y:S01]  /*5cb0*/  F2FP.F16.E4M3.UNPACK_B R75, R43.H1 ;  /* 0x0000002bff4b723e */ /* 0x000fe200030006ff */
[--C-:B------:R-:W-:Y:S01]  /*5cc0*/  HADD2.F32 R79, -RZ, R78.reuse.H1_H1 ;  /* 0x3000004eff4f7230 */ /* 0x100fe20000004100 */
[-C--:B------:R-:W-:Y:S01]  /*5cd0*/  F2FP.F16.E4M3.UNPACK_B R81, R83.reuse.H1 ;  /* 0x00000053ff51723e */ /* 0x080fe200030006ff */
[----:B------:R-:W-:Y:S01]  /*5ce0*/  HADD2.F32 R78, -RZ, R78.H0_H0 ;  /* 0x2000004eff4e7230 */ /* 0x000fe20000004100 */
[-C--:B------:R-:W-:Y:S01]  /*5cf0*/  F2FP.F16.E4M3.UNPACK_B R74, R42.reuse.H1 ;  /* 0x0000002aff4a723e */ /* 0x080fe200030006ff */
        /* <DEDUP_REMOVED lines=14> */
[----:B------:R-:W-:-:S02]  /*5de0*/  HADD2.F32 R83, -RZ, R83.H0_H0 ;  /* 0x20000053ff537230 */ /* 0x000fc40000004100 */
[C---:B------:R-:W-:Y:S01]  /*5df0*/  FMUL.FTZ R82, R74.reuse, R82 ;  /* 0x000000524a527220 */ /* 0x040fe20000410000 */
[----:B------:R-:W-:Y:S02]  /*5e00*/  HADD2.F32 R81, -RZ, R81.H0_H0 ;  /* 0x20000051ff517230 */ /* 0x000fe40000004100 */
[-C--:B------:R-:W-:Y:S01]  /*5e10*/  FFMA.FTZ R87, R74, R76.reuse, -R87 ;  /* 0x0000004c4a577223 */ /* 0x080fe20000010857 */
[--C-:B------:R-:W-:Y:S02]  /*5e20*/  HADD2.F32 R74, -RZ, R43.reuse.H0_H0 ;  /* 0x2000002bff4a7230 */ /* 0x100fe40000004100 */
[----:B------:R-:W-:Y:S01]  /*5e30*/  FFMA.FTZ R82, R75, R76, R82 ;  /* 0x0000004c4b527223 */ /* 0x000fe20000010052 */
[----:B------:R-:W-:Y:S02]  /*5e40*/  HADD2.F32 R75, -RZ, R43.H1_H1 ;  /* 0x3000002bff4b7230 */ /* 0x000fe40000004100 */
[----:B------:R-:W-:Y:S01]  /*5e50*/  FFMA.FTZ R79, R77, R79, R84 ;  /* 0x0000004f4d4f7223 */ /* 0x000fe20000010054 */
[----:B------:R-:W-:-:S02]  /*5e60*/  HADD2.F32 R43, -RZ, R42.H0_H0 ;  /* 0x2000002aff2b7230 */ /* 0x000fc40000004100 */
[-C--:B------:R-:W-:Y:S01]  /*5e70*/  FMUL.FTZ R84, R74, R81.reuse ;  /* 0x000000514a547220 */ /* 0x080fe20000410000 */
[----:B------:R-:W-:Y:S02]  /*5e80*/  HADD2.F32 R42, -RZ, R42.H1_H1 ;  /* 0x3000002aff2a7230 */ /* 0x000fe40000004100 */
[C---:B------:R-:W-:Y:S01]  /*5e90*/  FMUL.FTZ R77, R75.reuse, R81 ;  /* 0x000000514b4d7220 */ /* 0x040fe20000410000 */
[----:B------:R-:W-:Y:S02]  /*5ea0*/  HADD2.F32 R80, -RZ, R80.H0_H0 ;  /* 0x20000050ff507230 */ /* 0x000fe40000004100 */
[-C--:B------:R-:W-:Y:S01]  /*5eb0*/  FFMA.FTZ R84, R75, R78.reuse, R84 ;  /* 0x0000004e4b547223 */ /* 0x080fe20000010054 */
[----:B------:R-:W-:Y:S01]  /*5ec0*/  F2FP.SATFINITE.E4M3.F32.PACK_AB_MERGE_C R82, R82, R87, RZ ;  /* 0x000000575252723e */ /* 0x000fe200048070ff */
[-C--:B------:R-:W-:Y:S01]  /*5ed0*/  FMUL.FTZ R76, R42, R83.reuse ;  /* 0x000000532a4c7220 */ /* 0x080fe20000410000 */
[----:B------:R-:W-:Y:S01]  /*5ee0*/  FMUL.FTZ R83, R43, R83 ;  /* 0x000000532b537220 */ /* 0x000fe20000410000 */
[----:B------:R-:W-:Y:S01]  /*5ef0*/  FFMA.FTZ R77, R74, R78, -R77 ;  /* 0x0000004e4a4d7223 */ /* 0x000fe2000001084d */
[----:B------:R-:W-:Y:S01]  /*5f00*/  F2FP.SATFINITE.E4M3.F32.PACK_AB_MERGE_C R79, R79, R92, RZ ;  /* 0x0000005c4f4f723e */ /* 0x000fe200048070ff */
[-C--:B------:R-:W-:Y:S01]  /*5f10*/  FFMA.FTZ R76, R43, R80.reuse, -R76 ;  /* 0x000000502b4c7223 */ /* 0x080fe2000001084c */
[----:B------:R-:W-:Y:S01]  /*5f20*/  FFMA.FTZ R83, R42, R80, R83 ;  /* 0x000000502a537223 */ /* 0x000fe20000010053 */
[----:B------:R-:W-:-:S02]  /*5f30*/  F2FP.SATFINITE.E4M3.F32.PACK_AB_MERGE_C R40, R86, R85, R93 ;  /* 0x000000555628723e */ /* 0x000fc4000480705d */
[----:B------:R-:W-:Y:S02]  /*5f40*/  F2FP.SATFINITE.E4M3.F32.PACK_AB_MERGE_C R43, R84, R77, R79 ;  /* 0x0000004d542b723e */ /* 0x000fe4000480704f */
[----:B------:R-:W-:-:S07]  /*5f50*/  F2FP.SATFINITE.E4M3.F32.PACK_AB_MERGE_C R42, R83, R76, R82 ;  /* 0x0000004c532a723e */ /* 0x000fce0004807052 */
.L_x_456:
[----:B------:R-:W-:Y:S05]  /*5f60*/  BSYNC B2 ;  /* 0x0000000000027941 */ /* 0x000fea0003800000 */
.L_x_455:
[----:B-1----:R0:W-:Y:S02]  /*5f70*/  STG.E.128 desc[UR54][R48.64+0xa0], R40 ;  /* 0x0000a02830007986 */ /* 0x0021e4000c101d36 */
.L_x_434:
[----:B------:R-:W-:Y:S05]  /*5f80*/  BSYNC B1 ;  /* 0x0000000000017941 */ /* 0x000fea0003800000 */
.L_x_433:
[----:B------:R-:W-:Y:S05]  /*5f90*/  @P4 BRA `(.L_x_457) ;  /* 0x00000094001c4947 */ /* 0x000fea0003800000 */
[----:B------:R-:W-:Y:S01]  /*5fa0*/  ISETP.NE.AND P2, PT, R32, RZ, PT ;  /* 0x000000ff2000720c */ /* 0x000fe20003f45270 */
[----:B------:R-:W-:-:S12]  /*5fb0*/  BSSY B1, `(.L_x_458) ;  /* 0x000006f000017945 */ /* 0x000fd80003800000 */
[----:B------:R-:W-:Y:S05]  /*5fc0*/  @!P2 BRA `(.L_x_459) ;  /* 0x0000000400b4a947 */ /* 0x000fea0003800000 */
[----:B012-4-:R0:W1:Y:S01]  /*5fd0*/  LDS.128 R40, [R47+0x1c400] ;  /* 0x01c400002f287984 */ /* 0x0170620000000c00 */
[----:B------:R-:W-:Y:S01]  /*5fe0*/  ISETP.GE.AND P2, PT, R16, R136, PT ;  /* 0x000000881000720c */ /* 0x000fe20003f46270 */
[----:B------:R-:W-:-:S12]  /*5ff0*/  BSSY B2, `(.L_x_460) ;  /* 0x0000069000027945 */ /* 0x000fd80003800000 */
[----:B0-----:R-:W-:Y:S05]  /*6000*/  @P2 BRA `(.L_x_461) ;  /* 0x00000004009c2947 */ /* 0x001fea0003800000 */
[----:B------:R-:W-:Y:S01]  /*6010*/  SHF.R.U32.HI R70, RZ, 0x8, R71 ;  /* 0x00000008ff467819 */ /* 0x000fe20000011647 */
[----:B-1----:R-:W-:Y:S01]  /*6020*/  IMAD.MOV.U32 R48, RZ, RZ, R40 ;  /* 0x000000ffff307224 */ /* 0x002fe200078e0028 */
[----:B------:R-:W-:Y:S02]  /*6030*/  SHF.R.U32.HI R72, RZ, 0x8, R73 ;  /* 0x00000008ff487819 */ /* 0x000fe40000011649 */
[----:B------:R-:W-:Y:S01]  /*6040*/  LOP3.LUT R49, R71, 0xff0000ff, RZ, 0xc0, !PT ;  /* 0xff0000ff47317812 */ /* 0x000fe200078ec0ff */
[----:B------:R-:W-:Y:S01]  /*6050*/  IMAD.SHL.U32 R70, R70, 0x100, RZ ;  /* 0x0000010046467824 */ /* 0x000fe200078e00ff */
[----:B------:R-:W-:Y:S01]  /*6060*/  SHF.R.U32.HI R74, RZ, 0x10, R71 ;  /* 0x00000010ff4a7819 */ /* 0x000fe20000011647 */
[----:B------:R-:W-:Y:S01]  /*6070*/  IMAD.SHL.U32 R72, R72, 0x100, RZ ;  /* 0x0000010048487824 */ /* 0x000fe200078e00ff */
[----:B------:R-:W-:Y:S02]  /*6080*/  LOP3.LUT R71, R73, 0xff0000ff, RZ, 0xc0, !PT ;  /* 0xff0000ff49477812 */ /* 0x000fe400078ec0ff */
[----:B------:R-:W-:-:S02]  /*6090*/  SHF.R.U32.HI R73, RZ, 0x10, R73 ;  /* 0x00000010ff497819 */ /* 0x000fc40000011649 */
[----:B------:R-:W-:Y:S02]  /*60a0*/  LOP3.LUT R49, R49, 0xff00, R70, 0xf8, !PT ;  /* 0x0000ff0031317812 */ /* 0x000fe400078ef846 */
[----:B------:R-:W-:Y:S01]  /*60b0*/  LOP3.LUT R72, R71, 0xff00, R72, 0xf8, !PT ;  /* 0x0000ff0047487812 */ /* 0x000fe200078ef848 */
[----:B------:R-:W-:Y:S01]  /*60c0*/  IMAD.U32 R73, R73, 0x10000, RZ ;  /* 0x0001000049497824 */ /* 0x000fe200078e00ff */
[----:B------:R-:W-:Y:S02]  /*60d0*/  SHF.L.U32 R70, R74, 0x10, RZ ;  /* 0x000000104a467819 */ /* 0x000fe400000006ff */
        /* <DEDUP_REMOVED lines=44> */
[----:B------:R-:W-:Y:S01]  /*63a0*/  FFMA.FTZ R79, R49, R155, -R76 ;  /* 0x0000009b314f7223 */ /* 0x000fe2000001084c */
        /* <DEDUP_REMOVED lines=45> */
.L_x_461:
[----:B------:R-:W-:Y:S05]  /*6680*/  BSYNC B2 ;  /* 0x0000000000027941 */ /* 0x000fea0003800000 */
.L_x_460:
[----:B-1----:R0:W-:Y:S02]  /*6690*/  STG.E.128 desc[UR54][R44.64], R40 ;  /* 0x000000282c007986 */ /* 0x0021e4000c101d36 */
.L_x_459:
[----:B------:R-:W-:Y:S05]  /*66a0*/  BSYNC B1 ;  /* 0x0000000000017941 */ /* 0x000fea0003800000 */
.L_x_458:
        /* <DEDUP_REMOVED lines=8> */
[--C-:B------:R-:W-:Y:S01]  /*6730*/  SHF.R.U32.HI R72, RZ, 0x10, R67.reuse ;  /* 0x00000010ff487819 */ /* 0x100fe20000011643 */
[----:B-1----:R-:W-:Y:S01]  /*6740*/  IMAD.MOV.U32 R48, RZ, RZ, R40 ;  /* 0x000000ffff307224 */ /* 0x002fe200078e0028 */
[----:B------:R-:W-:Y:S02]  /*6750*/  SHF.R.U32.HI R49, RZ, 0x8, R67 ;  /* 0x00000008ff317819 */ /* 0x000fe40000011643 */
[----:B------:R-:W-:Y:S02]  /*6760*/  LOP3.LUT R66, R67, 0xff0000ff, RZ, 0xc0, !PT ;  /* 0xff0000ff43427812 */ /* 0x000fe400078ec0ff */
[--C-:B------:R-:W-:Y:S01]  /*6770*/  SHF.R.U32.HI R67, RZ, 0x8, R69.reuse ;  /* 0x00000008ff437819 */ /* 0x100fe20000011645 */
[----:B------:R-:W-:Y:S01]  /*6780*/  IMAD.SHL.U32 R49, R49, 0x100, RZ ;  /* 0x0000010031317824 */ /* 0x000fe200078e00ff */
[----:B------:R-:W-:Y:S02]  /*6790*/  SHF.R.U32.HI R71, RZ, 0x10, R69 ;  /* 0x00000010ff477819 */ /* 0x000fe40000011645 */
[----:B------:R-:W-:-:S02]  /*67a0*/  LOP3.LUT R68, R69, 0xff0000ff, RZ, 0xc0, !PT ;  /* 0xff0000ff45447812 */ /* 0x000fc400078ec0ff */
[----:B------:R-:W-:Y:S02]  /*67b0*/  SHF.L.U32 R67, R67, 0x8, RZ ;  /* 0x0000000843437819 */ /* 0x000fe400000006ff */
[----:B------:R-:W-:Y:S01]  /*67c0*/  LOP3.LUT R66, R66, 0xff00, R49, 0xf8, !PT ;  /* 0x0000ff0042427812 */ /* 0x000fe200078ef831 */
[----:B------:R-:W-:Y:S01]  /*67d0*/  IMAD.U32 R49, R72, 0x10000, RZ ;  /* 0x0001000048317824 */ /* 0x000fe200078e00ff */
[----:B------:R-:W-:Y:S01]  /*67e0*/  LOP3.LUT R70, R68, 0xff00, R67, 0xf8, !PT ;  /* 0x0000ff0044467812 */ /* 0x000fe200078ef843 */
[----:B------:R-:W-:Y:S01]  /*67f0*/  IMAD.U32 R67, R71, 0x10000, RZ ;  /* 0x0001000047437824 */ /* 0x000fe200078e00ff */
[----:B------:R-:W-:Y:S02]  /*6800*/  F2FP.F16.E4M3.UNPACK_B R68, R153.H1 ;  /* 0x00000099ff44723e */ /* 0x000fe400030006ff */
[-C--:B------:R-:W-:Y:S02]  /*6810*/  F2FP.F16.E4M3.UNPACK_B R40, R41.reuse ;  /* 0x00000029ff28723e */ /* 0x080fe400020006ff */
[----:B------:R-:W-:Y:S01]  /*6820*/  F2FP.F16.E4M3.UNPACK_B R41, R41.H1 ;  /* 0x00000029ff29723e */ /* 0x000fe200030006ff */
[--C-:B------:R-:W-:Y:S01]  /*6830*/  HADD2.F32 R71, -RZ, R68.reuse.H1_H1 ;  /* 0x30000044ff477230 */ /* 0x100fe20000004100 */
[----:B------:R-:W-:Y:S01]  /*6840*/  LOP3.LUT R72, R70, 0xff0000, R67, 0xf8, !PT ;  /* 0x00ff000046487812 */ /* 0x000fe200078ef843 */
[----:B------:R-:W-:Y:S01]  /*6850*/  HADD2.F32 R70, -RZ, R68.H0_H0 ;  /* 0x20000044ff467230 */ /* 0x000fe20000004100 */
[----:B------:R-:W-:Y:S01]  /*6860*/  LOP3.LUT R69, R66, 0xff0000, R49, 0xf8, !PT ;  /* 0x00ff000042457812 */ /* 0x000fe200078ef831 */
[--C-:B------:R-:W-:Y:S01]  /*6870*/  HADD2.F32 R49, -RZ, R40.reuse.H1_H1 ;  /* 0x30000028ff317230 */ /* 0x100fe20000004100 */
[----:B------:R-:W-:Y:S01]  /*6880*/  F2FP.F16.E4M3.UNPACK_B R67, R152.H1 ;  /* 0x00000098ff43723e */ /* 0x000fe200030006ff */
[----:B------:R-:W-:Y:S01]  /*6890*/  HADD2.F32 R66, -RZ, R41.H1_H1 ;  /* 0x30000029ff427230 */ /* 0x000fe20000004100 */
[----:B------:R-:W-:Y:S01]  /*68a0*/  F2FP.F16.E4M3.UNPACK_B R153, R153 ;  /* 0x00000099ff99723e */ /* 0x000fe200020006ff */
[----:B------:R-:W-:-:S02]  /*68b0*/  HADD2.F32 R40, -RZ, R40.H0_H0 ;  /* 0x20000028ff287230 */ /* 0x000fc40000004100 */
[-C--:B------:R-:W-:Y:S01]  /*68c0*/  FMUL.FTZ R73, R49, R70.reuse ;  /* 0x0000004631497220 */ /* 0x080fe20000410000 */
[----:B------:R-:W-:Y:S02]  /*68d0*/  HADD2.F32 R68, -RZ, R67.H0_H0 ;  /* 0x20000043ff447230 */ /* 0x000fe40000004100 */
[-C--:B------:R-:W-:Y:S01]  /*68e0*/  FMUL.FTZ R74, R66, R71.reuse ;  /* 0x00000047424a7220 */ /* 0x080fe20000410000 */
[----:B------:R-:W-:Y:S02]  /*68f0*/  HADD2.F32 R41, -RZ, R41.H0_H0 ;  /* 0x20000029ff297230 */ /* 0x000fe40000004100 */
[C---:B------:R-:W-:Y:S01]  /*6900*/  FMUL.FTZ R70, R40.reuse, R70 ;  /* 0x0000004628467220 */ /* 0x040fe20000410000 */
[----:B------:R-:W-:Y:S02]  /*6910*/  HADD2.F32 R67, -RZ, R67.H1_H1 ;  /* 0x30000043ff437230 */ /* 0x000fe40000004100 */
[----:B------:R-:W-:Y:S01]  /*6920*/  FFMA.FTZ R40, R40, R68, -R73 ;  /* 0x0000004428287223 */ /* 0x000fe20000010849 */
[----:B------:R-:W-:Y:S01]  /*6930*/  F2FP.F16.E4M3.UNPACK_B R152, R152 ;  /* 0x00000098ff98723e */ /* 0x000fe200020006ff */
[----:B------:R-:W-:Y:S01]  /*6940*/  FMUL.FTZ R71, R41, R71 ;  /* 0x0000004729477220 */ /* 0x000fe20000410000 */
[----:B------:R-:W-:Y:S01]  /*6950*/  FFMA.FTZ R75, R49, R68, R70 ;  /* 0x00000044314b7223 */ /* 0x000fe20000010046 */
[-C--:B------:R-:W-:Y:S01]  /*6960*/  FFMA.FTZ R73, R41, R67.reuse, -R74 ;  /* 0x0000004329497223 */ /* 0x080fe2000001084a */
[-C--:B------:R-:W-:Y:S01]  /*6970*/  F2FP.F16.E4M3.UNPACK_B R41, R48.reuse.H1 ;  /* 0x00000030ff29723e */ /* 0x080fe200030006ff */
        /* <DEDUP_REMOVED lines=8> */
[----:B------:R-:W-:Y:S02]  /*6a00*/  HADD2.F32 R153, -RZ, R153.H0_H0 ;  /* 0x20000099ff997230 */ /* 0x000fe40000004100 */
[----:B------:R-:W-:Y:S01]  /*6a10*/  FMUL.FTZ R70, R66, R68 ;  /* 0x0000004442467220 */ /* 0x000fe20000410000 */
[----:B------:R-:W-:-:S02]  /*6a20*/  HADD2.F32 R48, -RZ, R48.H1_H1 ;  /* 0x30000030ff307230 */ /* 0x000fc40000004100 */
        /* <DEDUP_REMOVED lines=10> */
[----:B------:R-:W-:Y:S01]  /*6ad0*/  F2FP.F16.E4M3.UNPACK_B R70, R72.H1 ;  /* 0x00000048ff46723e */ /* 0x000fe200030006ff */
[--C-:B------:R-:W-:Y:S01]  /*6ae0*/  HADD2.F32 R66, -RZ, R48.reuse.H1_H1 ;  /* 0x30000030ff427230 */ /* 0x100fe20000004100 */
[-C--:B------:R-:W-:Y:S01]  /*6af0*/  F2FP.F16.E4M3.UNPACK_B R67, R69.reuse.H1 ;  /* 0x00000045ff43723e */ /* 0x080fe200030006ff */
[----:B------:R-:W-:Y:S01]  /*6b00*/  HADD2.F32 R49, -RZ, R48.H0_H0 ;  /* 0x20000030ff317230 */ /* 0x000fe20000004100 */
[----:B------:R-:W-:Y:S01]  /*6b10*/  F2FP.F16.E4M3.UNPACK_B R41, R42.H1 ;  /* 0x0000002aff29723e */ /* 0x000fe200030006ff */
[----:B------:R-:W-:Y:S01]  /*6b20*/  HADD2.F32 R73, -RZ, R70.H1_H1 ;  /* 0x30000046ff497230 */ /* 0x000fe20000004100 */
        /* <DEDUP_REMOVED lines=19> */
[----:B------:R-:W-:Y:S02]  /*6c60*/  HADD2.F32 R43, -RZ, R43.H1_H1 ;  /* 0x3000002bff2b7230 */ /* 0x000fe40000004100 */
[--C-:B------:R-:W-:Y:S01]  /*6c70*/  HADD2.F32 R41, -RZ, R42.reuse.H0_H0 ;  /* 0x2000002aff297230 */ /* 0x100fe20000004100 */
[----:B------:R-:W-:Y:S01]  /*6c80*/  F2FP.SATFINITE.E4M3.F32.PACK_AB_MERGE_C R71, R71, R76, RZ ;  /* 0x0000004c4747723e */ /* 0x000fe200048070ff */
[----:B------:R-:W-:Y:S02]  /*6c90*/  HADD2.F32 R42, -RZ, R42.H1_H1 ;  /* 0x3000002aff2a7230 */ /* 0x000fe40000004100 */
[----:B------:R-:W-:Y:S01]  /*6ca0*/  FMUL.FTZ R73, R43, R70 ;  /* 0x000000462b497220 */ /* 0x000fe20000410000 */
        /* <DEDUP_REMOVED lines=15> */
.L_x_465:
[----:B------:R-:W-:Y:S05]  /*6da0*/  BSYNC B2 ;  /* 0x0000000000027941 */ /* 0x000fea0003800000 */
.L_x_464:
[----:B-1----:R0:W-:Y:S02]  /*6db0*/  STG.E.128 desc[UR54][R44.64+0x20], R40 ;  /* 0x000020282c007986 */ /* 0x0021e4000c101d36 */
.L_x_463:
[----:B------:R-:W-:Y:S05]  /*6dc0*/  BSYNC B1 ;  /* 0x0000000000017941 */ /* 0x000fea0003800000 */
.L_x_462:
        /* <DEDUP_REMOVED lines=8> */
[----:B------:R-:W-:Y:S01]  /*6e50*/  SHF.R.U32.HI R68, RZ, 0x8, R63 ;  /* 0x00000008ff447819 */ /* 0x000fe2000001163f */
[----:B-1----:R-:W-:Y:S01]  /*6e60*/  IMAD.MOV.U32 R62, RZ, RZ, R43 ;  /* 0x000000ffff3e7224 */ /* 0x002fe200078e002b */
[--C-:B------:R-:W-:Y:S01]  /*6e70*/  SHF.R.U32.HI R64, RZ, 0x8, R65.reuse ;  /* 0x00000008ff407819 */ /* 0x100fe20000011641 */
[----:B------:R-:W-:Y:S01]  /*6e80*/  IMAD.MOV.U32 R49, RZ, RZ, R42 ;  /* 0x000000ffff317224 */ /* 0x000fe200078e002a */
[----:B------:R-:W-:Y:S01]  /*6e90*/  SHF.R.U32.HI R66, RZ, 0x10, R65 ;  /* 0x00000010ff427819 */ /* 0x000fe20000011641 */
[----:B------:R-:W-:Y:S01]  /*6ea0*/  IMAD.SHL.U32 R43, R68, 0x100, RZ ;  /* 0x00000100442b7824 */ /* 0x000fe200078e00ff */
[----:B------:R-:W-:Y:S02]  /*6eb0*/  LOP3.LUT R48, R63, 0xff0000ff, RZ, 0xc0, !PT ;  /* 0xff0000ff3f307812 */ /* 0x000fe400078ec0ff */
[----:B------:R-:W-:Y:S01]  /*6ec0*/  SHF.R.U32.HI R67, RZ, 0x10, R63 ;  /* 0x00000010ff437819 */ /* 0x000fe2000001163f */
[----:B------:R-:W-:Y:S01]  /*6ed0*/  IMAD.U32 R66, R66, 0x10000, RZ ;  /* 0x0001000042427824 */ /* 0x000fe200078e00ff */
[----:B------:R-:W-:-:S02]  /*6ee0*/  LOP3.LUT R63, R65, 0xff0000ff, RZ, 0xc0, !PT ;  /* 0xff0000ff413f7812 */ /* 0x000fc400078ec0ff */
[----:B------:R-:W-:Y:S02]  /*6ef0*/  SHF.L.U32 R42, R64, 0x8, RZ ;  /* 0x00000008402a7819 */ /* 0x000fe400000006ff */
[----:B------:R-:W-:Y:S01]  /*6f00*/  LOP3.LUT R43, R48, 0xff00, R43, 0xf8, !PT ;  /* 0x0000ff00302b7812 */ /* 0x000fe200078ef82b */
[----:B------:R-:W-:Y:S01]  /*6f10*/  IMAD.U32 R48, R67, 0x10000, RZ ;  /* 0x0001000043307824 */ /* 0x000fe200078e00ff */
[----:B------:R-:W-:Y:S02]  /*6f20*/  LOP3.LUT R63, R63, 0xff00, R42, 0xf8, !PT ;  /* 0x0000ff003f3f7812 */ /* 0x000fe400078ef82a */
[----:B------:R-:W-:Y:S02]  /*6f30*/  F2FP.F16.E4M3.UNPACK_B R64, R150.H1 ;  /* 0x00000096ff40723e */ /* 0x000fe400030006ff */
[----:B------:R-:W-:Y:S02]  /*6f40*/  F2FP.F16.E4M3.UNPACK_B R42, R41 ;  /* 0x00000029ff2a723e */ /* 0x000fe400020006ff */
[----:B------:R-:W-:Y:S01]  /*6f50*/  LOP3.LUT R68, R63, 0xff0000, R66, 0xf8, !PT ;  /* 0x00ff00003f447812 */ /* 0x000fe200078ef842 */
[----:B------:R-:W-:Y:S01]  /*6f60*/  HADD2.F32 R66, -RZ, R64.H0_H0 ;  /* 0x20000040ff427230 */ /* 0x000fe20000004100 */
[----:B------:R-:W-:Y:S01]  /*6f70*/  LOP3.LUT R65, R43, 0xff0000, R48, 0xf8, !PT ;  /* 0x00ff00002b417812 */ /* 0x000fe200078ef830 */
[----:B------:R-:W-:Y:S01]  /*6f80*/  HADD2.F32 R43, -RZ, R42.H1_H1 ;  /* 0x3000002aff2b7230 */ /* 0x000fe20000004100 */
[----:B------:R-:W-:Y:S01]  /*6f90*/  F2FP.F16.E4M3.UNPACK_B R63, R149.H1 ;  /* 0x00000095ff3f723e */ /* 0x000fe200030006ff */
[----:B------:R-:W-:Y:S01]  /*6fa0*/  HADD2.F32 R67, -RZ, R64.H1_H1 ;  /* 0x30000040ff437230 */ /* 0x000fe20000004100 */
[----:B------:R-:W-:Y:S01]  /*6fb0*/  F2FP.F16.E4M3.UNPACK_B R41, R41.H1 ;  /* 0x00000029ff29723e */ /* 0x000fe200030006ff */
[----:B------:R-:W-:-:S02]  /*6fc0*/  HADD2.F32 R42, -RZ, R42.H0_H0 ;  /* 0x2000002aff2a7230 */ /* 0x000fc40000004100 */
[C---:B------:R-:W-:Y:S01]  /*6fd0*/  FMUL.FTZ R69, R43.reuse, R66 ;  /* 0x000000422b457220 */ /* 0x040fe20000410000 */
[----:B------:R-:W-:Y:S01]  /*6fe0*/  HADD2.F32 R64, -RZ, R63.H0_H0 ;  /* 0x2000003fff407230 */ /* 0x000fe20000004100 */
[----:B------:R-:W-:Y:S01]  /*6ff0*/  F2FP.F16.E4M3.UNPACK_B R150, R150 ;  /* 0x00000096ff96723e */ /* 0x000fe200020006ff */
[--C-:B------:R-:W-:Y:S02]  /*7000*/  HADD2.F32 R48, -RZ, R41.reuse.H1_H1 ;  /* 0x30000029ff307230 */ /* 0x100fe40000004100 */
[C---:B------:R-:W-:Y:S01]  /*7010*/  FMUL.FTZ R66, R42.reuse, R66 ;  /* 0x000000422a427220 */ /* 0x040fe20000410000 */
[----:B------:R-:W-:Y:S02]  /*7020*/  HADD2.F32 R41, -RZ, R41.H0_H0 ;  /* 0x20000029ff297230 */ /* 0x000fe40000004100 */
[-C--:B------:R-:W-:Y:S01]  /*7030*/  FFMA.FTZ R71, R42, R64.reuse, -R69 ;  /* 0x000000402a477223 */ /* 0x080fe20000010845 */
[----:B------:R-:W-:Y:S02]  /*7040*/  HADD2.F32 R63, -RZ, R63.H1_H1 ;  /* 0x3000003fff3f7230 */ /* 0x000fe40000004100 */
[CC--:B------:R-:W-:Y:S01]  /*7050*/  FMUL.FTZ R42, R48.reuse, R67.reuse ;  /* 0x00000043302a7220 */ /* 0x0c0fe20000410000 */
[----:B------:R-:W-:Y:S01]  /*7060*/  FFMA.FTZ R72, R43, R64, R66 ;  /* 0x000000402b487223 */ /* 0x000fe20000010042 */
[C---:B------:R-:W-:Y:S01]  /*7070*/  FMUL.FTZ R67, R41.reuse, R67 ;  /* 0x0000004329437220 */ /* 0x040fe20000410000 */
[----:B------:R-:W-:Y:S01]  /*7080*/  F2FP.F16.E4M3.UNPACK_B R149, R149 ;  /* 0x00000095ff95723e */ /* 0x000fe200020006ff */
        /* <DEDUP_REMOVED lines=10> */
[----:B------:R-:W-:Y:S02]  /*7130*/  HADD2.F32 R150, -RZ, R150.H0_H0 ;  /* 0x20000096ff967230 */ /* 0x000fe40000004100 */
[----:B------:R-:W-:Y:S01]  /*7140*/  FMUL.FTZ R67, R43, R63 ;  /* 0x0000003f2b437220 */ /* 0x000fe20000410000 */
[----:B------:R-:W-:-:S02]  /*7150*/  HADD2.F32 R40, -RZ, R40.H1_H1 ;  /* 0x30000028ff287230 */ /* 0x000fc40000004100 */
[--C-:B------:R-:W-:Y:S02]  /*7160*/  HADD2.F32 R48, -RZ, R149.reuse.H1_H1 ;  /* 0x30000095ff307230 */ /* 0x100fe40000004100 */
[-C--:B------:R-:W-:Y:S01]  /*7170*/  FMUL.FTZ R63, R41, R150.reuse ;  /* 0x00000096293f7220 */ /* 0x080fe20000410000 */
[----:B------:R-:W-:Y:S02]  /*7180*/  HADD2.F32 R149, -RZ, R149.H0_H0 ;  /* 0x20000095ff957230 */ /* 0x000fe40000004100 */
[----:B------:R-:W-:Y:S01]  /*7190*/  FMUL.FTZ R64, R40, R150 ;  /* 0x0000009628407220 */ /* 0x000fe20000410000 */
[-C--:B------:R-:W-:Y:S01]  /*71a0*/  FFMA.FTZ R67, R42, R48.reuse, -R67 ;  /* 0x000000302a437223 */ /* 0x080fe20000010843 */
[----:B------:R-:W-:Y:S02]  /*71b0*/  FFMA.FTZ R66, R43, R48, R66 ;  /* 0x000000302b427223 */ /* 0x000fe40000010042 */
[-C--:B------:R-:W-:Y:S01]  /*71c0*/  FFMA.FTZ R69, R41, R149.reuse, -R64 ;  /* 0x0000009529457223 */ /* 0x080fe20000010840 */
[----:B------:R-:W-:Y:S01]  /*71d0*/  F2FP.F16.E4M3.UNPACK_B R41, R62.H1 ;  /* 0x0000003eff29723e */ /* 0x000fe200030006ff */
[----:B------:R-:W-:Y:S01]  /*71e0*/  FFMA.FTZ R70, R40, R149, R63 ;  /* 0x0000009528467223 */ /* 0x000fe2000001003f */
[----:B------:R-:W-:-:S02]  /*71f0*/  F2FP.F16.E4M3.UNPACK_B R64, R68.H1 ;  /* 0x00000044ff40723e */ /* 0x000fc400030006ff */
[----:B------:R-:W-:Y:S01]  /*7200*/  F2FP.SATFINITE.E4M3.F32.PACK_AB_MERGE_C R75, R66, R67, RZ ;  /* 0x00000043424b723e */ /* 0x000fe200048070ff */
[--C-:B------:R-:W-:Y:S01]  /*7210*/  HADD2.F32 R43, -RZ, R41.reuse.H1_H1 ;  /* 0x30000029ff2b7230 */ /* 0x100fe20000004100 */
[----:B------:R-:W-:Y:S01]  /*7220*/  F2FP.F16.E4M3.UNPACK_B R48, R65.H1 ;  /* 0x00000041ff30723e */ /* 0x000fe200030006ff */
[----:B------:R-:W-:Y:S01]  /*7230*/  HADD2.F32 R67, -RZ, R64.H1_H1 ;  /* 0x30000040ff437230 */ /* 0x000fe20000004100 */
[----:B------:R-:W-:Y:S01]  /*7240*/  F2FP.F16.E4M3.UNPACK_B R40, R49.H1 ;  /* 0x00000031ff28723e */ /* 0x000fe200030006ff */
[----:B------:R-:W-:Y:S01]  /*7250*/  HADD2.F32 R42, -RZ, R41.H0_H0 ;  /* 0x20000029ff2a7230 */ /* 0x000fe20000004100 */
[----:B------:R-:W-:Y:S01]  /*7260*/  F2FP.F16.E4M3.UNPACK_B R68, R68 ;  /* 0x00000044ff44723e */ /* 0x000fe200020006ff */
[----:B------:R-:W-:Y:S01]  /*7270*/  HADD2.F32 R63, -RZ, R48.H1_H1 ;  /* 0x30000030ff3f7230 */ /* 0x000fe20000004100 */
[----:B------:R-:W-:Y:S01]  /*7280*/  F2FP.F16.E4M3.UNPACK_B R65, R65 ;  /* 0x00000041ff41723e */ /* 0x000fe200020006ff */
[----:B------:R-:W-:Y:S01]  /*7290*/  FMUL.FTZ R73, R43, R67 ;  /* 0x000000432b497220 */ /* 0x000fe20000410000 */
[----:B------:R-:W-:-:S02]  /*72a0*/  HADD2.F32 R41, -RZ, R40.H1_H1 ;  /* 0x30000028ff297230 */ /* 0x000fc40000004100 */
[C---:B------:R-:W-:Y:S01]  /*72b0*/  FMUL.FTZ R74, R42.reuse, R67 ;  /* 0x000000432a4a7220 */ /* 0x040fe20000410000 */
[----:B------:R-:W-:Y:S02]  /*72c0*/  HADD2.F32 R66, -RZ, R68.H1_H1 ;  /* 0x30000044ff427230 */ /* 0x000fe40000004100 */
[----:B------:R-:W-:Y:S01]  /*72d0*/  FFMA.FTZ R73, R42, R63, -R73 ;  /* 0x0000003f2a497223 */ /* 0x000fe20000010849 */
[----:B------:R-:W-:Y:S01]  /*72e0*/  HADD2.F32 R40, -RZ, R40.H0_H0 ;  /* 0x20000028ff287230 */ /* 0x000fe20000004100 */
[----:B------:R-:W-:Y:S01]  /*72f0*/  F2FP.F16.E4M3.UNPACK_B R49, R49 ;  /* 0x00000031ff31723e */ /* 0x000fe200020006ff */
        /* <DEDUP_REMOVED lines=10> */
[--C-:B------:R-:W-:Y:S02]  /*73a0*/  HADD2.F32 R41, -RZ, R62.reuse.H0_H0 ;  /* 0x2000003eff297230 */ /* 0x100fe40000004100 */
        /* <DEDUP_REMOVED lines=13> */
[----:B------:R-:W-:-:S02]  /*7480*/  F2FP.SATFINITE.E4M3.F32.PACK_AB_MERGE_C R73, R74, R73, RZ ;  /* 0x000000494a49723e */ /* 0x000fc400048070ff */
[----:B------:R-:W-:Y:S02]  /*7490*/  F2FP.SATFINITE.E4M3.F32.PACK_AB_MERGE_C R66, R68, R43, R66 ;  /* 0x0000002b4442723e */ /* 0x000fe40004807042 */
[----:B------:R-:W-:Y:S02]  /*74a0*/  F2FP.SATFINITE.E4M3.F32.PACK_AB_MERGE_C R43, R63, R42, R73 ;  /* 0x0000002a3f2b723e */ /* 0x000fe40004807049 */
[----:B------:R-:W-:Y:S01]  /*74b0*/  F2FP.SATFINITE.E4M3.F32.PACK_AB_MERGE_C R41, R72, R71, R76 ;  /* 0x000000474829723e */ /* 0x000fe2000480704c */
[----:B------:R-:W-:Y:S01]  /*74c0*/  IMAD.MOV.U32 R42, RZ, RZ, R66 ;  /* 0x000000ffff2a7224 */ /* 0x000fe200078e0042 */
[----:B------:R-:W-:-:S07]  /*74d0*/  F2FP.SATFINITE.E4M3.F32.PACK_AB_MERGE_C R40, R70, R69, R75 ;  /* 0x000000454628723e */ /* 0x000fce000480704b */
.L_x_469:
[----:B------:R-:W-:Y:S05]  /*74e0*/  BSYNC B2 ;  /* 0x0000000000027941 */ /* 0x000fea0003800000 */
.L_x_468:
[----:B-1----:R0:W-:Y:S02]  /*74f0*/  STG.E.128 desc[UR54][R44.64+0x40], R40 ;  /* 0x000040282c007986 */ /* 0x0021e4000c101d36 */
.L_x_467:
[----:B------:R-:W-:Y:S05]  /*7500*/  BSYNC B1 ;  /* 0x0000000000017941 */ /* 0x000fea0003800000 */
.L_x_466:
        /* <DEDUP_REMOVED lines=10> */
[----:B------:R-:W-:Y:S01]  /*75b0*/  SHF.R.U32.HI R48, RZ, 0x8, R61 ;  /* 0x00000008ff307819 */ /* 0x000fe2000001163d */
[----:B------:R-:W-:Y:S01]  /*75c0*/  IMAD.MOV.U32 R58, RZ, RZ, R43 ;  /* 0x000000ffff3a7224 */ /* 0x000fe200078e002b */
[----:B------:R-:W-:Y:S01]  /*75d0*/  SHF.R.U32.HI R64, RZ, 0x10, R59 ;  /* 0x00000010ff407819 */ /* 0x000fe2000001163b */
[----:B------:R-:W-:Y:S01]  /*75e0*/  IMAD.SHL.U32 R42, R62, 0x100, RZ ;  /* 0x000001003e2a7824 */ /* 0x000fe200078e00ff */
[----:B------:R-:W-:Y:S02]  /*75f0*/  LOP3.LUT R59, R59, 0xff0000ff, RZ, 0xc0, !PT ;  /* 0xff0000ff3b3b7812 */ /* 0x000fe400078ec0ff */
        /* <DEDUP_REMOVED lines=17> */
[CC--:B------:R-:W-:Y:S01]  /*7710*/  FMUL.FTZ R65, R43.reuse, R62.reuse ;  /* 0x0000003e2b417220 */ /* 0x0c0fe20000410000 */
        /* <DEDUP_REMOVED lines=30> */
[----:B------:R-:W-:Y:S01]  /*7900*/  FFMA.FTZ R65, R41, R142, -R60 ;  /* 0x0000008e29417223 */ /* 0x000fe2000001083c */
        /* <DEDUP_REMOVED lines=49> */
.L_x_473:
[----:B------:R-:W-:Y:S05]  /*7c20*/  BSYNC B2 ;  /* 0x0000000000027941 */ /* 0x000fea0003800000 */
.L_x_472:
[----:B-1----:R0:W-:Y:S02]  /*7c30*/  STG.E.128 desc[UR54][R44.64+0x60], R40 ;  /* 0x000060282c007986 */ /* 0x0021e4000c101d36 */
.L_x_471:
[----:B------:R-:W-:Y:S05]  /*7c40*/  BSYNC B1 ;  /* 0x0000000000017941 */ /* 0x000fea0003800000 */
.L_x_470:
        /* <DEDUP_REMOVED lines=10> */
[----:B------:R-:W-:Y:S01]  /*7cf0*/  LOP3.LUT R47, R55, 0xff0000ff, RZ, 0xc0, !PT ;  /* 0xff0000ff372f7812 */ /* 0x000fe200078ec0ff */
[----:B------:R-:W-:Y:S01]  /*7d00*/  IMAD.MOV.U32 R48, RZ, RZ, R42 ;  /* 0x000000ffff307224 */ /* 0x000fe200078e002a */
[----:B------:R-:W-:Y:S01]  /*7d10*/  SHF.R.U32.HI R56, RZ, 0x10, R55 ;  /* 0x00000010ff387819 */ /* 0x000fe20000011637 */
[----:B------:R-:W-:Y:S01]  /*7d20*/  IMAD.SHL.U32 R42, R59, 0x100, RZ ;  /* 0x000001003b2a7824 */ /* 0x000fe200078e00ff */
[----:B------:R-:W-:Y:S02]  /*7d30*/  SHF.R.U32.HI R55, RZ, 0x8, R57 ;  /* 0x00000008ff377819 */ /* 0x000fe40000011639 */
[----:B------:R-:W-:Y:S02]  /*7d40*/  LOP3.LUT R54, R57, 0xff0000ff, RZ, 0xc0, !PT ;  /* 0xff0000ff39367812 */ /* 0x000fe400078ec0ff */
[----:B------:R-:W-:-:S02]  /*7d50*/  SHF.L.U32 R43, R55, 0x8, RZ ;  /* 0x00000008372b7819 */ /* 0x000fc400000006ff */
[----:B------:R-:W-:Y:S02]  /*7d60*/  SHF.R.U32.HI R58, RZ, 0x10, R57 ;  /* 0x00000010ff3a7819 */ /* 0x000fe40000011639 */
[----:B------:R-:W-:Y:S01]  /*7d70*/  LOP3.LUT R43, R54, 0xff00, R43, 0xf8, !PT ;  /* 0x0000ff00362b7812 */ /* 0x000fe200078ef82b */
[----:B------:R-:W-:Y:S01]  /*7d80*/  IMAD.U32 R54, R56, 0x10000, RZ ;  /* 0x0001000038367824 */ /* 0x000fe200078e00ff */
[----:B------:R-:W-:Y:S01]  /*7d90*/  LOP3.LUT R47, R47, 0xff00, R42, 0xf8, !PT ;  /* 0x0000ff002f2f7812 */ /* 0x000fe200078ef82a */
[----:B------:R-:W-:Y:S01]  /*7da0*/  IMAD.U32 R58, R58, 0x10000, RZ ;  /* 0x000100003a3a7824 */ /* 0x000fe200078e00ff */
[----:B------:R-:W-:Y:S02]  /*7db0*/  F2FP.F16.E4M3.UNPACK_B R55, R91.H1 ;  /* 0x0000005bff37723e */ /* 0x000fe400030006ff */
[-C--:B------:R-:W-:Y:S02]  /*7dc0*/  F2FP.F16.E4M3.UNPACK_B R42, R41.reuse ;  /* 0x00000029ff2a723e */ /* 0x080fe400020006ff */
[----:B------:R-:W-:Y:S01]  /*7dd0*/  LOP3.LUT R56, R47, 0xff0000, R54, 0xf8, !PT ;  /* 0x00ff00002f387812 */ /* 0x000fe200078ef836 */
[--C-:B------:R-:W-:Y:S01]  /*7de0*/  HADD2.F32 R57, -RZ, R55.reuse.H0_H0 ;  /* 0x20000037ff397230 */ /* 0x100fe20000004100 */
[----:B------:R-:W-:Y:S01]  /*7df0*/  LOP3.LUT R59, R43, 0xff0000, R58, 0xf8, !PT ;  /* 0x00ff00002b3b7812 */ /* 0x000fe200078ef83a */
[--C-:B------:R-:W-:Y:S01]  /*7e00*/  HADD2.F32 R43, -RZ, R42.reuse.H1_H1 ;  /* 0x3000002aff2b7230 */ /* 0x100fe20000004100 */
[----:B------:R-:W-:Y:S01]  /*7e10*/  F2FP.F16.E4M3.UNPACK_B R54, R90.H1 ;  /* 0x0000005aff36723e */ /* 0x000fe200030006ff */
[----:B------:R-:W-:Y:S01]  /*7e20*/  HADD2.F32 R58, -RZ, R55.H1_H1 ;  /* 0x30000037ff3a7230 */ /* 0x000fe20000004100 */
[----:B------:R-:W-:Y:S01]  /*7e30*/  F2FP.F16.E4M3.UNPACK_B R41, R41.H1 ;  /* 0x00000029ff29723e */ /* 0x000fe200030006ff */
[----:B------:R-:W-:-:S02]  /*7e40*/  HADD2.F32 R42, -RZ, R42.H0_H0 ;  /* 0x2000002aff2a7230 */ /* 0x000fc40000004100 */
[----:B------:R-:W-:Y:S01]  /*7e50*/  FMUL.FTZ R61, R43, R57 ;  /* 0x000000392b3d7220 */ /* 0x000fe20000410000 */
[--C-:B------:R-:W-:Y:S01]  /*7e60*/  HADD2.F32 R55, -RZ, R54.reuse.H0_H0 ;  /* 0x20000036ff377230 */ /* 0x100fe20000004100 */
[----:B------:R-:W-:Y:S01]  /*7e70*/  F2FP.F16.E4M3.UNPACK_B R91, R91 ;  /* 0x0000005bff5b723e */ /* 0x000fe200020006ff */
[--C-:B------:R-:W-:Y:S02]  /*7e80*/  HADD2.F32 R47, -RZ, R41.reuse.H1_H1 ;  /* 0x30000029ff2f7230 */ /* 0x100fe40000004100 */
[C---:B------:R-:W-:Y:S01]  /*7e90*/  FMUL.FTZ R60, R42.reuse, R57 ;  /* 0x000000392a3c7220 */ /* 0x040fe20000410000 */
[----:B------:R-:W-:Y:S02]  /*7ea0*/  HADD2.F32 R41, -RZ, R41.H0_H0 ;  /* 0x20000029ff297230 */ /* 0x000fe40000004100 */
[-C--:B------:R-:W-:Y:S01]  /*7eb0*/  FFMA.FTZ R61, R42, R55.reuse, -R61 ;  /* 0x000000372a3d7223 */ /* 0x080fe2000001083d */
[----:B------:R-:W-:Y:S02]  /*7ec0*/  HADD2.F32 R54, -RZ, R54.H1_H1 ;  /* 0x30000036ff367230 */ /* 0x000fe40000004100 */
[-C--:B------:R-:W-:Y:S01]  /*7ed0*/  FMUL.FTZ R42, R47, R58.reuse ;  /* 0x0000003a2f2a7220 */ /* 0x080fe20000410000 */
[----:B------:R-:W-:Y:S01]  /*7ee0*/  FFMA.FTZ R62, R43, R55, R60 ;  /* 0x000000372b3e7223 */ /* 0x000fe2000001003c */
[C---:B------:R-:W-:Y:S01]  /*7ef0*/  FMUL.FTZ R58, R41.reuse, R58 ;  /* 0x0000003a293a7220 */ /* 0x040fe20000410000 */
[----:B------:R-:W-:Y:S01]  /*7f00*/  F2FP.F16.E4M3.UNPACK_B R90, R90 ;  /* 0x0000005aff5a723e */ /* 0x000fe200020006ff */
[----:B------:R-:W-:Y:S01]  /*7f10*/  FFMA.FTZ R57, R41, R54, -R42 ;  /* 0x0000003629397223 */ /* 0x000fe2000001082a */
[----:B------:R-:W-:Y:S01]  /*7f20*/  F2FP.F16.E4M3.UNPACK_B R41, R40.H1 ;  /* 0x00000028ff29723e */ /* 0x000fe200030006ff */
        /* <DEDUP_REMOVED lines=10> */
[----:B------:R-:W-:-:S02]  /*7fd0*/  HADD2.F32 R91, -RZ, R91.H0_H0 ;  /* 0x2000005bff5b7230 */ /* 0x000fc40000004100 */
[----:B------:R-:W-:Y:S02]  /*7fe0*/  HADD2.F32 R40, -RZ, R40.H1_H1 ;  /* 0x30000028ff287230 */ /* 0x000fe40000004100 */
[-C--:B------:R-:W-:Y:S01]  /*7ff0*/  FFMA.FTZ R55, R42, R47.reuse, -R55 ;  /* 0x0000002f2a377223 */ /* 0x080fe20000010837 */
[----:B------:R-:W-:Y:S02]  /*8000*/  HADD2.F32 R90, -RZ, R90.H0_H0 ;  /* 0x2000005aff5a7230 */ /* 0x000fe40000004100 */
[----:B------:R-:W-:Y:S01]  /*8010*/  FFMA.FTZ R58, R43, R47, R58 ;  /* 0x0000002f2b3a7223 */ /* 0x000fe2000001003a */
[-C--:B------:R-:W-:Y:S01]  /*8020*/  F2FP.F16.E4M3.UNPACK_B R47, R56.reuse.H1 ;  /* 0x00000038ff2f723e */ /* 0x080fe200030006ff */
[-C--:B------:R-:W-:Y:S01]  /*8030*/  FMUL.FTZ R54, R40, R91.reuse ;  /* 0x0000005b28367220 */ /* 0x080fe20000410000 */
[C---:B------:R-:W-:Y:S01]  /*8040*/  FMUL.FTZ R91, R41.reuse, R91 ;  /* 0x0000005b295b7220 */ /* 0x040fe20000410000 */
[----:B------:R-:W-:Y:S02]  /*8050*/  F2FP.F16.E4M3.UNPACK_B R56, R56 ;  /* 0x00000038ff38723e */ /* 0x000fe400020006ff */
[-C--:B------:R-:W-:Y:S01]  /*8060*/  FFMA.FTZ R60, R41, R90.reuse, -R54 ;  /* 0x0000005a293c7223 */ /* 0x080fe20000010836 */
[----:B------:R-:W-:Y:S01]  /*8070*/  F2FP.SATFINITE.E4M3.F32.PACK_AB_MERGE_C R65, R58, R55, RZ ;  /* 0x000000373a41723e */ /* 0x000fe200048070ff */
[----:B------:R-:W-:Y:S01]  /*8080*/  FFMA.FTZ R91, R40, R90, R91 ;  /* 0x0000005a285b7223 */ /* 0x000fe2000001005b */
[----:B------:R-:W-:Y:S01]  /*8090*/  F2FP.F16.E4M3.UNPACK_B R41, R49.H1 ;  /* 0x00000031ff29723e */ /* 0x000fe200030006ff */
[----:B------:R-:W-:Y:S01]  /*80a0*/  HADD2.F32 R54, -RZ, R47.H1_H1 ;  /* 0x3000002fff367230 */ /* 0x000fe20000004100 */
[----:B------:R-:W-:-:S02]  /*80b0*/  F2FP.F16.E4M3.UNPACK_B R55, R59.H1 ;  /* 0x0000003bff37723e */ /* 0x000fc400030006ff */
[-C--:B------:R-:W-:Y:S01]  /*80c0*/  F2FP.F16.E4M3.UNPACK_B R40, R48.reuse.H1 ;  /* 0x00000030ff28723e */ /* 0x080fe200030006ff */
[----:B------:R-:W-:Y:S01]  /*80d0*/  HADD2.F32 R43, -RZ, R41.H1_H1 ;  /* 0x30000029ff2b7230 */ /* 0x000fe20000004100 */
[----:B------:R-:W-:Y:S01]  /*80e0*/  F2FP.F16.E4M3.UNPACK_B R59, R59 ;  /* 0x0000003bff3b723e */ /* 0x000fe200020006ff */
[----:B------:R-:W-:Y:S01]  /*80f0*/  HADD2.F32 R58, -RZ, R55.H1_H1 ;  /* 0x30000037ff3a7230 */ /* 0x000fe20000004100 */
[----:B------:R-:W-:Y:S01]  /*8100*/  F2FP.F16.E4M3.UNPACK_B R49, R49 ;  /* 0x00000031ff31723e */ /* 0x000fe200020006ff */
[----:B------:R-:W-:Y:S01]  /*8110*/  HADD2.F32 R42, -RZ, R41.H0_H0 ;  /* 0x20000029ff2a7230 */ /* 0x000fe20000004100 */
[----:B------:R-:W-:Y:S01]  /*8120*/  F2FP.F16.E4M3.UNPACK_B R48, R48 ;  /* 0x00000030ff30723e */ /* 0x000fe200020006ff */
[----:B------:R-:W-:Y:S02]  /*8130*/  HADD2.F32 R41, -RZ, R40.H1_H1 ;  /* 0x30000028ff297230 */ /* 0x000fe40000004100 */
[----:B------:R-:W-:Y:S01]  /*8140*/  FMUL.FTZ R63, R43, R58 ;  /* 0x0000003a2b3f7220 */ /* 0x000fe20000410000 */
[----:B------:R-:W-:-:S02]  /*8150*/  HADD2.F32 R57, -RZ, R59.H1_H1 ;  /* 0x3000003bff397230 */ /* 0x000fc40000004100 */
[C---:B------:R-:W-:Y:S01]  /*8160*/  FMUL.FTZ R66, R42.reuse, R58 ;  /* 0x0000003a2a427220 */ /* 0x040fe20000410000 */
[----:B------:R-:W-:Y:S02]  /*8170*/  HADD2.F32 R40, -RZ, R40.H0_H0 ;  /* 0x20000028ff287230 */ /* 0x000fe40000004100 */
[-C--:B------:R-:W-:Y:S01]  /*8180*/  FFMA.FTZ R64, R42, R54.reuse, -R63 ;  /* 0x000000362a407223 */ /* 0x080fe2000001083f */
[----:B------:R-:W-:Y:S02]  /*8190*/  HADD2.F32 R42, -RZ, R56.H1_H1 ;  /* 0x30000038ff2a7230 */ /* 0x000fe40000004100 */
[-C--:B------:R-:W-:Y:S01]  /*81a0*/  FMUL.FTZ R63, R41, R57.reuse ;  /* 0x00000039293f7220 */ /* 0x080fe20000410000 */
[----:B------:R-:W-:Y:S02]  /*81b0*/  HADD2.F32 R59, -RZ, R59.H0_H0 ;  /* 0x2000003bff3b7230 */ /* 0x000fe40000004100 */
[C---:B------:R-:W-:Y:S01]  /*81c0*/  FMUL.FTZ R58, R40.reuse, R57 ;  /* 0x00000039283a7220 */ /* 0x040fe20000410000 */
[----:B------:R-:W-:Y:S01]  /*81d0*/  FFMA.FTZ R57, R43, R54, R66 ;  /* 0x000000362b397223 */ /* 0x000fe20000010042 */
[----:B------:R-:W-:Y:S01]  /*81e0*/  FFMA.FTZ R63, R40, R42, -R63 ;  /* 0x0000002a283f7223 */ /* 0x000fe2000001083f */
[----:B------:R-:W-:-:S02]  /*81f0*/  HADD2.F32 R40, -RZ, R48.H0_H0 ;  /* 0x20000030ff287230 */ /* 0x000fc40000004100 */
[----:B------:R-:W-:Y:S01]  /*8200*/  FFMA.FTZ R58, R41, R42, R58 ;  /* 0x0000002a293a7223 */ /* 0x000fe2000001003a */
[--C-:B------:R-:W-:Y:S01]  /*8210*/  HADD2.F32 R41, -RZ, R49.reuse.H0_H0 ;  /* 0x20000031ff297230 */ /* 0x100fe20000004100 */
[----:B------:R-:W-:Y:S01]  /*8220*/  F2FP.SATFINITE.E4M3.F32.PACK_AB_MERGE_C R57, R57, R64, RZ ;  /* 0x000000403939723e */ /* 0x000fe200048070ff */
[----:B------:R-:W-:Y:S02]  /*8230*/  HADD2.F32 R49, -RZ, R49.H1_H1 ;  /* 0x30000031ff317230 */ /* 0x000fe40000004100 */
[----:B------:R-:W-:Y:S01]  /*8240*/  HADD2.F32 R54, -RZ, R55.H0_H0 ;  /* 0x20000037ff367230 */ /* 0x000fe20000004100 */
[----:B------:R-:W-:Y:S01]  /*8250*/  F2FP.SATFINITE.E4M3.F32.PACK_AB_MERGE_C R58, R58, R63, RZ ;  /* 0x0000003f3a3a723e */ /* 0x000fe200048070ff */
[----:B------:R-:W-:Y:S02]  /*8260*/  HADD2.F32 R48, -RZ, R48.H1_H1 ;  /* 0x30000030ff307230 */ /* 0x000fe40000004100 */
[----:B------:R-:W-:Y:S02]  /*8270*/  HADD2.F32 R42, -RZ, R47.H0_H0 ;  /* 0x2000002fff2a7230 */ /* 0x000fe40000004100 */
[----:B------:R-:W-:-:S02]  /*8280*/  HADD2.F32 R43, -RZ, R56.H0_H0 ;  /* 0x20000038ff2b7230 */ /* 0x000fc40000004100 */
[-C--:B------:R-:W-:Y:S01]  /*8290*/  FMUL.FTZ R56, R49, R54.reuse ;  /* 0x0000003631387220 */ /* 0x080fe20000410000 */
[-C--:B------:R-:W-:Y:S01]  /*82a0*/  FMUL.FTZ R47, R48, R59.reuse ;  /* 0x0000003b302f7220 */ /* 0x080fe20000410000 */
[C---:B------:R-:W-:Y:S01]  /*82b0*/  FMUL.FTZ R54, R41.reuse, R54 ;  /* 0x0000003629367220 */ /* 0x040fe20000410000 */
[C---:B------:R-:W-:Y:S01]  /*82c0*/  FMUL.FTZ R59, R40.reuse, R59 ;  /* 0x0000003b283b7220 */ /* 0x040fe20000410000 */
[-C--:B------:R-:W-:Y:S01]  /*82d0*/  FFMA.FTZ R56, R41, R42.reuse, -R56 ;  /* 0x0000002a29387223 */ /* 0x080fe20000010838 */
[-C--:B------:R-:W-:Y:S01]  /*82e0*/  FFMA.FTZ R47, R40, R43.reuse, -R47 ;  /* 0x0000002b282f7223 */ /* 0x080fe2000001082f */
[----:B------:R-:W-:Y:S01]  /*82f0*/  FFMA.FTZ R49, R49, R42, R54 ;  /* 0x0000002a31317223 */ /* 0x000fe20000010036 */
[----:B------:R-:W-:Y:S01]  /*8300*/  FFMA.FTZ R48, R48, R43, R59 ;  /* 0x0000002b30307223 */ /* 0x000fe2000001003b */
[----:B------:R-:W-:Y:S02]  /*8310*/  F2FP.SATFINITE.E4M3.F32.PACK_AB_MERGE_C R41, R62, R61, R67 ;  /* 0x0000003d3e29723e */ /* 0x000fe40004807043 */
[----:B------:R-:W-:-:S02]  /*8320*/  F2FP.SATFINITE.E4M3.F32.PACK_AB_MERGE_C R40, R91, R60, R65 ;  /* 0x0000003c5b28723e */ /* 0x000fc40004807041 */
[----:B------:R-:W-:Y:S02]  /*8330*/  F2FP.SATFINITE.E4M3.F32.PACK_AB_MERGE_C R42, R48, R47, R58 ;  /* 0x0000002f302a723e */ /* 0x000fe4000480703a */
[----:B------:R-:W-:-:S07]  /*8340*/  F2FP.SATFINITE.E4M3.F32.PACK_AB_MERGE_C R43, R49, R56, R57 ;  /* 0x00000038312b723e */ /* 0x000fce0004807039 */
.L_x_477:
[----:B------:R-:W-:Y:S05]  /*8350*/  BSYNC B2 ;  /* 0x0000000000027941 */ /* 0x000fea0003800000 */
.L_x_476:
[----:B-1----:R0:W-:Y:S02]  /*8360*/  STG.E.128 desc[UR54][R44.64+0x80], R40 ;  /* 0x000080282c007986 */ /* 0x0021e4000c101d36 */
.L_x_475:
[----:B------:R-:W-:Y:S05]  /*8370*/  BSYNC B1 ;  /* 0x0000000000017941 */ /* 0x000fea0003800000 */
.L_x_474:
[----:B------:R-:W-:-:S13]  /*8380*/  ISETP.NE.AND P2, PT, R37, RZ, PT ;  /* 0x000000ff2500720c */ /* 0x000fda0003f45270 */
[----:B------:R-:W-:Y:S05]  /*8390*/  @!P2 BRA `(.L_x_457) ;  /* 0x00000070001ca947 */ /* 0x000fea0003800000 */
[----:B012-4-:R0:W1:Y:S01]  /*83a0*/  LDS.128 R40, [R46+0x21400] ;  /* 0x021400002e287984 */ /* 0x0170620000000c00 */
[----:B------:R-:W-:Y:S01]  /*83b0*/  VIADD R47, R16, 0x50 ;  /* 0x00000050102f7836 */ /* 0x000fe20000000000 */
[----:B------:R-:W-:Y:S04]  /*83c0*/  BSSY B1, `(.L_x_478) ;  /* 0x000006c000017945 */ /* 0x000fe80003800000 */
[----:B------:R-:W-:-:S13]  /*83d0*/  ISETP.GE.AND P2, PT, R47, R136, PT ;  /* 0x000000882f00720c */ /* 0x000fda0003f46270 */
[----:B0-----:R-:W-:Y:S05]  /*83e0*/  @P2 BRA `(.L_x_479) ;  /* 0x0000000400a42947 */ /* 0x001fea0003800000 */
[----:B------:R-:W-:Y:S01]  /*83f0*/  SHF.R.U32.HI R52, RZ, 0x8, R51 ;  /* 0x00000008ff347819 */ /* 0x000fe20000011633 */
[----:B-1----:R-:W-:Y:S01]  /*8400*/  IMAD.MOV.U32 R47, RZ, RZ, R42 ;  /* 0x000000ffff2f7224 */ /* 0x002fe200078e002a */
[----:B------:R-:W-:Y:S02]  /*8410*/  SHF.R.U32.HI R46, RZ, 0x8, R53 ;  /* 0x00000008ff2e7819 */ /* 0x000fe40000011635 */
[----:B------:R-:W-:Y:S01]  /*8420*/  SHF.R.U32.HI R54, RZ, 0x10, R51 ;  /* 0x00000010ff367819 */ /* 0x000fe20000011633 */
[----:B------:R-:W-:Y:S01]  /*8430*/  IMAD.SHL.U32 R42, R52, 0x100, RZ ;  /* 0x00000100342a7824 */ /* 0x000fe200078e00ff */
[----:B------:R-:W-:Y:S02]  /*8440*/  LOP3.LUT R49, R51, 0xff0000ff, RZ, 0xc0, !PT ;  /* 0xff0000ff33317812 */ /* 0x000fe400078ec0ff */
[----:B------:R-:W-:Y:S02]  /*8450*/  SHF.R.U32.HI R51, RZ, 0x10, R53 ;  /* 0x00000010ff337819 */ /* 0x000fe40000011635 */
[----:B------:R-:W-:Y:S01]  /*8460*/  MOV R48, R43 ;  /* 0x0000002b00307202 */ /* 0x000fe20000000f00 */
[----:B------:R-:W-:Y:S01]  /*8470*/  IMAD.SHL.U32 R43, R46, 0x100, RZ ;  /* 0x000001002e2b7824 */ /* 0x000fe200078e00ff */
[----:B------:R-:W-:-:S02]  /*8480*/  LOP3.LUT R50, R53, 0xff0000ff, RZ, 0xc0, !PT ;  /* 0xff0000ff35327812 */ /* 0x000fc400078ec0ff */
[----:B------:R-:W-:Y:S01]  /*8490*/  LOP3.LUT R46, R49, 0xff00, R42, 0xf8, !PT ;  /* 0x0000ff00312e7812 */ /* 0x000fe200078ef82a */
[----:B------:R-:W-:Y:S01]  /*84a0*/  IMAD.U32 R49, R51, 0x10000, RZ ;  /* 0x0001000033317824 */ /* 0x000fe200078e00ff */
[----:B------:R-:W-:Y:S02]  /*84b0*/  LOP3.LUT R52, R50, 0xff00, R43, 0xf8, !PT ;  /* 0x0000ff0032347812 */ /* 0x000fe400078ef82b */
[----:B------:R-:W-:Y:S02]  /*84c0*/  SHF.L.U32 R43, R54, 0x10, RZ ;  /* 0x00000010362b7819 */ /* 0x000fe400000006ff */
        /* <DEDUP_REMOVED lines=91> */
.L_x_479:
[----:B------:R-:W-:Y:S05]  /*8a80*/  BSYNC B1 ;  /* 0x0000000000017941 */ /* 0x000fea0003800000 */
.L_x_478:
[----:B-1----:R0:W-:Y:S01]  /*8a90*/  STG.E.128 desc[UR54][R44.64+0xa0], R40 ;  /* 0x0000a0282c007986 */ /* 0x0021e2000c101d36 */
[----:B------:R-:W-:Y:S05]  /*8aa0*/  BRA `(.L_x_457) ;  /* 0x0000006800587947 */ /* 0x000fea0003800000 */
.L_x_425:
[----:B------:R-:W-:Y:S01]  /*8ab0*/  ISETP.GE.AND P4, PT, R168, R38, PT ;  /* 0x00000026a800720c */ /* 0x000fe20003f86270 */
[----:B------:R-:W-:Y:S01]  /*8ac0*/  BSSY B1, `(.L_x_480) ;  /* 0x000002a000017945 */ /* 0x000fe20003800000 */
[----:B------:R-:W-:Y:S02]  /*8ad0*/  CS2R R64, SRZ ;  /* 0x0000000000407805 */ /* 0x000fe4000001ff00 */
[----:B0-----:R-:W-:Y:S02]  /*8ae0*/  CS2R R40, SRZ ;  /* 0x0000000000287805 */ /* 0x001fe4000001ff00 */
        /* <DEDUP_REMOVED lines=14> */
[----:B------:R-:W-:Y:S02]  /*8bd0*/  IADD3 R66, P1, P2, R108, UR4, R90 ;  /* 0x000000046c427c10 */ /* 0x000fe4000fa3e05a */
[----:B------:R-:W-:Y:S02]  /*8be0*/  CS2R R54, SRZ ;  /* 0x0000000000367805 */ /* 0x000fe4000001ff00 */
[----:B------:R-:W-:Y:S02]  /*8bf0*/  CS2R R40, SRZ ;  /* 0x0000000000287805 */ /* 0x000fe4000001ff00 */
[----:B------:R-:W-:Y:S02]  /*8c00*/  CS2R R42, SRZ ;  /* 0x00000000002a7805 */ /* 0x000fe4000001ff00 */
[----:B------:R-:W-:Y:S01]  /*8c10*/  IADD3.X R67, R12, UR5, R39, P1, P2 ;  /* 0x000000050c437c10 */ /* 0x000fe20008fe4427 */
[----:B------:R-:W-:-:S02]  /*8c20*/  ULDC.64 UR4, c[0x0][0x3e0] ;  /* 0x0000f80000047ab9 */ /* 0x000fc40000000a00 */
[----:B------:R-:W-:-:S04]  /*8c30*/  IADD3 R68, P1, P2, R102, UR4, R88 ;  /* 0x0000000466447c10 */ /* 0x000fc8000fa3e058 */
[----:B------:R-:W-:Y:S02]  /*8c40*/  IADD3.X R69, R14, UR5, R96, P1, P2 ;  /* 0x000000050e457c10 */ /* 0x000fe40008fe4460 */
[----:B------:R-:W-:Y:S02]  /*8c50*/  ISETP.GE.AND P1, PT, R22, R136, PT ;  /* 0x000000881600720c */ /* 0x000fe40003f26270 */
[----:B------:R-:W-:Y:S02]  /*8c60*/  CS2R R56, SRZ ;  /* 0x0000000000387805 */ /* 0x000fe4000001ff00 */
[----:B------:R-:W-:Y:S02]  /*8c70*/  CS2R R58, SRZ ;  /* 0x00000000003a7805 */ /* 0x000fe4000001ff00 */
[----:B------:R-:W-:Y:S02]  /*8c80*/  CS2R R44, SRZ ;  /* 0x00000000002c7805 */ /* 0x000fe4000001ff00 */
[----:B------:R-:W-:-:S05]  /*8c90*/  CS2R R46, SRZ ;  /* 0x00000000002e7805 */ /* 0x000fca000001ff00 */
[----:B------:R0:W5:Y:S04]  /*8ca0*/  @!P1 LDG.E.128 R52, desc[UR54][R66.64] ;  /* 0x0000003642349981 */ /* 0x000168000c1e1d00 */
[----:B------:R0:W5:Y:S01]  /*8cb0*/  @!P1 LDG.E.128 R40, desc[UR54][R68.64] ;  /* 0x0000003644289981 */ /* 0x000162000c1e1d00 */
[----:B------:R-:W-:Y:S02]  /*8cc0*/  ISETP.GE.AND P1, PT, R169, R136, PT ;  /* 0x00000088a900720c */ /* 0x000fe40003f26270 */
[----:B------:R-:W-:Y:S02]  /*8cd0*/  CS2R R60, SRZ ;  /* 0x00000000003c7805 */ /* 0x000fe4000001ff00 */
[----:B------:R-:W-:Y:S02]  /*8ce0*/  CS2R R62, SRZ ;  /* 0x00000000003e7805 */ /* 0x000fe4000001ff00 */
[----:B------:R-:W-:-:S02]  /*8cf0*/  CS2R R48, SRZ ;  /* 0x0000000000307805 */ /* 0x000fc4000001ff00 */
[----:B------:R-:W-:-:S05]  /*8d00*/  CS2R R50, SRZ ;  /* 0x0000000000327805 */ /* 0x000fca000001ff00 */
[----:B------:R0:W5:Y:S04]  /*8d10*/  @!P1 LDG.E.128 R56, desc[UR54][R66.64+0x20] ;  /* 0x0000203642389981 */ /* 0x000168000c1e1d00 */
[----:B------:R0:W5:Y:S01]  /*8d20*/  @!P1 LDG.E.128 R44, desc[UR54][R68.64+0x20] ;  /* 0x00002036442c9981 */ /* 0x000162000c1e1d00 */
[----:B------:R-:W-:-:S13]  /*8d30*/  ISETP.GE.AND P1, PT, R170, R136, PT ;  /* 0x00000088aa00720c */ /* 0x000fda0003f26270 */
[----:B------:R0:W5:Y:S04]  /*8d40*/  @!P1 LDG.E.128 R60, desc[UR54][R66.64+0x40] ;  /* 0x00004036423c9981 */ /* 0x000168000c1e1d00 */
[----:B------:R0:W5:Y:S02]  /*8d50*/  @!P1 LDG.E.128 R48, desc[UR54][R68.64+0x40] ;  /* 0x0000403644309981 */ /* 0x000164000c1e1d00 */
.L_x_481:
[----:B------:R-:W-:Y:S05]  /*8d60*/  BSYNC B1 ;  /* 0x0000000000017941 */ /* 0x000fea0003800000 */
.L_x_480:
[----:B------:R-:W-:Y:S01]  /*8d70*/  ISETP.GE.AND P2, PT, R211, R38, PT ;  /* 0x00000026d300720c */ /* 0x000fe20003f46270 */
[----:B------:R-:W-:Y:S01]  /*8d80*/  BSSY B1, `(.L_x_482) ;  /* 0x000002e000017945 */ /* 0x000fe20003800000 */
[----:B0-----:R-:W-:Y:S02]  /*8d90*/  CS2R R66, SRZ ;  /* 0x0000000000427805 */ /* 0x001fe4000001ff00 */
        /* <DEDUP_REMOVED lines=13> */
[----:B------:R-:W-:Y:S01]  /*8e70*/  IADD3 R89, P1, P5, R108, R90, R8 ;  /* 0x0000005a6c597210 */ /* 0x000fe20007d3e008 */
[----:B------:R-:W-:Y:S01]  /*8e80*/  ULDC.64 UR4, c[0x0][0x3c8] ;  /* 0x0000f20000047ab9 */ /* 0x000fe20000000a00 */
[----:B------:R-:W-:Y:S02]  /*8e90*/  CS2R R76, SRZ ;  /* 0x00000000004c7805 */ /* 0x000fe4000001ff00 */
[----:B------:R-:W-:Y:S02]  /*8ea0*/  CS2R R78, SRZ ;  /* 0x00000000004e7805 */ /* 0x000fe4000001ff00 */
[----:B------:R-:W-:Y:S02]  /*8eb0*/  IADD3.X R39, R12, R39, R7, P1, P5 ;  /* 0x000000270c277210 */ /* 0x000fe40000fea407 */
[----:B------:R-:W-:Y:S02]  /*8ec0*/  CS2R R64, SRZ ;  /* 0x0000000000407805 */ /* 0x000fe4000001ff00 */
[----:B------:R-:W-:-:S02]  /*8ed0*/  IADD3 R90, P1, P5, R102, R88, R10 ;  /* 0x00000058665a7210 */ /* 0x000fc40007d3e00a */
[----:B------:R-:W-:Y:S02]  /*8ee0*/  CS2R R66, SRZ ;  /* 0x0000000000427805 */ /* 0x000fe4000001ff00 */
[----:B------:R-:W-:Y:S02]  /*8ef0*/  IADD3.X R96, R14, R96, R9, P1, P5 ;  /* 0x000000600e607210 */ /* 0x000fe40000fea409 */
[----:B------:R-:W-:-:S04]  /*8f00*/  IADD3 R88, P1, R89, UR4, RZ ;  /* 0x0000000459587c10 */ /* 0x000fc8000ff3e0ff */
[----:B------:R-:W-:Y:S01]  /*8f10*/  IADD3.X R89, R39, UR5, RZ, P1, !PT ;  /* 0x0000000527597c10 */ /* 0x000fe20008ffe4ff */
[----:B------:R-:W-:Y:S02]  /*8f20*/  ULDC.64 UR4, c[0x0][0x3e0] ;  /* 0x0000f80000047ab9 */ /* 0x000fe40000000a00 */
[----:B------:R-:W-:-:S04]  /*8f30*/  IADD3 R90, P1, R90, UR4, RZ ;  /* 0x000000045a5a7c10 */ /* 0x000fc8000ff3e0ff */
[----:B------:R-:W-:Y:S02]  /*8f40*/  IADD3.X R91, R96, UR5, RZ, P1, !PT ;  /* 0x00000005605b7c10 */ /* 0x000fe40008ffe4ff */
        /* <DEDUP_REMOVED lines=17> */
.L_x_483:
[----:B------:R-:W-:Y:S05]  /*9060*/  BSYNC B1 ;  /* 0x0000000000017941 */ /* 0x000fea0003800000 */
.L_x_482:
        /* <DEDUP_REMOVED lines=26> */
.L_x_484:
[----:B------:R-:W-:Y:S01]  /*9210*/  IMAD R39, R19, 0x8, R18 ;  /* 0x0000000813277824 */ /* 0x000fe200078e0212 */
[----:B------:R-:W-:Y:S01]  /*9220*/  SHF.L.U32 R96, R171, 0x1f, RZ ;  /* 0x0000001fab607819 */ /* 0x000fe200000006ff */
[----:B------:R-:W1:Y:S01]  /*9230*/  LDC R153, c[0x0][0x2e4] ;  /* 0x0000b900ff997b82 */ /* 0x000e620000000800 */
[----:B------:R-:W-:Y:S02]  /*9240*/  BSSY B1, `(.L_x_485) ;  /* 0x0000004000017945 */ /* 0x000fe40003800000 */
[----:B------:R-:W2:Y:S05]  /*9250*/  SYNCS.PHASECHK.TRANS64.TRYWAIT P5, [R39+URZ+0x29890], R96 ;  /* 0x02989060270075a7 */ /* 0x000eaa00080a017f */
[----:B------:R-:W3:Y:S01]  /*9260*/  LDC.64 R138, c[0x0][0x2f0] ;  /* 0x0000bc00ff8a7b82 */ /* 0x000ee20000000a00 */
[----:B--2---:R-:W-:Y:S05]  /*9270*/  @!P5 BRA `(.L_x_486) ;  /* 0x000001e800ecd947 */ /* 0x004fea0003800000 */
.L_x_737:
[----:B------:R-:W-:Y:S05]  /*9280*/  BSYNC B1 ;  /* 0x0000000000017941 */ /* 0x000fea0003800000 */
.L_x_485:
[----:B------:R-:W-:Y:S01]  /*9290*/  BSSY B1, `(.L_x_487) ;  /* 0x00002ee000017945 */ /* 0x000fe20003800000 */
[----:B-1----:R-:W-:Y:S01]  /*92a0*/  IADD3 R158, -R97, R153, RZ ;  /* 0x00000099619e7210 */ /* 0x002fe20007ffe1ff */
[----:B------:R-:W-:Y:S02]  /*92b0*/  IMAD.MOV.U32 R141, RZ, RZ, R93 ;  /* 0x000000ffff8d7224 */ /* 0x000fe400078e005d */
[----:B------:R-:W-:Y:S05]  /*92c0*/  @P4 BRA `(.L_x_488) ;  /* 0x0000002c00a84947 */ /* 0x000fea0003800000 */
[----:B------:R-:W-:Y:S01]  /*92d0*/  ISETP.NE.AND P4, PT, R32, RZ, PT ;  /* 0x000000ff2000720c */ /* 0x000fe20003f85270 */
[-C--:B0--3--:R-:W-:Y:S01]  /*92e0*/  IMAD R88, R137, R138.reuse, RZ ;  /* 0x0000008a89587224 */ /* 0x089fe200078e02ff */
[----:B------:R-:W-:Y:S01]  /*92f0*/  BSSY B2, `(.L_x_489) ;  /* 0x00000f6000027945 */ /* 0x000fe20003800000 */
[----:B------:R-:W-:-:S04]  /*9300*/  IMAD.WIDE.U32 R142, R168, R138, R140 ;  /* 0x0000008aa88e7225 */ /* 0x000fc800078e008c */
[----:B------:R-:W-:-:S04]  /*9310*/  IMAD R89, R168, R139, R88 ;  /* 0x0000008ba8597224 */ /* 0x000fc800078e0258 */
[----:B------:R-:W-:Y:S02]  /*9320*/  IMAD.IADD R178, R89, 0x1, R143 ;  /* 0x0000000159b27824 */ /* 0x000fe400078e028f */
[----:B------:R-:W-:Y:S05]  /*9330*/  @!P4 BRA `(.L_x_490) ;  /* 0x0000000c00c4c947 */ /* 0x000fea0003800000 */
[----:B------:R-:W-:Y:S01]  /*9340*/  SEL R88, R97, R158, !P0 ;  /* 0x0000009e61587207 */ /* 0x000fe20004000000 */
[----:B------:R-:W-:Y:S01]  /*9350*/  BSSY B3, `(.L_x_491) ;  /* 0x00000e5000037945 */ /* 0x000fe20003800000 */
[----:B------:R-:W-:Y:S02]  /*9360*/  IADD3 R186, P4, P5, R116, R142, R20 ;  /* 0x0000008e74ba7210 */ /* 0x000fe40007d9e014 */
[----:B------:R-:W-:Y:S02]  /*9370*/  SHF.R.S32.HI R89, RZ, 0x1f, R88 ;  /* 0x0000001fff597819 */ /* 0x000fe40000011458 */
[----:B------:R-:W-:Y:S02]  /*9380*/  IADD3.X R184, R0, R178, R28, P4, P5 ;  /* 0x000000b200b87210 */ /* 0x000fe400027ea41c */
[----:B------:R-:W-:Y:S02]  /*9390*/  LEA.HI R88, R89, R88, RZ, 0x5 ;  /* 0x0000005859587211 */ /* 0x000fe400078f28ff */
[----:B------:R-:W-:-:S02]  /*93a0*/  ISETP.GE.AND P4, PT, R22, R136, PT ;  /* 0x000000881600720c */ /* 0x000fc40003f86270 */
[----:B------:R-:W-:-:S04]  /*93b0*/  LEA.HI.SX32 R88, R88, R15, 0x1b ;  /* 0x0000000f58587211 */ /* 0x000fc800078fdaff */
[----:B------:R-:W-:Y:S01]  /*93c0*/  SHF.R.S32.HI R89, RZ, 0x1f, R88 ;  /* 0x0000001fff597819 */ /* 0x000fe20000011458 */
[----:B------:R-:W-:-:S03]  /*93d0*/  IMAD.SHL.U32 R187, R88, 0x10, RZ ;  /* 0x0000001058bb7824 */ /* 0x000fc600078e00ff */
[----:B------:R-:W-:Y:S02]  /*93e0*/  LEA.HI R89, R89, R88, RZ, 0x2 ;  /* 0x0000005859597211 */ /* 0x000fe400078f10ff */
[----:B------:R-:W-:Y:S02]  /*93f0*/  LOP3.LUT R88, R172, 0x30, R187, 0xf8, !PT ;  /* 0x00000030ac587812 */ /* 0x000fe400078ef8bb */
[----:B------:R-:W-:Y:S02]  /*9400*/  SHF.R.S32.HI R89, RZ, 0x2, R89 ;  /* 0x00000002ff597819 */ /* 0x000fe40000011459 */
[----:B------:R-:W-:-:S03]  /*9410*/  LOP3.LUT R88, R88, R173, RZ, 0x3c, !PT ;  /* 0x000000ad58587212 */ /* 0x000fc600078e3cff */
[----:B------:R-:W-:-:S05]  /*9420*/  IMAD R89, R89, 0x2800, R174 ;  /* 0x0000280059597824 */ /* 0x000fca00078e02ae */
[----:B------:R-:W-:Y:S01]  /*9430*/  IADD3 R88, R89, R88, RZ ;  /* 0x0000005859587210 */ /* 0x000fe20007ffe0ff */
[----:B------:R-:W-:-:S04]  /*9440*/  IMAD R89, R19, 0x7800, R135 ;  /* 0x0000780013597824 */ /* 0x000fc800078e0287 */
[----:B------:R-:W-:Y:S02]  /*9450*/  IMAD R91, R19, 0x7800, R88 ;  /* 0x00007800135b7824 */ /* 0x000fe400078e0258 */
[C---:B------:R-:W-:Y:S02]  /*9460*/  IMAD.IADD R89, R18.reuse, 0x1, R89 ;  /* 0x0000000112597824 */ /* 0x040fe400078e0259 */
[----:B------:R-:W-:-:S04]  /*9470*/  IMAD.IADD R92, R18, 0x1, R91 ;  /* 0x00000001125c7824 */ /* 0x000fc800078e025b */
[----:B------:R-:W0:Y:S04]  /*9480*/  LDS.128 R88, [R89+0x1a400] ;  /* 0x01a4000059587984 */ /* 0x000e280000000c00 */
[----:B------:R-:W1:Y:S01]  /*9490*/  LDS.128 R92, [R92+0x1a400] ;  /* 0x01a400005c5c7984 */ /* 0x000e620000000c00 */
[----:B------:R-:W-:Y:S05]  /*94a0*/  @P4 BRA `(.L_x_492) ;  /* 0x0000000c003c4947 */ /* 0x000fea0003800000 */
[----:B------:R-:W-:Y:S02]  /*94b0*/  F2FP.F16.E4M3.UNPACK_B R192, R188.H1 ;  /* 0x000000bcffc0723e */ /* 0x000fe400030006ff */
[----:B-1----:R-:W-:Y:S02]  /*94c0*/  F2FP.F16.E4M3.UNPACK_B R189, R92.H1 ;  /* 0x0000005cffbd723e */ /* 0x002fe400030006ff */
[----:B0-----:R-:W-:Y:S01]  /*94d0*/  F2FP.F16.E4M3.UNPACK_B R54, R88.H1 ;  /* 0x00000058ff36723e */ /* 0x001fe200030006ff */
[----:B------:R-:W-:Y:S01]  /*94e0*/  HADD2.F32 R193, -RZ, R192.H0_H0 ;  /* 0x200000c0ffc17230 */ /* 0x000fe20000004100 */
[----:B------:R-:W-:Y:S01]  /*94f0*/  F2FP.F16.E4M3.UNPACK_B R52, R190.H1 ;  /* 0x000000beff34723e */ /* 0x000fe200030006ff */
[----:B------:R-:W-:Y:S01]  /*9500*/  HADD2.F32 R40, -RZ, R189.H0_H0 ;  /* 0x200000bdff287230 */ /* 0x000fe20000004100 */
[----:B------:R-:W-:Y:S01]  /*9510*/  F2FP.F16.E4M3.UNPACK_B R88, R88 ;  /* 0x00000058ff58723e */ /* 0x000fe200020006ff */
[----:B------:R-:W-:Y:S01]  /*9520*/  HADD2.F32 R42, -RZ, R54.H0_H0 ;  /* 0x20000036ff2a7230 */ /* 0x000fe20000004100 */
[----:B------:R-:W-:Y:S01]  /*9530*/  F2FP.F16.E4M3.UNPACK_B R226, R90.H1 ;  /* 0x0000005affe2723e */ /* 0x000fe200030006ff */
[----:B------:R-:W-:-:S02]  /*9540*/  HADD2.F32 R191, -RZ, R52.H0_H0 ;  /* 0x20000034ffbf7230 */ /* 0x000fc40000004100 */
[-C--:B------:R-:W-:Y:S01]  /*9550*/  FMUL.FTZ R195, R40, R193.reuse ;  /* 0x000000c128c37220 */ /* 0x080fe20000410000 */
[----:B------:R-:W-:Y:S02]  /*9560*/  HADD2.F32 R192, -RZ, R192.H1_H1 ;  /* 0x300000c0ffc07230 */ /* 0x000fe40000004100 */
[C---:B------:R-:W-:Y:S01]  /*9570*/  FMUL.FTZ R193, R42.reuse, R193 ;  /* 0x000000c12ac17220 */ /* 0x040fe20000410000 */
[----:B------:R-:W-:Y:S02]  /*9580*/  HADD2.F32 R189, -RZ, R189.H1_H1 ;  /* 0x300000bdffbd7230 */ /* 0x000fe40000004100 */
[-C--:B------:R-:W-:Y:S01]  /*9590*/  FFMA.FTZ R42, R42, R191.reuse, -R195 ;  /* 0x000000bf2a2a7223 */ /* 0x080fe200000108c3 */
[----:B------:R-:W-:Y:S02]  /*95a0*/  HADD2.F32 R54, -RZ, R54.H1_H1 ;  /* 0x30000036ff367230 */ /* 0x000fe40000004100 */
[----:B------:R-:W-:Y:S01]  /*95b0*/  FFMA.FTZ R40, R40, R191, R193 ;  /* 0x000000bf28287223 */ /* 0x000fe200000100c1 */
[----:B------:R-:W-:-:S02]  /*95c0*/  HADD2.F32 R52, -RZ, R52.H1_H1 ;  /* 0x30000034ff347230 */ /* 0x000fc40000004100 */
[CC--:B------:R-:W-:Y:S01]  /*95d0*/  FMUL.FTZ R191, R189.reuse, R192.reuse ;  /* 0x000000c0bdbf7220 */ /* 0x0c0fe20000410000 */
[----:B------:R-:W-:Y:S01]  /*95e0*/  F2FP.F16.E4M3.UNPACK_B R229, R185.H1 ;  /* 0x000000b9ffe5723e */ /* 0x000fe200030006ff */
[C---:B------:R-:W-:Y:S01]  /*95f0*/  FMUL.FTZ R192, R54.reuse, R192 ;  /* 0x000000c036c07220 */ /* 0x040fe20000410000 */
[--C-:B------:R-:W-:Y:S02]  /*9600*/  HADD2.F32 R230, -RZ, R226.reuse.H0_H0 ;  /* 0x200000e2ffe67230 */ /* 0x100fe40000004100 */
[-C--:B------:R-:W-:Y:S01]  /*9610*/  FFMA.FTZ R191, R54, R52.reuse, -R191 ;  /* 0x0000003436bf7223 */ /* 0x080fe200000108bf */
[----:B------:R-:W-:Y:S02]  /*9620*/  HADD2.F32 R226, -RZ, R226.H1_H1 ;  /* 0x300000e2ffe27230 */ /* 0x000fe40000004100 */
[----:B------:R-:W-:Y:S01]  /*9630*/  FFMA.FTZ R189, R189, R52, R192 ;  /* 0x00000034bdbd7223 */ /* 0x000fe200000100c0 */
[----:B------:R-:W-:Y:S01]  /*9640*/  F2FP.F16.E4M3.UNPACK_B R192, R188 ;  /* 0x000000bcffc0723e */ /* 0x000fe200020006ff */
[--C-:B------:R-:W-:Y:S01]  /*9650*/  HADD2.F32 R188, -RZ, R88.reuse.H0_H0 ;  /* 0x20000058ffbc7230 */ /* 0x100fe20000004100 */
[----:B------:R-:W-:Y:S01]  /*9660*/  F2FP.F16.E4M3.UNPACK_B R52, R92 ;  /* 0x0000005cff34723e */ /* 0x000fe200020006ff */
[----:B------:R-:W-:Y:S01]  /*9670*/  HADD2.F32 R88, -RZ, R88.H1_H1 ;  /* 0x30000058ff587230 */ /* 0x000fe20000004100 */
[----:B------:R-:W-:Y:S01]  /*9680*/  F2FP.F16.E4M3.UNPACK_B R92, R190 ;  /* 0x000000beff5c723e */ /* 0x000fe200020006ff */
[----:B------:R-:W-:Y:S01]  /*9690*/  HADD2.F32 R195, -RZ, R192.H0_H0 ;  /* 0x200000c0ffc37230 */ /* 0x000fe20000004100 */
[----:B------:R-:W-:Y:S01]  /*96a0*/  F2FP.F16.E4M3.UNPACK_B R90, R90 ;  /* 0x0000005aff5a723e */ /* 0x000fe200020006ff */
[----:B------:R-:W-:Y:S01]  /*96b0*/  HADD2.F32 R54, -RZ, R52.H0_H0 ;  /* 0x20000034ff367230 */ /* 0x000fe20000004100 */
[----:B------:R-:W-:Y:S01]  /*96c0*/  SHF.R.U32.HI R190, RZ, 0x10, R53 ;  /* 0x00000010ffbe7819 */ /* 0x000fe20000011635 */
[----:B------:R-:W-:Y:S01]  /*96d0*/  HADD2.F32 R193, -RZ, R92.H0_H0 ;  /* 0x2000005cffc17230 */ /* 0x000fe20000004100 */
[----:B------:R-:W-:Y:S01]  /*96e0*/  SHF.R.U32.HI R194, RZ, 0x8, R41 ;  /* 0x00000008ffc27819 */ /* 0x000fe20000011629 */
[----:B------:R-:W-:-:S02]  /*96f0*/  HADD2.F32 R52, -RZ, R52.H1_H1 ;  /* 0x30000034ff347230 */ /* 0x000fc40000004100 */
[-C--:B------:R-:W-:Y:S01]  /*9700*/  FMUL.FTZ R225, R54, R195.reuse ;  /* 0x000000c336e17220 */ /* 0x080fe20000410000 */
[C---:B------:R-:W-:Y:S01]  /*9710*/  FMUL.FTZ R195, R188.reuse, R195 ;  /* 0x000000c3bcc37220 */ /* 0x040fe20000410000 */
[--C-:B------:R-:W-:Y:S01]  /*9720*/  HADD2.F32 R231, -RZ, R229.reuse.H0_H0 ;  /* 0x200000e5ffe77230 */ /* 0x100fe20000004100 */
[----:B------:R-:W-:Y:S01]  /*9730*/  F2FP.F16.E4M3.UNPACK_B R185, R185 ;  /* 0x000000b9ffb9723e */ /* 0x000fe200020006ff */
[-C--:B------:R-:W-:Y:S01]  /*9740*/  FFMA.FTZ R188, R188, R193.reuse, -R225 ;  /* 0x000000c1bcbc7223 */ /* 0x080fe200000108e1 */
[----:B------:R-:W-:Y:S01]  /*9750*/  FFMA.FTZ R54, R54, R193, R195 ;  /* 0x000000c136367223 */ /* 0x000fe200000100c3 */
[----:B------:R-:W-:Y:S01]  /*9760*/  HADD2.F32 R195, -RZ, R192.H1_H1 ;  /* 0x300000c0ffc37230 */ /* 0x000fe20000004100 */
[----:B------:R-:W-:Y:S01]  /*9770*/  SHF.R.U32.HI R192, RZ, 0x10, R55 ;  /* 0x00000010ffc07819 */ /* 0x000fe20000011637 */
[----:B------:R-:W-:Y:S01]  /*9780*/  HADD2.F32 R193, -RZ, R92.H1_H1 ;  /* 0x3000005cffc17230 */ /* 0x000fe20000004100 */
[----:B------:R-:W-:Y:S01]  /*9790*/  LOP3.LUT R202, R41, 0xff0000ff, RZ, 0xc0, !PT ;  /* 0xff0000ff29ca7812 */ /* 0x000fe200078ec0ff */
[----:B------:R-:W-:-:S02]  /*97a0*/  HADD2.F32 R229, -RZ, R229.H1_H1 ;  /* 0x300000e5ffe57230 */ /* 0x000fc40000004100 */
[-C--:B------:R-:W-:Y:S01]  /*97b0*/  FMUL.FTZ R225, R52, R195.reuse ;  /* 0x000000c334e17220 */ /* 0x080fe20000410000 */
[----:B------:R-:W-:Y:S01]  /*97c0*/  FMUL.FTZ R195, R88, R195 ;  /* 0x000000c358c37220 */ /* 0x000fe20000410000 */
[----:B------:R-:W-:Y:S01]  /*97d0*/  F2FP.SATFINITE.E4M3.F32.PACK_AB_MERGE_C R191, R191, R42, RZ ;  /* 0x0000002abfbf723e */ /* 0x000fe200048070ff */
[----:B------:R-:W-:Y:S02]  /*97e0*/  IMAD.U32 R192, R192, 0x10000, RZ ;  /* 0x00010000c0c07824 */ /* 0x000fe400078e00ff */
[----:B------:R-:W-:Y:S01]  /*97f0*/  FFMA.FTZ R92, R88, R193, -R225 ;  /* 0x000000c1585c7223 */ /* 0x000fe200000108e1 */
[----:B------:R-:W-:Y:S01]  /*9800*/  IMAD.MOV.U32 R225, RZ, RZ, R94 ;  /* 0x000000ffffe17224 */ /* 0x000fe200078e005e */
[----:B------:R-:W-:Y:S01]  /*9810*/  F2FP.F16.E4M3.UNPACK_B R94, R183.H1 ;  /* 0x000000b7ff5e723e */ /* 0x000fe200030006ff */
[----:B------:R-:W-:Y:S01]  /*9820*/  FFMA.FTZ R52, R52, R193, R195 ;  /* 0x000000c134347223 */ /* 0x000fe200000100c3 */
[----:B------:R-:W-:Y:S02]  /*9830*/  SHF.R.U32.HI R88, RZ, 0x8, R53 ;  /* 0x00000008ff587819 */ /* 0x000fe40000011635 */
[----:B------:R-:W-:Y:S01]  /*9840*/  F2FP.F16.E4M3.UNPACK_B R227, R225.H1 ;  /* 0x000000e1ffe3723e */ /* 0x000fe200030006ff */
[--C-:B------:R-:W-:Y:S01]  /*9850*/  HADD2.F32 R233, -RZ, R94.reuse.H0_H0 ;  /* 0x2000005effe97230 */ /* 0x100fe20000004100 */
[----:B------:R-:W-:Y:S01]  /*9860*/  F2FP.F16.E4M3.UNPACK_B R183, R183 ;  /* 0x000000b7ffb7723e */ /* 0x000fe200020006ff */
[----:B------:R-:W-:Y:S01]  /*9870*/  HADD2.F32 R94, -RZ, R94.H1_H1 ;  /* 0x3000005eff5e7230 */ /* 0x000fe20000004100 */
[----:B------:R-:W-:Y:S01]  /*9880*/  F2FP.F16.E4M3.UNPACK_B R225, R225 ;  /* 0x000000e1ffe1723e */ /* 0x000fe200020006ff */
[--C-:B------:R-:W-:Y:S01]  /*9890*/  HADD2.F32 R228, -RZ, R227.reuse.H0_H0 ;  /* 0x200000e3ffe47230 */ /* 0x100fe20000004100 */
[----:B------:R-:W-:Y:S01]  /*98a0*/  LOP3.LUT R193, R53, 0xff0000ff, RZ, 0xc0, !PT ;  /* 0xff0000ff35c17812 */ /* 0x000fe200078ec0ff */
[----:B------:R-:W-:Y:S01]  /*98b0*/  HADD2.F32 R227, -RZ, R227.H1_H1 ;  /* 0x300000e3ffe37230 */ /* 0x000fe20000004100 */
[----:B------:R-:W-:-:S02]  /*98c0*/  SHF.R.U32.HI R53, RZ, 0x8, R55 ;  /* 0x00000008ff357819 */ /* 0x000fc40000011637 */
[-C--:B------:R-:W-:Y:S01]  /*98d0*/  FMUL.FTZ R232, R228, R233.reuse ;  /* 0x000000e9e4e87220 */ /* 0x080fe20000410000 */
[----:B------:R-:W-:Y:S01]  /*98e0*/  FMUL.FTZ R233, R230, R233 ;  /* 0x000000e9e6e97220 */ /* 0x000fe20000410000 */
[----:B------:R-:W-:Y:S02]  /*98f0*/  SHF.L.U32 R88, R88, 0x8, RZ ;  /* 0x0000000858587819 */ /* 0x000fe400000006ff */
[-C--:B------:R-:W-:Y:S01]  /*9900*/  FFMA.FTZ R232, R230, R231.reuse, -R232 ;  /* 0x000000e7e6e87223 */ /* 0x080fe200000108e8 */
[----:B------:R-:W-:Y:S01]  /*9910*/  FFMA.FTZ R233, R228, R231, R233 ;  /* 0x000000e7e4e97223 */ /* 0x000fe200000100e9 */
[-C--:B------:R-:W-:Y:S01]  /*9920*/  FMUL.FTZ R228, R227, R94.reuse ;  /* 0x0000005ee3e47220 */ /* 0x080fe20000410000 */
[C---:B------:R-:W-:Y:S01]  /*9930*/  FMUL.FTZ R94, R226.reuse, R94 ;  /* 0x0000005ee25e7220 */ /* 0x040fe20000410000 */
[----:B------:R-:W-:Y:S01]  /*9940*/  HADD2.F32 R231, -RZ, R183.H0_H0 ;  /* 0x200000b7ffe77230 */ /* 0x000fe20000004100 */
[----:B------:R-:W-:Y:S01]  /*9950*/  LOP3.LUT R195, R55, 0xff0000ff, RZ, 0xc0, !PT ;  /* 0xff0000ff37c37812 */ /* 0x000fe200078ec0ff */
[-C--:B------:R-:W-:Y:S01]  /*9960*/  FFMA.FTZ R226, R226, R229.reuse, -R228 ;  /* 0x000000e5e2e27223 */ /* 0x080fe200000108e4 */
[----:B------:R-:W-:Y:S01]  /*9970*/  FFMA.FTZ R94, R227, R229, R94 ;  /* 0x000000e5e35e7223 */ /* 0x000fe2000001005e */
[----:B------:R-:W-:Y:S01]  /*9980*/  HADD2.F32 R227, -RZ, R225.H0_H0 ;  /* 0x200000e1ffe37230 */ /* 0x000fe20000004100 */
[----:B------:R-:W-:Y:S01]  /*9990*/  LOP3.LUT R193, R193, 0xff00, R88, 0xf8, !PT ;  /* 0x0000ff00c1c17812 */ /* 0x000fe200078ef858 */
[----:B------:R-:W-:Y:S01]  /*99a0*/  HADD2.F32 R229, -RZ, R90.H0_H0 ;  /* 0x2000005affe57230 */ /* 0x000fe20000004100 */
[----:B------:R-:W-:Y:S01]  /*99b0*/  SHF.R.U32.HI R55, RZ, 0x10, R41 ;  /* 0x00000010ff377819 */ /* 0x000fe20000011629 */
[----:B------:R-:W-:-:S02]  /*99c0*/  IMAD.SHL.U32 R88, R53, 0x100, RZ ;  /* 0x0000010035587824 */ /* 0x000fc400078e00ff */
[-C--:B------:R-:W-:Y:S01]  /*99d0*/  FMUL.FTZ R230, R227, R231.reuse ;  /* 0x000000e7e3e67220 */ /* 0x080fe20000410000 */
[----:B------:R-:W-:Y:S02]  /*99e0*/  IMAD.SHL.U32 R53, R194, 0x100, RZ ;  /* 0x00000100c2357824 */ /* 0x000fe400078e00ff */
[----:B------:R-:W-:Y:S01]  /*99f0*/  FMUL.FTZ R231, R229, R231 ;  /* 0x000000e7e5e77220 */ /* 0x000fe20000410000 */
[----:B------:R-:W-:Y:S01]  /*9a00*/  HADD2.F32 R228, -RZ, R185.H0_H0 ;  /* 0x200000b9ffe47230 */ /* 0x000fe20000004100 */
[----:B------:R-:W-:Y:S01]  /*9a10*/  F2FP.SATFINITE.E4M3.F32.PACK_AB_MERGE_C R189, R189, R40, RZ ;  /* 0x00000028bdbd723e */ /* 0x000fe200048070ff */
[----:B------:R-:W-:Y:S01]  /*9a20*/  HADD2.F32 R183, -RZ, R183.H1_H1 ;  /* 0x300000b7ffb77230 */ /* 0x000fe20000004100 */
[----:B------:R-:W-:Y:S01]  /*9a30*/  LOP3.LUT R202, R202, 0xff00, R53, 0xf8, !PT ;  /* 0x0000ff00caca7812 */ /* 0x000fe200078ef835 */
[----:B------:R-:W-:Y:S02]  /*9a40*/  HADD2.F32 R225, -RZ, R225.H1_H1 ;  /* 0x300000e1ffe17230 */ /* 0x000fe40000004100 */
[----:B------:R-:W-:Y:S01]  /*9a50*/  FFMA.FTZ R231, R227, R228, R231 ;  /* 0x000000e4e3e77223 */ /* 0x000fe200000100e7 */
[----:B------:R-:W-:Y:S01]  /*9a60*/  HADD2.F32 R90, -RZ, R90.H1_H1 ;  /* 0x3000005aff5a7230 */ /* 0x000fe20000004100 */
[----:B------:R-:W-:Y:S01]  /*9a70*/  SHF.L.U32 R190, R190, 0x10, RZ ;  /* 0x00000010bebe7819 */ /* 0x000fe200000006ff */
[----:B------:R-:W-:-:S02]  /*9a80*/  IMAD.U32 R55, R55, 0x10000, RZ ;  /* 0x0001000037377824 */ /* 0x000fc400078e00ff */
[-C--:B------:R-:W-:Y:S01]  /*9a90*/  FMUL.FTZ R227, R225, R183.reuse ;  /* 0x000000b7e1e37220 */ /* 0x080fe20000410000 */
[----:B------:R-:W-:Y:S02]  /*9aa0*/  HADD2.F32 R185, -RZ, R185.H1_H1 ;  /* 0x300000b9ffb97230 */ /* 0x000fe40000004100 */
[----:B------:R-:W-:Y:S01]  /*9ab0*/  FMUL.FTZ R183, R90, R183 ;  /* 0x000000b75ab77220 */ /* 0x000fe20000410000 */
[----:B------:R-:W-:Y:S01]  /*9ac0*/  LOP3.LUT R195, R195, 0xff00, R88, 0xf8, !PT ;  /* 0x0000ff00c3c37812 */ /* 0x000fe200078ef858 */
[----:B------:R-:W-:Y:S01]  /*9ad0*/  FFMA.FTZ R230, R229, R228, -R230 ;  /* 0x000000e4e5e67223 */ /* 0x000fe200000108e6 */
[----:B------:R-:W-:Y:S01]  /*9ae0*/  LOP3.LUT R55, R202, 0xff0000, R55, 0xf8, !PT ;  /* 0x00ff0000ca377812 */ /* 0x000fe200078ef837 */
[-C--:B------:R-:W-:Y:S01]  /*9af0*/  FFMA.FTZ R227, R90, R185.reuse, -R227 ;  /* 0x000000b95ae37223 */ /* 0x080fe200000108e3 */
[----:B------:R-:W-:Y:S01]  /*9b00*/  FFMA.FTZ R90, R225, R185, R183 ;  /* 0x000000b9e15a7223 */ /* 0x000fe200000100b7 */
[----:B------:R-:W-:Y:S02]  /*9b10*/  F2FP.SATFINITE.E4M3.F32.PACK_AB_MERGE_C R88, R92, R188, R191 ;  /* 0x000000bc5c58723e */ /* 0x000fe400048070bf */
[----:B------:R-:W-:-:S02]  /*9b20*/  F2FP.F16.E4M3.UNPACK_B R183, R93 ;  /* 0x0000005dffb7723e */ /* 0x000fc400020006ff */
[----:B------:R-:W-:Y:S02]  /*9b30*/  F2FP.SATFINITE.E4M3.F32.PACK_AB_MERGE_C R92, R52, R54, R189 ;  /* 0x00000036345c723e */ /* 0x000fe400048070bd */
[----:B------:R-:W-:Y:S01]  /*9b40*/  F2FP.F16.E4M3.UNPACK_B R188, R55 ;  /* 0x00000037ffbc723e */ /* 0x000fe200020006ff */
[--C-:B------:R-:W-:Y:S01]  /*9b50*/  HADD2.F32 R40, -RZ, R183.reuse.H0_H0 ;  /* 0x200000b7ff287230 */ /* 0x100fe20000004100 */
[----:B------:R-:W-:Y:S01]  /*9b60*/  LOP3.LUT R53, R193, 0xff0000, R190, 0xf8, !PT ;  /* 0x00ff0000c1357812 */ /* 0x000fe200078ef8be */
[----:B------:R-:W-:Y:S01]  /*9b70*/  HADD2.F32 R183, -RZ, R183.H1_H1 ;  /* 0x300000b7ffb77230 */ /* 0x000fe20000004100 */
[----:B------:R-:W-:Y:S01]  /*9b80*/  F2FP.F16.E4M3.UNPACK_B R52, R89 ;  /* 0x00000059ff34723e */ /* 0x000fe200020006ff */
[----:B------:R-:W-:Y:S01]  /*9b90*/  HADD2.F32 R189, -RZ, R188.H0_H0 ;  /* 0x200000bcffbd7230 */ /* 0x000fe20000004100 */
[----:B------:R-:W-:Y:S02]  /*9ba0*/  F2FP.F16.E4M3.UNPACK_B R54, R53 ;  /* 0x00000035ff36723e */ /* 0x000fe400020006ff */
[----:B------:R-:W-:Y:S01]  /*9bb0*/  F2FP.SATFINITE.E4M3.F32.PACK_AB_MERGE_C R94, R94, R233, RZ ;  /* 0x000000e95e5e723e */ /* 0x000fe200048070ff */
[----:B------:R-:W-:-:S02]  /*9bc0*/  HADD2.F32 R42, -RZ, R52.H0_H0 ;  /* 0x20000034ff2a7230 */ /* 0x000fc40000004100 */
[----:B------:R-:W-:Y:S01]  /*9bd0*/  FMUL.FTZ R191, R40, R189 ;  /* 0x000000bd28bf7220 */ /* 0x000fe20000410000 */
[----:B------:R-:W-:Y:S01]  /*9be0*/  HADD2.F32 R185, -RZ, R54.H0_H0 ;  /* 0x20000036ffb97230 */ /* 0x000fe20000004100 */
[----:B------:R-:W-:Y:S01]  /*9bf0*/  F2FP.SATFINITE.E4M3.F32.PACK_AB_MERGE_C R94, R90, R231, R94 ;  /* 0x000000e75a5e723e */ /* 0x000fe2000480705e */
[----:B------:R-:W-:Y:S02]  /*9c00*/  HADD2.F32 R90, -RZ, R188.H1_H1 ;  /* 0x300000bcff5a7230 */ /* 0x000fe40000004100 */
[C---:B------:R-:W-:Y:S01]  /*9c10*/  FMUL.FTZ R189, R42.reuse, R189 ;  /* 0x000000bd2abd7220 */ /* 0x040fe20000410000 */
[----:B------:R-:W-:Y:S01]  /*9c20*/  HADD2.F32 R52, -RZ, R52.H1_H1 ;  /* 0x30000034ff347230 */ /* 0x000fe20000004100 */
[----:B------:R-:W-:Y:S01]  /*9c30*/  SHF.R.U32.HI R198, RZ, 0x8, R43 ;  /* 0x00000008ffc67819 */ /* 0x000fe2000001162b */
[-C--:B------:R-:W-:Y:S01]  /*9c40*/  FFMA.FTZ R42, R42, R185.reuse, -R191 ;  /* 0x000000b92a2a7223 */ /* 0x080fe200000108bf */
[----:B------:R-:W-:Y:S01]  /*9c50*/  FFMA.FTZ R40, R40, R185, R189 ;  /* 0x000000b928287223 */ /* 0x000fe200000100bd */
[----:B------:R-:W-:Y:S01]  /*9c60*/  HADD2.F32 R185, -RZ, R54.H1_H1 ;  /* 0x30000036ffb97230 */ /* 0x000fe20000004100 */
[----:B------:R-:W-:Y:S01]  /*9c70*/  F2FP.F16.E4M3.UNPACK_B R188, R55.H1 ;  /* 0x00000037ffbc723e */ /* 0x000fe200030006ff */
[-C--:B------:R-:W-:Y:S01]  /*9c80*/  FMUL.FTZ R55, R183, R90.reuse ;  /* 0x0000005ab7377220 */ /* 0x080fe20000410000 */
[----:B------:R-:W-:Y:S01]  /*9c90*/  F2FP.F16.E4M3.UNPACK_B R93, R93.H1 ;  /* 0x0000005dff5d723e */ /* 0x000fe200030006ff */
[----:B------:R-:W-:Y:S01]  /*9ca0*/  FMUL.FTZ R190, R52, R90 ;  /* 0x0000005a34be7220 */ /* 0x000fe20000410000 */
[----:B------:R-:W-:Y:S01]  /*9cb0*/  F2FP.F16.E4M3.UNPACK_B R89, R89.H1 ;  /* 0x00000059ff59723e */ /* 0x000fe200030006ff */
[----:B------:R-:W-:Y:S01]  /*9cc0*/  IMAD.SHL.U32 R198, R198, 0x100, RZ ;  /* 0x00000100c6c67824 */ /* 0x000fe200078e00ff */
[----:B------:R-:W-:Y:S01]  /*9cd0*/  SHF.R.U32.HI R41, RZ, 0x10, R43 ;  /* 0x00000010ff297819 */ /* 0x000fe2000001162b */
[----:B------:R-:W-:Y:S01]  /*9ce0*/  HADD2.F32 R54, -RZ, R93.H0_H0 ;  /* 0x2000005dff367230 */ /* 0x000fe20000004100 */
[----:B------:R-:W-:Y:S01]  /*9cf0*/  F2FP.F16.E4M3.UNPACK_B R90, R53.H1 ;  /* 0x00000035ff5a723e */ /* 0x000fe200030006ff */
[----:B------:R-:W-:Y:S01]  /*9d00*/  FFMA.FTZ R53, R52, R185, -R55 ;  /* 0x000000b934357223 */ /* 0x000fe20000010837 */
[----:B------:R-:W-:Y:S01]  /*9d10*/  LOP3.LUT R43, R43, 0xff0000ff, RZ, 0xc0, !PT ;  /* 0xff0000ff2b2b7812 */ /* 0x000fe200078ec0ff */
[----:B------:R-:W-:-:S02]  /*9d20*/  HADD2.F32 R189, -RZ, R188.H0_H0 ;  /* 0x200000bcffbd7230 */ /* 0x000fc40000004100 */
[----:B------:R-:W-:Y:S01]  /*9d30*/  FFMA.FTZ R55, R183, R185, R190 ;  /* 0x000000b9b7377223 */ /* 0x000fe200000100be */
[----:B------:R-:W-:Y:S01]  /*9d40*/  HADD2.F32 R52, -RZ, R89.H0_H0 ;  /* 0x20000059ff347230 */ /* 0x000fe20000004100 */
[----:B------:R-:W-:Y:S01]  /*9d50*/  LOP3.LUT R198, R43, 0xff00, R198, 0xf8, !PT ;  /* 0x0000ff002bc67812 */ /* 0x000fe200078ef8c6 */
[----:B------:R-:W-:Y:S02]  /*9d60*/  HADD2.F32 R185, -RZ, R93.H1_H1 ;  /* 0x3000005dffb97230 */ /* 0x000fe40000004100 */
[-C--:B------:R-:W-:Y:S01]  /*9d70*/  FMUL.FTZ R191, R54, R189.reuse ;  /* 0x000000bd36bf7220 */ /* 0x080fe20000410000 */
[----:B------:R-:W-:Y:S02]  /*9d80*/  HADD2.F32 R190, -RZ, R188.H1_H1 ;  /* 0x300000bcffbe7230 */ /* 0x000fe40000004100 */
[----:B------:R-:W-:Y:S01]  /*9d90*/  FMUL.FTZ R189, R52, R189 ;  /* 0x000000bd34bd7220 */ /* 0x000fe20000410000 */
[----:B------:R-:W-:Y:S01]  /*9da0*/  IMAD.U32 R41, R41, 0x10000, RZ ;  /* 0x0001000029297824 */ /* 0x000fe200078e00ff */
[----:B------:R-:W-:Y:S01]  /*9db0*/  LOP3.LUT R43, R195, 0xff0000, R192, 0xf8, !PT ;  /* 0x00ff0000c32b7812 */ /* 0x000fe200078ef8c0 */
[----:B------:R-:W-:Y:S01]  /*9dc0*/  HADD2.F32 R89, -RZ, R89.H1_H1 ;  /* 0x30000059ff597230 */ /* 0x000fe20000004100 */
[----:B------:R-:W-:Y:S01]  /*9dd0*/  F2FP.F16.E4M3.UNPACK_B R93, R95 ;  /* 0x0000005fff5d723e */ /* 0x000fe200020006ff */
[--C-:B------:R-:W-:Y:S01]  /*9de0*/  HADD2.F32 R183, -RZ, R90.reuse.H0_H0 ;  /* 0x2000005affb77230 */ /* 0x100fe20000004100 */
[----:B------:R-:W-:Y:S01]  /*9df0*/  LOP3.LUT R41, R198, 0xff0000, R41, 0xf8, !PT ;  /* 0x00ff0000c6297812 */ /* 0x000fe200078ef829 */
[----:B------:R-:W-:-:S02]  /*9e00*/  HADD2.F32 R188, -RZ, R90.H1_H1 ;  /* 0x3000005affbc7230 */ /* 0x000fc40000004100 */
[-C--:B------:R-:W-:Y:S01]  /*9e10*/  FMUL.FTZ R90, R185, R190.reuse ;  /* 0x000000beb95a7220 */ /* 0x080fe20000410000 */
[C---:B------:R-:W-:Y:S01]  /*9e20*/  FMUL.FTZ R190, R89.reuse, R190 ;  /* 0x000000be59be7220 */ /* 0x040fe20000410000 */
[-C--:B------:R-:W-:Y:S01]  /*9e30*/  FFMA.FTZ R52, R52, R183.reuse, -R191 ;  /* 0x000000b734347223 */ /* 0x080fe200000108bf */
[----:B------:R-:W-:Y:S01]  /*9e40*/  FFMA.FTZ R54, R54, R183, R189 ;  /* 0x000000b736367223 */ /* 0x000fe200000100bd */
[-C--:B------:R-:W-:Y:S01]  /*9e50*/  FFMA.FTZ R89, R89, R188.reuse, -R90 ;  /* 0x000000bc59597223 */ /* 0x080fe2000001085a */
[----:B------:R-:W-:Y:S01]  /*9e60*/  F2FP.F16.E4M3.UNPACK_B R183, R41 ;  /* 0x00000029ffb7723e */ /* 0x000fe200020006ff */
[----:B------:R-:W-:Y:S01]  /*9e70*/  FFMA.FTZ R185, R185, R188, R190 ;  /* 0x000000bcb9b97223 */ /* 0x000fe200000100be */
[----:B------:R-:W-:Y:S01]  /*9e80*/  F2FP.F16.E4M3.UNPACK_B R90, R91 ;  /* 0x0000005bff5a723e */ /* 0x000fe200020006ff */
[----:B------:R-:W-:Y:S01]  /*9e90*/  HADD2.F32 R190, -RZ, R93.H0_H0 ;  /* 0x2000005dffbe7230 */ /* 0x000fe20000004100 */
[----:B------:R-:W-:Y:S01]  /*9ea0*/  F2FP.F16.E4M3.UNPACK_B R188, R43 ;  /* 0x0000002bffbc723e */ /* 0x000fe200020006ff */
[----:B------:R-:W-:Y:S01]  /*9eb0*/  HADD2.F32 R192, -RZ, R183.H0_H0 ;  /* 0x200000b7ffc07230 */ /* 0x000fe20000004100 */
[----:B------:R-:W-:Y:S01]  /*9ec0*/  F2FP.F16.E4M3.UNPACK_B R95, R95.H1 ;  /* 0x0000005fff5f723e */ /* 0x000fe200030006ff */
[----:B------:R-:W-:Y:S01]  /*9ed0*/  HADD2.F32 R189, -RZ, R90.H0_H0 ;  /* 0x2000005affbd7230 */ /* 0x000fe20000004100 */
[----:B------:R-:W-:Y:S01]  /*9ee0*/  F2FP.F16.E4M3.UNPACK_B R91, R91.H1 ;  /* 0x0000005bff5b723e */ /* 0x000fe200030006ff */
[----:B------:R-:W-:-:S02]  /*9ef0*/  HADD2.F32 R191, -RZ, R188.H0_H0 ;  /* 0x200000bcffbf7230 */ /* 0x000fc40000004100 */
[CC--:B------:R-:W-:Y:S01]  /*9f00*/  FMUL.FTZ R194, R190.reuse, R192.reuse ;  /* 0x000000c0bec27220 */ /* 0x0c0fe20000410000 */
[----:B------:R-:W-:Y:S02]  /*9f10*/  HADD2.F32 R93, -RZ, R93.H1_H1 ;  /* 0x3000005dff5d7230 */ /* 0x000fe40000004100 */
[C---:B------:R-:W-:Y:S01]  /*9f20*/  FMUL.FTZ R193, R189.reuse, R192 ;  /* 0x000000c0bdc17220 */ /* 0x040fe20000410000 */
[----:B------:R-:W-:Y:S01]  /*9f30*/  F2FP.F16.E4M3.UNPACK_B R192, R43.H1 ;  /* 0x0000002bffc0723e */ /* 0x000fe200030006ff */
[-C--:B------:R-:W-:Y:S01]  /*9f40*/  FFMA.FTZ R189, R189, R191.reuse, -R194 ;  /* 0x000000bfbdbd7223 */ /* 0x080fe200000108c2 */
[----:B------:R-:W-:Y:S02]  /*9f50*/  HADD2.F32 R183, -RZ, R183.H1_H1 ;  /* 0x300000b7ffb77230 */ /* 0x000fe40000004100 */
[----:B------:R-:W-:Y:S01]  /*9f60*/  FFMA.FTZ R190, R190, R191, R193 ;  /* 0x000000bfbebe7223 */ /* 0x000fe200000100c1 */
[----:B------:R-:W-:Y:S01]  /*9f70*/  F2FP.F16.E4M3.UNPACK_B R193, R41.H1 ;  /* 0x00000029ffc1723e */ /* 0x000fe200030006ff */
[----:B------:R-:W-:Y:S01]  /*9f80*/  HADD2.F32 R191, -RZ, R95.H0_H0 ;  /* 0x2000005fffbf7230 */ /* 0x000fe20000004100 */
[----:B------:R-:W-:Y:S01]  /*9f90*/  F2FP.SATFINITE.E4M3.F32.PACK_AB_MERGE_C R226, R226, R232, RZ ;  /* 0x000000e8e2e2723e */ /* 0x000fe200048070ff */
[----:B------:R-:W-:Y:S01]  /*9fa0*/  HADD2.F32 R41, -RZ, R91.H0_H0 ;  /* 0x2000005bff297230 */ /* 0x000fe20000004100 */
[----:B------:R-:W-:Y:S01]  /*9fb0*/  F2FP.SATFINITE.E4M3.F32.PACK_AB_MERGE_C R54, R185, R54, RZ ;  /* 0x00000036b936723e */ /* 0x000fe200048070ff */
[----:B------:R-:W-:Y:S01]  /*9fc0*/  HADD2.F32 R198, -RZ, R193.H0_H0 ;  /* 0x200000c1ffc67230 */ /* 0x000fe20000004100 */
[----:B------:R-:W-:Y:S01]  /*9fd0*/  F2FP.SATFINITE.E4M3.F32.PACK_AB_MERGE_C R227, R227, R230, R226 ;  /* 0x000000e6e3e3723e */ /* 0x000fe200048070e2 */
[----:B------:R-:W-:Y:S01]  /*9fe0*/  HADD2.F32 R194, -RZ, R192.H0_H0 ;  /* 0x200000c0ffc27230 */ /* 0x000fe20000004100 */
[----:B------:R-:W-:Y:S01]  /*9ff0*/  F2FP.SATFINITE.E4M3.F32.PACK_AB_MERGE_C R52, R89, R52, RZ ;  /* 0x000000345934723e */ /* 0x000fe200048070ff */
[----:B------:R-:W-:-:S02]  /*a000*/  HADD2.F32 R95, -RZ, R95.H1_H1 ;  /* 0x3000005fff5f7230 */ /* 0x000fc40000004100 */
[-C--:B------:R-:W-:Y:S01]  /*a010*/  FMUL.FTZ R202, R191, R198.reuse ;  /* 0x000000c6bfca7220 */ /* 0x080fe20000410000 */
[----:B------:R-:W-:Y:S01]  /*a020*/  FMUL.FTZ R198, R41, R198 ;  /* 0x000000c629c67220 */ /* 0x000fe20000410000 */
[----:B------:R-:W-:Y:S01]  /*a030*/  HADD2.F32 R91, -RZ, R91.H1_H1 ;  /* 0x3000005bff5b7230 */ /* 0x000fe20000004100 */
[----:B------:R-:W-:Y:S01]  /*a040*/  F2FP.SATFINITE.E4M3.F32.PACK_AB_MERGE_C R55, R55, R40, R54 ;  /* 0x000000283737723e */ /* 0x000fe20004807036 */
[-C--:B------:R-:W-:Y:S01]  /*a050*/  FFMA.FTZ R41, R41, R194.reuse, -R202 ;  /* 0x000000c229297223 */ /* 0x080fe200000108ca */
[----:B------:R-:W-:Y:S01]  /*a060*/  FFMA.FTZ R43, R191, R194, R198 ;  /* 0x000000c2bf2b7223 */ /* 0x000fe200000100c6 */
[----:B------:R-:W-:Y:S01]  /*a070*/  HADD2.F32 R194, -RZ, R193.H1_H1 ;  /* 0x300000c1ffc27230 */ /* 0x000fe20000004100 */
[----:B------:R-:W-:Y:S01]  /*a080*/  F2FP.SATFINITE.E4M3.F32.PACK_AB_MERGE_C R89, R53, R42, R52 ;  /* 0x0000002a3559723e */ /* 0x000fe20004807034 */
[----:B------:R-:W-:Y:S02]  /*a090*/  HADD2.F32 R192, -RZ, R192.H1_H1 ;  /* 0x300000c0ffc07230 */ /* 0x000fe40000004100 */
[----:B------:R-:W-:-:S02]  /*a0a0*/  HADD2.F32 R90, -RZ, R90.H1_H1 ;  /* 0x3000005aff5a7230 */ /* 0x000fc40000004100 */
[-C--:B------:R-:W-:Y:S01]  /*a0b0*/  FMUL.FTZ R198, R95, R194.reuse ;  /* 0x000000c25fc67220 */ /* 0x080fe20000410000 */
[C---:B------:R-:W-:Y:S01]  /*a0c0*/  FMUL.FTZ R194, R91.reuse, R194 ;  /* 0x000000c25bc27220 */ /* 0x040fe20000410000 */
[----:B------:R-:W-:Y:S02]  /*a0d0*/  HADD2.F32 R188, -RZ, R188.H1_H1 ;  /* 0x300000bcffbc7230 */ /* 0x000fe40000004100 */
[-C--:B------:R-:W-:Y:S01]  /*a0e0*/  FFMA.FTZ R198, R91, R192.reuse, -R198 ;  /* 0x000000c05bc67223 */ /* 0x080fe200000108c6 */
[----:B------:R-:W-:Y:S01]  /*a0f0*/  FFMA.FTZ R194, R95, R192, R194 ;  /* 0x000000c05fc27223 */ /* 0x000fe200000100c2 */
[CC--:B------:R-:W-:Y:S01]  /*a100*/  FMUL.FTZ R91, R93.reuse, R183.reuse ;  /* 0x000000b75d5b7220 */ /* 0x0c0fe20000410000 */
[----:B------:R-:W-:Y:S02]  /*a110*/  FMUL.FTZ R192, R90, R183 ;  /* 0x000000b75ac07220 */ /* 0x000fe40000410000 */
[----:B------:R-:W-:Y:S01]  /*a120*/  F2FP.SATFINITE.E4M3.F32.PACK_AB_MERGE_C R41, R198, R41, RZ ;  /* 0x00000029c629723e */ /* 0x000fe200048070ff */
[-C--:B------:R-:W-:Y:S01]  /*a130*/  FFMA.FTZ R90, R90, R188.reuse, -R91 ;  /* 0x000000bc5a5a7223 */ /* 0x080fe2000001085b */
[----:B------:R-:W-:Y:S01]  /*a140*/  FFMA.FTZ R93, R93, R188, R192 ;  /* 0x000000bc5d5d7223 */ /* 0x000fe200000100c0 */
[----:B------:R-:W-:-:S03]  /*a150*/  F2FP.SATFINITE.E4M3.F32.PACK_AB_MERGE_C R43, R194, R43, RZ ;  /* 0x0000002bc22b723e */ /* 0x000fc600048070ff */
[----:B------:R-:W-:Y:S01]  /*a160*/  F2FP.SATFINITE.E4M3.F32.PACK_AB_MERGE_C R91, R90, R189, R41 ;  /* 0x000000bd5a5b723e */ /* 0x000fe20004807029 */
[----:B------:R-:W-:Y:S01]  /*a170*/  IMAD.MOV.U32 R90, RZ, RZ, R227 ;  /* 0x000000ffff5a7224 */ /* 0x000fe200078e00e3 */
[----:B------:R-:W-:Y:S02]  /*a180*/  F2FP.SATFINITE.E4M3.F32.PACK_AB_MERGE_C R95, R93, R190, R43 ;  /* 0x000000be5d5f723e */ /* 0x000fe4000480702b */
[----:B------:R-:W-:-:S07]  /*a190*/  MOV R93, R55 ;  /* 0x00000037005d7202 */ /* 0x000fce0000000f00 */
.L_x_492:
[----:B------:R-:W-:Y:S05]  /*a1a0*/  BSYNC B3 ;  /* 0x0000000000037941 */ /* 0x000fea0003800000 */
.L_x_491:
[----:B------:R-:W-:-:S13]  /*a1b0*/  ISETP.GE.AND P4, PT, R187, R153, PT ;  /* 0x00000099bb00720c */ /* 0x000fda0003f86270 */
[--C-:B------:R-:W-:Y:S02]  /*a1c0*/  @!P4 SHF.R.S32.HI R41, RZ, 0x1f, R187.reuse ;  /* 0x0000001fff29c819 */ /* 0x100fe400000114bb */
[----:B------:R-:W-:-:S04]  /*a1d0*/  @!P4 IADD3 R43, P5, P6, R116, R142, R187 ;  /* 0x0000008e742bc210 */ /* 0x000fc80007ebe0bb */
[----:B------:R-:W-:Y:S02]  /*a1e0*/  @!P4 IADD3.X R52, R0, R178, R41, P5, P6 ;  /* 0x000000b20034c210 */ /* 0x000fe40002fec429 */
[----:B------:R-:W-:-:S05]  /*a1f0*/  IADD3 R40, P5, R186, R126, RZ ;  /* 0x0000007eba287210 */ /* 0x000fca0007fbe0ff */
[----:B------:R-:W-:Y:S01]  /*a200*/  IMAD.X R41, R184, 0x1, R127, P5 ;  /* 0x00000001b8297824 */ /* 0x000fe200028e067f */
[----:B------:R-:W-:-:S04]  /*a210*/  @!P4 IADD3 R42, P5, R43, R126, RZ ;  /* 0x0000007e2b2ac210 */ /* 0x000fc80007fbe0ff */
[----:B0-----:R0:W-:Y:S01]  /*a220*/  STG.E.128 desc[UR54][R40.64], R88 ;  /* 0x0000005828007986 */ /* 0x0011e2000c101d36 */
[----:B------:R-:W-:-:S05]  /*a230*/  @!P4 IMAD.X R43, R52, 0x1, R127, P5 ;  /* 0x00000001342bc824 */ /* 0x000fca00028e067f */
[----:B-1----:R0:W-:Y:S03]  /*a240*/  @!P4 STG.E.128 desc[UR54][R42.64], R92 ;  /* 0x0000005c2a00c986 */ /* 0x0021e6000c101d36 */
.L_x_490:
[----:B------:R-:W-:Y:S05]  /*a250*/  BSYNC B2 ;  /* 0x0000000000027941 */ /* 0x000fea0003800000 */
.L_x_489:
[----:B------:R-:W-:Y:S01]  /*a260*/  ISETP.NE.AND P4, PT, R33, RZ, PT ;  /* 0x000000ff2100720c */ /* 0x000fe20003f85270 */
[----:B------:R-:W-:-:S12]  /*a270*/  BSSY B2, `(.L_x_493) ;  /* 0x00000f5000027945 */ /* 0x000fd80003800000 */
[----:B------:R-:W-:Y:S05]  /*a280*/  @!P4 BRA `(.L_x_494) ;  /* 0x0000000c00ccc947 */ /* 0x000fea0003800000 */
[----:B0-----:R-:W-:Y:S01]  /*a290*/  SEL R40, R97, R158, !P3 ;  /* 0x0000009e61287207 */ /* 0x001fe20005800000 */
[----:B------:R-:W-:Y:S01]  /*a2a0*/  BSSY B3, `(.L_x_495) ;  /* 0x00000e7000037945 */ /* 0x000fe20003800000 */
[----:B------:R-:W-:Y:S02]  /*a2b0*/  IADD3 R89, P4, P5, R116, R142, R25 ;  /* 0x0000008e74597210 */ /* 0x000fe40007d9e019 */
[----:B------:R-:W-:Y:S02]  /*a2c0*/  SHF.R.S32.HI R41, RZ, 0x1f, R40 ;  /* 0x0000001fff297819 */ /* 0x000fe40000011428 */
[----:B------:R-:W-:Y:S02]  /*a2d0*/  IADD3.X R88, R0, R178, R29, P4, P5 ;  /* 0x000000b200587210 */ /* 0x000fe400027ea41d */
[----:B------:R-:W-:Y:S02]  /*a2e0*/  LEA.HI R40, R41, R40, RZ, 0x5 ;  /* 0x0000002829287211 */ /* 0x000fe400078f28ff */
[----:B------:R-:W-:-:S02]  /*a2f0*/  ISETP.GE.AND P4, PT, R169, R136, PT ;  /* 0x00000088a900720c */ /* 0x000fc40003f86270 */
[----:B------:R-:W-:-:S04]  /*a300*/  LEA.HI.SX32 R40, R40, R21, 0x1b ;  /* 0x0000001528287211 */ /* 0x000fc800078fdaff */
[----:B------:R-:W-:Y:S02]  /*a310*/  SHF.R.S32.HI R41, RZ, 0x1f, R40 ;  /* 0x0000001fff297819 */ /* 0x000fe40000011428 */
[----:B------:R-:W-:Y:S02]  /*a320*/  SHF.L.U32 R91, R40, 0x4, RZ ;  /* 0x00000004285b7819 */ /* 0x000fe400000006ff */
[----:B------:R-:W-:Y:S02]  /*a330*/  LEA.HI R41, R41, R40, RZ, 0x2 ;  /* 0x0000002829297211 */ /* 0x000fe400078f10ff */
[----:B------:R-:W-:Y:S02]  /*a340*/  LOP3.LUT R40, R172, 0x30, R91, 0xf8, !PT ;  /* 0x00000030ac287812 */ /* 0x000fe400078ef85b */
[----:B------:R-:W-:Y:S02]  /*a350*/  SHF.R.S32.HI R41, RZ, 0x2, R41 ;  /* 0x00000002ff297819 */ /* 0x000fe40000011429 */
[----:B------:R-:W-:-:S03]  /*a360*/  LOP3.LUT R40, R40, R173, RZ, 0x3c, !PT ;  /* 0x000000ad28287212 */ /* 0x000fc600078e3cff */
[----:B------:R-:W-:-:S04]  /*a370*/  IMAD R41, R41, 0x2800, R174 ;  /* 0x0000280029297824 */ /* 0x000fc800078e02ae */
[----:B------:R-:W-:Y:S02]  /*a380*/  IMAD.IADD R40, R41, 0x1, R40 ;  /* 0x0000000129287824 */ /* 0x000fe400078e0228 */
[C---:B------:R-:W-:Y:S02]  /*a390*/  IMAD R41, R19.reuse, 0x7800, R134 ;  /* 0x0000780013297824 */ /* 0x040fe400078e0286 */
[----:B------:R-:W-:Y:S02]  /*a3a0*/  IMAD R43, R19, 0x7800, R40 ;  /* 0x00007800132b7824 */ /* 0x000fe400078e0228 */
[C---:B------:R-:W-:Y:S02]  /*a3b0*/  IMAD.IADD R41, R18.reuse, 0x1, R41 ;  /* 0x0000000112297824 */ /* 0x040fe400078e0229 */
[----:B------:R-:W-:-:S04]  /*a3c0*/  IMAD.IADD R52, R18, 0x1, R43 ;  /* 0x0000000112347824 */ /* 0x000fc800078e022b */
[----:B------:R-:W0:Y:S04]  /*a3d0*/  LDS.128 R40, [R41+0x1a400] ;  /* 0x01a4000029287984 */ /* 0x000e280000000c00 */
[----:B------:R-:W1:Y:S01]  /*a3e0*/  LDS.128 R52, [R52+0x1a400] ;  /* 0x01a4000034347984 */ /* 0x000e620000000c00 */
[----:B------:R-:W-:Y:S05]  /*a3f0*/  @P4 BRA `(.L_x_496) ;  /* 0x0000000c00444947 */ /* 0x000fea0003800000 */
[----:B------:R-:W-:Y:S02]  /*a400*/  SHF.R.U32.HI R185, RZ, 0x8, R57 ;  /* 0x00000008ffb97819 */ /* 0x000fe40000011639 */
[--C-:B------:R-:W-:Y:S02]  /*a410*/  SHF.R.U32.HI R183, RZ, 0x8, R47.reuse ;  /* 0x00000008ffb77819 */ /* 0x100fe4000001162f */
[----:B------:R-:W-:Y:S02]  /*a420*/  LOP3.LUT R92, R47, 0xff0000ff, RZ, 0xc0, !PT ;  /* 0xff0000ff2f5c7812 */ /* 0x000fe400078ec0ff */
[----:B------:R-:W-:Y:S01]  /*a430*/  SHF.R.U32.HI R46, RZ, 0x10, R47 ;  /* 0x00000010ff2e7819 */ /* 0x000fe2000001162f */
[----:B------:R-:W-:Y:S01]  /*a440*/  IMAD.SHL.U32 R47, R185, 0x100, RZ ;  /* 0x00000100b92f7824 */ /* 0x000fe200078e00ff */
[----:B------:R-:W-:Y:S01]  /*a450*/  SHF.R.U32.HI R93, RZ, 0x8, R45 ;  /* 0x00000008ff5d7819 */ /* 0x000fe2000001162d */
[----:B------:R-:W-:Y:S01]  /*a460*/  IMAD.SHL.U32 R183, R183, 0x100, RZ ;  /* 0x00000100b7b77824 */ /* 0x000fe200078e00ff */
[----:B------:R-:W-:Y:S01]  /*a470*/  LOP3.LUT R44, R57, 0xff0000ff, RZ, 0xc0, !PT ;  /* 0xff0000ff392c7812 */ /* 0x000fe200078ec0ff */
[----:B------:R-:W-:Y:S01]  /*a480*/  IMAD.U32 R46, R46, 0x10000, RZ ;  /* 0x000100002e2e7824 */ /* 0x000fe200078e00ff */
[----:B------:R-:W-:Y:S01]  /*a490*/  SHF.R.U32.HI R184, RZ, 0x10, R57 ;  /* 0x00000010ffb87819 */ /* 0x000fe20000011639 */
[----:B------:R-:W-:Y:S01]  /*a4a0*/  IMAD.SHL.U32 R93, R93, 0x100, RZ ;  /* 0x000001005d5d7824 */ /* 0x000fe200078e00ff */
[----:B------:R-:W-:Y:S01]  /*a4b0*/  SHF.R.U32.HI R95, RZ, 0x8, R59 ;  /* 0x00000008ff5f7819 */ /* 0x000fe2000001163b */
[----:B-1----:R-:W-:Y:S01]  /*a4c0*/  IMAD.MOV.U32 R57, RZ, RZ, R52 ;  /* 0x000000ffff397224 */ /* 0x002fe200078e0034 */
[----:B------:R-:W-:Y:S01]  /*a4d0*/  LOP3.LUT R44, R44, 0xff00, R47, 0xf8, !PT ;  /* 0x0000ff002c2c7812 */ /* 0x000fe200078ef82f */
[----:B------:R-:W-:Y:S01]  /*a4e0*/  IMAD.U32 R47, R184, 0x10000, RZ ;  /* 0x00010000b82f7824 */ /* 0x000fe200078e00ff */
[----:B------:R-:W-:Y:S01]  /*a4f0*/  LOP3.LUT R58, R59, 0xff0000ff, RZ, 0xc0, !PT ;  /* 0xff0000ff3b3a7812 */ /* 0x000fe200078ec0ff */
[----:B0-----:R-:W-:Y:S01]  /*a500*/  IMAD.MOV.U32 R52, RZ, RZ, R42 ;  /* 0x000000ffff347224 */ /* 0x001fe200078e002a */
[----:B------:R-:W-:-:S02]  /*a510*/  SHF.R.U32.HI R94, RZ, 0x10, R59 ;  /* 0x00000010ff5e7819 */ /* 0x000fc4000001163b */
[----:B------:R-:W-:Y:S02]  /*a520*/  LOP3.LUT R90, R45, 0xff0000ff, RZ, 0xc0, !PT ;  /* 0xff0000ff2d5a7812 */ /* 0x000fe400078ec0ff */
[----:B------:R-:W-:Y:S02]  /*a530*/  SHF.L.U32 R59, R95, 0x8, RZ ;  /* 0x000000085f3b7819 */ /* 0x000fe400000006ff */
[----:B------:R-:W-:Y:S02]  /*a540*/  MOV R56, R40 ;  /* 0x0000002800387202 */ /* 0x000fe40000000f00 */
[----:B------:R-:W-:Y:S02]  /*a550*/  LOP3.LUT R95, R90, 0xff00, R93, 0xf8, !PT ;  /* 0x0000ff005a5f7812 */ /* 0x000fe400078ef85d */
[----:B------:R-:W-:Y:S02]  /*a560*/  LOP3.LUT R40, R58, 0xff00, R59, 0xf8, !PT ;  /* 0x0000ff003a287812 */ /* 0x000fe400078ef83b */
[----:B------:R-:W-:-:S02]  /*a570*/  LOP3.LUT R44, R44, 0xff0000, R47, 0xf8, !PT ;  /* 0x00ff00002c2c7812 */ /* 0x000fc400078ef82f */
[----:B------:R-:W-:Y:S02]  /*a580*/  F2FP.F16.E4M3.UNPACK_B R93, R179.H1 ;  /* 0x000000b3ff5d723e */ /* 0x000fe400030006ff */
[----:B------:R-:W-:Y:S02]  /*a590*/  F2FP.F16.E4M3.UNPACK_B R90, R57.H1 ;  /* 0x00000039ff5a723e */ /* 0x000fe400030006ff */
[----:B------:R-:W-:Y:S01]  /*a5a0*/  SHF.L.U32 R47, R94, 0x10, RZ ;  /* 0x000000105e2f7819 */ /* 0x000fe200000006ff */
[--C-:B------:R-:W-:Y:S01]  /*a5b0*/  HADD2.F32 R42, -RZ, R93.reuse.H0_H0 ;  /* 0x2000005dff2a7230 */ /* 0x100fe20000004100 */
[----:B------:R-:W-:Y:S01]  /*a5c0*/  F2FP.F16.E4M3.UNPACK_B R58, R56.H1 ;  /* 0x00000038ff3a723e */ /* 0x000fe200030006ff */
[----:B------:R-:W-:Y:S01]  /*a5d0*/  HADD2.F32 R59, -RZ, R90.H0_H0 ;  /* 0x2000005aff3b7230 */ /* 0x000fe20000004100 */
[----:B------:R-:W-:Y:S01]  /*a5e0*/  LOP3.LUT R183, R92, 0xff00, R183, 0xf8, !PT ;  /* 0x0000ff005cb77812 */ /* 0x000fe200078ef8b7 */
[----:B------:R-:W-:Y:S01]  /*a5f0*/  HADD2.F32 R93, -RZ, R93.H1_H1 ;  /* 0x3000005dff5d7230 */ /* 0x000fe20000004100 */
[----:B------:R-:W-:-:S02]  /*a600*/  F2FP.F16.E4M3.UNPACK_B R92, R181.H1 ;  /* 0x000000b5ff5c723e */ /* 0x000fc400030006ff */
[----:B------:R-:W-:Y:S01]  /*a610*/  SHF.R.U32.HI R45, RZ, 0x10, R45 ;  /* 0x00000010ff2d7819 */ /* 0x000fe2000001162d */
[-C--:B------:R-:W-:Y:S01]  /*a620*/  FMUL.FTZ R186, R59, R42.reuse ;  /* 0x0000002a3bba7220 */ /* 0x080fe20000410000 */
[----:B------:R-:W-:Y:S01]  /*a630*/  LOP3.LUT R40, R40, 0xff0000, R47, 0xf8, !PT ;  /* 0x00ff000028287812 */ /* 0x000fe200078ef82f */
[----:B------:R-:W-:Y:S01]  /*a640*/  HADD2.F32 R47, -RZ, R58.H0_H0 ;  /* 0x2000003aff2f7230 */ /* 0x000fe20000004100 */
[----:B------:R-:W-:Y:S01]  /*a650*/  F2FP.F16.E4M3.UNPACK_B R179, R179 ;  /* 0x000000b3ffb3723e */ /* 0x000fe200020006ff */
[--C-:B------:R-:W-:Y:S01]  /*a660*/  HADD2.F32 R94, -RZ, R92.reuse.H0_H0 ;  /* 0x2000005cff5e7230 */ /* 0x100fe20000004100 */
[----:B------:R-:W-:Y:S01]  /*a670*/  F2FP.F16.E4M3.UNPACK_B R181, R181 ;  /* 0x000000b5ffb5723e */ /* 0x000fe200020006ff */
[----:B------:R-:W-:Y:S02]  /*a680*/  IMAD.U32 R184, R45, 0x10000, RZ ;  /* 0x000100002db87824 */ /* 0x000fe400078e00ff */
[----:B------:R-:W-:Y:S01]  /*a690*/  FMUL.FTZ R188, R47, R42 ;  /* 0x0000002a2fbc7220 */ /* 0x000fe20000410000 */
[----:B------:R-:W-:Y:S01]  /*a6a0*/  LOP3.LUT R42, R183, 0xff0000, R46, 0xf8, !PT ;  /* 0x00ff0000b72a7812 */ /* 0x000fe200078ef82e */
[-C--:B------:R-:W-:Y:S01]  /*a6b0*/  FFMA.FTZ R46, R47, R94.reuse, -R186 ;  /* 0x0000005e2f2e7223 */ /* 0x080fe200000108ba */
[----:B------:R-:W-:Y:S01]  /*a6c0*/  HADD2.F32 R183, -RZ, R179.H0_H0 ;  /* 0x200000b3ffb77230 */ /* 0x000fe20000004100 */
[----:B------:R-:W-:Y:S01]  /*a6d0*/  LOP3.LUT R45, R95, 0xff0000, R184, 0xf8, !PT ;  /* 0x00ff00005f2d7812 */ /* 0x000fe200078ef8b8 */
[----:B------:R-:W-:Y:S01]  /*a6e0*/  FFMA.FTZ R47, R59, R94, R188 ;  /* 0x0000005e3b2f7223 */ /* 0x000fe200000100bc */
[----:B------:R-:W-:Y:S01]  /*a6f0*/  HADD2.F32 R95, -RZ, R92.H1_H1 ;  /* 0x3000005cff5f7230 */ /* 0x000fe20000004100 */
[----:B------:R-:W-:Y:S01]  /*a700*/  F2FP.F16.E4M3.UNPACK_B R92, R57 ;  /* 0x00000039ff5c723e */ /* 0x000fe200020006ff */
[----:B------:R-:W-:-:S02]  /*a710*/  HADD2.F32 R59, -RZ, R58.H1_H1 ;  /* 0x3000003aff3b7230 */ /* 0x000fc40000004100 */
[----:B------:R-:W-:Y:S01]  /*a720*/  HADD2.F32 R94, -RZ, R90.H1_H1 ;  /* 0x3000005aff5e7230 */ /* 0x000fe20000004100 */
[----:B------:R-:W-:Y:S01]  /*a730*/  F2FP.F16.E4M3.UNPACK_B R90, R56 ;  /* 0x00000038ff5a723e */ /* 0x000fe200020006ff */
[----:B------:R-:W-:Y:S02]  /*a740*/  HADD2.F32 R179, -RZ, R179.H1_H1 ;  /* 0x300000b3ffb37230 */ /* 0x000fe40000004100 */
[CC--:B------:R-:W-:Y:S01]  /*a750*/  FMUL.FTZ R185, R59.reuse, R93.reuse ;  /* 0x0000005d3bb97220 */ /* 0x0c0fe20000410000 */
[C---:B------:R-:W-:Y:S01]  /*a760*/  FMUL.FTZ R56, R94.reuse, R93 ;  /* 0x0000005d5e387220 */ /* 0x040fe20000410000 */
[----:B------:R-:W-:Y:S02]  /*a770*/  HADD2.F32 R93, -RZ, R92.H0_H0 ;  /* 0x2000005cff5d7230 */ /* 0x000fe40000004100 */
[----:B------:R-:W-:Y:S02]  /*a780*/  HADD2.F32 R58, -RZ, R90.H0_H0 ;  /* 0x2000005aff3a7230 */ /* 0x000fe40000004100 */
[-C--:B------:R-:W-:Y:S01]  /*a790*/  FFMA.FTZ R57, R59, R95.reuse, -R56 ;  /* 0x0000005f3b397223 */ /* 0x080fe20000010838 */
[----:B------:R-:W-:Y:S01]  /*a7a0*/  FFMA.FTZ R56, R94, R95, R185 ;  /* 0x0000005f5e387223 */ /* 0x000fe200000100b9 */
[----:B------:R-:W-:-:S02]  /*a7b0*/  HADD2.F32 R59, -RZ, R181.H0_H0 ;  /* 0x200000b5ff3b7230 */ /* 0x000fc40000004100 */
[CC--:B------:R-:W-:Y:S01]  /*a7c0*/  FMUL.FTZ R95, R93.reuse, R183.reuse ;  /* 0x000000b75d5f7220 */ /* 0x0c0fe20000410000 */
[C---:B------:R-:W-:Y:S01]  /*a7d0*/  FMUL.FTZ R184, R58.reuse, R183 ;  /* 0x000000b73ab87220 */ /* 0x040fe20000410000 */
[----:B------:R-:W-:Y:S01]  /*a7e0*/  HADD2.F32 R94, -RZ, R92.H1_H1 ;  /* 0x3000005cff5e7230 */ /* 0x000fe20000004100 */
[----:B------:R-:W-:Y:S01]  /*a7f0*/  F2FP.F16.E4M3.UNPACK_B R92, R52.H1 ;  /* 0x00000034ff5c723e */ /* 0x000fe200030006ff */
[----:B------:R-:W-:Y:S02]  /*a800*/  HADD2.F32 R90, -RZ, R90.H1_H1 ;  /* 0x3000005aff5a7230 */ /* 0x000fe40000004100 */
[-C--:B------:R-:W-:Y:S01]  /*a810*/  FFMA.FTZ R58, R58, R59.reuse, -R95 ;  /* 0x0000003b3a3a7223 */ /* 0x080fe2000001085f */
[----:B------:R-:W-:Y:S01]  /*a820*/  FFMA.FTZ R59, R93, R59, R184 ;  /* 0x0000003b5d3b7223 */ /* 0x000fe200000100b8 */
[----:B------:R-:W-:Y:S02]  /*a830*/  HADD2.F32 R181, -RZ, R181.H1_H1 ;  /* 0x300000b5ffb57230 */ /* 0x000fe40000004100 */
[-C--:B------:R-:W-:Y:S01]  /*a840*/  FMUL.FTZ R93, R94, R179.reuse ;  /* 0x000000b35e5d7220 */ /* 0x080fe20000410000 */
[----:B------:R-:W-:Y:S01]  /*a850*/  F2FP.F16.E4M3.UNPACK_B R184, R180.H1 ;  /* 0x000000b4ffb8723e */ /* 0x000fe200030006ff */
[C---:B------:R-:W-:Y:S01]  /*a860*/  FMUL.FTZ R187, R90.reuse, R179 ;  /* 0x000000b35abb7220 */ /* 0x040fe20000410000 */
[----:B------:R-:W-:Y:S01]  /*a870*/  F2FP.F16.E4M3.UNPACK_B R95, R54.H1 ;  /* 0x00000036ff5f723e */ /* 0x000fe200030006ff */
[----:B------:R-:W-:Y:S01]  /*a880*/  FFMA.FTZ R93, R90, R181, -R93 ;  /* 0x000000b55a5d7223 */ /* 0x000fe2000001085d */
[----:B------:R-:W-:Y:S01]  /*a890*/  F2FP.F16.E4M3.UNPACK_B R183, R182.H1 ;  /* 0x000000b6ffb7723e */ /* 0x000fe200030006ff */
[----:B------:R-:W-:-:S02]  /*a8a0*/  HADD2.F32 R185, -RZ, R184.H0_H0 ;  /* 0x200000b8ffb97230 */ /* 0x000fc40000004100 */
[----:B------:R-:W-:Y:S01]  /*a8b0*/  FFMA.FTZ R90, R94, R181, R187 ;  /* 0x000000b55e5a7223 */ /* 0x000fe200000100bb */
[----:B------:R-:W-:Y:S01]  /*a8c0*/  HADD2.F32 R179, -RZ, R95.H0_H0 ;  /* 0x2000005fffb37230 */ /* 0x000fe20000004100 */
[----:B------:R-:W-:Y:S01]  /*a8d0*/  F2FP.F16.E4M3.UNPACK_B R180, R180 ;  /* 0x000000b4ffb4723e */ /* 0x000fe200020006ff */
[----:B------:R-:W-:Y:S01]  /*a8e0*/  HADD2.F32 R94, -RZ, R92.H0_H0 ;  /* 0x2000005cff5e7230 */ /* 0x000fe20000004100 */
[----:B------:R-:W-:Y:S01]  /*a8f0*/  F2FP.F16.E4M3.UNPACK_B R52, R52 ;  /* 0x00000034ff34723e */ /* 0x000fe200020006ff */
[----:B------:R-:W-:Y:S02]  /*a900*/  HADD2.F32 R188, -RZ, R184.H1_H1 ;  /* 0x300000b8ffbc7230 */ /* 0x000fe40000004100 */
[-C--:B------:R-:W-:Y:S01]  /*a910*/  FMUL.FTZ R187, R179, R185.reuse ;  /* 0x000000b9b3bb7220 */ /* 0x080fe20000410000 */
[----:B------:R-:W-:Y:S02]  /*a920*/  HADD2.F32 R184, -RZ, R183.H0_H0 ;  /* 0x200000b7ffb87230 */ /* 0x000fe40000004100 */
[----:B------:R-:W-:Y:S01]  /*a930*/  FMUL.FTZ R190, R94, R185 ;  /* 0x000000b95ebe7220 */ /* 0x000fe20000410000 */
[----:B------:R-:W-:Y:S01]  /*a940*/  HADD2.F32 R181, -RZ, R95.H1_H1 ;  /* 0x3000005fffb57230 */ /* 0x000fe20000004100 */
[----:B------:R-:W-:Y:S01]  /*a950*/  F2FP.F16.E4M3.UNPACK_B R182, R182 ;  /* 0x000000b6ffb6723e */ /* 0x000fe200020006ff */
[----:B------:R-:W-:-:S02]  /*a960*/  HADD2.F32 R95, -RZ, R92.H1_H1 ;  /* 0x3000005cff5f7230 */ /* 0x000fc40000004100 */
[-C--:B------:R-:W-:Y:S01]  /*a970*/  FFMA.FTZ R92, R94, R184.reuse, -R187 ;  /* 0x000000b85e5c7223 */ /* 0x080fe200000108bb */
[----:B------:R-:W-:Y:S01]  /*a980*/  FFMA.FTZ R94, R179, R184, R190 ;  /* 0x000000b8b35e7223 */ /* 0x000fe200000100be */
[----:B------:R-:W-:Y:S01]  /*a990*/  F2FP.F16.E4M3.UNPACK_B R179, R54 ;  /* 0x00000036ffb3723e */ /* 0x000fe200020006ff */
[----:B------:R-:W-:Y:S02]  /*a9a0*/  HADD2.F32 R186, -RZ, R183.H1_H1 ;  /* 0x300000b7ffba7230 */ /* 0x000fe40000004100 */
[-C--:B------:R-:W-:Y:S01]  /*a9b0*/  FMUL.FTZ R192, R181, R188.reuse ;  /* 0x000000bcb5c07220 */ /* 0x080fe20000410000 */
[----:B------:R-:W-:Y:S01]  /*a9c0*/  FMUL.FTZ R188, R95, R188 ;  /* 0x000000bc5fbc7220 */ /* 0x000fe20000410000 */
[--C-:B------:R-:W-:Y:S01]  /*a9d0*/  HADD2.F32 R183, -RZ, R180.reuse.H0_H0 ;  /* 0x200000b4ffb77230 */ /* 0x100fe20000004100 */
[----:B------:R-:W-:Y:S01]  /*a9e0*/  F2FP.SATFINITE.E4M3.F32.PACK_AB_MERGE_C R46, R57, R46, RZ ;  /* 0x0000002e392e723e */ /* 0x000fe200048070ff */
[----:B------:R-:W-:Y:S02]  /*a9f0*/  HADD2.F32 R184, -RZ, R180.H1_H1 ;  /* 0x300000b4ffb87230 */ /* 0x000fe40000004100 */
[----:B------:R-:W-:Y:S01]  /*aa00*/  FFMA.FTZ R189, R181, R186, R188 ;  /* 0x000000bab5bd7223 */ /* 0x000fe200000100bc */
[----:B------:R-:W-:-:S02]  /*aa10*/  HADD2.F32 R180, -RZ, R179.H0_H0 ;  /* 0x200000b3ffb47230 */ /* 0x000fc40000004100 */
[----:B------:R-:W-:Y:S01]  /*aa20*/  FFMA.FTZ R95, R95, R186, -R192 ;  /* 0x000000ba5f5f7223 */ /* 0x000fe200000108c0 */
[----:B------:R-:W-:Y:S01]  /*aa30*/  HADD2.F32 R54, -RZ, R52.H0_H0 ;  /* 0x20000034ff367230 */ /* 0x000fe20000004100 */
[----:B------:R-:W-:Y:S01]  /*aa40*/  F2FP.F16.E4M3.UNPACK_B R57, R41 ;  /* 0x00000029ff39723e */ /* 0x000fe200020006ff */
[----:B------:R-:W-:Y:S02]  /*aa50*/  HADD2.F32 R179, -RZ, R179.H1_H1 ;  /* 0x300000b3ffb37230 */ /* 0x000fe40000004100 */
[-C--:B------:R-:W-:Y:S01]  /*aa60*/  FMUL.FTZ R185, R180, R183.reuse ;  /* 0x000000b7b4b97220 */ /* 0x080fe20000410000 */
[----:B------:R-:W-:Y:S02]  /*aa70*/  HADD2.F32 R181, -RZ, R182.H0_H0 ;  /* 0x200000b6ffb57230 */ /* 0x000fe40000004100 */
[----:B------:R-:W-:Y:S01]  /*aa80*/  FMUL.FTZ R183, R54, R183 ;  /* 0x000000b736b77220 */ /* 0x000fe20000410000 */
[----:B------:R-:W-:Y:S02]  /*aa90*/  HADD2.F32 R52, -RZ, R52.H1_H1 ;  /* 0x30000034ff347230 */ /* 0x000fe40000004100 */
[----:B------:R-:W-:Y:S01]  /*aaa0*/  FMUL.FTZ R187, R179, R184 ;  /* 0x000000b8b3bb7220 */ /* 0x000fe20000410000 */
[----:B------:R-:W-:-:S02]  /*aab0*/  HADD2.F32 R182, -RZ, R182.H1_H1 ;  /* 0x300000b6ffb67230 */ /* 0x000fc40000004100 */
[-C--:B------:R-:W-:Y:S01]  /*aac0*/  FFMA.FTZ R185, R54, R181.reuse, -R185 ;  /* 0x000000b536b97223 */ /* 0x080fe200000108b9 */
[----:B------:R-:W-:Y:S01]  /*aad0*/  FFMA.FTZ R54, R180, R181, R183 ;  /* 0x000000b5b4367223 */ /* 0x000fe200000100b7 */
[C---:B------:R-:W-:Y:S01]  /*aae0*/  FMUL.FTZ R184, R52.reuse, R184 ;  /* 0x000000b834b87220 */ /* 0x040fe20000410000 */
[----:B------:R-:W-:Y:S01]  /*aaf0*/  F2FP.SATFINITE.E4M3.F32.PACK_AB_MERGE_C R95, R95, R92, RZ ;  /* 0x0000005c5f5f723e */ /* 0x000fe200048070ff */
[-C--:B------:R-:W-:Y:S01]  /*ab00*/  FFMA.FTZ R180, R52, R182.reuse, -R187 ;  /* 0x000000b634b47223 */ /* 0x080fe200000108bb */
[----:B------:R-:W-:Y:S01]  /*ab10*/  F2FP.SATFINITE.E4M3.F32.PACK_AB_MERGE_C R52, R56, R47, RZ ;  /* 0x0000002f3834723e */ /* 0x000fe200048070ff */
[----:B------:R-:W-:Y:S01]  /*ab20*/  FFMA.FTZ R179, R179, R182, R184 ;  /* 0x000000b6b3b37223 */ /* 0x000fe200000100b8 */
[----:B------:R-:W-:Y:S01]  /*ab30*/  F2FP.SATFINITE.E4M3.F32.PACK_AB_MERGE_C R47, R93, R58, R46 ;  /* 0x0000003a5d2f723e */ /* 0x000fe2000480702e */
[----:B------:R-:W-:Y:S01]  /*ab40*/  HADD2.F32 R56, -RZ, R57.H0_H0 ;  /* 0x20000039ff387230 */ /* 0x000fe20000004100 */
[----:B------:R-:W-:Y:S02]  /*ab50*/  F2FP.F16.E4M3.UNPACK_B R92, R53 ;  /* 0x00000035ff5c723e */ /* 0x000fe400020006ff */
[----:B------:R-:W-:-:S02]  /*ab60*/  F2FP.F16.E4M3.UNPACK_B R58, R45 ;  /* 0x0000002dff3a723e */ /* 0x000fc400020006ff */
[----:B------:R-:W-:Y:S02]  /*ab70*/  F2FP.SATFINITE.E4M3.F32.PACK_AB_MERGE_C R189, R189, R94, RZ ;  /* 0x0000005ebdbd723e */ /* 0x000fe400048070ff */
[----:B------:R-:W-:Y:S01]  /*ab80*/  F2FP.SATFINITE.E4M3.F32.PACK_AB_MERGE_C R52, R90, R59, R52 ;  /* 0x0000003b5a34723e */ /* 0x000fe20004807034 */
[----:B------:R-:W-:Y:S01]  /*ab90*/  HADD2.F32 R59, -RZ, R92.H0_H0 ;  /* 0x2000005cff3b7230 */ /* 0x000fe20000004100 */
[----:B------:R-:W-:Y:S01]  /*aba0*/  F2FP.F16.E4M3.UNPACK_B R90, R44 ;  /* 0x0000002cff5a723e */ /* 0x000fe200020006ff */
[----:B------:R-:W-:Y:S01]  /*abb0*/  HADD2.F32 R94, -RZ, R58.H0_H0 ;  /* 0x2000003aff5e7230 */ /* 0x000fe20000004100 */
[----:B------:R-:W-:Y:S01]  /*abc0*/  F2FP.SATFINITE.E4M3.F32.PACK_AB_MERGE_C R54, R179, R54, R189 ;  /* 0x00000036b336723e */ /* 0x000fe200048070bd */
[----:B------:R-:W-:Y:S01]  /*abd0*/  HADD2.F32 R92, -RZ, R92.H1_H1 ;  /* 0x3000005cff5c7230 */ /* 0x000fe20000004100 */
[----:B------:R-:W-:Y:S01]  /*abe0*/  F2FP.SATFINITE.E4M3.F32.PACK_AB_MERGE_C R46, R180, R185, R95 ;  /* 0x000000b9b42e723e */ /* 0x000fe2000480705f */
[----:B------:R-:W-:Y:S02]  /*abf0*/  HADD2.F32 R93, -RZ, R90.H0_H0 ;  /* 0x2000005aff5d7230 */ /* 0x000fe40000004100 */
[-C--:B------:R-:W-:Y:S01]  /*ac00*/  FMUL.FTZ R179, R59, R94.reuse ;  /* 0x0000005e3bb37220 */ /* 0x080fe20000410000 */
[----:B------:R-:W-:Y:S01]  /*ac10*/  FMUL.FTZ R94, R56, R94 ;  /* 0x0000005e385e7220 */ /* 0x000fe20000410000 */
[----:B------:R-:W-:Y:S01]  /*ac20*/  HADD2.F32 R95, -RZ, R58.H1_H1 ;  /* 0x3000003aff5f7230 */ /* 0x000fe20000004100 */
[----:B------:R-:W-:Y:S01]  /*ac30*/  F2FP.F16.E4M3.UNPACK_B R53, R53.H1 ;  /* 0x00000035ff35723e */ /* 0x000fe200030006ff */
[----:B------:R-:W-:-:S02]  /*ac40*/  HADD2.F32 R58, -RZ, R57.H1_H1 ;  /* 0x30000039ff3a7230 */ /* 0x000fc40000004100 */
[-C--:B------:R-:W-:Y:S01]  /*ac50*/  FFMA.FTZ R56, R56, R93.reuse, -R179 ;  /* 0x0000005d38387223 */ /* 0x080fe200000108b3 */
[----:B------:R-:W-:Y:S01]  /*ac60*/  FFMA.FTZ R57, R59, R93, R94 ;  /* 0x0000005d3b397223 */ /* 0x000fe2000001005e */
[----:B------:R-:W-:Y:S02]  /*ac70*/  HADD2.F32 R93, -RZ, R90.H1_H1 ;  /* 0x3000005aff5d7230 */ /* 0x000fe40000004100 */
[-C--:B------:R-:W-:Y:S01]  /*ac80*/  FMUL.FTZ R179, R92, R95.reuse ;  /* 0x0000005f5cb37220 */ /* 0x080fe20000410000 */
[C---:B------:R-:W-:Y:S01]  /*ac90*/  FMUL.FTZ R95, R58.reuse, R95 ;  /* 0x0000005f3a5f7220 */ /* 0x040fe20000410000 */
[----:B------:R-:W-:Y:S01]  /*aca0*/  F2FP.F16.E4M3.UNPACK_B R94, R45.H1 ;  /* 0x0000002dff5e723e */ /* 0x000fe200030006ff */
[----:B------:R-:W-:Y:S01]  /*acb0*/  HADD2.F32 R90, -RZ, R53.H0_H0 ;  /* 0x20000035ff5a7230 */ /* 0x000fe20000004100 */
[----:B------:R-:W-:Y:S01]  /*acc0*/  F2FP.F16.E4M3.UNPACK_B R59, R41.H1 ;  /* 0x00000029ff3b723e */ /* 0x000fe200030006ff */
[-C--:B------:R-:W-:Y:S01]  /*acd0*/  FFMA.FTZ R41, R58, R93.reuse, -R179 ;  /* 0x0000005d3a297223 */ /* 0x080fe200000108b3 */
[----:B------:R-:W-:Y:S01]  /*ace0*/  FFMA.FTZ R58, R92, R93, R95 ;  /* 0x0000005d5c3a7223 */ /* 0x000fe2000001005f */
[----:B------:R-:W-:Y:S01]  /*acf0*/  F2FP.F16.E4M3.UNPACK_B R44, R44.H1 ;  /* 0x0000002cff2c723e */ /* 0x000fe200030006ff */
[----:B------:R-:W-:Y:S01]  /*ad00*/  HADD2.F32 R93, -RZ, R94.H0_H0 ;  /* 0x2000005eff5d7230 */ /* 0x000fe20000004100 */
[-C--:B------:R-:W-:Y:S01]  /*ad10*/  F2FP.F16.E4M3.UNPACK_B R184, R42.reuse.H1 ;  /* 0x0000002affb8723e */ /* 0x080fe200030006ff */
[----:B------:R-:W-:Y:S01]  /*ad20*/  HADD2.F32 R45, -RZ, R59.H0_H0 ;  /* 0x2000003bff2d7230 */ /* 0x000fe20000004100 */
[----:B------:R-:W-:Y:S01]  /*ad30*/  F2FP.F16.E4M3.UNPACK_B R183, R42 ;  /* 0x0000002affb7723e */ /* 0x000fe200020006ff */
[----:B------:R-:W-:-:S02]  /*ad40*/  HADD2.F32 R92, -RZ, R53.H1_H1 ;  /* 0x30000035ff5c7230 */ /* 0x000fc40000004100 */
[-C--:B------:R-:W-:Y:S01]  /*ad50*/  FMUL.FTZ R180, R90, R93.reuse ;  /* 0x0000005d5ab47220 */ /* 0x080fe20000410000 */
[----:B------:R-:W-:Y:S02]  /*ad60*/  HADD2.F32 R95, -RZ, R94.H1_H1 ;  /* 0x3000005eff5f7230 */ /* 0x000fe40000004100 */
[----:B------:R-:W-:Y:S01]  /*ad70*/  FMUL.FTZ R93, R45, R93 ;  /* 0x0000005d2d5d7220 */ /* 0x000fe20000410000 */
[----:B------:R-:W-:Y:S01]  /*ad80*/  HADD2.F32 R59, -RZ, R59.H1_H1 ;  /* 0x3000003bff3b7230 */ /* 0x000fe20000004100 */
[----:B------:R-:W-:Y:S01]  /*ad90*/  F2FP.F16.E4M3.UNPACK_B R181, R40.H1 ;  /* 0x00000028ffb5723e */ /* 0x000fe200030006ff */
[--C-:B------:R-:W-:Y:S02]  /*ada0*/  HADD2.F32 R53, -RZ, R44.reuse.H0_H0 ;  /* 0x2000002cff357230 */ /* 0x100fe40000004100 */
[-C--:B------:R-:W-:Y:S01]  /*adb0*/  FMUL.FTZ R182, R92, R95.reuse ;  /* 0x0000005f5cb67220 */ /* 0x080fe20000410000 */
[----:B------:R-:W-:Y:S02]  /*adc0*/  HADD2.F32 R94, -RZ, R44.H1_H1 ;  /* 0x3000002cff5e7230 */ /* 0x000fe40000004100 */
[----:B------:R-:W-:Y:S01]  /*add0*/  FMUL.FTZ R95, R59, R95 ;  /* 0x0000005f3b5f7220 */ /* 0x000fe20000410000 */
[----:B------:R-:W-:-:S02]  /*ade0*/  HADD2.F32 R185, -RZ, R184.H0_H0 ;  /* 0x200000b8ffb97230 */ /* 0x000fc40000004100 */
[-C--:B------:R-:W-:Y:S01]  /*adf0*/  FFMA.FTZ R44, R45, R53.reuse, -R180 ;  /* 0x000000352d2c7223 */ /* 0x080fe200000108b4 */
[----:B------:R-:W-:Y:S01]  /*ae00*/  FFMA.FTZ R45, R90, R53, R93 ;  /* 0x000000355a2d7223 */ /* 0x000fe2000001005d */
[-C--:B------:R-:W-:Y:S01]  /*ae10*/  FFMA.FTZ R53, R59, R94.reuse, -R182 ;  /* 0x0000005e3b357223 */ /* 0x080fe200000108b6 */
[----:B------:R-:W-:Y:S01]  /*ae20*/  FFMA.FTZ R90, R92, R94, R95 ;  /* 0x0000005e5c5a7223 */ /* 0x000fe2000001005f */
[-C--:B------:R-:W-:Y:S01]  /*ae30*/  F2FP.F16.E4M3.UNPACK_B R94, R55.reuse.H1 ;  /* 0x00000037ff5e723e */ /* 0x080fe200030006ff */
[----:B------:R-:W-:Y:S01]  /*ae40*/  HADD2.F32 R182, -RZ, R181.H0_H0 ;  /* 0x200000b5ffb67230 */ /* 0x000fe20000004100 */
[----:B------:R-:W-:Y:S01]  /*ae50*/  F2FP.F16.E4M3.UNPACK_B R93, R55 ;  /* 0x00000037ff5d723e */ /* 0x000fe200020006ff */
[----:B------:R-:W-:Y:S01]  /*ae60*/  HADD2.F32 R184, -RZ, R184.H1_H1 ;  /* 0x300000b8ffb87230 */ /* 0x000fe20000004100 */
[-C--:B------:R-:W-:Y:S01]  /*ae70*/  F2FP.F16.E4M3.UNPACK_B R59, R43.reuse ;  /* 0x0000002bff3b723e */ /* 0x080fe200020006ff */
[----:B------:R-:W-:Y:S01]  /*ae80*/  HADD2.F32 R179, -RZ, R94.H0_H0 ;  /* 0x2000005effb37230 */ /* 0x000fe20000004100 */
[----:B------:R-:W-:Y:S01]  /*ae90*/  F2FP.F16.E4M3.UNPACK_B R43, R43.H1 ;  /* 0x0000002bff2b723e */ /* 0x000fe200030006ff */
[----:B------:R-:W-:Y:S01]  /*aea0*/  HADD2.F32 R95, -RZ, R93.H0_H0 ;  /* 0x2000005dff5f7230 */ /* 0x000fe20000004100 */
[----:B------:R-:W-:Y:S01]  /*aeb0*/  F2FP.F16.E4M3.UNPACK_B R180, R40 ;  /* 0x00000028ffb4723e */ /* 0x000fe200020006ff */
[----:B------:R-:W-:-:S02]  /*aec0*/  HADD2.F32 R40, -RZ, R183.H0_H0 ;  /* 0x200000b7ff287230 */ /* 0x000fc40000004100 */
[-C--:B------:R-:W-:Y:S01]  /*aed0*/  FMUL.FTZ R187, R179, R185.reuse ;  /* 0x000000b9b3bb7220 */ /* 0x080fe20000410000 */
[----:B------:R-:W-:Y:S01]  /*aee0*/  HADD2.F32 R92, -RZ, R43.H0_H0 ;  /* 0x2000002bff5c7230 */ /* 0x000fe20000004100 */
[----:B------:R-:W-:Y:S01]  /*aef0*/  F2FP.SATFINITE.E4M3.F32.PACK_AB_MERGE_C R44, R53, R44, RZ ;  /* 0x0000002c352c723e */ /* 0x000fe200048070ff */
[----:B------:R-:W-:Y:S02]  /*af00*/  HADD2.F32 R55, -RZ, R59.H0_H0 ;  /* 0x2000003bff377230 */ /* 0x000fe40000004100 */
[----:B------:R-:W-:Y:S01]  /*af10*/  FMUL.FTZ R186, R95, R40 ;  /* 0x000000285fba7220 */ /* 0x000fe20000410000 */
[----:B------:R-:W-:Y:S02]  /*af20*/  HADD2.F32 R42, -RZ, R180.H0_H0 ;  /* 0x200000b4ff2a7230 */ /* 0x000fe40000004100 */
[C---:B------:R-:W-:Y:S01]  /*af30*/  FMUL.FTZ R190, R92.reuse, R185 ;  /* 0x000000b95cbe7220 */ /* 0x040fe20000410000 */
[----:B------:R-:W-:Y:S02]  /*af40*/  HADD2.F32 R94, -RZ, R94.H1_H1 ;  /* 0x3000005eff5e7230 */ /* 0x000fe40000004100 */
[----:B------:R-:W-:Y:S01]  /*af50*/  FFMA.FTZ R187, R92, R182, -R187 ;  /* 0x000000b65cbb7223 */ /* 0x000fe200000108bb */
[----:B------:R-:W-:-:S02]  /*af60*/  HADD2.F32 R43, -RZ, R43.H1_H1 ;  /* 0x3000002bff2b7230 */ /* 0x000fc40000004100 */
[C---:B------:R-:W-:Y:S01]  /*af70*/  FMUL.FTZ R188, R55.reuse, R40 ;  /* 0x0000002837bc7220 */ /* 0x040fe20000410000 */
[----:B------:R-:W-:Y:S02]  /*af80*/  HADD2.F32 R93, -RZ, R93.H1_H1 ;  /* 0x3000005dff5d7230 */ /* 0x000fe40000004100 */
[----:B------:R-:W-:Y:S01]  /*af90*/  FFMA.FTZ R40, R55, R42, -R186 ;  /* 0x0000002a37287223 */ /* 0x000fe200000108ba */
[----:B------:R-:W-:Y:S02]  /*afa0*/  HADD2.F32 R92, -RZ, R183.H1_H1 ;  /* 0x300000b7ff5c7230 */ /* 0x000fe40000004100 */
[-C--:B------:R-:W-:Y:S01]  /*afb0*/  FMUL.FTZ R186, R94, R184.reuse ;  /* 0x000000b85eba7220 */ /* 0x080fe20000410000 */
[----:B------:R-:W-:Y:S02]  /*afc0*/  HADD2.F32 R59, -RZ, R59.H1_H1 ;  /* 0x3000003bff3b7230 */ /* 0x000fe40000004100 */
[----:B------:R-:W-:Y:S01]  /*afd0*/  FMUL.FTZ R55, R43, R184 ;  /* 0x000000b82b377220 */ /* 0x000fe20000410000 */
[----:B------:R-:W-:-:S02]  /*afe0*/  HADD2.F32 R181, -RZ, R181.H1_H1 ;  /* 0x300000b5ffb57230 */ /* 0x000fc40000004100 */
[----:B------:R-:W-:Y:S01]  /*aff0*/  FFMA.FTZ R190, R179, R182, R190 ;  /* 0x000000b6b3be7223 */ /* 0x000fe200000100be */
[----:B------:R-:W-:Y:S02]  /*b000*/  HADD2.F32 R180, -RZ, R180.H1_H1 ;  /* 0x300000b4ffb47230 */ /* 0x000fe40000004100 */
[-C--:B------:R-:W-:Y:S01]  /*b010*/  FMUL.FTZ R182, R93, R92.reuse ;  /* 0x0000005c5db67220 */ /* 0x080fe20000410000 */
[----:B------:R-:W-:Y:S01]  /*b020*/  FMUL.FTZ R92, R59, R92 ;  /* 0x0000005c3b5c7220 */ /* 0x000fe20000410000 */
[-C--:B------:R-:W-:Y:S01]  /*b030*/  FFMA.FTZ R186, R43, R181.reuse, -R186 ;  /* 0x000000b52bba7223 */ /* 0x080fe200000108ba */
[----:B------:R-:W-:Y:S01]  /*b040*/  FFMA.FTZ R55, R94, R181, R55 ;  /* 0x000000b55e377223 */ /* 0x000fe20000010037 */
[----:B------:R-:W-:Y:S01]  /*b050*/  FFMA.FTZ R42, R95, R42, R188 ;  /* 0x0000002a5f2a7223 */ /* 0x000fe200000100bc */
[-C--:B------:R-:W-:Y:S01]  /*b060*/  FFMA.FTZ R59, R59, R180.reuse, -R182 ;  /* 0x000000b43b3b7223 */ /* 0x080fe200000108b6 */
[----:B------:R-:W-:Y:S01]  /*b070*/  FFMA.FTZ R93, R93, R180, R92 ;  /* 0x000000b45d5d7223 */ /* 0x000fe2000001005c */
[----:B------:R-:W-:-:S02]  /*b080*/  F2FP.SATFINITE.E4M3.F32.PACK_AB_MERGE_C R186, R186, R187, RZ ;  /* 0x000000bbbaba723e */ /* 0x000fc400048070ff */
[----:B------:R-:W-:Y:S02]  /*b090*/  F2FP.SATFINITE.E4M3.F32.PACK_AB_MERGE_C R55, R55, R190, RZ ;  /* 0x000000be3737723e */ /* 0x000fe400048070ff */
[----:B------:R-:W-:Y:S02]  /*b0a0*/  F2FP.SATFINITE.E4M3.F32.PACK_AB_MERGE_C R45, R90, R45, RZ ;  /* 0x0000002d5a2d723e */ /* 0x000fe400048070ff */
[----:B------:R-:W-:Y:S01]  /*b0b0*/  F2FP.SATFINITE.E4M3.F32.PACK_AB_MERGE_C R43, R59, R40, R186 ;  /* 0x000000283b2b723e */ /* 0x000fe200048070ba */
[----:B------:R-:W-:Y:S01]  /*b0c0*/  IMAD.MOV.U32 R40, RZ, RZ, R47 ;  /* 0x000000ffff287224 */ /* 0x000fe200078e002f */
[----:B------:R-:W-:Y:S02]  /*b0d0*/  F2FP.SATFINITE.E4M3.F32.PACK_AB_MERGE_C R55, R93, R42, R55 ;  /* 0x0000002a5d37723e */ /* 0x000fe40004807037 */
[----:B------:R-:W-:Y:S02]  /*b0e0*/  F2FP.SATFINITE.E4M3.F32.PACK_AB_MERGE_C R41, R41, R56, R44 ;  /* 0x000000382929723e */ /* 0x000fe4000480702c */
[----:B------:R-:W-:-:S02]  /*b0f0*/  F2FP.SATFINITE.E4M3.F32.PACK_AB_MERGE_C R53, R58, R57, R45 ;  /* 0x000000393a35723e */ /* 0x000fc4000480702d */
[----:B------:R-:W-:-:S07]  /*b100*/  MOV R42, R46 ;  /* 0x0000002e002a7202 */ /* 0x000fce0000000f00 */
.L_x_496:
[----:B------:R-:W-:Y:S05]  /*b110*/  BSYNC B3 ;  /* 0x0000000000037941 */ /* 0x000fea0003800000 */
.L_x_495:
        /* <DEDUP_REMOVED lines=10> */
.L_x_494:
[----:B------:R-:W-:Y:S05]  /*b1c0*/  BSYNC B2 ;  /* 0x0000000000027941 */ /* 0x000fea0003800000 */
.L_x_493:
[----:B------:R-:W-:-:S13]  /*b1d0*/  ISETP.NE.AND P4, PT, R34, RZ, PT ;  /* 0x000000ff2200720c */ /* 0x000fda0003f85270 */
[----:B------:R-:W-:Y:S05]  /*b1e0*/  @!P4 BRA `(.L_x_488) ;  /* 0x0000000c00e0c947 */ /* 0x000fea0003800000 */
[----:B0--3--:R-:W3:Y:S01]  /*b1f0*/  LDL R40, [R1+0x18] ;  /* 0x0000180001287983 */ /* 0x009ee20000100800 */
[----:B------:R-:W-:Y:S01]  /*b200*/  IADD3 R53, P4, P5, R116, R142, R27 ;  /* 0x0000008e74357210 */ /* 0x000fe20007d9e01b */
[----:B------:R-:W-:Y:S03]  /*b210*/  BSSY B2, `(.L_x_497) ;  /* 0x00000eb000027945 */ /* 0x000fe60003800000 */
[----:B------:R-:W-:Y:S02]  /*b220*/  IADD3.X R52, R0, R178, R30, P4, P5 ;  /* 0x000000b200347210 */ /* 0x000fe400027ea41e */
[----:B------:R-:W-:Y:S02]  /*b230*/  ISETP.GE.AND P4, PT, R170, R136, PT ;  /* 0x00000088aa00720c */ /* 0x000fe40003f86270 */
[----:B---3--:R-:W-:-:S04]  /*b240*/  LOP3.LUT P6, RZ, R40, 0x1, RZ, 0xc0, !PT ;  /* 0x0000000128ff7812 */ /* 0x008fc800078cc0ff */
[----:B------:R-:W-:-:S04]  /*b250*/  SEL R40, R97, R158, !P6 ;  /* 0x0000009e61287207 */ /* 0x000fc80007000000 */
[----:B------:R-:W-:-:S04]  /*b260*/  SHF.R.S32.HI R41, RZ, 0x1f, R40 ;  /* 0x0000001fff297819 */ /* 0x000fc80000011428 */
[----:B------:R-:W-:-:S04]  /*b270*/  LEA.HI R41, R41, R40, RZ, 0x5 ;  /* 0x0000002829297211 */ /* 0x000fc800078f28ff */
[----:B------:R-:W-:-:S04]  /*b280*/  LEA.HI.SX32 R41, R41, R26, 0x1b ;  /* 0x0000001a29297211 */ /* 0x000fc800078fdaff */
[----:B------:R-:W-:Y:S01]  /*b290*/  SHF.R.S32.HI R40, RZ, 0x1f, R41 ;  /* 0x0000001fff287819 */ /* 0x000fe20000011429 */
[----:B------:R-:W-:-:S03]  /*b2a0*/  IMAD.SHL.U32 R55, R41, 0x10, RZ ;  /* 0x0000001029377824 */ /* 0x000fc600078e00ff */
[----:B------:R-:W-:-:S04]  /*b2b0*/  LEA.HI R40, R40, R41, RZ, 0x2 ;  /* 0x0000002928287211 */ /* 0x000fc800078f10ff */
[----:B------:R-:W-:Y:S02]  /*b2c0*/  SHF.R.S32.HI R41, RZ, 0x2, R40 ;  /* 0x00000002ff297819 */ /* 0x000fe40000011428 */
[----:B------:R-:W-:-:S03]  /*b2d0*/  LOP3.LUT R40, R172, 0x30, R55, 0xf8, !PT ;  /* 0x00000030ac287812 */ /* 0x000fc600078ef837 */
[----:B------:R-:W-:Y:S01]  /*b2e0*/  IMAD R41, R41, 0x2800, R174 ;  /* 0x0000280029297824 */ /* 0x000fe200078e02ae */
[----:B------:R-:W-:-:S04]  /*b2f0*/  LOP3.LUT R40, R40, R173, RZ, 0x3c, !PT ;  /* 0x000000ad28287212 */ /* 0x000fc800078e3cff */
        /* <DEDUP_REMOVED lines=8> */
[----:B------:R-:W-:Y:S01]  /*b380*/  SHF.R.U32.HI R89, RZ, 0x8, R61 ;  /* 0x00000008ff597819 */ /* 0x000fe2000001163d */
[----:B-1----:R-:W-:Y:S01]  /*b390*/  IMAD.MOV.U32 R56, RZ, RZ, R44 ;  /* 0x000000ffff387224 */ /* 0x002fe200078e002c */
[----:B0-----:R-:W-:Y:S01]  /*b3a0*/  MOV R54, R40 ;  /* 0x0000002800367202 */ /* 0x001fe20000000f00 */
[----:B------:R-:W-:Y:S01]  /*b3b0*/  IMAD.MOV.U32 R48, RZ, RZ, R41 ;  /* 0x000000ffff307224 */ /* 0x000fe200078e0029 */
[----:B------:R-:W-:Y:S01]  /*b3c0*/  SHF.R.U32.HI R91, RZ, 0x10, R61 ;  /* 0x00000010ff5b7819 */ /* 0x000fe2000001163d */
[----:B------:R-:W-:Y:S01]  /*b3d0*/  IMAD.SHL.U32 R40, R89, 0x100, RZ ;  /* 0x0000010059287824 */ /* 0x000fe200078e00ff */
[----:B------:R-:W-:Y:S02]  /*b3e0*/  LOP3.LUT R57, R61, 0xff0000ff, RZ, 0xc0, !PT ;  /* 0xff0000ff3d397812 */ /* 0x000fe400078ec0ff */
[----:B------:R-:W-:Y:S02]  /*b3f0*/  SHF.R.U32.HI R61, RZ, 0x8, R63 ;  /* 0x00000008ff3d7819 */ /* 0x000fe4000001163f */
[----:B------:R-:W-:-:S02]  /*b400*/  SHF.R.U32.HI R88, RZ, 0x10, R49 ;  /* 0x00000010ff587819 */ /* 0x000fc40000011631 */
[----:B------:R-:W-:Y:S02]  /*b410*/  SHF.R.U32.HI R60, RZ, 0x8, R49 ;  /* 0x00000008ff3c7819 */ /* 0x000fe40000011631 */
[----:B------:R-:W-:Y:S01]  /*b420*/  LOP3.LUT R50, R49, 0xff0000ff, RZ, 0xc0, !PT ;  /* 0xff0000ff31327812 */ /* 0x000fe200078ec0ff */
[----:B------:R-:W-:Y:S01]  /*b430*/  IMAD.MOV.U32 R49, RZ, RZ, R42 ;  /* 0x000000ffff317224 */ /* 0x000fe200078e002a */
[----:B------:R-:W-:Y:S01]  /*b440*/  LOP3.LUT R57, R57, 0xff00, R40, 0xf8, !PT ;  /* 0x0000ff0039397812 */ /* 0x000fe200078ef828 */
[----:B------:R-:W-:Y:S01]  /*b450*/  IMAD.U32 R42, R91, 0x10000, RZ ;  /* 0x000100005b2a7824 */ /* 0x000fe200078e00ff */
[----:B------:R-:W-:Y:S01]  /*b460*/  LOP3.LUT R59, R63, 0xff0000ff, RZ, 0xc0, !PT ;  /* 0xff0000ff3f3b7812 */ /* 0x000fe200078ec0ff */
[----:B------:R-:W-:Y:S01]  /*b470*/  IMAD.SHL.U32 R41, R60, 0x100, RZ ;  /* 0x000001003c297824 */ /* 0x000fe200078e00ff */
[----:B------:R-:W-:Y:S02]  /*b480*/  SHF.R.U32.HI R58, RZ, 0x8, R51 ;  /* 0x00000008ff3a7819 */ /* 0x000fe40000011633 */
[----:B------:R-:W-:-:S02]  /*b490*/  SHF.L.U32 R40, R61, 0x8, RZ ;  /* 0x000000083d287819 */ /* 0x000fc400000006ff */
[----:B------:R-:W-:Y:S01]  /*b4a0*/  SHF.R.U32.HI R90, RZ, 0x10, R63 ;  /* 0x00000010ff5a7819 */ /* 0x000fe2000001163f */
[----:B------:R-:W-:Y:S01]  /*b4b0*/  IMAD.SHL.U32 R44, R58, 0x100, RZ ;  /* 0x000001003a2c7824 */ /* 0x000fe200078e00ff */
[----:B------:R-:W-:Y:S02]  /*b4c0*/  LOP3.LUT R59, R59, 0xff00, R40, 0xf8, !PT ;  /* 0x0000ff003b3b7812 */ /* 0x000fe400078ef828 */
[----:B------:R-:W-:Y:S02]  /*b4d0*/  SHF.R.U32.HI R62, RZ, 0x10, R51 ;  /* 0x00000010ff3e7819 */ /* 0x000fe40000011633 */
[----:B------:R-:W-:Y:S02]  /*b4e0*/  LOP3.LUT R42, R57, 0xff0000, R42, 0xf8, !PT ;  /* 0x00ff0000392a7812 */ /* 0x000fe400078ef82a */
[----:B------:R-:W-:Y:S01]  /*b4f0*/  SHF.L.U32 R40, R90, 0x10, RZ ;  /* 0x000000105a287819 */ /* 0x000fe200000006ff */
[----:B------:R-:W-:Y:S01]  /*b500*/  IMAD.U32 R62, R62, 0x10000, RZ ;  /* 0x000100003e3e7824 */ /* 0x000fe200078e00ff */
[----:B------:R-:W-:-:S02]  /*b510*/  LOP3.LUT R51, R51, 0xff0000ff, RZ, 0xc0, !PT ;  /* 0xff0000ff33337812 */ /* 0x000fc400078ec0ff */
[-C--:B------:R-:W-:Y:S02]  /*b520*/  F2FP.F16.E4M3.UNPACK_B R61, R167.reuse.H1 ;  /* 0x000000a7ff3d723e */ /* 0x080fe400030006ff */
[----:B------:R-:W-:Y:S02]  /*b530*/  F2FP.F16.E4M3.UNPACK_B R58, R56.H1 ;  /* 0x00000038ff3a723e */ /* 0x000fe400030006ff */
[----:B------:R-:W-:Y:S02]  /*b540*/  F2FP.F16.E4M3.UNPACK_B R57, R54.H1 ;  /* 0x00000036ff39723e */ /* 0x000fe400030006ff */
[----:B------:R-:W-:Y:S02]  /*b550*/  LOP3.LUT R40, R59, 0xff0000, R40, 0xf8, !PT ;  /* 0x00ff00003b287812 */ /* 0x000fe400078ef828 */
[----:B------:R-:W-:Y:S01]  /*b560*/  LOP3.LUT R63, R50, 0xff00, R41, 0xf8, !PT ;  /* 0x0000ff00323f7812 */ /* 0x000fe200078ef829 */
[----:B------:R-:W-:Y:S01]  /*b570*/  HADD2.F32 R41, -RZ, R61.H0_H0 ;  /* 0x2000003dff297230 */ /* 0x000fe20000004100 */
[----:B------:R-:W-:Y:S01]  /*b580*/  LOP3.LUT R89, R51, 0xff00, R44, 0xf8, !PT ;  /* 0x0000ff0033597812 */ /* 0x000fe200078ef82c */
[----:B------:R-:W-:Y:S01]  /*b590*/  HADD2.F32 R51, -RZ, R58.H0_H0 ;  /* 0x2000003aff337230 */ /* 0x000fe20000004100 */
[----:B------:R-:W-:Y:S01]  /*b5a0*/  F2FP.F16.E4M3.UNPACK_B R59, R176.H1 ;  /* 0x000000b0ff3b723e */ /* 0x000fe200030006ff */
[----:B------:R-:W-:Y:S01]  /*b5b0*/  HADD2.F32 R50, -RZ, R57.H0_H0 ;  /* 0x20000039ff327230 */ /* 0x000fe20000004100 */
[----:B------:R-:W-:Y:S01]  /*b5c0*/  F2FP.F16.E4M3.UNPACK_B R167, R167 ;  /* 0x000000a7ffa7723e */ /* 0x000fe200020006ff */
[----:B------:R-:W-:-:S02]  /*b5d0*/  IMAD.U32 R44, R88, 0x10000, RZ ;  /* 0x00010000582c7824 */ /* 0x000fc400078e00ff */
[-C--:B------:R-:W-:Y:S01]  /*b5e0*/  FMUL.FTZ R91, R51, R41.reuse ;  /* 0x00000029335b7220 */ /* 0x080fe20000410000 */
[----:B------:R-:W-:Y:S02]  /*b5f0*/  HADD2.F32 R60, -RZ, R59.H0_H0 ;  /* 0x2000003bff3c7230 */ /* 0x000fe40000004100 */
[C---:B------:R-:W-:Y:S01]  /*b600*/  FMUL.FTZ R88, R50.reuse, R41 ;  /* 0x0000002932587220 */ /* 0x040fe20000410000 */
[----:B------:R-:W-:Y:S01]  /*b610*/  LOP3.LUT R41, R89, 0xff0000, R62, 0xf8, !PT ;  /* 0x00ff000059297812 */ /* 0x000fe200078ef83e */
[----:B------:R-:W-:Y:S01]  /*b620*/  HADD2.F32 R57, -RZ, R57.H1_H1 ;  /* 0x30000039ff397230 */ /* 0x000fe20000004100 */
[----:B------:R-:W-:Y:S01]  /*b630*/  F2FP.F16.E4M3.UNPACK_B R176, R176 ;  /* 0x000000b0ffb0723e */ /* 0x000fe200020006ff */
[-C--:B------:R-:W-:Y:S01]  /*b640*/  FFMA.FTZ R50, R50, R60.reuse, -R91 ;  /* 0x0000003c32327223 */ /* 0x080fe2000001085b */
[----:B------:R-:W-:Y:S01]  /*b650*/  FFMA.FTZ R51, R51, R60, R88 ;  /* 0x0000003c33337223 */ /* 0x000fe20000010058 */
[----:B------:R-:W-:Y:S01]  /*b660*/  HADD2.F32 R60, -RZ, R61.H1_H1 ;  /* 0x3000003dff3c7230 */ /* 0x000fe20000004100 */
[----:B------:R-:W-:Y:S01]  /*b670*/  LOP3.LUT R44, R63, 0xff0000, R44, 0xf8, !PT ;  /* 0x00ff00003f2c7812 */ /* 0x000fe200078ef82c */
[----:B------:R-:W-:Y:S01]  /*b680*/  HADD2.F32 R61, -RZ, R58.H1_H1 ;  /* 0x3000003aff3d7230 */ /* 0x000fe20000004100 */
[----:B------:R-:W-:Y:S01]  /*b690*/  F2FP.F16.E4M3.UNPACK_B R58, R56 ;  /* 0x00000038ff3a723e */ /* 0x000fe200020006ff */
[----:B------:R-:W-:Y:S01]  /*b6a0*/  HADD2.F32 R62, -RZ, R59.H1_H1 ;  /* 0x3000003bff3e7230 */ /* 0x000fe20000004100 */
[----:B------:R-:W-:Y:S01]  /*b6b0*/  F2FP.F16.E4M3.UNPACK_B R59, R54 ;  /* 0x00000036ff3b723e */ /* 0x000fe200020006ff */
[-C--:B------:R-:W-:Y:S01]  /*b6c0*/  FMUL.FTZ R88, R57, R60.reuse ;  /* 0x0000003c39587220 */ /* 0x080fe20000410000 */
[----:B------:R-:W-:Y:S01]  /*b6d0*/  FMUL.FTZ R54, R61, R60 ;  /* 0x0000003c3d367220 */ /* 0x000fe20000410000 */
[----:B------:R-:W-:Y:S01]  /*b6e0*/  HADD2.F32 R89, -RZ, R167.H0_H0 ;  /* 0x200000a7ff597230 */ /* 0x000fe20000004100 */
[----:B------:R-:W-:Y:S01]  /*b6f0*/  F2FP.F16.E4M3.UNPACK_B R90, R166.H1 ;  /* 0x000000a6ff5a723e */ /* 0x000fe200030006ff */
[----:B------:R-:W-:-:S02]  /*b700*/  HADD2.F32 R60, -RZ, R58.H0_H0 ;  /* 0x2000003aff3c7230 */ /* 0x000fc40000004100 */
[-C--:B------:R-:W-:Y:S01]  /*b710*/  FFMA.FTZ R57, R57, R62.reuse, -R54 ;  /* 0x0000003e39397223 */ /* 0x080fe20000010836 */
[----:B------:R-:W-:Y:S02]  /*b720*/  HADD2.F32 R56, -RZ, R59.H0_H0 ;  /* 0x2000003bff387230 */ /* 0x000fe40000004100 */
[----:B------:R-:W-:Y:S01]  /*b730*/  FFMA.FTZ R54, R61, R62, R88 ;  /* 0x0000003e3d367223 */ /* 0x000fe20000010058 */
[----:B------:R-:W-:Y:S02]  /*b740*/  HADD2.F32 R63, -RZ, R176.H0_H0 ;  /* 0x200000b0ff3f7230 */ /* 0x000fe40000004100 */
[-C--:B------:R-:W-:Y:S01]  /*b750*/  FMUL.FTZ R91, R60, R89.reuse ;  /* 0x000000593c5b7220 */ /* 0x080fe20000410000 */
[----:B------:R-:W-:Y:S02]  /*b760*/  HADD2.F32 R62, -RZ, R167.H1_H1 ;  /* 0x300000a7ff3e7230 */ /* 0x000fe40000004100 */
[----:B------:R-:W-:Y:S01]  /*b770*/  FMUL.FTZ R89, R56, R89 ;  /* 0x0000005938597220 */ /* 0x000fe20000410000 */
[----:B------:R-:W-:-:S02]  /*b780*/  HADD2.F32 R61, -RZ, R58.H1_H1 ;  /* 0x3000003aff3d7230 */ /* 0x000fc40000004100 */
[-C--:B------:R-:W-:Y:S01]  /*b790*/  FFMA.FTZ R56, R56, R63.reuse, -R91 ;  /* 0x0000003f38387223 */ /* 0x080fe2000001085b */
[----:B------:R-:W-:Y:S02]  /*b7a0*/  HADD2.F32 R59, -RZ, R59.H1_H1 ;  /* 0x3000003bff3b7230 */ /* 0x000fe40000004100 */
[----:B------:R-:W-:Y:S01]  /*b7b0*/  FFMA.FTZ R58, R60, R63, R89 ;  /* 0x0000003f3c3a7223 */ /* 0x000fe20000010059 */
[----:B------:R-:W-:Y:S02]  /*b7c0*/  HADD2.F32 R176, -RZ, R176.H1_H1 ;  /* 0x300000b0ffb07230 */ /* 0x000fe40000004100 */
[----:B------:R-:W-:Y:S01]  /*b7d0*/  FMUL.FTZ R60, R61, R62 ;  /* 0x0000003e3d3c7220 */ /* 0x000fe20000410000 */
[----:B------:R-:W-:Y:S01]  /*b7e0*/  F2FP.F16.E4M3.UNPACK_B R63, R46.H1 ;  /* 0x0000002eff3f723e */ /* 0x000fe200030006ff */
[C---:B------:R-:W-:Y:S01]  /*b7f0*/  FMUL.FTZ R62, R59.reuse, R62 ;  /* 0x0000003e3b3e7220 */ /* 0x040fe20000410000 */
[----:B------:R-:W-:Y:S01]  /*b800*/  F2FP.F16.E4M3.UNPACK_B R89, R177.H1 ;  /* 0x000000b1ff59723e */ /* 0x000fe200030006ff */
[----:B------:R-:W-:Y:S01]  /*b810*/  FFMA.FTZ R59, R59, R176, -R60 ;  /* 0x000000b03b3b7223 */ /* 0x000fe2000001083c */
[----:B------:R-:W-:Y:S01]  /*b820*/  F2FP.F16.E4M3.UNPACK_B R60, R49.H1 ;  /* 0x00000031ff3c723e */ /* 0x000fe200030006ff */
[----:B------:R-:W-:-:S02]  /*b830*/  HADD2.F32 R93, -RZ, R90.H0_H0 ;  /* 0x2000005aff5d7230 */ /* 0x000fc40000004100 */
[----:B------:R-:W-:Y:S01]  /*b840*/  FFMA.FTZ R61, R61, R176, R62 ;  /* 0x000000b03d3d7223 */ /* 0x000fe2000001003e */
[--C-:B------:R-:W-:Y:S01]  /*b850*/  HADD2.F32 R88, -RZ, R63.reuse.H0_H0 ;  /* 0x2000003fff587230 */ /* 0x100fe20000004100 */
[----:B------:R-:W-:Y:S01]  /*b860*/  F2FP.F16.E4M3.UNPACK_B R166, R166 ;  /* 0x000000a6ffa6723e */ /* 0x000fe200020006ff */
[----:B------:R-:W-:Y:S01]  /*b870*/  HADD2.F32 R90, -RZ, R90.H1_H1 ;  /* 0x3000005aff5a7230 */ /* 0x000fe20000004100 */
[----:B------:R-:W-:Y:S01]  /*b880*/  F2FP.F16.E4M3.UNPACK_B R49, R49 ;  /* 0x00000031ff31723e */ /* 0x000fe200020006ff */
[----:B------:R-:W-:Y:S02]  /*b890*/  HADD2.F32 R63, -RZ, R63.H1_H1 ;  /* 0x3000003fff3f7230 */ /* 0x000fe40000004100 */
[----:B------:R-:W-:Y:S01]  /*b8a0*/  FMUL.FTZ R95, R88, R93 ;  /* 0x0000005d585f7220 */ /* 0x000fe20000410000 */
[----:B------:R-:W-:Y:S01]  /*b8b0*/  HADD2.F32 R62, -RZ, R60.H0_H0 ;  /* 0x2000003cff3e7230 */ /* 0x000fe20000004100 */
[----:B------:R-:W-:Y:S01]  /*b8c0*/  F2FP.F16.E4M3.UNPACK_B R177, R177 ;  /* 0x000000b1ffb1723e */ /* 0x000fe200020006ff */
[----:B------:R-:W-:-:S02]  /*b8d0*/  HADD2.F32 R91, -RZ, R89.H0_H0 ;  /* 0x20000059ff5b7230 */ /* 0x000fc40000004100 */
[----:B------:R-:W-:Y:S01]  /*b8e0*/  FMUL.FTZ R167, R63, R90 ;  /* 0x0000005a3fa77220 */ /* 0x000fe20000410000 */
[----:B------:R-:W-:Y:S02]  /*b8f0*/  HADD2.F32 R60, -RZ, R60.H1_H1 ;  /* 0x3000003cff3c7230 */ /* 0x000fe40000004100 */
[C---:B------:R-:W-:Y:S01]  /*b900*/  FMUL.FTZ R93, R62.reuse, R93 ;  /* 0x0000005d3e5d7220 */ /* 0x040fe20000410000 */
[----:B------:R-:W-:Y:S02]  /*b910*/  HADD2.F32 R89, -RZ, R89.H1_H1 ;  /* 0x30000059ff597230 */ /* 0x000fe40000004100 */
[-C--:B------:R-:W-:Y:S01]  /*b920*/  FFMA.FTZ R95, R62, R91.reuse, -R95 ;  /* 0x0000005b3e5f7223 */ /* 0x080fe2000001085f */
[----:B------:R-:W-:Y:S01]  /*b930*/  F2FP.SATFINITE.E4M3.F32.PACK_AB_MERGE_C R50, R57, R50, RZ ;  /* 0x000000323932723e */ /* 0x000fe200048070ff */
[----:B------:R-:W-:Y:S01]  /*b940*/  FMUL.FTZ R62, R60, R90 ;  /* 0x0000005a3c3e7220 */ /* 0x000fe20000410000 */
[----:B------:R-:W-:Y:S01]  /*b950*/  FFMA.FTZ R90, R88, R91, R93 ;  /* 0x0000005b585a7223 */ /* 0x000fe2000001005d */
[-C--:B------:R-:W-:Y:S01]  /*b960*/  FFMA.FTZ R92, R60, R89.reuse, -R167 ;  /* 0x000000593c5c7223 */ /* 0x080fe200000108a7 */
[----:B------:R-:W-:Y:S01]  /*b970*/  F2FP.F16.E4M3.UNPACK_B R60, R46 ;  /* 0x0000002eff3c723e */ /* 0x000fe200020006ff */
[----:B------:R-:W-:Y:S01]  /*b980*/  FFMA.FTZ R167, R63, R89, R62 ;  /* 0x000000593fa77223 */ /* 0x000fe2000001003e */
[----:B------:R-:W-:Y:S01]  /*b990*/  HADD2.F32 R89, -RZ, R166.H0_H0 ;  /* 0x200000a6ff597230 */ /* 0x000fe20000004100 */
[----:B------:R-:W-:Y:S01]  /*b9a0*/  F2FP.SATFINITE.E4M3.F32.PACK_AB_MERGE_C R54, R54, R51, RZ ;  /* 0x000000333636723e */ /* 0x000fe200048070ff */
[----:B------:R-:W-:Y:S01]  /*b9b0*/  HADD2.F32 R46, -RZ, R49.H0_H0 ;  /* 0x20000031ff2e7230 */ /* 0x000fe20000004100 */
[----:B------:R-:W-:Y:S01]  /*b9c0*/  F2FP.F16.E4M3.UNPACK_B R57, R45 ;  /* 0x0000002dff39723e */ /* 0x000fe200020006ff */
[----:B------:R-:W-:Y:S01]  /*b9d0*/  HADD2.F32 R62, -RZ, R60.H0_H0 ;  /* 0x2000003cff3e7230 */ /* 0x000fe20000004100 */
[----:B------:R-:W-:Y:S01]  /*b9e0*/  F2FP.SATFINITE.E4M3.F32.PACK_AB_MERGE_C R51, R59, R56, R50 ;  /* 0x000000383b33723e */ /* 0x000fe20004807032 */
[----:B------:R-:W-:Y:S01]  /*b9f0*/  HADD2.F32 R63, -RZ, R177.H0_H0 ;  /* 0x200000b1ff3f7230 */ /* 0x000fe20000004100 */
[----:B------:R-:W-:Y:S01]  /*ba00*/  F2FP.F16.E4M3.UNPACK_B R56, R48 ;  /* 0x00000030ff38723e */ /* 0x000fe200020006ff */
[----:B------:R-:W-:-:S02]  /*ba10*/  HADD2.F32 R166, -RZ, R166.H1_H1 ;  /* 0x300000a6ffa67230 */ /* 0x000fc40000004100 */
[-C--:B------:R-:W-:Y:S01]  /*ba20*/  FMUL.FTZ R91, R62, R89.reuse ;  /* 0x000000593e5b7220 */ /* 0x080fe20000410000 */
[----:B------:R-:W-:Y:S02]  /*ba30*/  HADD2.F32 R49, -RZ, R49.H1_H1 ;  /* 0x30000031ff317230 */ /* 0x000fe40000004100 */
[C---:B------:R-:W-:Y:S01]  /*ba40*/  FMUL.FTZ R89, R46.reuse, R89 ;  /* 0x000000592e597220 */ /* 0x040fe20000410000 */
[----:B------:R-:W-:Y:S02]  /*ba50*/  HADD2.F32 R60, -RZ, R60.H1_H1 ;  /* 0x3000003cff3c7230 */ /* 0x000fe40000004100 */
[-C--:B------:R-:W-:Y:S01]  /*ba60*/  FFMA.FTZ R91, R46, R63.reuse, -R91 ;  /* 0x0000003f2e5b7223 */ /* 0x080fe2000001085b */
[----:B------:R-:W-:Y:S02]  /*ba70*/  HADD2.F32 R177, -RZ, R177.H1_H1 ;  /* 0x300000b1ffb17230 */ /* 0x000fe40000004100 */
[----:B------:R-:W-:Y:S01]  /*ba80*/  FFMA.FTZ R46, R62, R63, R89 ;  /* 0x0000003f3e2e7223 */ /* 0x000fe20000010059 */
[----:B------:R-:W-:Y:S01]  /*ba90*/  FMUL.FTZ R93, R49, R166 ;  /* 0x000000a6315d7220 */ /* 0x000fe20000410000 */
[----:B------:R-:W-:Y:S01]  /*baa0*/  F2FP.F16.E4M3.UNPACK_B R62, R44 ;  /* 0x0000002cff3e723e */ /* 0x000fe200020006ff */
[C---:B------:R-:W-:Y:S01]  /*bab0*/  FMUL.FTZ R88, R60.reuse, R166 ;  /* 0x000000a63c587220 */ /* 0x040fe20000410000 */
[----:B------:R-:W-:Y:S01]  /*bac0*/  F2FP.SATFINITE.E4M3.F32.PACK_AB_MERGE_C R50, R61, R58, R54 ;  /* 0x0000003a3d32723e */ /* 0x000fe20004807036 */
[----:B------:R-:W-:Y:S01]  /*bad0*/  FFMA.FTZ R93, R60, R177, R93 ;  /* 0x000000b13c5d7223 */ /* 0x000fe2000001005d */
[----:B------:R-:W-:Y:S01]  /*bae0*/  HADD2.F32 R58, -RZ, R57.H0_H0 ;  /* 0x20000039ff3a7230 */ /* 0x000fe20000004100 */
[----:B------:R-:W-:Y:S01]  /*baf0*/  F2FP.F16.E4M3.UNPACK_B R60, R42 ;  /* 0x0000002aff3c723e */ /* 0x000fe200020006ff */
[----:B------:R-:W-:-:S02]  /*bb00*/  HADD2.F32 R63, -RZ, R62.H0_H0 ;  /* 0x2000003eff3f7230 */ /* 0x000fc40000004100 */
[----:B------:R-:W-:Y:S01]  /*bb10*/  FFMA.FTZ R88, R49, R177, -R88 ;  /* 0x000000b131587223 */ /* 0x000fe20000010858 */
[----:B------:R-:W-:Y:S01]  /*bb20*/  HADD2.F32 R54, -RZ, R56.H0_H0 ;  /* 0x20000038ff367230 */ /* 0x000fe20000004100 */
[----:B------:R-:W-:Y:S01]  /*bb30*/  F2FP.SATFINITE.E4M3.F32.PACK_AB_MERGE_C R49, R92, R95, RZ ;  /* 0x0000005f5c31723e */ /* 0x000fe200048070ff */
[----:B------:R-:W-:Y:S02]  /*bb40*/  HADD2.F32 R61, -RZ, R60.H0_H0 ;  /* 0x2000003cff3d7230 */ /* 0x000fe40000004100 */
[-C--:B------:R-:W-:Y:S01]  /*bb50*/  FMUL.FTZ R89, R58, R63.reuse ;  /* 0x0000003f3a597220 */ /* 0x080fe20000410000 */
[----:B------:R-:W-:Y:S02]  /*bb60*/  HADD2.F32 R59, -RZ, R57.H1_H1 ;  /* 0x30000039ff3b7230 */ /* 0x000fe40000004100 */
[----:B------:R-:W-:Y:S01]  /*bb70*/  FMUL.FTZ R63, R54, R63 ;  /* 0x0000003f363f7220 */ /* 0x000fe20000410000 */
[----:B------:R-:W-:Y:S01]  /*bb80*/  HADD2.F32 R62, -RZ, R62.H1_H1 ;  /* 0x3000003eff3e7230 */ /* 0x000fe20000004100 */
[----:B------:R-:W-:Y:S01]  /*bb90*/  F2FP.SATFINITE.E4M3.F32.PACK_AB_MERGE_C R49, R88, R91, R49 ;  /* 0x0000005b5831723e */ /* 0x000fe20004807031 */
[----:B------:R-:W-:-:S02]  /*bba0*/  HADD2.F32 R57, -RZ, R56.H1_H1 ;  /* 0x30000038ff397230 */ /* 0x000fc40000004100 */
[-C--:B------:R-:W-:Y:S01]  /*bbb0*/  FFMA.FTZ R54, R54, R61.reuse, -R89 ;  /* 0x0000003d36367223 */ /* 0x080fe20000010859 */
[----:B------:R-:W-:Y:S02]  /*bbc0*/  HADD2.F32 R60, -RZ, R60.H1_H1 ;  /* 0x3000003cff3c7230 */ /* 0x000fe40000004100 */
[----:B------:R-:W-:Y:S01]  /*bbd0*/  FFMA.FTZ R56, R58, R61, R63 ;  /* 0x0000003d3a387223 */ /* 0x000fe2000001003f */
[-C--:B------:R-:W-:Y:S01]  /*bbe0*/  FMUL.FTZ R88, R59, R62.reuse ;  /* 0x0000003e3b587220 */ /* 0x080fe20000410000 */
[C---:B------:R-:W-:Y:S01]  /*bbf0*/  FMUL.FTZ R62, R57.reuse, R62 ;  /* 0x0000003e393e7220 */ /* 0x040fe20000410000 */
[----:B------:R-:W-:Y:S02]  /*bc00*/  F2FP.F16.E4M3.UNPACK_B R58, R45.H1 ;  /* 0x0000002dff3a723e */ /* 0x000fe400030006ff */
[----:B------:R-:W-:Y:S01]  /*bc10*/  F2FP.F16.E4M3.UNPACK_B R61, R44.H1 ;  /* 0x0000002cff3d723e */ /* 0x000fe200030006ff */
[----:B------:R-:W-:Y:S01]  /*bc20*/  FFMA.FTZ R45, R57, R60, -R88 ;  /* 0x0000003c392d7223 */ /* 0x000fe20000010858 */
[----:B------:R-:W-:Y:S01]  /*bc30*/  F2FP.F16.E4M3.UNPACK_B R48, R48.H1 ;  /* 0x00000030ff30723e */ /* 0x000fe200030006ff */
[----:B------:R-:W-:Y:S01]  /*bc40*/  FFMA.FTZ R57, R59, R60, R62 ;  /* 0x0000003c3b397223 */ /* 0x000fe2000001003e */
[----:B------:R-:W-:Y:S01]  /*bc50*/  F2FP.F16.E4M3.UNPACK_B R42, R42.H1 ;  /* 0x0000002aff2a723e */ /* 0x000fe200030006ff */
[----:B------:R-:W-:Y:S01]  /*bc60*/  HADD2.F32 R59, -RZ, R58.H0_H0 ;  /* 0x2000003aff3b7230 */ /* 0x000fe20000004100 */
[----:B------:R-:W-:Y:S01]  /*bc70*/  F2FP.SATFINITE.E4M3.F32.PACK_AB_MERGE_C R90, R167, R90, RZ ;  /* 0x0000005aa75a723e */ /* 0x000fe200048070ff */
[----:B------:R-:W-:-:S02]  /*bc80*/  HADD2.F32 R62, -RZ, R61.H0_H0 ;  /* 0x2000003dff3e7230 */ /* 0x000fc40000004100 */
[----:B------:R-:W-:Y:S01]  /*bc90*/  HADD2.F32 R44, -RZ, R48.H0_H0 ;  /* 0x20000030ff2c7230 */ /* 0x000fe20000004100 */
[----:B------:R-:W-:Y:S01]  /*bca0*/  F2FP.SATFINITE.E4M3.F32.PACK_AB_MERGE_C R46, R93, R46, R90 ;  /* 0x0000002e5d2e723e */ /* 0x000fe2000480705a */
[----:B------:R-:W-:Y:S02]  /*bcb0*/  HADD2.F32 R58, -RZ, R58.H1_H1 ;  /* 0x3000003aff3a7230 */ /* 0x000fe40000004100 */
[-C--:B------:R-:W-:Y:S01]  /*bcc0*/  FMUL.FTZ R89, R59, R62.reuse ;  /* 0x0000003e3b597220 */ /* 0x080fe20000410000 */
[----:B------:R-:W-:Y:S02]  /*bcd0*/  HADD2.F32 R63, -RZ, R61.H1_H1 ;  /* 0x3000003dff3f7230 */ /* 0x000fe40000004100 */
[----:B------:R-:W-:Y:S01]  /*bce0*/  FMUL.FTZ R62, R44, R62 ;  /* 0x0000003e2c3e7220 */ /* 0x000fe20000410000 */
[----:B------:R-:W-:Y:S01]  /*bcf0*/  HADD2.F32 R60, -RZ, R42.H0_H0 ;  /* 0x2000002aff3c7230 */ /* 0x000fe20000004100 */
[----:B------:R-:W-:Y:S01]  /*bd00*/  F2FP.F16.E4M3.UNPACK_B R90, R41.H1 ;  /* 0x00000029ff5a723e */ /* 0x000fe200030006ff */
[----:B------:R-:W-:-:S02]  /*bd10*/  HADD2.F32 R48, -RZ, R48.H1_H1 ;  /* 0x30000030ff307230 */ /* 0x000fc40000004100 */
[-C--:B------:R-:W-:Y:S01]  /*bd20*/  FMUL.FTZ R91, R58, R63.reuse ;  /* 0x0000003f3a5b7220 */ /* 0x080fe20000410000 */
[----:B------:R-:W-:Y:S02]  /*bd30*/  HADD2.F32 R61, -RZ, R42.H1_H1 ;  /* 0x3000002aff3d7230 */ /* 0x000fe40000004100 */
[-C--:B------:R-:W-:Y:S01]  /*bd40*/  FFMA.FTZ R42, R44, R60.reuse, -R89 ;  /* 0x0000003c2c2a7223 */ /* 0x080fe20000010859 */
[----:B------:R-:W-:Y:S01]  /*bd50*/  FFMA.FTZ R44, R59, R60, R62 ;  /* 0x0000003c3b2c7223 */ /* 0x000fe2000001003e */
[C---:B------:R-:W-:Y:S01]  /*bd60*/  FMUL.FTZ R63, R48.reuse, R63 ;  /* 0x0000003f303f7220 */ /* 0x040fe20000410000 */
[----:B------:R-:W-:Y:S01]  /*bd70*/  F2FP.F16.E4M3.UNPACK_B R59, R47 ;  /* 0x0000002fff3b723e */ /* 0x000fe200020006ff */
[----:B------:R-:W-:Y:S01]  /*bd80*/  FFMA.FTZ R93, R48, R61, -R91 ;  /* 0x0000003d305d7223 */ /* 0x000fe2000001085b */
[----:B------:R-:W-:Y:S01]  /*bd90*/  F2FP.F16.E4M3.UNPACK_B R60, R47.H1 ;  /* 0x0000002fff3c723e */ /* 0x000fe200030006ff */
[----:B------:R-:W-:Y:S01]  /*bda0*/  FFMA.FTZ R95, R58, R61, R63 ;  /* 0x0000003d3a5f7223 */ /* 0x000fe2000001003f */
[----:B------:R-:W-:Y:S01]  /*bdb0*/  F2FP.F16.E4M3.UNPACK_B R89, R41 ;  /* 0x00000029ff59723e */ /* 0x000fe200020006ff */
[----:B------:R-:W-:Y:S01]  /*bdc0*/  HADD2.F32 R61, -RZ, R59.H0_H0 ;  /* 0x2000003bff3d7230 */ /* 0x000fe20000004100 */
[-C--:B------:R-:W-:Y:S01]  /*bdd0*/  F2FP.F16.E4M3.UNPACK_B R48, R43.reuse ;  /* 0x0000002bff30723e */ /* 0x080fe200020006ff */
[----:B------:R-:W-:Y:S01]  /*bde0*/  HADD2.F32 R91, -RZ, R90.H0_H0 ;  /* 0x2000005aff5b7230 */ /* 0x000fe20000004100 */
[----:B------:R-:W-:Y:S01]  /*bdf0*/  F2FP.F16.E4M3.UNPACK_B R43, R43.H1 ;  /* 0x0000002bff2b723e */ /* 0x000fe200030006ff */
[----:B------:R-:W-:Y:S01]  /*be00*/  HADD2.F32 R92, -RZ, R89.H0_H0 ;  /* 0x20000059ff5c7230 */ /* 0x000fe20000004100 */
[-C--:B------:R-:W-:Y:S01]  /*be10*/  F2FP.F16.E4M3.UNPACK_B R41, R40.reuse ;  /* 0x00000028ff29723e */ /* 0x080fe200020006ff */
[----:B------:R-:W-:Y:S01]  /*be20*/  HADD2.F32 R47, -RZ, R48.H0_H0 ;  /* 0x20000030ff2f7230 */ /* 0x000fe20000004100 */
[----:B------:R-:W-:Y:S01]  /*be30*/  F2FP.F16.E4M3.UNPACK_B R62, R40.H1 ;  /* 0x00000028ff3e723e */ /* 0x000fe200030006ff */
[----:B------:R-:W-:-:S02]  /*be40*/  HADD2.F32 R40, -RZ, R60.H0_H0 ;  /* 0x2000003cff287230 */ /* 0x000fc40000004100 */
[-C--:B------:R-:W-:Y:S01]  /*be50*/  FMUL.FTZ R94, R61, R92.reuse ;  /* 0x0000005c3d5e7220 */ /* 0x080fe20000410000 */
[----:B------:R-:W-:Y:S02]  /*be60*/  HADD2.F32 R58, -RZ, R43.H0_H0 ;  /* 0x2000002bff3a7230 */ /* 0x000fe40000004100 */
[----:B------:R-:W-:Y:S01]  /*be70*/  FMUL.FTZ R92, R47, R92 ;  /* 0x0000005c2f5c7220 */ /* 0x000fe20000410000 */
[----:B------:R-:W-:Y:S02]  /*be80*/  HADD2.F32 R63, -RZ, R62.H0_H0 ;  /* 0x2000003eff3f7230 */ /* 0x000fe40000004100 */
[-C--:B------:R-:W-:Y:S01]  /*be90*/  FMUL.FTZ R167, R40, R91.reuse ;  /* 0x0000005b28a77220 */ /* 0x080fe20000410000 */
[----:B------:R-:W-:Y:S02]  /*bea0*/  HADD2.F32 R88, -RZ, R41.H0_H0 ;  /* 0x20000029ff587230 */ /* 0x000fe40000004100 */
[----:B------:R-:W-:Y:S01]  /*beb0*/  FMUL.FTZ R91, R58, R91 ;  /* 0x0000005b3a5b7220 */ /* 0x000fe20000410000 */
[----:B------:R-:W-:-:S02]  /*bec0*/  HADD2.F32 R60, -RZ, R60.H1_H1 ;  /* 0x3000003cff3c7230 */ /* 0x000fc40000004100 */
[----:B------:R-:W-:Y:S01]  /*bed0*/  FFMA.FTZ R167, R58, R63, -R167 ;  /* 0x0000003f3aa77223 */ /* 0x000fe200000108a7 */
[----:B------:R-:W-:Y:S02]  /*bee0*/  HADD2.F32 R90, -RZ, R90.H1_H1 ;  /* 0x3000005aff5a7230 */ /* 0x000fe40000004100 */
[-C--:B------:R-:W-:Y:S01]  /*bef0*/  FFMA.FTZ R92, R61, R88.reuse, R92 ;  /* 0x000000583d5c7223 */ /* 0x080fe2000001005c */
[----:B------:R-:W-:Y:S02]  /*bf00*/  HADD2.F32 R43, -RZ, R43.H1_H1 ;  /* 0x3000002bff2b7230 */ /* 0x000fe40000004100 */
[----:B------:R-:W-:Y:S01]  /*bf10*/  FFMA.FTZ R94, R47, R88, -R94 ;  /* 0x000000582f5e7223 */ /* 0x000fe2000001085e */
[----:B------:R-:W-:Y:S02]  /*bf20*/  HADD2.F32 R59, -RZ, R59.H1_H1 ;  /* 0x3000003bff3b7230 */ /* 0x000fe40000004100 */
[----:B------:R-:W-:Y:S01]  /*bf30*/  FMUL.FTZ R58, R60, R90 ;  /* 0x0000005a3c3a7220 */ /* 0x000fe20000410000 */
[----:B------:R-:W-:-:S02]  /*bf40*/  HADD2.F32 R89, -RZ, R89.H1_H1 ;  /* 0x30000059ff597230 */ /* 0x000fc40000004100 */
[----:B------:R-:W-:Y:S01]  /*bf50*/  FMUL.FTZ R61, R43, R90 ;  /* 0x0000005a2b3d7220 */ /* 0x000fe20000410000 */
[----:B------:R-:W-:Y:S02]  /*bf60*/  HADD2.F32 R62, -RZ, R62.H1_H1 ;  /* 0x3000003eff3e7230 */ /* 0x000fe40000004100 */
[----:B------:R-:W-:Y:S01]  /*bf70*/  FFMA.FTZ R91, R40, R63, R91 ;  /* 0x0000003f285b7223 */ /* 0x000fe2000001005b */
[----:B------:R-:W-:Y:S02]  /*bf80*/  HADD2.F32 R48, -RZ, R48.H1_H1 ;  /* 0x30000030ff307230 */ /* 0x000fe40000004100 */
[-C--:B------:R-:W-:Y:S01]  /*bf90*/  FMUL.FTZ R47, R59, R89.reuse ;  /* 0x000000593b2f7220 */ /* 0x080fe20000410000 */
[----:B------:R-:W-:Y:S02]  /*bfa0*/  HADD2.F32 R41, -RZ, R41.H1_H1 ;  /* 0x30000029ff297230 */ /* 0x000fe40000004100 */
[-C--:B------:R-:W-:Y:S01]  /*bfb0*/  FFMA.FTZ R58, R43, R62.reuse, -R58 ;  /* 0x0000003e2b3a7223 */ /* 0x080fe2000001083a */
[----:B------:R-:W-:Y:S01]  /*bfc0*/  FFMA.FTZ R60, R60, R62, R61 ;  /* 0x0000003e3c3c7223 */ /* 0x000fe2000001003d */
[C---:B------:R-:W-:Y:S01]  /*bfd0*/  FMUL.FTZ R40, R48.reuse, R89 ;  /* 0x0000005930287220 */ /* 0x040fe20000410000 */
[----:B------:R-:W-:Y:S01]  /*bfe0*/  F2FP.SATFINITE.E4M3.F32.PACK_AB_MERGE_C R42, R93, R42, RZ ;  /* 0x0000002a5d2a723e */ /* 0x000fe200048070ff */
[----:B------:R-:W-:Y:S01]  /*bff0*/  FFMA.FTZ R47, R48, R41, -R47 ;  /* 0x00000029302f7223 */ /* 0x000fe2000001082f */
[----:B------:R-:W-:Y:S01]  /*c000*/  F2FP.SATFINITE.E4M3.F32.PACK_AB_MERGE_C R58, R58, R167, RZ ;  /* 0x000000a73a3a723e */ /* 0x000fe200048070ff */
[----:B------:R-:W-:Y:S01]  /*c010*/  FFMA.FTZ R41, R59, R41, R40 ;  /* 0x000000293b297223 */ /* 0x000fe20000010028 */
[----:B------:R-:W-:Y:S01]  /*c020*/  F2FP.SATFINITE.E4M3.F32.PACK_AB_MERGE_C R60, R60, R91, RZ ;  /* 0x0000005b3c3c723e */ /* 0x000fe200048070ff */
[----:B------:R-:W-:Y:S01]  /*c030*/  IMAD.MOV.U32 R40, RZ, RZ, R51 ;  /* 0x000000ffff287224 */ /* 0x000fe200078e0033 */
[----:B------:R-:W-:-:S02]  /*c040*/  F2FP.SATFINITE.E4M3.F32.PACK_AB_MERGE_C R44, R95, R44, RZ ;  /* 0x0000002c5f2c723e */ /* 0x000fc400048070ff */
[----:B------:R-:W-:Y:S02]  /*c050*/  F2FP.SATFINITE.E4M3.F32.PACK_AB_MERGE_C R42, R45, R54, R42 ;  /* 0x000000362d2a723e */ /* 0x000fe4000480702a */
[----:B------:R-:W-:Y:S02]  /*c060*/  F2FP.SATFINITE.E4M3.F32.PACK_AB_MERGE_C R43, R47, R94, R58 ;  /* 0x0000005e2f2b723e */ /* 0x000fe4000480703a */
[----:B------:R-:W-:Y:S02]  /*c070*/  F2FP.SATFINITE.E4M3.F32.PACK_AB_MERGE_C R47, R41, R92, R60 ;  /* 0x0000005c292f723e */ /* 0x000fe4000480703c */
[----:B------:R-:W-:Y:S01]  /*c080*/  F2FP.SATFINITE.E4M3.F32.PACK_AB_MERGE_C R45, R57, R56, R44 ;  /* 0x00000038392d723e */ /* 0x000fe2000480702c */
[----:B------:R-:W-:Y:S01]  /*c090*/  IMAD.MOV.U32 R44, RZ, RZ, R50 ;  /* 0x000000ffff2c7224 */ /* 0x000fe200078e0032 */
[----:B------:R-:W-:Y:S01]  /*c0a0*/  MOV R41, R42 ;  /* 0x0000002a00297202 */ /* 0x000fe20000000f00 */
[----:B------:R-:W-:-:S07]  /*c0b0*/  IMAD.MOV.U32 R42, RZ, RZ, R49 ;  /* 0x000000ffff2a7224 */ /* 0x000fce00078e0031 */
.L_x_498:
[----:B------:R-:W-:Y:S05]  /*c0c0*/  BSYNC B2 ;  /* 0x0000000000027941 */ /* 0x000fea0003800000 */
.L_x_497:
[----:B------:R-:W-:-:S13]  /*c0d0*/  ISETP.GE.AND P4, PT, R55, R153, PT ;  /* 0x000000993700720c */ /* 0x000fda0003f86270 */
[--C-:B------:R-:W-:Y:S02]  /*c0e0*/  @!P4 SHF.R.S32.HI R49, RZ, 0x1f, R55.reuse ;  /* 0x0000001fff31c819 */ /* 0x100fe40000011437 */
[----:B------:R-:W-:-:S04]  /*c0f0*/  @!P4 IADD3 R51, P5, P6, R116, R142, R55 ;  /* 0x0000008e7433c210 */ /* 0x000fc80007ebe037 */
[----:B------:R-:W-:Y:S02]  /*c100*/  @!P4 IADD3.X R178, R0, R178, R49, P5, P6 ;  /* 0x000000b200b2c210 */ /* 0x000fe40002fec431 */
[----:B------:R-:W-:-:S05]  /*c110*/  IADD3 R48, P5, R53, R126, RZ ;  /* 0x0000007e35307210 */ /* 0x000fca0007fbe0ff */
[----:B------:R-:W-:Y:S01]  /*c120*/  IMAD.X R49, R52, 0x1, R127, P5 ;  /* 0x0000000134317824 */ /* 0x000fe200028e067f */
[----:B------:R-:W-:-:S04]  /*c130*/  @!P4 IADD3 R50, P5, R51, R126, RZ ;  /* 0x0000007e3332c210 */ /* 0x000fc80007fbe0ff */
[----:B------:R-:W-:Y:S01]  /*c140*/  @!P4 IADD3.X R51, R178, R127, RZ, P5, !PT ;  /* 0x0000007fb233c210 */ /* 0x000fe20002ffe4ff */
[----:B0-----:R4:W-:Y:S04]  /*c150*/  STG.E.128 desc[UR54][R48.64], R40 ;  /* 0x0000002830007986 */ /* 0x0019e8000c101d36 */
[----:B-1----:R4:W-:Y:S04]  /*c160*/  @!P4 STG.E.128 desc[UR54][R50.64], R44 ;  /* 0x0000002c3200c986 */ /* 0x0029e8000c101d36 */
.L_x_488:
[----:B------:R-:W-:Y:S05]  /*c170*/  BSYNC B1 ;  /* 0x0000000000017941 */ /* 0x000fea0003800000 */
.L_x_487:
[-C--:B0--34-:R-:W-:Y:S02]  /*c180*/  IMAD R40, R144, R138.reuse, RZ ;  /* 0x0000008a90287224 */ /* 0x099fe400078e02ff */
[----:B------:R-:W-:-:S04]  /*c190*/  IMAD.WIDE.U32 R140, R211, R138, R140 ;  /* 0x0000008ad38c7225 */ /* 0x000fc800078e008c */
[----:B------:R-:W-:Y:S01]  /*c1a0*/  IMAD R53, R211, R139, R40 ;  /* 0x0000008bd3357224 */ /* 0x000fe200078e0228 */
[----:B------:R-:W-:Y:S06]  /*c1b0*/  @P2 BRA `(.L_x_457) ;  /* 0x0000003000942947 */ /* 0x000fec0003800000 */
[----:B------:R-:W-:Y:S01]  /*c1c0*/  ISETP.NE.AND P2, PT, R32, RZ, PT ;  /* 0x000000ff2000720c */ /* 0x000fe20003f45270 */
[----:B------:R-:W-:Y:S01]  /*c1d0*/  BSSY B1, `(.L_x_499) ;  /* 0x00000f8000017945 */ /* 0x000fe20003800000 */
[----:B------:R-:W-:-:S11]  /*c1e0*/  IMAD.IADD R53, R141, 0x1, R53 ;  /* 0x000000018d357824 */ /* 0x000fd600078e0235 */
[----:B------:R-:W-:Y:S05]  /*c1f0*/  @!P2 BRA `(.L_x_500) ;  /* 0x0000000c00d4a947 */ /* 0x000fea0003800000 */
[----:B------:R-:W-:Y:S01]  /*c200*/  SEL R40, R97, R158, !P0 ;  /* 0x0000009e61287207 */ /* 0x000fe20004000000 */
[----:B------:R-:W-:Y:S01]  /*c210*/  BSSY B2, `(.L_x_501) ;  /* 0x00000f1000027945 */ /* 0x000fe20003800000 */
[----:B------:R-:W-:Y:S02]  /*c220*/  IADD3 R49, P2, P4, R116, R140, R20 ;  /* 0x0000008c74317210 */ /* 0x000fe40007c5e014 */
[----:B------:R-:W-:Y:S02]  /*c230*/  SHF.R.S32.HI R41, RZ, 0x1f, R40 ;  /* 0x0000001fff297819 */ /* 0x000fe40000011428 */
[----:B------:R-:W-:Y:S02]  /*c240*/  IADD3.X R42, R0, R53, R28, P2, P4 ;  /* 0x00000035002a7210 */ /* 0x000fe400017e841c */
[----:B------:R-:W-:-:S04]  /*c250*/  LEA.HI R40, R41, R40, RZ, 0x5 ;  /* 0x0000002829287211 */ /* 0x000fc800078f28ff */
[----:B------:R-:W-:-:S05]  /*c260*/  LEA.HI.SX32 R41, R40, R15, 0x1b ;  /* 0x0000000f28297211 */ /* 0x000fca00078fdaff */
[----:B------:R-:W-:-:S05]  /*c270*/  IMAD.SHL.U32 R43, R41, 0x10, RZ ;  /* 0x00000010292b7824 */ /* 0x000fca00078e00ff */
[----:B------:R-:W-:-:S13]  /*c280*/  ISETP.GE.AND P2, PT, R43, R153, PT ;  /* 0x000000992b00720c */ /* 0x000fda0003f46270 */
[--C-:B------:R-:W-:Y:S02]  /*c290*/  @!P2 SHF.R.S32.HI R40, RZ, 0x1f, R43.reuse ;  /* 0x0000001fff28a819 */ /* 0x100fe4000001142b */
[----:B------:R-:W-:-:S04]  /*c2a0*/  @!P2 IADD3 R51, P4, P5, R116, R140, R43 ;  /* 0x0000008c7433a210 */ /* 0x000fc80007d9e02b */
[----:B------:R-:W-:Y:S02]  /*c2b0*/  @!P2 IADD3.X R40, R0, R53, R40, P4, P5 ;  /* 0x000000350028a210 */ /* 0x000fe400027ea428 */
[----:B------:R-:W-:-:S05]  /*c2c0*/  IADD3 R48, P4, R49, R126, RZ ;  /* 0x0000007e31307210 */ /* 0x000fca0007f9e0ff */
[----:B------:R-:W-:Y:S01]  /*c2d0*/  IMAD.X R49, R42, 0x1, R127, P4 ;  /* 0x000000012a317824 */ /* 0x000fe200020e067f */
[----:B------:R-:W-:-:S04]  /*c2e0*/  @!P2 IADD3 R50, P4, R51, R126, RZ ;  /* 0x0000007e3332a210 */ /* 0x000fc80007f9e0ff */
[----:B------:R-:W-:Y:S02]  /*c2f0*/  @!P2 IADD3.X R51, R40, R127, RZ, P4, !PT ;  /* 0x0000007f2833a210 */ /* 0x000fe400027fe4ff */
[----:B------:R-:W-:Y:S02]  /*c300*/  SHF.R.S32.HI R40, RZ, 0x1f, R41 ;  /* 0x0000001fff287819 */ /* 0x000fe40000011429 */
[----:B------:R-:W-:Y:S02]  /*c310*/  ISETP.GE.AND P4, PT, R22, R136, PT ;  /* 0x000000881600720c */ /* 0x000fe40003f86270 */
[----:B------:R-:W-:Y:S02]  /*c320*/  LEA.HI R40, R40, R41, RZ, 0x2 ;  /* 0x0000002928287211 */ /* 0x000fe400078f10ff */
[----:B------:R-:W-:Y:S02]  /*c330*/  LOP3.LUT R41, R196, 0x30, R43, 0xf8, !PT ;  /* 0x00000030c4297812 */ /* 0x000fe400078ef82b */
[----:B------:R-:W-:-:S02]  /*c340*/  SHF.R.S32.HI R40, RZ, 0x2, R40 ;  /* 0x00000002ff287819 */ /* 0x000fc40000011428 */
        /* <DEDUP_REMOVED lines=10> */
[----:B------:R-:W-:Y:S01]  /*c3f0*/  SHF.R.U32.HI R54, RZ, 0x8, R77 ;  /* 0x00000008ff367819 */ /* 0x000fe2000001164d */
[----:B0-----:R-:W-:Y:S01]  /*c400*/  IMAD.MOV.U32 R57, RZ, RZ, R40 ;  /* 0x000000ffff397224 */ /* 0x001fe200078e0028 */
[----:B------:R-:W-:Y:S01]  /*c410*/  SHF.R.U32.HI R61, RZ, 0x8, R65 ;  /* 0x00000008ff3d7819 */ /* 0x000fe20000011641 */
[----:B-1----:R-:W-:Y:S01]  /*c420*/  IMAD.MOV.U32 R59, RZ, RZ, R44 ;  /* 0x000000ffff3b7224 */ /* 0x002fe200078e002c */
[----:B------:R-:W-:Y:S01]  /*c430*/  SHF.R.U32.HI R63, RZ, 0x8, R67 ;  /* 0x00000008ff3f7819 */ /* 0x000fe20000011643 */
[----:B------:R-:W-:Y:S01]  /*c440*/  IMAD.SHL.U32 R40, R54, 0x100, RZ ;  /* 0x0000010036287824 */ /* 0x000fe200078e00ff */
[----:B------:R-:W-:Y:S01]  /*c450*/  LOP3.LUT R55, R77, 0xff0000ff, RZ, 0xc0, !PT ;  /* 0xff0000ff4d377812 */ /* 0x000fe200078ec0ff */
[----:B------:R-:W-:Y:S01]  /*c460*/  IMAD.SHL.U32 R61, R61, 0x100, RZ ;  /* 0x000001003d3d7824 */ /* 0x000fe200078e00ff */
[----:B------:R-:W-:Y:S01]  /*c470*/  SHF.R.U32.HI R66, RZ, 0x10, R77 ;  /* 0x00000010ff427819 */ /* 0x000fe2000001164d */
[----:B------:R-:W-:Y:S01]  /*c480*/  IMAD.SHL.U32 R63, R63, 0x100, RZ ;  /* 0x000001003f3f7824 */ /* 0x000fe200078e00ff */
[----:B------:R-:W-:-:S02]  /*c490*/  SHF.R.U32.HI R64, RZ, 0x8, R79 ;  /* 0x00000008ff407819 */ /* 0x000fc4000001164f */
[----:B------:R-:W-:Y:S02]  /*c4a0*/  MOV R52, R41 ;  /* 0x0000002900347202 */ /* 0x000fe40000000f00 */
[----:B------:R-:W-:Y:S02]  /*c4b0*/  SHF.R.U32.HI R62, RZ, 0x10, R79 ;  /* 0x00000010ff3e7819 */ /* 0x000fe4000001164f */
[----:B------:R-:W-:Y:S01]  /*c4c0*/  LOP3.LUT R40, R55, 0xff00, R40, 0xf8, !PT ;  /* 0x0000ff0037287812 */ /* 0x000fe200078ef828 */
[----:B------:R-:W-:Y:S01]  /*c4d0*/  IMAD.SHL.U32 R55, R64, 0x100, RZ ;  /* 0x0000010040377824 */ /* 0x000fe200078e00ff */
[----:B------:R-:W-:Y:S02]  /*c4e0*/  SHF.L.U32 R41, R66, 0x10, RZ ;  /* 0x0000001042297819 */ /* 0x000fe400000006ff */
[----:B------:R-:W-:Y:S02]  /*c4f0*/  LOP3.LUT R58, R65, 0xff0000ff, RZ, 0xc0, !PT ;  /* 0xff0000ff413a7812 */ /* 0x000fe400078ec0ff */
[----:B------:R-:W-:-:S02]  /*c500*/  LOP3.LUT R60, R67, 0xff0000ff, RZ, 0xc0, !PT ;  /* 0xff0000ff433c7812 */ /* 0x000fc400078ec0ff */
[----:B------:R-:W-:Y:S02]  /*c510*/  LOP3.LUT R56, R79, 0xff0000ff, RZ, 0xc0, !PT ;  /* 0xff0000ff4f387812 */ /* 0x000fe400078ec0ff */
[----:B------:R-:W-:Y:S02]  /*c520*/  MOV R54, R42 ;  /* 0x0000002a00367202 */ /* 0x000fe40000000f00 */
[----:B------:R-:W-:Y:S01]  /*c530*/  LOP3.LUT R42, R40, 0xff0000, R41, 0xf8, !PT ;  /* 0x00ff0000282a7812 */ /* 0x000fe200078ef829 */
[----:B------:R-:W-:Y:S01]  /*c540*/  IMAD.U32 R40, R62, 0x10000, RZ ;  /* 0x000100003e287824 */ /* 0x000fe200078e00ff */
[----:B------:R-:W-:Y:S02]  /*c550*/  LOP3.LUT R44, R58, 0xff00, R61, 0xf8, !PT ;  /* 0x0000ff003a2c7812 */ /* 0x000fe400078ef83d */
[----:B------:R-:W-:Y:S02]  /*c560*/  LOP3.LUT R64, R60, 0xff00, R63, 0xf8, !PT ;  /* 0x0000ff003c407812 */ /* 0x000fe400078ef83f */
[----:B------:R-:W-:-:S02]  /*c570*/  LOP3.LUT R55, R56, 0xff00, R55, 0xf8, !PT ;  /* 0x0000ff0038377812 */ /* 0x000fc400078ef837 */
[----:B------:R-:W-:Y:S02]  /*c580*/  F2FP.F16.E4M3.UNPACK_B R63, R162.H1 ;  /* 0x000000a2ff3f723e */ /* 0x000fe400030006ff */
[----:B------:R-:W-:Y:S02]  /*c590*/  F2FP.F16.E4M3.UNPACK_B R60, R59.H1 ;  /* 0x0000003bff3c723e */ /* 0x000fe400030006ff */
[----:B------:R-:W-:Y:S02]  /*c5a0*/  F2FP.F16.E4M3.UNPACK_B R58, R57.H1 ;  /* 0x00000039ff3a723e */ /* 0x000fe400030006ff */
[----:B------:R-:W-:Y:S01]  /*c5b0*/  LOP3.LUT R41, R55, 0xff0000, R40, 0xf8, !PT ;  /* 0x00ff000037297812 */ /* 0x000fe200078ef828 */
[----:B------:R-:W-:Y:S01]  /*c5c0*/  HADD2.F32 R40, -RZ, R63.H0_H0 ;  /* 0x2000003fff287230 */ /* 0x000fe20000004100 */
[----:B------:R-:W-:Y:S01]  /*c5d0*/  F2FP.F16.E4M3.UNPACK_B R61, R164.H1 ;  /* 0x000000a4ff3d723e */ /* 0x000fe200030006ff */
[----:B------:R-:W-:Y:S01]  /*c5e0*/  HADD2.F32 R56, -RZ, R60.H0_H0 ;  /* 0x2000003cff387230 */ /* 0x000fe20000004100 */
[----:B------:R-:W-:Y:S01]  /*c5f0*/  SHF.R.U32.HI R67, RZ, 0x10, R67 ;  /* 0x00000010ff437819 */ /* 0x000fe20000011643 */
[----:B------:R-:W-:Y:S01]  /*c600*/  HADD2.F32 R55, -RZ, R58.H0_H0 ;  /* 0x2000003aff377230 */ /* 0x000fe20000004100 */
[----:B------:R-:W-:Y:S01]  /*c610*/  SHF.R.U32.HI R65, RZ, 0x10, R65 ;  /* 0x00000010ff417819 */ /* 0x000fe20000011641 */
[----:B------:R-:W-:-:S02]  /*c620*/  HADD2.F32 R62, -RZ, R61.H0_H0 ;  /* 0x2000003dff3e7230 */ /* 0x000fc40000004100 */
[CC--:B------:R-:W-:Y:S01]  /*c630*/  FMUL.FTZ R66, R56.reuse, R40.reuse ;  /* 0x0000002838427220 */ /* 0x0c0fe20000410000 */
[----:B------:R-:W-:Y:S02]  /*c640*/  IMAD.U32 R67, R67, 0x10000, RZ ;  /* 0x0001000043437824 */ /* 0x000fe400078e00ff */
[----:B------:R-:W-:Y:S01]  /*c650*/  FMUL.FTZ R77, R55, R40 ;  /* 0x00000028374d7220 */ /* 0x000fe20000410000 */
[----:B------:R-:W-:Y:S02]  /*c660*/  IMAD.U32 R65, R65, 0x10000, RZ ;  /* 0x0001000041417824 */ /* 0x000fe400078e00ff */
[-C--:B------:R-:W-:Y:S01]  /*c670*/  FFMA.FTZ R55, R55, R62.reuse, -R66 ;  /* 0x0000003e37377223 */ /* 0x080fe20000010842 */
[----:B------:R-:W-:Y:S02]  /*c680*/  HADD2.F32 R58, -RZ, R58.H1_H1 ;  /* 0x3000003aff3a7230 */ /* 0x000fe40000004100 */
        /* <DEDUP_REMOVED lines=8> */
[----:B------:R-:W-:Y:S01]  /*c710*/  F2FP.F16.E4M3.UNPACK_B R61, R57 ;  /* 0x00000039ff3d723e */ /* 0x000fe200020006ff */
[----:B------:R-:W-:Y:S01]  /*c720*/  FMUL.FTZ R57, R63, R62 ;  /* 0x0000003e3f397220 */ /* 0x000fe20000410000 */
[----:B------:R-:W-:Y:S01]  /*c730*/  LOP3.LUT R44, R44, 0xff0000, R65, 0xf8, !PT ;  /* 0x00ff00002c2c7812 */ /* 0x000fe200078ef841 */
[----:B------:R-:W-:Y:S01]  /*c740*/  HADD2.F32 R65, -RZ, R162.H0_H0 ;  /* 0x200000a2ff417230 */ /* 0x000fe20000004100 */
[----:B------:R-:W-:Y:S01]  /*c750*/  F2FP.F16.E4M3.UNPACK_B R164, R164 ;  /* 0x000000a4ffa4723e */ /* 0x000fe200020006ff */
        /* <DEDUP_REMOVED lines=19> */
[----:B------:R-:W-:Y:S01]  /*c890*/  HADD2.F32 R67, -RZ, R62.H0_H0 ;  /* 0x2000003eff437230 */ /* 0x000fe20000004100 */
[----:B------:R-:W-:Y:S01]  /*c8a0*/  F2FP.F16.E4M3.UNPACK_B R61, R54.H1 ;  /* 0x00000036ff3d723e */ /* 0x000fe200030006ff */
[----:B------:R-:W-:-:S02]  /*c8b0*/  HADD2.F32 R65, -RZ, R64.H0_H0 ;  /* 0x20000040ff417230 */ /* 0x000fc40000004100 */
[----:B------:R-:W-:Y:S01]  /*c8c0*/  FFMA.FTZ R77, R63, R164, R162 ;  /* 0x000000a43f4d7223 */ /* 0x000fe200000100a2 */
[----:B------:R-:W-:Y:S01]  /*c8d0*/  HADD2.F32 R76, -RZ, R62.H1_H1 ;  /* 0x3000003eff4c7230 */ /* 0x000fe20000004100 */
[----:B------:R-:W-:Y:S01]  /*c8e0*/  F2FP.F16.E4M3.UNPACK_B R163, R163 ;  /* 0x000000a3ffa3723e */ /* 0x000fe200020006ff */
[--C-:B------:R-:W-:Y:S02]  /*c8f0*/  HADD2.F32 R62, -RZ, R61.reuse.H0_H0 ;  /* 0x2000003dff3e7230 */ /* 0x100fe40000004100 */
[-C--:B------:R-:W-:Y:S01]  /*c900*/  FMUL.FTZ R79, R65, R67.reuse ;  /* 0x00000043414f7220 */ /* 0x080fe20000410000 */
[----:B------:R-:W-:Y:S01]  /*c910*/  HADD2.F32 R63, -RZ, R66.H0_H0 ;  /* 0x20000042ff3f7230 */ /* 0x000fe20000004100 */
[----:B------:R-:W-:Y:S01]  /*c920*/  F2FP.F16.E4M3.UNPACK_B R54, R54 ;  /* 0x00000036ff36723e */ /* 0x000fe200020006ff */
[----:B------:R-:W-:Y:S02]  /*c930*/  HADD2.F32 R64, -RZ, R64.H1_H1 ;  /* 0x30000040ff407230 */ /* 0x000fe40000004100 */
[----:B------:R-:W-:Y:S01]  /*c940*/  FMUL.FTZ R90, R62, R67 ;  /* 0x000000433e5a7220 */ /* 0x000fe20000410000 */
[----:B------:R-:W-:-:S02]  /*c950*/  HADD2.F32 R61, -RZ, R61.H1_H1 ;  /* 0x3000003dff3d7230 */ /* 0x000fc40000004100 */
[-C--:B------:R-:W-:Y:S01]  /*c960*/  FFMA.FTZ R88, R62, R63.reuse, -R79 ;  /* 0x0000003f3e587223 */ /* 0x080fe2000001084f */
[----:B------:R-:W-:Y:S02]  /*c970*/  HADD2.F32 R66, -RZ, R66.H1_H1 ;  /* 0x30000042ff427230 */ /* 0x000fe40000004100 */
[CC--:B------:R-:W-:Y:S01]  /*c980*/  FMUL.FTZ R62, R64.reuse, R76.reuse ;  /* 0x0000004c403e7220 */ /* 0x0c0fe20000410000 */
[----:B------:R-:W-:Y:S01]  /*c990*/  FFMA.FTZ R90, R65, R63, R90 ;  /* 0x0000003f415a7223 */ /* 0x000fe2000001005a */
[C---:B------:R-:W-:Y:S01]  /*c9a0*/  FMUL.FTZ R67, R61.reuse, R76 ;  /* 0x0000004c3d437220 */ /* 0x040fe20000410000 */
[----:B------:R-:W-:Y:S01]  /*c9b0*/  F2FP.F16.E4M3.UNPACK_B R165, R165 ;  /* 0x000000a5ffa5723e */ /* 0x000fe200020006ff */
[----:B------:R-:W-:Y:S01]  /*c9c0*/  FFMA.FTZ R89, R61, R66, -R62 ;  /* 0x000000423d597223 */ /* 0x000fe2000001083e */
[----:B------:R-:W-:Y:S01]  /*c9d0*/  F2FP.F16.E4M3.UNPACK_B R61, R46 ;  /* 0x0000002eff3d723e */ /* 0x000fe200020006ff */
[--C-:B------:R-:W-:Y:S02]  /*c9e0*/  HADD2.F32 R65, -RZ, R163.reuse.H0_H0 ;  /* 0x200000a3ff417230 */ /* 0x100fe40000004100 */
[----:B------:R-:W-:Y:S01]  /*c9f0*/  FFMA.FTZ R91, R64, R66, R67 ;  /* 0x00000042405b7223 */ /* 0x000fe20000010043 */
[----:B------:R-:W-:Y:S01]  /*ca00*/  HADD2.F32 R163, -RZ, R163.H1_H1 ;  /* 0x300000a3ffa37230 */ /* 0x000fe20000004100 */
[----:B------:R-:W-:Y:S01]  /*ca10*/  F2FP.SATFINITE.E4M3.F32.PACK_AB_MERGE_C R55, R58, R55, RZ ;  /* 0x000000373a37723e */ /* 0x000fe200048070ff */
[--C-:B------:R-:W-:Y:S01]  /*ca20*/  HADD2.F32 R62, -RZ, R61.reuse.H0_H0 ;  /* 0x2000003dff3e7230 */ /* 0x100fe20000004100 */
[----:B------:R-:W-:Y:S01]  /*ca30*/  F2FP.SATFINITE.E4M3.F32.PACK_AB_MERGE_C R57, R57, R56, RZ ;  /* 0x000000383939723e */ /* 0x000fe200048070ff */
[----:B------:R-:W-:Y:S01]  /*ca40*/  HADD2.F32 R46, -RZ, R54.H0_H0 ;  /* 0x20000036ff2e7230 */ /* 0x000fe20000004100 */
[----:B------:R-:W-:Y:S01]  /*ca50*/  F2FP.F16.E4M3.UNPACK_B R58, R52 ;  /* 0x00000034ff3a723e */ /* 0x000fe200020006ff */
[----:B------:R-:W-:-:S02]  /*ca60*/  HADD2.F32 R61, -RZ, R61.H1_H1 ;  /* 0x3000003dff3d7230 */ /* 0x000fc40000004100 */
[-C--:B------:R-:W-:Y:S01]  /*ca70*/  FMUL.FTZ R67, R62, R65.reuse ;  /* 0x000000413e437220 */ /* 0x080fe20000410000 */
[----:B------:R-:W-:Y:S02]  /*ca80*/  HADD2.F32 R54, -RZ, R54.H1_H1 ;  /* 0x30000036ff367230 */ /* 0x000fe40000004100 */
[----:B------:R-:W-:Y:S01]  /*ca90*/  FMUL.FTZ R65, R46, R65 ;  /* 0x000000412e417220 */ /* 0x000fe20000410000 */
[--C-:B------:R-:W-:Y:S02]  /*caa0*/  HADD2.F32 R63, -RZ, R165.reuse.H0_H0 ;  /* 0x200000a5ff3f7230 */ /* 0x100fe40000004100 */
[CC--:B------:R-:W-:Y:S01]  /*cab0*/  FMUL.FTZ R79, R61.reuse, R163.reuse ;  /* 0x000000a33d4f7220 */ /* 0x0c0fe20000410000 */
[----:B------:R-:W-:Y:S02]  /*cac0*/  HADD2.F32 R165, -RZ, R165.H1_H1 ;  /* 0x300000a5ffa57230 */ /* 0x000fe40000004100 */
[----:B------:R-:W-:Y:S01]  /*cad0*/  FMUL.FTZ R64, R54, R163 ;  /* 0x000000a336407220 */ /* 0x000fe20000410000 */
[----:B------:R-:W-:Y:S01]  /*cae0*/  F2FP.SATFINITE.E4M3.F32.PACK_AB_MERGE_C R56, R78, R59, R55 ;  /* 0x0000003b4e38723e */ /* 0x000fe20004807037 */
[-C--:B------:R-:W-:Y:S01]  /*caf0*/  FFMA.FTZ R67, R46, R63.reuse, -R67 ;  /* 0x0000003f2e437223 */ /* 0x080fe20000010843 */
[----:B------:R-:W-:Y:S01]  /*cb00*/  FFMA.FTZ R46, R62, R63, R65 ;  /* 0x0000003f3e2e7223 */ /* 0x000fe20000010041 */
[-C--:B------:R-:W-:Y:S01]  /*cb10*/  FFMA.FTZ R54, R54, R165.reuse, -R79 ;  /* 0x000000a536367223 */ /* 0x080fe2000001084f */
[----:B------:R-:W-:Y:S01]  /*cb20*/  FFMA.FTZ R165, R61, R165, R64 ;  /* 0x000000a53da57223 */ /* 0x000fe20000010040 */
[----:B------:R-:W-:-:S02]  /*cb30*/  F2FP.F16.E4M3.UNPACK_B R61, R45 ;  /* 0x0000002dff3d723e */ /* 0x000fc400020006ff */
[----:B------:R-:W-:Y:S02]  /*cb40*/  F2FP.F16.E4M3.UNPACK_B R65, R44 ;  /* 0x0000002cff41723e */ /* 0x000fe400020006ff */
[----:B------:R-:W-:Y:S01]  /*cb50*/  F2FP.SATFINITE.E4M3.F32.PACK_AB_MERGE_C R55, R77, R60, R57 ;  /* 0x0000003c4d37723e */ /* 0x000fe20004807039 */
[----:B------:R-:W-:Y:S01]  /*cb60*/  HADD2.F32 R59, -RZ, R61.H0_H0 ;  /* 0x2000003dff3b7230 */ /* 0x000fe20000004100 */
[----:B------:R-:W-:Y:S01]  /*cb70*/  F2FP.F16.E4M3.UNPACK_B R63, R42 ;  /* 0x0000002aff3f723e */ /* 0x000fe200020006ff */
[----:B------:R-:W-:Y:S01]  /*cb80*/  HADD2.F32 R60, -RZ, R65.H0_H0 ;  /* 0x20000041ff3c7230 */ /* 0x000fe20000004100 */
[----:B------:R-:W-:Y:S01]  /*cb90*/  F2FP.SATFINITE.E4M3.F32.PACK_AB_MERGE_C R88, R89, R88, RZ ;  /* 0x000000585958723e */ /* 0x000fe200048070ff */
[----:B------:R-:W-:Y:S01]  /*cba0*/  HADD2.F32 R57, -RZ, R58.H0_H0 ;  /* 0x2000003aff397230 */ /* 0x000fe20000004100 */
[----:B------:R-:W-:Y:S01]  /*cbb0*/  F2FP.F16.E4M3.UNPACK_B R42, R42.H1 ;  /* 0x0000002aff2a723e */ /* 0x000fe200030006ff */
[----:B------:R-:W-:Y:S02]  /*cbc0*/  HADD2.F32 R64, -RZ, R63.H0_H0 ;  /* 0x2000003fff407230 */ /* 0x000fe40000004100 */
[----:B------:R-:W-:Y:S01]  /*cbd0*/  FMUL.FTZ R66, R59, R60 ;  /* 0x0000003c3b427220 */ /* 0x000fe20000410000 */
[----:B------:R-:W-:-:S02]  /*cbe0*/  HADD2.F32 R62, -RZ, R61.H1_H1 ;  /* 0x3000003dff3e7230 */ /* 0x000fc40000004100 */
[C---:B------:R-:W-:Y:S01]  /*cbf0*/  FMUL.FTZ R76, R57.reuse, R60 ;  /* 0x0000003c394c7220 */ /* 0x040fe20000410000 */
[----:B------:R-:W-:Y:S01]  /*cc00*/  HADD2.F32 R65, -RZ, R65.H1_H1 ;  /* 0x30000041ff417230 */ /* 0x000fe20000004100 */
[----:B------:R-:W-:Y:S01]  /*cc10*/  F2FP.SATFINITE.E4M3.F32.PACK_AB_MERGE_C R54, R54, R67, R88 ;  /* 0x000000433636723e */ /* 0x000fe20004807058 */
[----:B------:R-:W-:Y:S02]  /*cc20*/  HADD2.F32 R60, -RZ, R58.H1_H1 ;  /* 0x3000003aff3c7230 */ /* 0x000fe40000004100 */
[-C--:B------:R-:W-:Y:S01]  /*cc30*/  FFMA.FTZ R57, R57, R64.reuse, -R66 ;  /* 0x0000004039397223 */ /* 0x080fe20000010842 */
[----:B------:R-:W-:Y:S01]  /*cc40*/  FFMA.FTZ R58, R59, R64, R76 ;  /* 0x000000403b3a7223 */ /* 0x000fe2000001004c */
[----:B------:R-:W-:Y:S02]  /*cc50*/  HADD2.F32 R63, -RZ, R63.H1_H1 ;  /* 0x3000003fff3f7230 */ /* 0x000fe40000004100 */
[-C--:B------:R-:W-:Y:S01]  /*cc60*/  FMUL.FTZ R67, R62, R65.reuse ;  /* 0x000000413e437220 */ /* 0x080fe20000410000 */
[----:B------:R-:W-:Y:S01]  /*cc70*/  FMUL.FTZ R65, R60, R65 ;  /* 0x000000413c417220 */ /* 0x000fe20000410000 */
[----:B------:R-:W-:-:S02]  /*cc80*/  F2FP.F16.E4M3.UNPACK_B R61, R45.H1 ;  /* 0x0000002dff3d723e */ /* 0x000fc400030006ff */
[----:B------:R-:W-:Y:S01]  /*cc90*/  F2FP.F16.E4M3.UNPACK_B R64, R44.H1 ;  /* 0x0000002cff40723e */ /* 0x000fe200030006ff */
[-C--:B------:R-:W-:Y:S01]  /*cca0*/  FFMA.FTZ R45, R62, R63.reuse, R65 ;  /* 0x0000003f3e2d7223 */ /* 0x080fe20000010041 */
[----:B------:R-:W-:Y:S01]  /*ccb0*/  F2FP.F16.E4M3.UNPACK_B R59, R52.H1 ;  /* 0x00000034ff3b723e */ /* 0x000fe200030006ff */
[----:B------:R-:W-:Y:S01]  /*ccc0*/  FFMA.FTZ R52, R60, R63, -R67 ;  /* 0x0000003f3c347223 */ /* 0x000fe20000010843 */
[----:B------:R-:W-:Y:S01]  /*ccd0*/  HADD2.F32 R60, -RZ, R61.H0_H0 ;  /* 0x2000003dff3c7230 */ /* 0x000fe20000004100 */
[----:B------:R-:W-:Y:S01]  /*cce0*/  F2FP.F16.E4M3.UNPACK_B R66, R40.H1 ;  /* 0x00000028ff42723e */ /* 0x000fe200030006ff */
[----:B------:R-:W-:Y:S01]  /*ccf0*/  HADD2.F32 R65, -RZ, R64.H0_H0 ;  /* 0x20000040ff417230 */ /* 0x000fe20000004100 */
[----:B------:R-:W-:Y:S01]  /*cd00*/  F2FP.SATFINITE.E4M3.F32.PACK_AB_MERGE_C R90, R91, R90, RZ ;  /* 0x0000005a5b5a723e */ /* 0x000fe200048070ff */
[----:B------:R-:W-:Y:S02]  /*cd10*/  HADD2.F32 R44, -RZ, R59.H0_H0 ;  /* 0x2000003bff2c7230 */ /* 0x000fe40000004100 */
[----:B------:R-:W-:-:S02]  /*cd20*/  HADD2.F32 R61, -RZ, R61.H1_H1 ;  /* 0x3000003dff3d7230 */ /* 0x000fc40000004100 */
[-C--:B------:R-:W-:Y:S01]  /*cd30*/  FMUL.FTZ R67, R60, R65.reuse ;  /* 0x000000413c437220 */ /* 0x080fe20000410000 */
[----:B------:R-:W-:Y:S02]  /*cd40*/  HADD2.F32 R64, -RZ, R64.H1_H1 ;  /* 0x30000040ff407230 */ /* 0x000fe40000004100 */
[----:B------:R-:W-:Y:S01]  /*cd50*/  FMUL.FTZ R65, R44, R65 ;  /* 0x000000412c417220 */ /* 0x000fe20000410000 */
[----:B------:R-:W-:Y:S01]  /*cd60*/  HADD2.F32 R59, -RZ, R59.H1_H1 ;  /* 0x3000003bff3b7230 */ /* 0x000fe20000004100 */
[----:B------:R-:W-:Y:S01]  /*cd70*/  F2FP.SATFINITE.E4M3.F32.PACK_AB_MERGE_C R46, R165, R46, R90 ;  /* 0x0000002ea52e723e */ /* 0x000fe2000480705a */
[--C-:B------:R-:W-:Y:S02]  /*cd80*/  HADD2.F32 R63, -RZ, R42.reuse.H0_H0 ;  /* 0x2000002aff3f7230 */ /* 0x100fe40000004100 */
[----:B------:R-:W-:Y:S02]  /*cd90*/  HADD2.F32 R62, -RZ, R42.H1_H1 ;  /* 0x3000002aff3e7230 */ /* 0x000fe40000004100 */
[-C--:B------:R-:W-:Y:S01]  /*cda0*/  FMUL.FTZ R42, R61, R64.reuse ;  /* 0x000000403d2a7220 */ /* 0x080fe20000410000 */
[C---:B------:R-:W-:Y:S01]  /*cdb0*/  FMUL.FTZ R64, R59.reuse, R64 ;  /* 0x000000403b407220 */ /* 0x040fe20000410000 */
[----:B------:R-:W-:Y:S01]  /*cdc0*/  FFMA.FTZ R78, R60, R63, R65 ;  /* 0x0000003f3c4e7223 */ /* 0x000fe20000010041 */
[----:B------:R-:W-:Y:S01]  /*cdd0*/  F2FP.F16.E4M3.UNPACK_B R65, R40 ;  /* 0x00000028ff41723e */ /* 0x000fe200020006ff */
[-C--:B------:R-:W-:Y:S01]  /*cde0*/  FFMA.FTZ R88, R59, R62.reuse, -R42 ;  /* 0x0000003e3b587223 */ /* 0x080fe2000001082a */
[----:B------:R-:W-:Y:S01]  /*cdf0*/  F2FP.F16.E4M3.UNPACK_B R59, R47 ;  /* 0x0000002fff3b723e */ /* 0x000fe200020006ff */
[----:B------:R-:W-:Y:S01]  /*ce00*/  FFMA.FTZ R79, R61, R62, R64 ;  /* 0x0000003e3d4f7223 */ /* 0x000fe20000010040 */
[----:B------:R-:W-:Y:S01]  /*ce10*/  F2FP.F16.E4M3.UNPACK_B R42, R43 ;  /* 0x0000002bff2a723e */ /* 0x000fe200020006ff */
[----:B------:R-:W-:Y:S01]  /*ce20*/  FFMA.FTZ R77, R44, R63, -R67 ;  /* 0x0000003f2c4d7223 */ /* 0x000fe20000010843 */
[----:B------:R-:W-:Y:S01]  /*ce30*/  F2FP.F16.E4M3.UNPACK_B R60, R47.H1 ;  /* 0x0000002fff3c723e */ /* 0x000fe200030006ff */
[----:B------:R-:W-:Y:S01]  /*ce40*/  HADD2.F32 R61, -RZ, R59.H0_H0 ;  /* 0x2000003bff3d7230 */ /* 0x000fe20000004100 */
[----:B------:R-:W-:Y:S01]  /*ce50*/  F2FP.F16.E4M3.UNPACK_B R62, R41 ;  /* 0x00000029ff3e723e */ /* 0x000fe200020006ff */
[----:B------:R-:W-:Y:S01]  /*ce60*/  HADD2.F32 R67, -RZ, R65.H0_H0 ;  /* 0x20000041ff437230 */ /* 0x000fe20000004100 */
[----:B------:R-:W-:Y:S01]  /*ce70*/  F2FP.F16.E4M3.UNPACK_B R43, R43.H1 ;  /* 0x0000002bff2b723e */ /* 0x000fe200030006ff */
[----:B------:R-:W-:Y:S01]  /*ce80*/  HADD2.F32 R44, -RZ, R42.H0_H0 ;  /* 0x2000002aff2c7230 */ /* 0x000fe20000004100 */
[----:B------:R-:W-:Y:S01]  /*ce90*/  F2FP.F16.E4M3.UNPACK_B R41, R41.H1 ;  /* 0x00000029ff29723e */ /* 0x000fe200030006ff */
[----:B------:R-:W-:-:S02]  /*cea0*/  HADD2.F32 R40, -RZ, R60.H0_H0 ;  /* 0x2000003cff287230 */ /* 0x000fc40000004100 */
[-C--:B------:R-:W-:Y:S01]  /*ceb0*/  FMUL.FTZ R89, R61, R67.reuse ;  /* 0x000000433d597220 */ /* 0x080fe20000410000 */
[----:B------:R-:W-:Y:S02]  /*cec0*/  HADD2.F32 R76, -RZ, R66.H0_H0 ;  /* 0x20000042ff4c7230 */ /* 0x000fe40000004100 */
[----:B------:R-:W-:Y:S01]  /*ced0*/  FMUL.FTZ R90, R44, R67 ;  /* 0x000000432c5a7220 */ /* 0x000fe20000410000 */
[----:B------:R-:W-:Y:S01]  /*cee0*/  HADD2.F32 R63, -RZ, R62.H0_H0 ;  /* 0x2000003eff3f7230 */ /* 0x000fe20000004100 */
[----:B------:R-:W-:Y:S01]  /*cef0*/  F2FP.SATFINITE.E4M3.F32.PACK_AB_MERGE_C R77, R88, R77, RZ ;  /* 0x0000004d584d723e */ /* 0x000fe200048070ff */
[----:B------:R-:W-:Y:S02]  /*cf00*/  HADD2.F32 R47, -RZ, R43.H0_H0 ;  /* 0x2000002bff2f7230 */ /* 0x000fe40000004100 */
[----:B------:R-:W-:Y:S01]  /*cf10*/  FMUL.FTZ R92, R40, R76 ;  /* 0x0000004c285c7220 */ /* 0x000fe20000410000 */
[----:B------:R-:W-:Y:S02]  /*cf20*/  HADD2.F32 R60, -RZ, R60.H1_H1 ;  /* 0x3000003cff3c7230 */ /* 0x000fe40000004100 */
[----:B------:R-:W-:Y:S01]  /*cf30*/  FFMA.FTZ R89, R44, R63, -R89 ;  /* 0x0000003f2c597223 */ /* 0x000fe20000010859 */
[----:B------:R-:W-:-:S02]  /*cf40*/  HADD2.F32 R66, -RZ, R66.H1_H1 ;  /* 0x30000042ff427230 */ /* 0x000fc40000004100 */
[----:B------:R-:W-:Y:S01]  /*cf50*/  FMUL.FTZ R67, R47, R76 ;  /* 0x0000004c2f437220 */ /* 0x000fe20000410000 */
[----:B------:R-:W-:Y:S02]  /*cf60*/  HADD2.F32 R43, -RZ, R43.H1_H1 ;  /* 0x3000002bff2b7230 */ /* 0x000fe40000004100 */
        /* <DEDUP_REMOVED lines=21> */
[----:B------:R-:W-:Y:S01]  /*d0c0*/  F2FP.SATFINITE.E4M3.F32.PACK_AB_MERGE_C R43, R42, R89, R43 ;  /* 0x000000592a2b723e */ /* 0x000fe2000480702b */
[----:B------:R-:W-:Y:S01]  /*d0d0*/  IMAD.MOV.U32 R42, RZ, RZ, R54 ;  /* 0x000000ffff2a7224 */ /* 0x000fe200078e0036 */
[----:B------:R-:W-:-:S02]  /*d0e0*/  F2FP.SATFINITE.E4M3.F32.PACK_AB_MERGE_C R41, R52, R57, R77 ;  /* 0x000000393429723e */ /* 0x000fc4000480704d */
[----:B------:R-:W-:Y:S02]  /*d0f0*/  F2FP.SATFINITE.E4M3.F32.PACK_AB_MERGE_C R45, R45, R58, R78 ;  /* 0x0000003a2d2d723e */ /* 0x000fe4000480704e */
[----:B------:R-:W-:Y:S02]  /*d100*/  F2FP.SATFINITE.E4M3.F32.PACK_AB_MERGE_C R47, R59, R90, R60 ;  /* 0x0000005a3b2f723e */ /* 0x000fe4000480703c */
[----:B------:R-:W-:-:S07]  /*d110*/  MOV R40, R56 ;  /* 0x0000003800287202 */ /* 0x000fce0000000f00 */
.L_x_502:
[----:B------:R-:W-:Y:S05]  /*d120*/  BSYNC B2 ;  /* 0x0000000000027941 */ /* 0x000fea0003800000 */
.L_x_501:
[----:B0-----:R0:W-:Y:S04]  /*d130*/  STG.E.128 desc[UR54][R48.64], R40 ;  /* 0x0000002830007986 */ /* 0x0011e8000c101d36 */
[----:B-1----:R0:W-:Y:S02]  /*d140*/  @!P2 STG.E.128 desc[UR54][R50.64], R44 ;  /* 0x0000002c3200a986 */ /* 0x0021e4000c101d36 */
.L_x_500:
[----:B------:R-:W-:Y:S05]  /*d150*/  BSYNC B1 ;  /* 0x0000000000017941 */ /* 0x000fea0003800000 */
.L_x_499:
        /* <DEDUP_REMOVED lines=15> */
[----:B------:R-:W-:-:S04]  /*d250*/  IADD3 R48, P4, R49, R126, RZ ;  /* 0x0000007e31307210 */ /* 0x000fc80007f9e0ff */
[----:B------:R-:W-:Y:S02]  /*d260*/  IADD3.X R49, R42, R127, RZ, P4, !PT ;  /* 0x0000007f2a317210 */ /* 0x000fe400027fe4ff */
[----:B------:R-:W-:-:S05]  /*d270*/  @!P2 IADD3 R50, P4, R51, R126, RZ ;  /* 0x0000007e3332a210 */ /* 0x000fca0007f9e0ff */
[----:B------:R-:W-:Y:S01]  /*d280*/  @!P2 IMAD.X R51, R40, 0x1, R127, P4 ;  /* 0x000000012833a824 */ /* 0x000fe200020e067f */
[----:B------:R-:W-:Y:S02]  /*d290*/  SHF.R.S32.HI R40, RZ, 0x1f, R41 ;  /* 0x0000001fff287819 */ /* 0x000fe40000011429 */
[----:B------:R-:W-:Y:S02]  /*d2a0*/  ISETP.GE.AND P4, PT, R169, R136, PT ;  /* 0x00000088a900720c */ /* 0x000fe40003f86270 */
        /* <DEDUP_REMOVED lines=8> */
[----:B------:R-:W-:-:S03]  /*d330*/  IMAD.IADD R41, R18, 0x1, R41 ;  /* 0x0000000112297824 */ /* 0x000fc600078e0229 */
[----:B------:R-:W-:-:S03]  /*d340*/  IADD3 R44, R18, R43, RZ ;  /* 0x0000002b122c7210 */ /* 0x000fc60007ffe0ff */
[----:B------:R-:W0:Y:S04]  /*d350*/  LDS.128 R40, [R41+0x1a400] ;  /* 0x01a4000029287984 */ /* 0x000e280000000c00 */
[----:B------:R-:W1:Y:S01]  /*d360*/  LDS.128 R44, [R44+0x1a400] ;  /* 0x01a400002c2c7984 */ /* 0x000e620000000c00 */
[----:B------:R-:W-:Y:S05]  /*d370*/  @P4 BRA `(.L_x_506) ;  /* 0x0000000c004c4947 */ /* 0x000fea0003800000 */
[----:B------:R-:W-:Y:S01]  /*d380*/  SHF.R.U32.HI R54, RZ, 0x8, R81 ;  /* 0x00000008ff367819 */ /* 0x000fe20000011651 */
[----:B0-----:R-:W-:Y:S01]  /*d390*/  IMAD.MOV.U32 R57, RZ, RZ, R40 ;  /* 0x000000ffff397224 */ /* 0x001fe200078e0028 */
[----:B------:R-:W-:Y:S01]  /*d3a0*/  LOP3.LUT R55, R81, 0xff0000ff, RZ, 0xc0, !PT ;  /* 0xff0000ff51377812 */ /* 0x000fe200078ec0ff */
[----:B-1----:R-:W-:Y:S01]  /*d3b0*/  IMAD.MOV.U32 R60, RZ, RZ, R44 ;  /* 0x000000ffff3c7224 */ /* 0x002fe200078e002c */
[----:B------:R-:W-:Y:S01]  /*d3c0*/  SHF.R.U32.HI R63, RZ, 0x8, R83 ;  /* 0x00000008ff3f7819 */ /* 0x000fe20000011653 */
[----:B------:R-:W-:Y:S01]  /*d3d0*/  IMAD.MOV.U32 R52, RZ, RZ, R41 ;  /* 0x000000ffff347224 */ /* 0x000fe200078e0029 */
[----:B------:R-:W-:Y:S01]  /*d3e0*/  SHF.L.U32 R40, R54, 0x8, RZ ;  /* 0x0000000836287819 */ /* 0x000fe200000006ff */
[----:B------:R-:W-:Y:S01]  /*d3f0*/  IMAD.MOV.U32 R54, RZ, RZ, R42 ;  /* 0x000000ffff367224 */ /* 0x000fe200078e002a */
[----:B------:R-:W-:Y:S02]  /*d400*/  SHF.R.U32.HI R58, RZ, 0x8, R71 ;  /* 0x00000008ff3a7819 */ /* 0x000fe40000011647 */
[----:B------:R-:W-:Y:S01]  /*d410*/  LOP3.LUT R55, R55, 0xff00, R40, 0xf8, !PT ;  /* 0x0000ff0037377812 */ /* 0x000fe200078ef828 */
[----:B------:R-:W-:Y:S01]  /*d420*/  IMAD.SHL.U32 R40, R63, 0x100, RZ ;  /* 0x000001003f287824 */ /* 0x000fe200078e00ff */
[----:B------:R-:W-:-:S02]  /*d430*/  SHF.R.U32.HI R66, RZ, 0x10, R81 ;  /* 0x00000010ff427819 */ /* 0x000fc40000011651 */
[----:B------:R-:W-:Y:S02]  /*d440*/  SHF.R.U32.HI R64, RZ, 0x10, R83 ;  /* 0x00000010ff407819 */ /* 0x000fe40000011653 */
[----:B------:R-:W-:Y:S01]  /*d450*/  LOP3.LUT R59, R83, 0xff0000ff, RZ, 0xc0, !PT ;  /* 0xff0000ff533b7812 */ /* 0x000fe200078ec0ff */
[----:B------:R-:W-:Y:S01]  /*d460*/  IMAD.U32 R42, R66, 0x10000, RZ ;  /* 0x00010000422a7824 */ /* 0x000fe200078e00ff */
[----:B------:R-:W-:Y:S02]  /*d470*/  SHF.R.U32.HI R62, RZ, 0x8, R69 ;  /* 0x00000008ff3e7819 */ /* 0x000fe40000011645 */
[----:B------:R-:W-:Y:S02]  /*d480*/  LOP3.LUT R61, R71, 0xff0000ff, RZ, 0xc0, !PT ;  /* 0xff0000ff473d7812 */ /* 0x000fe400078ec0ff */
[----:B------:R-:W-:Y:S01]  /*d490*/  SHF.L.U32 R44, R58, 0x8, RZ ;  /* 0x000000083a2c7819 */ /* 0x000fe200000006ff */
[----:B------:R-:W-:Y:S01]  /*d4a0*/  IMAD.SHL.U32 R41, R62, 0x100, RZ ;  /* 0x000001003e297824 */ /* 0x000fe200078e00ff */
[----:B------:R-:W-:Y:S01]  /*d4b0*/  LOP3.LUT R59, R59, 0xff00, R40, 0xf8, !PT ;  /* 0x0000ff003b3b7812 */ /* 0x000fe200078ef828 */
[----:B------:R-:W-:Y:S01]  /*d4c0*/  IMAD.U32 R40, R64, 0x10000, RZ ;  /* 0x0001000040287824 */ /* 0x000fe200078e00ff */
[----:B------:R-:W-:-:S02]  /*d4d0*/  LOP3.LUT R66, R61, 0xff00, R44, 0xf8, !PT ;  /* 0x0000ff003d427812 */ /* 0x000fc400078ef82c */
[----:B------:R-:W-:Y:S02]  /*d4e0*/  LOP3.LUT R56, R69, 0xff0000ff, RZ, 0xc0, !PT ;  /* 0xff0000ff45387812 */ /* 0x000fe400078ec0ff */
[----:B------:R-:W-:Y:S02]  /*d4f0*/  F2FP.F16.E4M3.UNPACK_B R64, R154.H1 ;  /* 0x0000009aff40723e */ /* 0x000fe400030006ff */
[----:B------:R-:W-:Y:S02]  /*d500*/  F2FP.F16.E4M3.UNPACK_B R61, R60.H1 ;  /* 0x0000003cff3d723e */ /* 0x000fe400030006ff */
[----:B------:R-:W-:Y:S02]  /*d510*/  F2FP.F16.E4M3.UNPACK_B R58, R57.H1 ;  /* 0x00000039ff3a723e */ /* 0x000fe400030006ff */
[----:B------:R-:W-:Y:S02]  /*d520*/  LOP3.LUT R40, R59, 0xff0000, R40, 0xf8, !PT ;  /* 0x00ff00003b287812 */ /* 0x000fe400078ef828 */
[----:B------:R-:W-:-:S02]  /*d530*/  SHF.R.U32.HI R67, RZ, 0x10, R69 ;  /* 0x00000010ff437819 */ /* 0x000fc40000011645 */
[----:B------:R-:W-:Y:S01]  /*d540*/  LOP3.LUT R63, R56, 0xff00, R41, 0xf8, !PT ;  /* 0x0000ff00383f7812 */ /* 0x000fe200078ef829 */
[----:B------:R-:W-:Y:S01]  /*d550*/  HADD2.F32 R41, -RZ, R64.H0_H0 ;  /* 0x20000040ff297230 */ /* 0x000fe20000004100 */
[----:B------:R-:W-:Y:S01]  /*d560*/  LOP3.LUT R42, R55, 0xff0000, R42, 0xf8, !PT ;  /* 0x00ff0000372a7812 */ /* 0x000fe200078ef82a */
[----:B------:R-:W-:Y:S01]  /*d570*/  HADD2.F32 R56, -RZ, R61.H0_H0 ;  /* 0x2000003dff387230 */ /* 0x000fe20000004100 */
[----:B------:R-:W-:Y:S01]  /*d580*/  F2FP.F16.E4M3.UNPACK_B R59, R156.H1 ;  /* 0x0000009cff3b723e */ /* 0x000fe200030006ff */
[----:B------:R-:W-:Y:S01]  /*d590*/  HADD2.F32 R55, -RZ, R58.H0_H0 ;  /* 0x2000003aff377230 */ /* 0x000fe20000004100 */
[----:B------:R-:W-:Y:S01]  /*d5a0*/  SHF.R.U32.HI R65, RZ, 0x10, R71 ;  /* 0x00000010ff417819 */ /* 0x000fe20000011647 */
[----:B------:R-:W-:Y:S02]  /*d5b0*/  IMAD.U32 R44, R67, 0x10000, RZ ;  /* 0x00010000432c7824 */ /* 0x000fe400078e00ff */
[-C--:B------:R-:W-:Y:S01]  /*d5c0*/  FMUL.FTZ R68, R56, R41.reuse ;  /* 0x0000002938447220 */ /* 0x080fe20000410000 */
[--C-:B------:R-:W-:Y:S01]  /*d5d0*/  HADD2.F32 R62, -RZ, R59.reuse.H0_H0 ;  /* 0x2000003bff3e7230 */ /* 0x100fe20000004100 */
[----:B------:R-:W-:Y:S01]  /*d5e0*/  SHF.L.U32 R65, R65, 0x10, RZ ;  /* 0x0000001041417819 */ /* 0x000fe200000006ff */
[----:B------:R-:W-:Y:S01]  /*d5f0*/  FMUL.FTZ R67, R55, R41 ;  /* 0x0000002937437220 */ /* 0x000fe20000410000 */
[----:B------:R-:W-:Y:S01]  /*d600*/  LOP3.LUT R44, R63, 0xff0000, R44, 0xf8, !PT ;  /* 0x00ff00003f2c7812 */ /* 0x000fe200078ef82c */
[----:B------:R-:W-:Y:S01]  /*d610*/  HADD2.F32 R63, -RZ, R59.H1_H1 ;  /* 0x3000003bff3f7230 */ /* 0x000fe20000004100 */
[----:B------:R-:W-:Y:S01]  /*d620*/  LOP3.LUT R41, R66, 0xff0000, R65, 0xf8, !PT ;  /* 0x00ff000042297812 */ /* 0x000fe200078ef841 */
[-C--:B------:R-:W-:Y:S01]  /*d630*/  FFMA.FTZ R55, R55, R62.reuse, -R68 ;  /* 0x0000003e37377223 */ /* 0x080fe20000010844 */
[----:B------:R-:W-:Y:S01]  /*d640*/  FFMA.FTZ R56, R56, R62, R67 ;  /* 0x0000003e38387223 */ /* 0x000fe20000010043 */
[----:B------:R-:W-:Y:S01]  /*d650*/  HADD2.F32 R65, -RZ, R64.H1_H1 ;  /* 0x30000040ff417230 */ /* 0x000fe20000004100 */
[----:B------:R-:W-:Y:S01]  /*d660*/  F2FP.F16.E4M3.UNPACK_B R154, R154 ;  /* 0x0000009aff9a723e */ /* 0x000fe200020006ff */
[----:B------:R-:W-:Y:S01]  /*d670*/  HADD2.F32 R62, -RZ, R61.H1_H1 ;  /* 0x3000003dff3e7230 */ /* 0x000fe20000004100 */
[----:B------:R-:W-:Y:S01]  /*d680*/  F2FP.F16.E4M3.UNPACK_B R60, R60 ;  /* 0x0000003cff3c723e */ /* 0x000fe200020006ff */
[----:B------:R-:W-:Y:S01]  /*d690*/  HADD2.F32 R59, -RZ, R58.H1_H1 ;  /* 0x3000003aff3b7230 */ /* 0x000fe20000004100 */
[----:B------:R-:W-:Y:S01]  /*d6a0*/  F2FP.F16.E4M3.UNPACK_B R57, R57 ;  /* 0x00000039ff39723e */ /* 0x000fe200020006ff */
[----:B------:R-:W-:-:S02]  /*d6b0*/  HADD2.F32 R64, -RZ, R154.H0_H0 ;  /* 0x2000009aff407230 */ /* 0x000fc40000004100 */
[CC--:B------:R-:W-:Y:S01]  /*d6c0*/  FMUL.FTZ R66, R62.reuse, R65.reuse ;  /* 0x000000413e427220 */ /* 0x0c0fe20000410000 */
[----:B------:R-:W-:Y:S01]  /*d6d0*/  F2FP.F16.E4M3.UNPACK_B R156, R156 ;  /* 0x0000009cff9c723e */ /* 0x000fe200020006ff */
[C---:B------:R-:W-:Y:S01]  /*d6e0*/  FMUL.FTZ R65, R59.reuse, R65 ;  /* 0x000000413b417220 */ /* 0x040fe20000410000 */
[----:B------:R-:W-:Y:S02]  /*d6f0*/  HADD2.F32 R61, -RZ, R60.H0_H0 ;  /* 0x2000003cff3d7230 */ /* 0x000fe40000004100 */
[-C--:B------:R-:W-:Y:S01]  /*d700*/  FFMA.FTZ R70, R59, R63.reuse, -R66 ;  /* 0x0000003f3b467223 */ /* 0x080fe20000010842 */
[----:B------:R-:W-:Y:S02]  /*d710*/  HADD2.F32 R58, -RZ, R57.H0_H0 ;  /* 0x20000039ff3a7230 */ /* 0x000fe40000004100 */
[----:B------:R-:W-:Y:S01]  /*d720*/  FFMA.FTZ R69, R62, R63, R65 ;  /* 0x0000003f3e457223 */ /* 0x000fe20000010041 */
[----:B------:R-:W-:Y:S02]  /*d730*/  HADD2.F32 R59, -RZ, R156.H0_H0 ;  /* 0x2000009cff3b7230 */ /* 0x000fe40000004100 */
[----:B------:R-:W-:Y:S01]  /*d740*/  FMUL.FTZ R63, R61, R64 ;  /* 0x000000403d3f7220 */ /* 0x000fe20000410000 */
[----:B------:R-:W-:-:S02]  /*d750*/  HADD2.F32 R154, -RZ, R154.H1_H1 ;  /* 0x3000009aff9a7230 */ /* 0x000fc40000004100 */
[C---:B------:R-:W-:Y:S01]  /*d760*/  FMUL.FTZ R64, R58.reuse, R64 ;  /* 0x000000403a407220 */ /* 0x040fe20000410000 */
[----:B------:R-:W-:Y:S02]  /*d770*/  HADD2.F32 R60, -RZ, R60.H1_H1 ;  /* 0x3000003cff3c7230 */ /* 0x000fe40000004100 */
        /* <DEDUP_REMOVED lines=16> */
[----:B------:R-:W-:Y:S02]  /*d880*/  HADD2.F32 R58, -RZ, R57.H0_H0 ;  /* 0x20000039ff3a7230 */ /* 0x000fe40000004100 */
[-C--:B------:R-:W-:Y:S01]  /*d890*/  FMUL.FTZ R71, R61, R63.reuse ;  /* 0x0000003f3d477220 */ /* 0x080fe20000410000 */
[----:B------:R-:W-:Y:S01]  /*d8a0*/  HADD2.F32 R60, -RZ, R62.H0_H0 ;  /* 0x2000003eff3c7230 */ /* 0x000fe20000004100 */
[----:B------:R-:W-:Y:S01]  /*d8b0*/  F2FP.F16.E4M3.UNPACK_B R54, R54 ;  /* 0x00000036ff36723e */ /* 0x000fe200020006ff */
[----:B------:R-:W-:Y:S02]  /*d8c0*/  HADD2.F32 R59, -RZ, R59.H1_H1 ;  /* 0x3000003bff3b7230 */ /* 0x000fe40000004100 */
[----:B------:R-:W-:Y:S01]  /*d8d0*/  FMUL.FTZ R78, R58, R63 ;  /* 0x0000003f3a4e7220 */ /* 0x000fe20000410000 */
[----:B------:R-:W-:-:S02]  /*d8e0*/  HADD2.F32 R57, -RZ, R57.H1_H1 ;  /* 0x30000039ff397230 */ /* 0x000fc40000004100 */
[----:B------:R-:W-:Y:S01]  /*d8f0*/  FFMA.FTZ R76, R58, R60, -R71 ;  /* 0x0000003c3a4c7223 */ /* 0x000fe20000010847 */
[----:B------:R-:W-:Y:S02]  /*d900*/  HADD2.F32 R62, -RZ, R62.H1_H1 ;  /* 0x3000003eff3e7230 */ /* 0x000fe40000004100 */
[----:B------:R-:W-:Y:S01]  /*d910*/  FMUL.FTZ R58, R59, R64 ;  /* 0x000000403b3a7220 */ /* 0x000fe20000410000 */
[----:B------:R-:W-:Y:S01]  /*d920*/  FFMA.FTZ R78, R61, R60, R78 ;  /* 0x0000003c3d4e7223 */ /* 0x000fe2000001004e */
[C---:B------:R-:W-:Y:S01]  /*d930*/  FMUL.FTZ R64, R57.reuse, R64 ;  /* 0x0000004039407220 */ /* 0x040fe20000410000 */
[----:B------:R-:W-:Y:S01]  /*d940*/  F2FP.F16.E4M3.UNPACK_B R157, R157 ;  /* 0x0000009dff9d723e */ /* 0x000fe200020006ff */
[----:B------:R-:W-:Y:S01]  /*d950*/  FFMA.FTZ R77, R57, R62, -R58 ;  /* 0x0000003e394d7223 */ /* 0x000fe2000001083a */
[----:B------:R-:W-:Y:S01]  /*d960*/  F2FP.F16.E4M3.UNPACK_B R57, R46 ;  /* 0x0000002eff39723e */ /* 0x000fe200020006ff */
[----:B------:R-:W-:Y:S02]  /*d970*/  HADD2.F32 R61, -RZ, R155.H0_H0 ;  /* 0x2000009bff3d7230 */ /* 0x000fe40000004100 */
[----:B------:R-:W-:Y:S01]  /*d980*/  FFMA.FTZ R79, R59, R62, R64 ;  /* 0x0000003e3b4f7223 */ /* 0x000fe20000010040 */
[----:B------:R-:W-:Y:S01]  /*d990*/  HADD2.F32 R46, -RZ, R54.H0_H0 ;  /* 0x20000036ff2e7230 */ /* 0x000fe20000004100 */
[----:B------:R-:W-:Y:S01]  /*d9a0*/  F2FP.SATFINITE.E4M3.F32.PACK_AB_MERGE_C R55, R70, R55, RZ ;  /* 0x000000374637723e */ /* 0x000fe200048070ff */
[----:B------:R-:W-:Y:S01]  /*d9b0*/  HADD2.F32 R58, -RZ, R57.H0_H0 ;  /* 0x20000039ff3a7230 */ /* 0x000fe20000004100 */
[----:B------:R-:W-:Y:S01]  /*d9c0*/  F2FP.F16.E4M3.UNPACK_B R64, R44 ;  /* 0x0000002cff40723e */ /* 0x000fe200020006ff */
[----:B------:R-:W-:Y:S01]  /*d9d0*/  HADD2.F32 R59, -RZ, R157.H0_H0 ;  /* 0x2000009dff3b7230 */ /* 0x000fe20000004100 */
[----:B------:R-:W-:Y:S01]  /*d9e0*/  F2FP.SATFINITE.E4M3.F32.PACK_AB_MERGE_C R69, R69, R56, RZ ;  /* 0x000000384545723e */ /* 0x000fe200048070ff */
[----:B------:R-:W-:-:S02]  /*d9f0*/  HADD2.F32 R155, -RZ, R155.H1_H1 ;  /* 0x3000009bff9b7230 */ /* 0x000fc40000004100 */
[-C--:B------:R-:W-:Y:S01]  /*da00*/  FMUL.FTZ R63, R58, R61.reuse ;  /* 0x0000003d3a3f7220 */ /* 0x080fe20000410000 */
[----:B------:R-:W-:Y:S02]  /*da10*/  HADD2.F32 R57, -RZ, R57.H1_H1 ;  /* 0x30000039ff397230 */ /* 0x000fe40000004100 */
[C---:B------:R-:W-:Y:S01]  /*da20*/  FMUL.FTZ R61, R46.reuse, R61 ;  /* 0x0000003d2e3d7220 */ /* 0x040fe20000410000 */
[----:B------:R-:W-:Y:S02]  /*da30*/  HADD2.F32 R54, -RZ, R54.H1_H1 ;  /* 0x30000036ff367230 */ /* 0x000fe40000004100 */
[----:B------:R-:W-:Y:S01]  /*da40*/  FFMA.FTZ R63, R46, R59, -R63 ;  /* 0x0000003b2e3f7223 */ /* 0x000fe2000001083f */
[----:B------:R-:W-:Y:S02]  /*da50*/  HADD2.F32 R157, -RZ, R157.H1_H1 ;  /* 0x3000009dff9d7230 */ /* 0x000fe40000004100 */
[C---:B------:R-:W-:Y:S01]  /*da60*/  FMUL.FTZ R71, R57.reuse, R155 ;  /* 0x0000009b39477220 */ /* 0x040fe20000410000 */
[----:B------:R-:W-:Y:S01]  /*da70*/  FFMA.FTZ R46, R58, R59, R61 ;  /* 0x0000003b3a2e7223 */ /* 0x000fe2000001003d */
[C---:B------:R-:W-:Y:S01]  /*da80*/  FMUL.FTZ R60, R54.reuse, R155 ;  /* 0x0000009b363c7220 */ /* 0x040fe20000410000 */
[----:B------:R-:W-:Y:S01]  /*da90*/  F2FP.F16.E4M3.UNPACK_B R59, R45 ;  /* 0x0000002dff3b723e */ /* 0x000fe200020006ff */
[-C--:B------:R-:W-:Y:S01]  /*daa0*/  FFMA.FTZ R54, R54, R157.reuse, -R71 ;  /* 0x0000009d36367223 */ /* 0x080fe20000010847 */
[----:B------:R-:W-:Y:S01]  /*dab0*/  F2FP.F16.E4M3.UNPACK_B R58, R52 ;  /* 0x00000034ff3a723e */ /* 0x000fe200020006ff */
[----:B------:R-:W-:Y:S01]  /*dac0*/  FFMA.FTZ R157, R57, R157, R60 ;  /* 0x0000009d399d7223 */ /* 0x000fe2000001003c */
[----:B------:R-:W-:Y:S01]  /*dad0*/  F2FP.SATFINITE.E4M3.F32.PACK_AB_MERGE_C R56, R68, R65, R55 ;  /* 0x000000414438723e */ /* 0x000fe20004807037 */
[--C-:B------:R-:W-:Y:S01]  /*dae0*/  HADD2.F32 R60, -RZ, R59.reuse.H0_H0 ;  /* 0x2000003bff3c7230 */ /* 0x100fe20000004100 */
[----:B------:R-:W-:Y:S01]  /*daf0*/  F2FP.SATFINITE.E4M3.F32.PACK_AB_MERGE_C R76, R77, R76, RZ ;  /* 0x0000004c4d4c723e */ /* 0x000fe200048070ff */
[----:B------:R-:W-:Y:S01]  /*db00*/  HADD2.F32 R65, -RZ, R64.H0_H0 ;  /* 0x20000040ff417230 */ /* 0x000fe20000004100 */
[----:B------:R-:W-:Y:S01]  /*db10*/  F2FP.F16.E4M3.UNPACK_B R62, R42 ;  /* 0x0000002aff3e723e */ /* 0x000fe200020006ff */
[----:B------:R-:W-:Y:S01]  /*db20*/  HADD2.F32 R57, -RZ, R58.H0_H0 ;  /* 0x2000003aff397230 */ /* 0x000fe20000004100 */
[----:B------:R-:W-:Y:S01]  /*db30*/  F2FP.SATFINITE.E4M3.F32.PACK_AB_MERGE_C R55, R67, R66, R69 ;  /* 0x000000424337723e */ /* 0x000fe20004807045 */
[----:B------:R-:W-:Y:S01]  /*db40*/  HADD2.F32 R61, -RZ, R59.H1_H1 ;  /* 0x3000003bff3d7230 */ /* 0x000fe20000004100 */
[----:B------:R-:W-:Y:S01]  /*db50*/  F2FP.SATFINITE.E4M3.F32.PACK_AB_MERGE_C R54, R54, R63, R76 ;  /* 0x0000003f3636723e */ /* 0x000fe2000480704c */
[----:B------:R-:W-:-:S02]  /*db60*/  HADD2.F32 R63, -RZ, R62.H0_H0 ;  /* 0x2000003eff3f7230 */ /* 0x000fc40000004100 */
[CC--:B------:R-:W-:Y:S01]  /*db70*/  FMUL.FTZ R66, R60.reuse, R65.reuse ;  /* 0x000000413c427220 */ /* 0x0c0fe20000410000 */
[----:B------:R-:W-:Y:S01]  /*db80*/  FMUL.FTZ R65, R57, R65 ;  /* 0x0000004139417220 */ /* 0x000fe20000410000 */
[----:B------:R-:W-:Y:S01]  /*db90*/  HADD2.F32 R64, -RZ, R64.H1_H1 ;  /* 0x30000040ff407230 */ /* 0x000fe20000004100 */
[----:B------:R-:W-:Y:S01]  /*dba0*/  F2FP.F16.E4M3.UNPACK_B R52, R52.H1 ;  /* 0x00000034ff34723e */ /* 0x000fe200030006ff */
        /* <DEDUP_REMOVED lines=9> */
[----:B------:R-:W-:Y:S01]  /*dc40*/  FFMA.FTZ R67, R61, R62, R64 ;  /* 0x0000003e3d437223 */ /* 0x000fe20000010040 */
[----:B------:R-:W-:-:S02]  /*dc50*/  HADD2.F32 R44, -RZ, R52.H0_H0 ;  /* 0x20000034ff2c7230 */ /* 0x000fc40000004100 */
[----:B------:R-:W-:Y:S01]  /*dc60*/  FFMA.FTZ R57, R57, R63, -R66 ;  /* 0x0000003f39397223 */ /* 0x000fe20000010842 */
[--C-:B------:R-:W-:Y:S01]  /*dc70*/  HADD2.F32 R59, -RZ, R45.reuse.H0_H0 ;  /* 0x2000002dff3b7230 */ /* 0x100fe20000004100 */
[----:B------:R-:W-:Y:S01]  /*dc80*/  F2FP.SATFINITE.E4M3.F32.PACK_AB_MERGE_C R78, R79, R78, RZ ;  /* 0x0000004e4f4e723e */ /* 0x000fe200048070ff */
[--C-:B------:R-:W-:Y:S02]  /*dc90*/  HADD2.F32 R61, -RZ, R60.reuse.H0_H0 ;  /* 0x2000003cff3d7230 */ /* 0x100fe40000004100 */
[----:B------:R-:W-:Y:S01]  /*dca0*/  HADD2.F32 R45, -RZ, R45.H1_H1 ;  /* 0x3000002dff2d7230 */ /* 0x000fe20000004100 */
[----:B------:R-:W-:Y:S01]  /*dcb0*/  F2FP.SATFINITE.E4M3.F32.PACK_AB_MERGE_C R46, R157, R46, R78 ;  /* 0x0000002e9d2e723e */ /* 0x000fe2000480704e */
[----:B------:R-:W-:Y:S02]  /*dcc0*/  HADD2.F32 R62, -RZ, R60.H1_H1 ;  /* 0x3000003cff3e7230 */ /* 0x000fe40000004100 */
[-C--:B------:R-:W-:Y:S01]  /*dcd0*/  FMUL.FTZ R63, R59, R61.reuse ;  /* 0x0000003d3b3f7220 */ /* 0x080fe20000410000 */
[----:B------:R-:W-:Y:S01]  /*dce0*/  FMUL.FTZ R64, R44, R61 ;  /* 0x0000003d2c407220 */ /* 0x000fe20000410000 */
[----:B------:R-:W-:-:S02]  /*dcf0*/  HADD2.F32 R52, -RZ, R52.H1_H1 ;  /* 0x30000034ff347230 */ /* 0x000fc40000004100 */
[--C-:B------:R-:W-:Y:S02]  /*dd00*/  HADD2.F32 R60, -RZ, R42.reuse.H0_H0 ;  /* 0x2000002aff3c7230 */ /* 0x100fe40000004100 */
[-C--:B------:R-:W-:Y:S01]  /*dd10*/  FMUL.FTZ R65, R45, R62.reuse ;  /* 0x0000003e2d417220 */ /* 0x080fe20000410000 */
[----:B------:R-:W-:Y:S02]  /*dd20*/  HADD2.F32 R61, -RZ, R42.H1_H1 ;  /* 0x3000002aff3d7230 */ /* 0x000fe40000004100 */
[----:B------:R-:W-:Y:S01]  /*dd30*/  FMUL.FTZ R62, R52, R62 ;  /* 0x0000003e343e7220 */ /* 0x000fe20000410000 */
[----:B------:R-:W-:Y:S01]  /*dd40*/  F2FP.F16.E4M3.UNPACK_B R42, R43 ;  /* 0x0000002bff2a723e */ /* 0x000fe200020006ff */
[-C--:B------:R-:W-:Y:S01]  /*dd50*/  FFMA.FTZ R69, R44, R60.reuse, -R63 ;  /* 0x0000003c2c457223 */ /* 0x080fe2000001083f */
[----:B------:R-:W-:Y:S01]  /*dd60*/  FFMA.FTZ R70, R59, R60, R64 ;  /* 0x0000003c3b467223 */ /* 0x000fe20000010040 */
[----:B------:R-:W-:Y:S01]  /*dd70*/  FFMA.FTZ R76, R52, R61, -R65 ;  /* 0x0000003d344c7223 */ /* 0x000fe20000010841 */
[----:B------:R-:W-:Y:S01]  /*dd80*/  F2FP.F16.E4M3.UNPACK_B R52, R47 ;  /* 0x0000002fff34723e */ /* 0x000fe200020006ff */
[----:B------:R-:W-:Y:S01]  /*dd90*/  FFMA.FTZ R71, R45, R61, R62 ;  /* 0x0000003d2d477223 */ /* 0x000fe2000001003e */
[----:B------:R-:W-:Y:S01]  /*dda0*/  F2FP.F16.E4M3.UNPACK_B R63, R41 ;  /* 0x00000029ff3f723e */ /* 0x000fe200020006ff */
[----:B------:R-:W-:Y:S01]  /*ddb0*/  HADD2.F32 R44, -RZ, R42.H0_H0 ;  /* 0x2000002aff2c7230 */ /* 0x000fe20000004100 */
[----:B------:R-:W-:Y:S01]  /*ddc0*/  F2FP.F16.E4M3.UNPACK_B R43, R43.H1 ;  /* 0x0000002bff2b723e */ /* 0x000fe200030006ff */
[----:B------:R-:W-:Y:S01]  /*ddd0*/  HADD2.F32 R59, -RZ, R52.H0_H0 ;  /* 0x20000034ff3b7230 */ /* 0x000fe20000004100 */
[----:B------:R-:W-:Y:S01]  /*dde0*/  F2FP.F16.E4M3.UNPACK_B R64, R41.H1 ;  /* 0x00000029ff40723e */ /* 0x000fe200030006ff */
[----:B------:R-:W-:Y:S01]  /*ddf0*/  HADD2.F32 R65, -RZ, R63.H0_H0 ;  /* 0x2000003fff417230 */ /* 0x000fe20000004100 */
[----:B------:R-:W-:Y:S01]  /*de00*/  F2FP.F16.E4M3.UNPACK_B R47, R47.H1 ;  /* 0x0000002fff2f723e */ /* 0x000fe200030006ff */
[----:B------:R-:W-:Y:S01]  /*de10*/  HADD2.F32 R45, -RZ, R43.H0_H0 ;  /* 0x2000002bff2d7230 */ /* 0x000fe20000004100 */
[-C--:B------:R-:W-:Y:S01]  /*de20*/  F2FP.F16.E4M3.UNPACK_B R60, R40.reuse.H1 ;  /* 0x00000028ff3c723e */ /* 0x080fe200030006ff */
[----:B------:R-:W-:Y:S01]  /*de30*/  HADD2.F32 R66, -RZ, R64.H0_H0 ;  /* 0x20000040ff427230 */ /* 0x000fe20000004100 */
[----:B------:R-:W-:Y:S01]  /*de40*/  F2FP.F16.E4M3.UNPACK_B R41, R40 ;  /* 0x00000028ff29723e */ /* 0x000fe200020006ff */
[----:B------:R-:W-:-:S02]  /*de50*/  HADD2.F32 R40, -RZ, R47.H0_H0 ;  /* 0x2000002fff287230 */ /* 0x000fc40000004100 */
[-C--:B------:R-:W-:Y:S01]  /*de60*/  FMUL.FTZ R77, R59, R65.reuse ;  /* 0x000000413b4d7220 */ /* 0x080fe20000410000 */
[----:B------:R-:W-:Y:S02]  /*de70*/  HADD2.F32 R62, -RZ, R60.H0_H0 ;  /* 0x2000003cff3e7230 */ /* 0x000fe40000004100 */
[----:B------:R-:W-:Y:S01]  /*de80*/  FMUL.FTZ R78, R44, R65 ;  /* 0x000000412c4e7220 */ /* 0x000fe20000410000 */
[-C--:B------:R-:W-:Y:S01]  /*de90*/  FMUL.FTZ R65, R45, R66.reuse ;  /* 0x000000422d417220 */ /* 0x080fe20000410000 */
[----:B------:R-:W-:Y:S02]  /*dea0*/  HADD2.F32 R47, -RZ, R47.H1_H1 ;  /* 0x3000002fff2f7230 */ /* 0x000fe40000004100 */
[C---:B------:R-:W-:Y:S01]  /*deb0*/  FMUL.FTZ R80, R40.reuse, R66 ;  /* 0x0000004228507220 */ /* 0x040fe20000410000 */
[----:B------:R-:W-:Y:S02]  /*dec0*/  HADD2.F32 R64, -RZ, R64.H1_H1 ;  /* 0x30000040ff407230 */ /* 0x000fe40000004100 */
[----:B------:R-:W-:Y:S01]  /*ded0*/  FFMA.FTZ R65, R40, R62, R65 ;  /* 0x0000003e28417223 */ /* 0x000fe20000010041 */
[----:B------:R-:W-:-:S02]  /*dee0*/  HADD2.F32 R43, -RZ, R43.H1_H1 ;  /* 0x3000002bff2b7230 */ /* 0x000fc40000004100 */
[----:B------:R-:W-:Y:S01]  /*def0*/  FFMA.FTZ R80, R45, R62, -R80 ;  /* 0x0000003e2d507223 */ /* 0x000fe20000010850 */
[----:B------:R-:W-:Y:S02]  /*df00*/  HADD2.F32 R52, -RZ, R52.H1_H1 ;  /* 0x30000034ff347230 */ /* 0x000fe40000004100 */
[-C--:B------:R-:W-:Y:S01]  /*df10*/  FMUL.FTZ R40, R47, R64.reuse ;  /* 0x000000402f287220 */ /* 0x080fe20000410000 */
[----:B------:R-:W-:Y:S02]  /*df20*/  HADD2.F32 R63, -RZ, R63.H1_H1 ;  /* 0x3000003fff3f7230 */ /* 0x000fe40000004100 */
[----:B------:R-:W-:Y:S01]  /*df30*/  FMUL.FTZ R64, R43, R64 ;  /* 0x000000402b407220 */ /* 0x000fe20000410000 */
[----:B------:R-:W-:Y:S01]  /*df40*/  HADD2.F32 R60, -RZ, R60.H1_H1 ;  /* 0x3000003cff3c7230 */ /* 0x000fe20000004100 */
[----:B------:R-:W-:Y:S01]  /*df50*/  F2FP.SATFINITE.E4M3.F32.PACK_AB_MERGE_C R69, R76, R69, RZ ;  /* 0x000000454c45723e */ /* 0x000fe200048070ff */
[----:B------:R-:W-:Y:S02]  /*df60*/  HADD2.F32 R42, -RZ, R42.H1_H1 ;  /* 0x3000002aff2a7230 */ /* 0x000fe40000004100 */
[----:B------:R-:W-:Y:S01]  /*df70*/  FMUL.FTZ R45, R52, R63 ;  /* 0x0000003f342d7220 */ /* 0x000fe20000410000 */
[----:B------:R-:W-:-:S02]  /*df80*/  HADD2.F32 R61, -RZ, R41.H0_H0 ;  /* 0x20000029ff3d7230 */ /* 0x000fc40000004100 */
[-C--:B------:R-:W-:Y:S01]  /*df90*/  FFMA.FTZ R43, R43, R60.reuse, -R40 ;  /* 0x0000003c2b2b7223 */ /* 0x080fe20000010828 */
[----:B------:R-:W-:Y:S02]  /*dfa0*/  HADD2.F32 R41, -RZ, R41.H1_H1 ;  /* 0x30000029ff297230 */ /* 0x000fe40000004100 */
[----:B------:R-:W-:Y:S01]  /*dfb0*/  FMUL.FTZ R63, R42, R63 ;  /* 0x0000003f2a3f7220 */ /* 0x000fe20000410000 */
[----:B------:R-:W-:Y:S01]  /*dfc0*/  FFMA.FTZ R64, R47, R60, R64 ;  /* 0x0000003c2f407223 */ /* 0x000fe20000010040 */
[-C--:B------:R-:W-:Y:S01]  /*dfd0*/  FFMA.FTZ R77, R44, R61.reuse, -R77 ;  /* 0x0000003d2c4d7223 */ /* 0x080fe2000001084d */
[----:B------:R-:W-:Y:S01]  /*dfe0*/  FFMA.FTZ R78, R59, R61, R78 ;  /* 0x0000003d3b4e7223 */ /* 0x000fe2000001004e */
[-C--:B------:R-:W-:Y:S01]  /*dff0*/  FFMA.FTZ R42, R42, R41.reuse, -R45 ;  /* 0x000000292a2a7223 */ /* 0x080fe2000001082d */
[----:B------:R-:W-:Y:S01]  /*e000*/  FFMA.FTZ R63, R52, R41, R63 ;  /* 0x00000029343f7223 */ /* 0x000fe2000001003f */
[----:B------:R-:W-:Y:S01]  /*e010*/  F2FP.SATFINITE.E4M3.F32.PACK_AB_MERGE_C R43, R43, R80, RZ ;  /* 0x000000502b2b723e */ /* 0x000fe200048070ff */
[----:B------:R-:W-:Y:S01]  /*e020*/  IMAD.MOV.U32 R40, RZ, RZ, R56 ;  /* 0x000000ffff287224 */ /* 0x000fe200078e0038 */
[----:B------:R-:W-:Y:S01]  /*e030*/  F2FP.SATFINITE.E4M3.F32.PACK_AB_MERGE_C R70, R71, R70, RZ ;  /* 0x000000464746723e */ /* 0x000fe200048070ff */
[----:B------:R-:W-:Y:S01]  /*e040*/  IMAD.MOV.U32 R44, RZ, RZ, R55 ;  /* 0x000000ffff2c7224 */ /* 0x000fe200078e0037 */
[----:B------:R-:W-:-:S02]  /*e050*/  F2FP.SATFINITE.E4M3.F32.PACK_AB_MERGE_C R64, R64, R65, RZ ;  /* 0x000000414040723e */ /* 0x000fc400048070ff */
[----:B------:R-:W-:Y:S01]  /*e060*/  F2FP.SATFINITE.E4M3.F32.PACK_AB_MERGE_C R43, R42, R77, R43 ;  /* 0x0000004d2a2b723e */ /* 0x000fe2000480702b */
[----:B------:R-:W-:Y:S01]  /*e070*/  IMAD.MOV.U32 R42, RZ, RZ, R54 ;  /* 0x000000ffff2a7224 */ /* 0x000fe200078e0036 */
[----:B------:R-:W-:Y:S02]  /*e080*/  F2FP.SATFINITE.E4M3.F32.PACK_AB_MERGE_C R41, R68, R57, R69 ;  /* 0x000000394429723e */ /* 0x000fe40004807045 */
[----:B------:R-:W-:Y:S02]  /*e090*/  F2FP.SATFINITE.E4M3.F32.PACK_AB_MERGE_C R45, R67, R58, R70 ;  /* 0x0000003a432d723e */ /* 0x000fe40004807046 */
[----:B------:R-:W-:-:S07]  /*e0a0*/  F2FP.SATFINITE.E4M3.F32.PACK_AB_MERGE_C R47, R63, R78, R64 ;  /* 0x0000004e3f2f723e */ /* 0x000fce0004807040 */
.L_x_506:
[----:B------:R-:W-:Y:S05]  /*e0b0*/  BSYNC B2 ;  /* 0x0000000000027941 */ /* 0x000fea0003800000 */
.L_x_505:
[----:B0-----:R3:W-:Y:S04]  /*e0c0*/  STG.E.128 desc[UR54][R48.64], R40 ;  /* 0x0000002830007986 */ /* 0x0017e8000c101d36 */
[----:B-1----:R3:W-:Y:S02]  /*e0d0*/  @!P2 STG.E.128 desc[UR54][R50.64], R44 ;  /* 0x0000002c3200a986 */ /* 0x0027e4000c101d36 */
.L_x_504:
[----:B------:R-:W-:Y:S05]  /*e0e0*/  BSYNC B1 ;  /* 0x0000000000017941 */ /* 0x000fea0003800000 */
.L_x_503:
[----:B------:R-:W-:-:S13]  /*e0f0*/  ISETP.NE.AND P2, PT, R34, RZ, PT ;  /* 0x000000ff2200720c */ /* 0x000fda0003f45270 */
[----:B------:R-:W-:Y:S05]  /*e100*/  @!P2 BRA `(.L_x_457) ;  /* 0x0000001000c0a947 */ /* 0x000fea0003800000 */
[----:B0--3--:R-:W3:Y:S01]  /*e110*/  LDL R40, [R1+0x18] ;  /* 0x0000180001287983 */ /* 0x009ee20000100800 */
[----:B------:R-:W-:Y:S01]  /*e120*/  IADD3 R49, P2, P4, R116, R140, R27 ;  /* 0x0000008c74317210 */ /* 0x000fe20007c5e01b */
[----:B------:R-:W-:Y:S03]  /*e130*/  BSSY B1, `(.L_x_507) ;  /* 0x00000ed000017945 */ /* 0x000fe60003800000 */
[----:B------:R-:W-:Y:S02]  /*e140*/  IADD3.X R42, R0, R53, R30, P2, P4 ;  /* 0x00000035002a7210 */ /* 0x000fe400017e841e */
[----:B------:R-:W-:-:S04]  /*e150*/  IADD3 R48, P2, R49, R126, RZ ;  /* 0x0000007e31307210 */ /* 0x000fc80007f5e0ff */
[----:B------:R-:W-:Y:S02]  /*e160*/  IADD3.X R49, R42, R127, RZ, P2, !PT ;  /* 0x0000007f2a317210 */ /* 0x000fe400017fe4ff */
[----:B------:R-:W-:Y:S02]  /*e170*/  ISETP.GE.AND P2, PT, R170, R136, PT ;  /* 0x00000088aa00720c */ /* 0x000fe40003f46270 */
[----:B---3--:R-:W-:-:S04]  /*e180*/  LOP3.LUT P5, RZ, R40, 0x1, RZ, 0xc0, !PT ;  /* 0x0000000128ff7812 */ /* 0x008fc800078ac0ff */
[----:B------:R-:W-:-:S04]  /*e190*/  SEL R158, R97, R158, !P5 ;  /* 0x0000009e619e7207 */ /* 0x000fc80006800000 */
[----:B------:R-:W-:-:S04]  /*e1a0*/  SHF.R.S32.HI R41, RZ, 0x1f, R158 ;  /* 0x0000001fff297819 */ /* 0x000fc8000001149e */
[----:B------:R-:W-:-:S04]  /*e1b0*/  LEA.HI R41, R41, R158, RZ, 0x5 ;  /* 0x0000009e29297211 */ /* 0x000fc800078f28ff */
        /* <DEDUP_REMOVED lines=16> */
[--C-:B------:R-:W-:Y:S01]  /*e2c0*/  SHF.R.U32.HI R55, RZ, 0x8, R85.reuse ;  /* 0x00000008ff377819 */ /* 0x100fe20000011655 */
[----:B-1----:R-:W-:Y:S01]  /*e2d0*/  IMAD.MOV.U32 R56, RZ, RZ, R44 ;  /* 0x000000ffff387224 */ /* 0x002fe200078e002c */
[----:B------:R-:W-:Y:S01]  /*e2e0*/  LOP3.LUT R54, R85, 0xff0000ff, RZ, 0xc0, !PT ;  /* 0xff0000ff55367812 */ /* 0x000fe200078ec0ff */
[----:B0-----:R-:W-:Y:S01]  /*e2f0*/  IMAD.MOV.U32 R52, RZ, RZ, R40 ;  /* 0x000000ffff347224 */ /* 0x001fe200078e0028 */
[----:B------:R-:W-:Y:S01]  /*e300*/  SHF.R.U32.HI R67, RZ, 0x10, R85 ;  /* 0x00000010ff437819 */ /* 0x000fe20000011655 */
[----:B------:R-:W-:Y:S01]  /*e310*/  IMAD.SHL.U32 R55, R55, 0x100, RZ ;  /* 0x0000010037377824 */ /* 0x000fe200078e00ff */
[--C-:B------:R-:W-:Y:S01]  /*e320*/  SHF.R.U32.HI R64, RZ, 0x8, R87.reuse ;  /* 0x00000008ff407819 */ /* 0x100fe20000011657 */
[----:B------:R-:W-:Y:S01]  /*e330*/  IMAD.MOV.U32 R59, RZ, RZ, R46 ;  /* 0x000000ffff3b7224 */ /* 0x000fe200078e002e */
[----:B------:R-:W-:Y:S02]  /*e340*/  SHF.R.U32.HI R62, RZ, 0x10, R87 ;  /* 0x00000010ff3e7819 */ /* 0x000fe40000011657 */
[----:B------:R-:W-:Y:S01]  /*e350*/  LOP3.LUT R44, R54, 0xff00, R55, 0xf8, !PT ;  /* 0x0000ff00362c7812 */ /* 0x000fe200078ef837 */
[----:B------:R-:W-:Y:S01]  /*e360*/  IMAD.U32 R55, R67, 0x10000, RZ ;  /* 0x0001000043377824 */ /* 0x000fe200078e00ff */
[----:B------:R-:W-:Y:S01]  /*e370*/  SHF.R.U32.HI R61, RZ, 0x8, R73 ;  /* 0x00000008ff3d7819 */ /* 0x000fe20000011649 */
[----:B------:R-:W-:Y:S01]  /*e380*/  IMAD.SHL.U32 R40, R64, 0x100, RZ ;  /* 0x0000010040287824 */ /* 0x000fe200078e00ff */
[----:B------:R-:W-:-:S02]  /*e390*/  SHF.R.U32.HI R63, RZ, 0x8, R75 ;  /* 0x00000008ff3f7819 */ /* 0x000fc4000001164b */
[----:B------:R-:W-:Y:S01]  /*e3a0*/  LOP3.LUT R57, R87, 0xff0000ff, RZ, 0xc0, !PT ;  /* 0xff0000ff57397812 */ /* 0x000fe200078ec0ff */
[----:B------:R-:W-:Y:S01]  /*e3b0*/  IMAD.SHL.U32 R61, R61, 0x100, RZ ;  /* 0x000001003d3d7824 */ /* 0x000fe200078e00ff */
[----:B------:R-:W-:Y:S01]  /*e3c0*/  LOP3.LUT R44, R44, 0xff0000, R55, 0xf8, !PT ;  /* 0x00ff00002c2c7812 */ /* 0x000fe200078ef837 */
[----:B------:R-:W-:Y:S01]  /*e3d0*/  IMAD.U32 R55, R62, 0x10000, RZ ;  /* 0x000100003e377824 */ /* 0x000fe200078e00ff */
[----:B------:R-:W-:Y:S02]  /*e3e0*/  LOP3.LUT R60, R75, 0xff0000ff, RZ, 0xc0, !PT ;  /* 0xff0000ff4b3c7812 */ /* 0x000fe400078ec0ff */
[----:B------:R-:W-:Y:S02]  /*e3f0*/  SHF.L.U32 R63, R63, 0x8, RZ ;  /* 0x000000083f3f7819 */ /* 0x000fe400000006ff */
[----:B------:R-:W-:Y:S02]  /*e400*/  LOP3.LUT R40, R57, 0xff00, R40, 0xf8, !PT ;  /* 0x0000ff0039287812 */ /* 0x000fe400078ef828 */
[----:B------:R-:W-:-:S02]  /*e410*/  F2FP.F16.E4M3.UNPACK_B R62, R149.H1 ;  /* 0x00000095ff3e723e */ /* 0x000fc400030006ff */
[----:B------:R-:W-:Y:S02]  /*e420*/  F2FP.F16.E4M3.UNPACK_B R54, R52.H1 ;  /* 0x00000034ff36723e */ /* 0x000fe400030006ff */
[----:B------:R-:W-:Y:S02]  /*e430*/  LOP3.LUT R58, R73, 0xff0000ff, RZ, 0xc0, !PT ;  /* 0xff0000ff493a7812 */ /* 0x000fe400078ec0ff */
[----:B------:R-:W-:Y:S02]  /*e440*/  F2FP.F16.E4M3.UNPACK_B R57, R56.H1 ;  /* 0x00000038ff39723e */ /* 0x000fe400030006ff */
[----:B------:R-:W-:Y:S02]  /*e450*/  LOP3.LUT R64, R60, 0xff00, R63, 0xf8, !PT ;  /* 0x0000ff003c407812 */ /* 0x000fe400078ef83f */
[----:B------:R-:W-:Y:S01]  /*e460*/  MOV R50, R42 ;  /* 0x0000002a00327202 */ /* 0x000fe20000000f00 */
[----:B------:R-:W-:Y:S01]  /*e470*/  HADD2.F32 R42, -RZ, R62.H0_H0 ;  /* 0x2000003eff2a7230 */ /* 0x000fe20000004100 */
[----:B------:R-:W-:Y:S01]  /*e480*/  LOP3.LUT R40, R40, 0xff0000, R55, 0xf8, !PT ;  /* 0x00ff000028287812 */ /* 0x000fe200078ef837 */
[----:B------:R-:W-:Y:S01]  /*e490*/  HADD2.F32 R55, -RZ, R54.H0_H0 ;  /* 0x20000036ff377230 */ /* 0x000fe20000004100 */
[----:B------:R-:W-:Y:S01]  /*e4a0*/  F2FP.F16.E4M3.UNPACK_B R60, R151.H1 ;  /* 0x00000097ff3c723e */ /* 0x000fe200030006ff */
[----:B------:R-:W-:Y:S01]  /*e4b0*/  HADD2.F32 R62, -RZ, R62.H1_H1 ;  /* 0x3000003eff3e7230 */ /* 0x000fe20000004100 */
[----:B------:R-:W-:-:S02]  /*e4c0*/  SHF.R.U32.HI R66, RZ, 0x10, R73 ;  /* 0x00000010ff427819 */ /* 0x000fc40000011649 */
[----:B------:R-:W-:Y:S01]  /*e4d0*/  LOP3.LUT R46, R58, 0xff00, R61, 0xf8, !PT ;  /* 0x0000ff003a2e7812 */ /* 0x000fe200078ef83d */
[--C-:B------:R-:W-:Y:S02]  /*e4e0*/  HADD2.F32 R58, -RZ, R57.reuse.H0_H0 ;  /* 0x20000039ff3a7230 */ /* 0x100fe40000004100 */
[-C--:B------:R-:W-:Y:S01]  /*e4f0*/  FMUL.FTZ R67, R55, R42.reuse ;  /* 0x0000002a37437220 */ /* 0x080fe20000410000 */
[----:B------:R-:W-:Y:S01]  /*e500*/  HADD2.F32 R61, -RZ, R60.H0_H0 ;  /* 0x2000003cff3d7230 */ /* 0x000fe20000004100 */
[----:B------:R-:W-:Y:S01]  /*e510*/  SHF.R.U32.HI R65, RZ, 0x10, R75 ;  /* 0x00000010ff417819 */ /* 0x000fe2000001164b */
[----:B------:R-:W-:Y:S02]  /*e520*/  IMAD.U32 R63, R66, 0x10000, RZ ;  /* 0x00010000423f7824 */ /* 0x000fe400078e00ff */
[C---:B------:R-:W-:Y:S01]  /*e530*/  FMUL.FTZ R66, R58.reuse, R42 ;  /* 0x0000002a3a427220 */ /* 0x040fe20000410000 */
[----:B------:R-:W-:Y:S01]  /*e540*/  F2FP.F16.E4M3.UNPACK_B R149, R149 ;  /* 0x00000095ff95723e */ /* 0x000fe200020006ff */
[-C--:B------:R-:W-:Y:S01]  /*e550*/  FFMA.FTZ R67, R58, R61.reuse, R67 ;  /* 0x0000003d3a437223 */ /* 0x080fe20000010043 */
[----:B------:R-:W-:Y:S01]  /*e560*/  SHF.L.U32 R65, R65, 0x10, RZ ;  /* 0x0000001041417819 */ /* 0x000fe200000006ff */
[----:B------:R-:W-:Y:S01]  /*e570*/  FFMA.FTZ R66, R55, R61, -R66 ;  /* 0x0000003d37427223 */ /* 0x000fe20000010842 */
[----:B------:R-:W-:Y:S01]  /*e580*/  HADD2.F32 R58, -RZ, R57.H1_H1 ;  /* 0x30000039ff3a7230 */ /* 0x000fe20000004100 */
[----:B------:R-:W-:Y:S01]  /*e590*/  F2FP.F16.E4M3.UNPACK_B R52, R52 ;  /* 0x00000034ff34723e */ /* 0x000fe200020006ff */
[----:B------:R-:W-:Y:S01]  /*e5a0*/  HADD2.F32 R55, -RZ, R54.H1_H1 ;  /* 0x30000036ff377230 */ /* 0x000fe20000004100 */
[----:B------:R-:W-:Y:S01]  /*e5b0*/  F2FP.F16.E4M3.UNPACK_B R56, R56 ;  /* 0x00000038ff38723e */ /* 0x000fe200020006ff */
[----:B------:R-:W-:Y:S01]  /*e5c0*/  HADD2.F32 R60, -RZ, R60.H1_H1 ;  /* 0x3000003cff3c7230 */ /* 0x000fe20000004100 */
[----:B------:R-:W-:Y:S01]  /*e5d0*/  LOP3.LUT R42, R64, 0xff0000, R65, 0xf8, !PT ;  /* 0x00ff0000402a7812 */ /* 0x000fe200078ef841 */
[-C--:B------:R-:W-:Y:S01]  /*e5e0*/  FMUL.FTZ R64, R58, R62.reuse ;  /* 0x0000003e3a407220 */ /* 0x080fe20000410000 */
[----:B------:R-:W-:Y:S01]  /*e5f0*/  LOP3.LUT R46, R46, 0xff0000, R63, 0xf8, !PT ;  /* 0x00ff00002e2e7812 */ /* 0x000fe200078ef83f */
[----:B------:R-:W-:Y:S01]  /*e600*/  HADD2.F32 R61, -RZ, R149.H0_H0 ;  /* 0x20000095ff3d7230 */ /* 0x000fe20000004100 */
[----:B------:R-:W-:Y:S01]  /*e610*/  F2FP.F16.E4M3.UNPACK_B R151, R151 ;  /* 0x00000097ff97723e */ /* 0x000fe200020006ff */
[----:B------:R-:W-:Y:S01]  /*e620*/  FMUL.FTZ R63, R55, R62 ;  /* 0x0000003e373f7220 */ /* 0x000fe20000410000 */
[----:B------:R-:W-:-:S02]  /*e630*/  HADD2.F32 R54, -RZ, R52.H0_H0 ;  /* 0x20000034ff367230 */ /* 0x000fc40000004100 */
[-C--:B------:R-:W-:Y:S01]  /*e640*/  FFMA.FTZ R65, R55, R60.reuse, -R64 ;  /* 0x0000003c37417223 */ /* 0x080fe20000010840 */
[--C-:B------:R-:W-:Y:S02]  /*e650*/  HADD2.F32 R57, -RZ, R56.reuse.H0_H0 ;  /* 0x20000038ff397230 */ /* 0x100fe40000004100 */
[----:B------:R-:W-:Y:S01]  /*e660*/  FFMA.FTZ R68, R58, R60, R63 ;  /* 0x0000003c3a447223 */ /* 0x000fe2000001003f */
[----:B------:R-:W-:Y:S02]  /*e670*/  HADD2.F32 R55, -RZ, R151.H0_H0 ;  /* 0x20000097ff377230 */ /* 0x000fe40000004100 */
[-C--:B------:R-:W-:Y:S01]  /*e680*/  FMUL.FTZ R58, R54, R61.reuse ;  /* 0x0000003d363a7220 */ /* 0x080fe20000410000 */
[----:B------:R-:W-:Y:S02]  /*e690*/  HADD2.F32 R149, -RZ, R149.H1_H1 ;  /* 0x30000095ff957230 */ /* 0x000fe40000004100 */
[----:B------:R-:W-:Y:S01]  /*e6a0*/  FMUL.FTZ R63, R57, R61 ;  /* 0x0000003d393f7220 */ /* 0x000fe20000410000 */
[----:B------:R-:W-:-:S02]  /*e6b0*/  HADD2.F32 R56, -RZ, R56.H1_H1 ;  /* 0x30000038ff387230 */ /* 0x000fc40000004100 */
[-C--:B------:R-:W-:Y:S01]  /*e6c0*/  FFMA.FTZ R62, R57, R55.reuse, R58 ;  /* 0x00000037393e7223 */ /* 0x080fe2000001003a */
[----:B------:R-:W-:Y:S02]  /*e6d0*/  HADD2.F32 R52, -RZ, R52.H1_H1 ;  /* 0x30000034ff347230 */ /* 0x000fe40000004100 */
[----:B------:R-:W-:Y:S01]  /*e6e0*/  FFMA.FTZ R63, R54, R55, -R63 ;  /* 0x00000037363f7223 */ /* 0x000fe2000001083f */
        /* <DEDUP_REMOVED lines=22> */
[CC--:B------:R-:W-:Y:S01]  /*e850*/  FMUL.FTZ R54, R52.reuse, R61.reuse ;  /* 0x0000003d34367220 */ /* 0x0c0fe20000410000 */
[----:B------:R-:W-:Y:S01]  /*e860*/  F2FP.F16.E4M3.UNPACK_B R50, R50 ;  /* 0x00000032ff32723e */ /* 0x000fe200020006ff */
[----:B------:R-:W-:Y:S01]  /*e870*/  FMUL.FTZ R69, R55, R61 ;  /* 0x0000003d37457220 */ /* 0x000fe20000410000 */
[----:B------:R-:W-:Y:S01]  /*e880*/  FFMA.FTZ R56, R57, R56, R70 ;  /* 0x0000003839387223 */ /* 0x000fe20000010046 */
[----:B------:R-:W-:Y:S01]  /*e890*/  FFMA.FTZ R75, R55, R58, R54 ;  /* 0x0000003a374b7223 */ /* 0x000fe20000010036 */
[----:B------:R-:W-:Y:S01]  /*e8a0*/  F2FP.F16.E4M3.UNPACK_B R152, R152 ;  /* 0x00000098ff98723e */ /* 0x000fe200020006ff */
[----:B------:R-:W-:Y:S01]  /*e8b0*/  FFMA.FTZ R73, R52, R58, -R69 ;  /* 0x0000003a34497223 */ /* 0x000fe20000010845 */
[--C-:B------:R-:W-:Y:S01]  /*e8c0*/  HADD2.F32 R57, -RZ, R150.reuse.H0_H0 ;  /* 0x20000096ff397230 */ /* 0x100fe20000004100 */
[----:B------:R-:W-:Y:S01]  /*e8d0*/  F2FP.F16.E4M3.UNPACK_B R58, R45 ;  /* 0x0000002dff3a723e */ /* 0x000fe200020006ff */
[----:B------:R-:W-:Y:S01]  /*e8e0*/  HADD2.F32 R54, -RZ, R59.H0_H0 ;  /* 0x2000003bff367230 */ /* 0x000fe20000004100 */
[----:B------:R-:W-:Y:S01]  /*e8f0*/  F2FP.SATFINITE.E4M3.F32.PACK_AB_MERGE_C R75, R75, R56, RZ ;  /* 0x000000384b4b723e */ /* 0x000fe200048070ff */
[----:B------:R-:W-:Y:S01]  /*e900*/  HADD2.F32 R150, -RZ, R150.H1_H1 ;  /* 0x30000096ff967230 */ /* 0x000fe20000004100 */
[----:B------:R-:W-:Y:S01]  /*e910*/  F2FP.F16.E4M3.UNPACK_B R56, R41 ;  /* 0x00000029ff38723e */ /* 0x000fe200020006ff */
[----:B------:R-:W-:-:S02]  /*e920*/  HADD2.F32 R52, -RZ, R50.H0_H0 ;  /* 0x20000032ff347230 */ /* 0x000fc40000004100 */
[----:B------:R-:W-:Y:S01]  /*e930*/  FMUL.FTZ R61, R54, R57 ;  /* 0x00000039363d7220 */ /* 0x000fe20000410000 */
[----:B------:R-:W-:Y:S01]  /*e940*/  HADD2.F32 R59, -RZ, R59.H1_H1 ;  /* 0x3000003bff3b7230 */ /* 0x000fe20000004100 */
[----:B------:R-:W-:Y:S01]  /*e950*/  F2FP.F16.E4M3.UNPACK_B R41, R41.H1 ;  /* 0x00000029ff29723e */ /* 0x000fe200030006ff */
[----:B------:R-:W-:Y:S02]  /*e960*/  HADD2.F32 R55, -RZ, R152.H0_H0 ;  /* 0x20000098ff377230 */ /* 0x000fe40000004100 */
[C---:B------:R-:W-:Y:S01]  /*e970*/  FMUL.FTZ R69, R52.reuse, R57 ;  /* 0x0000003934457220 */ /* 0x040fe20000410000 */
        /* <DEDUP_REMOVED lines=8> */
[----:B------:R-:W-:Y:S01]  /*ea00*/  F2FP.F16.E4M3.UNPACK_B R61, R46 ;  /* 0x0000002eff3d723e */ /* 0x000fe200020006ff */
[----:B------:R-:W-:Y:S01]  /*ea10*/  FFMA.FTZ R69, R59, R152, R150 ;  /* 0x000000983b457223 */ /* 0x000fe20000010096 */
[----:B------:R-:W-:Y:S01]  /*ea20*/  F2FP.SATFINITE.E4M3.F32.PACK_AB_MERGE_C R55, R73, R60, RZ ;  /* 0x0000003c4937723e */ /* 0x000fe200048070ff */
[--C-:B------:R-:W-:Y:S01]  /*ea30*/  HADD2.F32 R59, -RZ, R58.reuse.H0_H0 ;  /* 0x2000003aff3b7230 */ /* 0x100fe20000004100 */
[----:B------:R-:W-:Y:S01]  /*ea40*/  F2FP.SATFINITE.E4M3.F32.PACK_AB_MERGE_C R52, R64, R63, R52 ;  /* 0x0000003f4034723e */ /* 0x000fe20004807034 */
[--C-:B------:R-:W-:Y:S01]  /*ea50*/  HADD2.F32 R64, -RZ, R61.reuse.H0_H0 ;  /* 0x2000003dff407230 */ /* 0x100fe20000004100 */
[----:B------:R-:W-:Y:S01]  /*ea60*/  F2FP.SATFINITE.E4M3.F32.PACK_AB_MERGE_C R50, R68, R67, RZ ;  /* 0x000000434432723e */ /* 0x000fe200048070ff */
[----:B------:R-:W-:Y:S01]  /*ea70*/  HADD2.F32 R58, -RZ, R58.H1_H1 ;  /* 0x3000003aff3a7230 */ /* 0x000fe20000004100 */
[----:B------:R-:W-:Y:S01]  /*ea80*/  F2FP.F16.E4M3.UNPACK_B R60, R44 ;  /* 0x0000002cff3c723e */ /* 0x000fe200020006ff */
[----:B------:R-:W-:Y:S01]  /*ea90*/  HADD2.F32 R61, -RZ, R61.H1_H1 ;  /* 0x3000003dff3d7230 */ /* 0x000fe20000004100 */
[----:B------:R-:W-:Y:S01]  /*eaa0*/  F2FP.SATFINITE.E4M3.F32.PACK_AB_MERGE_C R55, R70, R57, R55 ;  /* 0x000000394637723e */ /* 0x000fe20004807037 */
[----:B------:R-:W-:Y:S01]  /*eab0*/  HADD2.F32 R57, -RZ, R56.H0_H0 ;  /* 0x20000038ff397230 */ /* 0x000fe20000004100 */
[----:B------:R-:W-:Y:S01]  /*eac0*/  F2FP.SATFINITE.E4M3.F32.PACK_AB_MERGE_C R50, R149, R62, R50 ;  /* 0x0000003e9532723e */ /* 0x000fe20004807032 */
[----:B------:R-:W-:-:S02]  /*ead0*/  HADD2.F32 R62, -RZ, R60.H0_H0 ;  /* 0x2000003cff3e7230 */ /* 0x000fc40000004100 */
[-C--:B------:R-:W-:Y:S01]  /*eae0*/  FMUL.FTZ R66, R59, R64.reuse ;  /* 0x000000403b427220 */ /* 0x080fe20000410000 */
[----:B------:R-:W-:Y:S02]  /*eaf0*/  HADD2.F32 R56, -RZ, R56.H1_H1 ;  /* 0x30000038ff387230 */ /* 0x000fe40000004100 */
[C---:B------:R-:W-:Y:S01]  /*eb00*/  FMUL.FTZ R64, R57.reuse, R64 ;  /* 0x0000004039407220 */ /* 0x040fe20000410000 */
[----:B------:R-:W-:Y:S01]  /*eb10*/  FMUL.FTZ R63, R58, R61 ;  /* 0x0000003d3a3f7220 */ /* 0x000fe20000410000 */
[-C--:B------:R-:W-:Y:S01]  /*eb20*/  FFMA.FTZ R66, R57, R62.reuse, -R66 ;  /* 0x0000003e39427223 */ /* 0x080fe20000010842 */
[----:B------:R-:W-:Y:S01]  /*eb30*/  F2FP.F16.E4M3.UNPACK_B R57, R45.H1 ;  /* 0x0000002dff39723e */ /* 0x000fe200030006ff */
[----:B------:R-:W-:Y:S01]  /*eb40*/  FFMA.FTZ R64, R59, R62, R64 ;  /* 0x0000003e3b407223 */ /* 0x000fe20000010040 */
[----:B------:R-:W-:Y:S02]  /*eb50*/  HADD2.F32 R59, -RZ, R60.H1_H1 ;  /* 0x3000003cff3b7230 */ /* 0x000fe40000004100 */
[----:B------:R-:W-:Y:S01]  /*eb60*/  FMUL.FTZ R61, R56, R61 ;  /* 0x0000003d383d7220 */ /* 0x000fe20000410000 */
[--C-:B------:R-:W-:Y:S01]  /*eb70*/  HADD2.F32 R45, -RZ, R41.reuse.H0_H0 ;  /* 0x20000029ff2d7230 */ /* 0x100fe20000004100 */
[----:B------:R-:W-:Y:S01]  /*eb80*/  F2FP.F16.E4M3.UNPACK_B R44, R44.H1 ;  /* 0x0000002cff2c723e */ /* 0x000fe200030006ff */
[----:B------:R-:W-:-:S02]  /*eb90*/  HADD2.F32 R41, -RZ, R41.H1_H1 ;  /* 0x30000029ff297230 */ /* 0x000fc40000004100 */
[-C--:B------:R-:W-:Y:S01]  /*eba0*/  FFMA.FTZ R65, R56, R59.reuse, -R63 ;  /* 0x0000003b38417223 */ /* 0x080fe2000001083f */
[----:B------:R-:W-:Y:S01]  /*ebb0*/  F2FP.F16.E4M3.UNPACK_B R56, R46.H1 ;  /* 0x0000002eff38723e */ /* 0x000fe200030006ff */
[----:B------:R-:W-:Y:S01]  /*ebc0*/  FFMA.FTZ R67, R58, R59, R61 ;  /* 0x0000003b3a437223 */ /* 0x000fe2000001003d */
[--C-:B------:R-:W-:Y:S01]  /*ebd0*/  HADD2.F32 R46, -RZ, R57.reuse.H0_H0 ;  /* 0x20000039ff2e7230 */ /* 0x100fe20000004100 */
[----:B------:R-:W-:Y:S01]  /*ebe0*/  F2FP.SATFINITE.E4M3.F32.PACK_AB_MERGE_C R54, R69, R54, R75 ;  /* 0x000000364536723e */ /* 0x000fe2000480704b */
[----:B------:R-:W-:Y:S01]  /*ebf0*/  HADD2.F32 R57, -RZ, R57.H1_H1 ;  /* 0x30000039ff397230 */ /* 0x000fe20000004100 */
[----:B------:R-:W-:Y:S01]  /*ec00*/  F2FP.F16.E4M3.UNPACK_B R61, R42.H1 ;  /* 0x0000002aff3d723e */ /* 0x000fe200030006ff */
[--C-:B------:R-:W-:Y:S02]  /*ec10*/  HADD2.F32 R58, -RZ, R56.reuse.H0_H0 ;  /* 0x20000038ff3a7230 */ /* 0x100fe40000004100 */
[----:B------:R-:W-:Y:S02]  /*ec20*/  HADD2.F32 R60, -RZ, R56.H1_H1 ;  /* 0x30000038ff3c7230 */ /* 0x000fe40000004100 */
[----:B------:R-:W-:-:S02]  /*ec30*/  HADD2.F32 R56, -RZ, R44.H0_H0 ;  /* 0x2000002cff387230 */ /* 0x000fc40000004100 */
[CC--:B------:R-:W-:Y:S01]  /*ec40*/  FMUL.FTZ R62, R46.reuse, R58.reuse ;  /* 0x0000003a2e3e7220 */ /* 0x0c0fe20000410000 */
[----:B------:R-:W-:Y:S01]  /*ec50*/  FMUL.FTZ R59, R45, R58 ;  /* 0x0000003a2d3b7220 */ /* 0x000fe20000410000 */
[----:B------:R-:W-:Y:S02]  /*ec60*/  HADD2.F32 R44, -RZ, R44.H1_H1 ;  /* 0x3000002cff2c7230 */ /* 0x000fe40000004100 */
[-C--:B------:R-:W-:Y:S01]  /*ec70*/  FMUL.FTZ R58, R57, R60.reuse ;  /* 0x0000003c393a7220 */ /* 0x080fe20000410000 */
[C---:B------:R-:W-:Y:S01]  /*ec80*/  FMUL.FTZ R60, R41.reuse, R60 ;  /* 0x0000003c293c7220 */ /* 0x040fe20000410000 */
[----:B------:R-:W-:Y:S01]  /*ec90*/  FFMA.FTZ R69, R46, R56, R59 ;  /* 0x000000382e457223 */ /* 0x000fe2000001003b */
[----:B------:R-:W-:Y:S01]  /*eca0*/  F2FP.F16.E4M3.UNPACK_B R46, R47 ;  /* 0x0000002fff2e723e */ /* 0x000fe200020006ff */
[-C--:B------:R-:W-:Y:S01]  /*ecb0*/  FFMA.FTZ R71, R41, R44.reuse, -R58 ;  /* 0x0000002c29477223 */ /* 0x080fe2000001083a */
[----:B------:R-:W-:Y:S01]  /*ecc0*/  FFMA.FTZ R70, R57, R44, R60 ;  /* 0x0000002c39467223 */ /* 0x000fe2000001003c */
[----:B------:R-:W-:Y:S01]  /*ecd0*/  F2FP.F16.E4M3.UNPACK_B R60, R42 ;  /* 0x0000002aff3c723e */ /* 0x000fe200020006ff */
[----:B------:R-:W-:Y:S01]  /*ece0*/  FFMA.FTZ R68, R45, R56, -R62 ;  /* 0x000000382d447223 */ /* 0x000fe2000001083e */
[-C--:B------:R-:W-:Y:S01]  /*ecf0*/  F2FP.F16.E4M3.UNPACK_B R41, R43.reuse ;  /* 0x0000002bff29723e */ /* 0x080fe200020006ff */
[----:B------:R-:W-:Y:S01]  /*ed00*/  HADD2.F32 R56, -RZ, R46.H0_H0 ;  /* 0x2000002eff387230 */ /* 0x000fe20000004100 */
[----:B------:R-:W-:Y:S01]  /*ed10*/  F2FP.F16.E4M3.UNPACK_B R43, R43.H1 ;  /* 0x0000002bff2b723e */ /* 0x000fe200030006ff */
[----:B------:R-:W-:Y:S01]  /*ed20*/  HADD2.F32 R63, -RZ, R60.H0_H0 ;  /* 0x2000003cff3f7230 */ /* 0x000fe20000004100 */
[-C--:B------:R-:W-:Y:S01]  /*ed30*/  F2FP.F16.E4M3.UNPACK_B R42, R40.reuse ;  /* 0x00000028ff2a723e */ /* 0x080fe200020006ff */
[----:B------:R-:W-:Y:S01]  /*ed40*/  HADD2.F32 R44, -RZ, R41.H0_H0 ;  /* 0x20000029ff2c7230 */ /* 0x000fe20000004100 */
[----:B------:R-:W-:Y:S01]  /*ed50*/  F2FP.F16.E4M3.UNPACK_B R47, R47.H1 ;  /* 0x0000002fff2f723e */ /* 0x000fe200030006ff */
[----:B------:R-:W-:Y:S01]  /*ed60*/  HADD2.F32 R45, -RZ, R43.H0_H0 ;  /* 0x2000002bff2d7230 */ /* 0x000fe20000004100 */
[----:B------:R-:W-:Y:S01]  /*ed70*/  F2FP.F16.E4M3.UNPACK_B R57, R40.H1 ;  /* 0x00000028ff39723e */ /* 0x000fe200030006ff */
[----:B------:R-:W-:-:S02]  /*ed80*/  HADD2.F32 R62, -RZ, R61.H0_H0 ;  /* 0x2000003dff3e7230 */ /* 0x000fc40000004100 */
[-C--:B------:R-:W-:Y:S01]  /*ed90*/  FMUL.FTZ R73, R56, R63.reuse ;  /* 0x0000003f38497220 */ /* 0x080fe20000410000 */
[----:B------:R-:W-:Y:S02]  /*eda0*/  HADD2.F32 R59, -RZ, R42.H0_H0 ;  /* 0x2000002aff3b7230 */ /* 0x000fe40000004100 */
[C---:B------:R-:W-:Y:S01]  /*edb0*/  FMUL.FTZ R63, R44.reuse, R63 ;  /* 0x0000003f2c3f7220 */ /* 0x040fe20000410000 */
[----:B------:R-:W-:Y:S02]  /*edc0*/  HADD2.F32 R40, -RZ, R47.H0_H0 ;  /* 0x2000002fff287230 */ /* 0x000fe40000004100 */
[----:B------:R-:W-:Y:S01]  /*edd0*/  FMUL.FTZ R75, R45, R62 ;  /* 0x0000003e2d4b7220 */ /* 0x000fe20000410000 */
[----:B------:R-:W-:Y:S02]  /*ede0*/  HADD2.F32 R58, -RZ, R57.H0_H0 ;  /* 0x20000039ff3a7230 */ /* 0x000fe40000004100 */
[----:B------:R-:W-:Y:S01]  /*edf0*/  FFMA.FTZ R73, R44, R59, -R73 ;  /* 0x0000003b2c497223 */ /* 0x000fe20000010849 */
[----:B------:R-:W-:-:S02]  /*ee00*/  HADD2.F32 R47, -RZ, R47.H1_H1 ;  /* 0x3000002fff2f7230 */ /* 0x000fc40000004100 */
[C---:B------:R-:W-:Y:S01]  /*ee10*/  FMUL.FTZ R72, R40.reuse, R62 ;  /* 0x0000003e28487220 */ /* 0x040fe20000410000 */
[----:B------:R-:W-:Y:S02]  /*ee20*/  HADD2.F32 R44, -RZ, R61.H1_H1 ;  /* 0x3000003dff2c7230 */ /* 0x000fe40000004100 */
[-C--:B------:R-:W-:Y:S01]  /*ee30*/  FFMA.FTZ R75, R40, R58.reuse, R75 ;  /* 0x0000003a284b7223 */ /* 0x080fe2000001004b */
[----:B------:R-:W-:Y:S02]  /*ee40*/  HADD2.F32 R43, -RZ, R43.H1_H1 ;  /* 0x3000002bff2b7230 */ /* 0x000fe40000004100 */
[----:B------:R-:W-:Y:S01]  /*ee50*/  FFMA.FTZ R63, R56, R59, R63 ;  /* 0x0000003b383f7223 */ /* 0x000fe2000001003f */
[----:B------:R-:W-:Y:S02]  /*ee60*/  HADD2.F32 R46, -RZ, R46.H1_H1 ;  /* 0x3000002eff2e7230 */ /* 0x000fe40000004100 */
[----:B------:R-:W-:Y:S01]  /*ee70*/  FFMA.FTZ R72, R45, R58, -R72 ;  /* 0x0000003a2d487223 */ /* 0x000fe20000010848 */
[----:B------:R-:W-:-:S02]  /*ee80*/  HADD2.F32 R60, -RZ, R60.H1_H1 ;  /* 0x3000003cff3c7230 */ /* 0x000fc40000004100 */
[-C--:B------:R-:W-:Y:S01]  /*ee90*/  FMUL.FTZ R56, R47, R44.reuse ;  /* 0x0000002c2f387220 */ /* 0x080fe20000410000 */
[----:B------:R-:W-:Y:S02]  /*eea0*/  HADD2.F32 R41, -RZ, R41.H1_H1 ;  /* 0x30000029ff297230 */ /* 0x000fe40000004100 */
[----:B------:R-:W-:Y:S01]  /*eeb0*/  FMUL.FTZ R58, R43, R44 ;  /* 0x0000002c2b3a7220 */ /* 0x000fe20000410000 */
[----:B------:R-:W-:Y:S02]  /*eec0*/  HADD2.F32 R40, -RZ, R57.H1_H1 ;  /* 0x30000039ff287230 */ /* 0x000fe40000004100 */
[CC--:B------:R-:W-:Y:S01]  /*eed0*/  FMUL.FTZ R44, R46.reuse, R60.reuse ;  /* 0x0000003c2e2c7220 */ /* 0x0c0fe20000410000 */
[----:B------:R-:W-:Y:S02]  /*eee0*/  HADD2.F32 R42, -RZ, R42.H1_H1 ;  /* 0x3000002aff2a7230 */ /* 0x000fe40000004100 */
[----:B------:R-:W-:Y:S01]  /*eef0*/  FMUL.FTZ R45, R41, R60 ;  /* 0x0000003c292d7220 */ /* 0x000fe20000410000 */
[----:B------:R-:W-:Y:S01]  /*ef00*/  F2FP.SATFINITE.E4M3.F32.PACK_AB_MERGE_C R68, R71, R68, RZ ;  /* 0x000000444744723e */ /* 0x000fe200048070ff */
[-C--:B------:R-:W-:Y:S01]  /*ef10*/  FFMA.FTZ R43, R43, R40.reuse, -R56 ;  /* 0x000000282b2b7223 */ /* 0x080fe20000010838 */
[----:B------:R-:W-:Y:S01]  /*ef20*/  FFMA.FTZ R58, R47, R40, R58 ;  /* 0x000000282f3a7223 */ /* 0x000fe2000001003a */
[-C--:B------:R-:W-:Y:S01]  /*ef30*/  FFMA.FTZ R44, R41, R42.reuse, -R44 ;  /* 0x0000002a292c7223 */ /* 0x080fe2000001082c */
[----:B------:R-:W-:Y:S01]  /*ef40*/  FFMA.FTZ R42, R46, R42, R45 ;  /* 0x0000002a2e2a7223 */ /* 0x000fe2000001002d */
[----:B------:R-:W-:Y:S01]  /*ef50*/  F2FP.SATFINITE.E4M3.F32.PACK_AB_MERGE_C R69, R70, R69, RZ ;  /* 0x000000454645723e */ /* 0x000fe200048070ff */
[----:B------:R-:W-:Y:S01]  /*ef60*/  IMAD.MOV.U32 R40, RZ, RZ, R52 ;  /* 0x000000ffff287224 */ /* 0x000fe200078e0034 */
[----:B------:R-:W-:-:S02]  /*ef70*/  F2FP.SATFINITE.E4M3.F32.PACK_AB_MERGE_C R43, R43, R72, RZ ;  /* 0x000000482b2b723e */ /* 0x000fc400048070ff */
[----:B------:R-:W-:Y:S02]  /*ef80*/  F2FP.SATFINITE.E4M3.F32.PACK_AB_MERGE_C R58, R58, R75, RZ ;  /* 0x0000004b3a3a723e */ /* 0x000fe400048070ff */
[----:B------:R-:W-:Y:S01]  /*ef90*/  F2FP.SATFINITE.E4M3.F32.PACK_AB_MERGE_C R43, R44, R73, R43 ;  /* 0x000000492c2b723e */ /* 0x000fe2000480702b */
[----:B------:R-:W-:Y:S01]  /*efa0*/  IMAD.MOV.U32 R44, RZ, RZ, R50 ;  /* 0x000000ffff2c7224 */ /* 0x000fe200078e0032 */
[----:B------:R-:W-:Y:S01]  /*efb0*/  F2FP.SATFINITE.E4M3.F32.PACK_AB_MERGE_C R47, R42, R63, R58 ;  /* 0x0000003f2a2f723e */ /* 0x000fe2000480703a */
[----:B------:R-:W-:Y:S01]  /*efc0*/  IMAD.MOV.U32 R42, RZ, RZ, R55 ;  /* 0x000000ffff2a7224 */ /* 0x000fe200078e0037 */
[----:B------:R-:W-:Y:S02]  /*efd0*/  F2FP.SATFINITE.E4M3.F32.PACK_AB_MERGE_C R41, R65, R66, R68 ;  /* 0x000000424129723e */ /* 0x000fe40004807044 */
[----:B------:R-:W-:Y:S02]  /*efe0*/  F2FP.SATFINITE.E4M3.F32.PACK_AB_MERGE_C R45, R67, R64, R69 ;  /* 0x00000040432d723e */ /* 0x000fe40004807045 */
[----:B------:R-:W-:-:S07]  /*eff0*/  MOV R46, R54 ;  /* 0x00000036002e7202 */ /* 0x000fce0000000f00 */
.L_x_508:
[----:B------:R-:W-:Y:S05]  /*f000*/  BSYNC B1 ;  /* 0x0000000000017941 */ /* 0x000fea0003800000 */
.L_x_507:
[----:B0-----:R4:W-:Y:S01]  /*f010*/  STG.E.128 desc[UR54][R48.64], R40 ;  /* 0x0000002830007986 */ /* 0x0019e2000c101d36 */
[----:B------:R-:W-:-:S13]  /*f020*/  ISETP.GE.AND P2, PT, R51, R153, PT ;  /* 0x000000993300720c */ /* 0x000fda0003f46270 */
[----:B------:R-:W-:Y:S05]  /*f030*/  @P2 BRA `(.L_x_457) ;  /* 0x0000000000f42947 */ /* 0x000fea0003800000 */
[--C-:B----4-:R-:W-:Y:S02]  /*f040*/  SHF.R.S32.HI R40, RZ, 0x1f, R51.reuse ;  /* 0x0000001fff287819 */ /* 0x110fe40000011433 */
[----:B------:R-:W-:-:S04]  /*f050*/  IADD3 R51, P2, P4, R116, R140, R51 ;  /* 0x0000008c74337210 */ /* 0x000fc80007c5e033 */
[----:B------:R-:W-:Y:S02]  /*f060*/  IADD3.X R40, R0, R53, R40, P2, P4 ;  /* 0x0000003500287210 */ /* 0x000fe400017e8428 */
[----:B------:R-:W-:-:S05]  /*f070*/  IADD3 R126, P2, R51, R126, RZ ;  /* 0x0000007e337e7210 */ /* 0x000fca0007f5e0ff */
[----:B------:R-:W-:-:S05]  /*f080*/  IMAD.X R127, R40, 0x1, R127, P2 ;  /* 0x00000001287f7824 */ /* 0x000fca00010e067f */
[----:B-1----:R0:W-:Y:S01]  /*f090*/  STG.E.128 desc[UR54][R126.64], R44 ;  /* 0x0000002c7e007986 */ /* 0x0021e2000c101d36 */
[----:B------:R-:W-:Y:S05]  /*f0a0*/  BRA `(.L_x_457) ;  /* 0x0000000000d87947 */ /* 0x000fea0003800000 */
.L_x_424:
[----:B------:R-:W-:-:S06]  /*f0b0*/  UISETP.NE.AND UP0, UPT, UR53, 0x3, UPT ;  /* 0x000000033500788c */ /* 0x000fcc000bf05270 */
[----:B------:R-:W-:-:S13]  /*f0c0*/  PLOP3.LUT P1, PT, PT, PT, UP0, 0x80, 0x0 ;  /* 0x000000000000781c */ /* 0x000fda0003f2f008 */
[----:B------:R-:W-:Y:S05]  /*f0d0*/  @!P1 BRA `(.L_x_509) ;  /* 0x0000000000049947 */ /* 0x000fea0003800000 */
[----:B------:R-:W-:Y:S01]  /*f0e0*/  BPT.TRAP 0x1 ;  /* 0x000000040000795c */ /* 0x000fe20000300000 */
.L_x_509:
[----:B------:R-:W-:Y:S01]  /*f0f0*/  IMAD R39, R19, 0x8, R18 ;  /* 0x0000000813277824 */ /* 0x000fe200078e0212 */
[----:B------:R-:W-:Y:S01]  /*f100*/  SHF.L.U32 R96, R171, 0x1f, RZ ;  /* 0x0000001fab607819 */ /* 0x000fe200000006ff */
[----:B------:R-:W-:Y:S01]  /*f110*/  IMAD R38, R24, -0xa0, R2 ;  /* 0xffffff6018267824 */ /* 0x000fe200078e0202 */
[----:B------:R-:W-:Y:S02]  /*f120*/  BSSY B1, `(.L_x_510) ;  /* 0x0000004000017945 */ /* 0x000fe40003800000 */
[----:B------:R-:W1:Y:S02]  /*f130*/  SYNCS.PHASECHK.TRANS64.TRYWAIT P2, [R39+URZ+0x29890], R96 ;  /* 0x02989060270075a7 */ /* 0x000e64000804017f */
[----:B------:R-:W-:Y:S01]  /*f140*/  VIMNMX R38, R38, 0xa0, PT ;  /* 0x000000a026267848 */ /* 0x000fe20003fe0100 */
[----:B-1----:R-:W-:Y:S06]  /*f150*/  @!P2 BRA `(.L_x_511) ;  /* 0x0000018c0048a947 */ /* 0x002fec0003800000 */
.L_x_738:
[----:B------:R-:W-:Y:S05]  /*f160*/  BSYNC B1 ;  /* 0x0000000000017941 */ /* 0x000fea0003800000 */
.L_x_510:
[----:B------:R-:W-:Y:S01]  /*f170*/  ISETP.GE.AND P2, PT, R168, R38, PT ;  /* 0x00000026a800720c */ /* 0x000fe20003f46270 */
[----:B------:R-:W-:-:S12]  /*f180*/  BSSY B1, `(.L_x_512) ;  /* 0x0000014000017945 */ /* 0x000fd80003800000 */
[----:B------:R-:W-:Y:S05]  /*f190*/  @P2 BRA `(.L_x_513) ;  /* 0x0000000000482947 */ /* 0x000fea0003800000 */
[----:B------:R-:W-:-:S13]  /*f1a0*/  ISETP.NE.AND P2, PT, R32, RZ, PT ;  /* 0x000000ff2000720c */ /* 0x000fda0003f45270 */
[----:B0-----:R-:W0:Y:S04]  /*f1b0*/  @P2 LDS.128 R40, [R47+0x1a400] ;  /* 0x01a400002f282984 */ /* 0x001e280000000c00 */
[----:B0-----:R-:W-:Y:S01]  /*f1c0*/  @P2 STG.E.128 desc[UR54][R48.64], R40 ;  /* 0x0000002830002986 */ /* 0x001fe2000c101d36 */
[----:B------:R-:W-:-:S13]  /*f1d0*/  ISETP.NE.AND P2, PT, R33, RZ, PT ;  /* 0x000000ff2100720c */ /* 0x000fda0003f45270 */
[----:B------:R-:W0:Y:S04]  /*f1e0*/  @P2 LDS.128 R40, [R46+0x1a400] ;  /* 0x01a400002e282984 */ /* 0x000e280000000c00 */
        /* <DEDUP_REMOVED lines=12> */
[----:B0-----:R2:W-:Y:S02]  /*f2b0*/  @P2 STG.E.128 desc[UR54][R48.64+0xa0], R40 ;  /* 0x0000a02830002986 */ /* 0x0015e4000c101d36 */
.L_x_513:
[----:B------:R-:W-:Y:S05]  /*f2c0*/  BSYNC B1 ;  /* 0x0000000000017941 */ /* 0x000fea0003800000 */
.L_x_512:
[----:B------:R-:W-:-:S13]  /*f2d0*/  ISETP.GE.AND P2, PT, R211, R38, PT ;  /* 0x00000026d300720c */ /* 0x000fda0003f46270 */
[----:B------:R-:W-:Y:S05]  /*f2e0*/  @P2 BRA `(.L_x_457) ;  /* 0x0000000000482947 */ /* 0x000fea0003800000 */
[----:B------:R-:W-:-:S13]  /*f2f0*/  ISETP.NE.AND P2, PT, R32, RZ, PT ;  /* 0x000000ff2000720c */ /* 0x000fda0003f45270 */
[----:B0-2---:R-:W0:Y:S04]  /*f300*/  @P2 LDS.128 R40, [R47+0x1c400] ;  /* 0x01c400002f282984 */ /* 0x005e280000000c00 */
        /* <DEDUP_REMOVED lines=16> */
.L_x_457:
[----:B------:R-:W-:Y:S05]  /*f410*/  BSYNC B0 ;  /* 0x0000000000007941 */ /* 0x000fea0003800000 */
.L_x_423:
[----:B01234-:R-:W0:Y:S01]  /*f420*/  S2R R40, SR_TID.X ;  /* 0x0000000000287919 */ /* 0x01fe220000002100 */
[----:B------:R-:W-:Y:S01]  /*f430*/  @!PT LDS RZ, [RZ] ;  /* 0x00000000fffff984 */ /* 0x000fe20000000800 */
[----:B------:R-:W-:Y:S01]  /*f440*/  @!PT LDS RZ, [RZ] ;  /* 0x00000000fffff984 */ /* 0x000fe20000000800 */
[----:B------:R-:W-:Y:S01]  /*f450*/  @!PT LDS RZ, [RZ] ;  /* 0x00000000fffff984 */ /* 0x000fe20000000800 */
[----:B------:R-:W-:Y:S01]  /*f460*/  @!PT LDS RZ, [RZ] ;  /* 0x00000000fffff984 */ /* 0x000fe20000000800 */
[----:B------:R1:W-:Y:S06]  /*f470*/  MEMBAR.ALL.CTA ;  /* 0x0000000000007992 */ /* 0x0003ec0000008000 */
[----:B-1----:R-:W1:Y:S01]  /*f480*/  FENCE.VIEW.ASYNC.S ;  /* 0x00000000000073c6 */ /* 0x002e620000000000 */
[----:B------:R-:W-:Y:S05]  /*f490*/  WARPSYNC.ALL ;  /* 0x0000000000007948 */ /* 0x000fea0003800000 */
[----:B------:R-:W-:Y:S01]  /*f4a0*/  BSSY B0, `(.L_x_514) ;  /* 0x0000009000007945 */ /* 0x000fe20003800000 */
[----:B0-----:R-:W-:Y:S01]  /*f4b0*/  LOP3.LUT R40, R40, 0x7f, RZ, 0xc0, !PT ;  /* 0x0000007f28287812 */ /* 0x001fe200078ec0ff */
[----:B-1----:R0:W-:Y:S03]  /*f4c0*/  BAR.SYNC.DEFER_BLOCKING R160, 0x80 ;  /* 0x000200a00000751d */ /* 0x0021e60000010000 */
[----:B------:R-:W-:-:S13]  /*f4d0*/  ISETP.NE.AND P2, PT, R40, RZ, PT ;  /* 0x000000ff2800720c */ /* 0x000fda0003f45270 */
[----:B------:R-:W-:-:S05]  /*f4e0*/  @!P2 VIADD R40, R39, 0x298a0 ;  /* 0x000298a02728a836 */ /* 0x000fca0000000000 */
[----:B------:R-:W-:-:S04]  /*f4f0*/  @!P2 PRMT R40, RZ, 0x654, R40 ;  /* 0x00000654ff28a816 */ /* 0x000fc80000000028 */
[----:B------:R0:W-:Y:S01]  /*f500*/  @!P2 SYNCS.ARRIVE.TRANS64.RED.A1T0 RZ, [R40+URZ], RZ ;  /* 0x000000ff28ffa9a7 */ /* 0x0001e2000810043f */
[----:B------:R-:W-:Y:S05]  /*f510*/  @!P1 BRA `(.L_x_515) ;  /* 0x0000000000049947 */ /* 0x000fea0003800000 */
[----:B------:R-:W-:Y:S01]  /*f520*/  BPT.TRAP 0x1 ;  /* 0x000000040000795c */ /* 0x000fe20000300000 */
.L_x_515:
[----:B------:R-:W-:Y:S05]  /*f530*/  BSYNC B0 ;  /* 0x0000000000007941 */ /* 0x000fea0003800000 */
.L_x_514:
[----:B------:R-:W1:Y:S01]  /*f540*/  SYNCS.PHASECHK.TRANS64.TRYWAIT P1, [R39+URZ+0x298b0], R96 ;  /* 0x0298b060270075a7 */ /* 0x000e62000802017f */
[----:B------:R-:W-:Y:S01]  /*f550*/  ULDC UR42, c[0x0][0x310] ;  /* 0x0000c400002a7ab9 */ /* 0x000fe20000000800 */
[----:B------:R-:W-:Y:S01]  /*f560*/  ULDC.64 UR38, c[0x0][0x318] ;  /* 0x0000c60000267ab9 */ /* 0x000fe20000000a00 */
[----:B------:R-:W-:Y:S01]  /*f570*/  ULDC.64 UR40, c[0x0][0x308] ;  /* 0x0000c20000287ab9 */ /* 0x000fe20000000a00 */
[----:B------:R-:W-:Y:S01]  /*f580*/  BSSY B0, `(.L_x_516) ;  /* 0x0000003000007945 */ /* 0x000fe20003800000 */
[----:B------:R-:W-:-:S03]  /*f590*/  IMAD R41, R19, 0x5000, R205 ;  /* 0x0000500013297824 */ /* 0x000fc600078e02cd */
[----:B-1----:R-:W-:Y:S05]  /*f5a0*/  @!P1 BRA `(.L_x_517) ;  /* 0x0000018800489947 */ /* 0x002fea0003800000 */
.L_x_739:
[----:B------:R-:W-:Y:S05]  /*f5b0*/  BSYNC B0 ;  /* 0x0000000000007941 */ /* 0x000fea0003800000 */
.L_x_516:
[----:B------:R-:W-:Y:S01]  /*f5c0*/  ISETP.GE.AND P1, PT, R168, R38, PT ;  /* 0x00000026a800720c */ /* 0x000fe20003f26270 */
[----:B------:R-:W-:Y:S01]  /*f5d0*/  BSSY B0, `(.L_x_518) ;  /* 0x000001a000007945 */ /* 0x000fe20003800000 */
[-C--:B------:R-:W-:Y:S01]  /*f5e0*/  IADD3 R48, R18, R41.reuse, RZ ;  /* 0x0000002912307210 */ /* 0x080fe20007ffe0ff */
[----:B------:R-:W-:Y:S01]  /*f5f0*/  IMAD.WIDE R44, R24, 0xa0, R98 ;  /* 0x000000a0182c7825 */ /* 0x000fe200078e0262 */
[CC--:B------:R-:W-:Y:S02]  /*f600*/  IADD3 R49, R18.reuse, R41.reuse, R119 ;  /* 0x0000002912317210 */ /* 0x0c0fe40007ffe077 */
[CC--:B------:R-:W-:Y:S02]  /*f610*/  IADD3 R50, R18.reuse, R41.reuse, R118 ;  /* 0x0000002912327210 */ /* 0x0c0fe40007ffe076 */
[----:B------:R-:W-:-:S05]  /*f620*/  IADD3 R51, R18, R41, R129 ;  /* 0x0000002912337210 */ /* 0x000fca0007ffe081 */
[----:B------:R-:W-:Y:S05]  /*f630*/  @P1 BRA `(.L_x_519) ;  /* 0x00000000004c1947 */ /* 0x000fea0003800000 */
[----:B0-----:R-:W-:Y:S02]  /*f640*/  IMAD.MOV.U32 R40, RZ, RZ, R114 ;  /* 0x000000ffff287224 */ /* 0x001fe400078e0072 */
[----:B------:R-:W-:Y:S02]  /*f650*/  IMAD.MOV.U32 R41, RZ, RZ, R31 ;  /* 0x000000ffff297224 */ /* 0x000fe400078e001f */
[----:B------:R-:W-:Y:S02]  /*f660*/  IMAD R43, R45, UR38, RZ ;  /* 0x000000262d2b7c24 */ /* 0x000fe4000f8e02ff */
[----:B------:R-:W-:-:S04]  /*f670*/  IMAD.WIDE.U32 R40, R44, UR38, R40 ;  /* 0x000000262c287c25 */ /* 0x000fc8000f8e0028 */
[----:B------:R-:W-:Y:S01]  /*f680*/  IMAD R43, R44, UR39, R43 ;  /* 0x000000272c2b7c24 */ /* 0x000fe2000f8e022b */
[----:B------:R-:W-:-:S04]  /*f690*/  IADD3 R46, P1, R40, UR40, RZ ;  /* 0x00000028282e7c10 */ /* 0x000fc8000ff3e0ff */
[----:B------:R-:W-:Y:S02]  /*f6a0*/  IADD3.X R47, R41, UR41, R43, P1, !PT ;  /* 0x00000029292f7c10 */ /* 0x000fe40008ffe42b */
[----:B------:R-:W-:-:S13]  /*f6b0*/  ISETP.GE.AND P1, PT, R22, UR42, PT ;  /* 0x0000002a16007c0c */ /* 0x000fda000bf26270 */
[----:B------:R-:W0:Y:S04]  /*f6c0*/  @!P1 LDS.128 R40, [R48+0xa400] ;  /* 0x00a4000030289984 */ /* 0x000e280000000c00 */
[----:B0-----:R-:W-:Y:S01]  /*f6d0*/  @!P1 STG.E.128 desc[UR54][R46.64], R40 ;  /* 0x000000282e009986 */ /* 0x001fe2000c101d36 */
        /* <DEDUP_REMOVED lines=8> */
[----:B0-----:R2:W-:Y:S02]  /*f760*/  @!P1 STG.E.128 desc[UR54][R46.64+0x60], R40 ;  /* 0x000060282e009986 */ /* 0x0015e4000c101d36 */
.L_x_519:
[----:B------:R-:W-:Y:S05]  /*f770*/  BSYNC B0 ;  /* 0x0000000000007941 */ /* 0x000fea0003800000 */
.L_x_518:
[----:B------:R-:W-:Y:S01]  /*f780*/  ISETP.GE.AND P1, PT, R211, R38, PT ;  /* 0x00000026d300720c */ /* 0x000fe20003f26270 */
[----:B------:R-:W-:-:S12]  /*f790*/  BSSY B0, `(.L_x_520) ;  /* 0x0000017000007945 */ /* 0x000fd80003800000 */
[----:B------:R-:W-:Y:S05]  /*f7a0*/  @P1 BRA `(.L_x_521) ;  /* 0x0000000000541947 */ /* 0x000fea0003800000 */
[----:B--2---:R-:W-:Y:S01]  /*f7b0*/  IADD3 R43, P1, R44, 0x80, RZ ;  /* 0x000000802c2b7810 */ /* 0x004fe20007f3e0ff */
[----:B------:R-:W-:Y:S01]  /*f7c0*/  IMAD.MOV.U32 R41, RZ, RZ, R31 ;  /* 0x000000ffff297224 */ /* 0x000fe200078e001f */
[----:B0-----:R-:W-:-:S03]  /*f7d0*/  MOV R40, R114 ;  /* 0x0000007200287202 */ /* 0x001fc60000000f00 */
[----:B------:R-:W-:Y:S02]  /*f7e0*/  IMAD.X R44, RZ, RZ, R45, P1 ;  /* 0x000000ffff2c7224 */ /* 0x000fe400008e062d */
[----:B------:R-:W-:-:S04]  /*f7f0*/  IMAD.WIDE.U32 R40, R43, UR38, R40 ;  /* 0x000000262b287c25 */ /* 0x000fc8000f8e0028 */
[----:B------:R-:W-:-:S04]  /*f800*/  IMAD R44, R44, UR38, RZ ;  /* 0x000000262c2c7c24 */ /* 0x000fc8000f8e02ff */
        /* <DEDUP_REMOVED lines=15> */
.L_x_521:
[----:B------:R-:W-:Y:S05]  /*f900*/  BSYNC B0 ;  /* 0x0000000000007941 */ /* 0x000fea0003800000 */
.L_x_520:
[----:B------:R-:W4:Y:S01]  /*f910*/  LDL R38, [R1+0x18] ;  /* 0x0000180001267983 */ /* 0x000f220000100800 */
[----:B------:R-:W-:Y:S02]  /*f920*/  VIADD R19, R19, 0x1 ;  /* 0x0000000113137836 */ /* 0x000fe40000000000 */
[----:B-1----:R-:W-:Y:S01]  /*f930*/  @!P2 VIADD R39, R39, 0x298c0 ;  /* 0x000298c02727a836 */ /* 0x002fe20000000000 */
[----:B------:R-:W-:Y:S01]  /*f940*/  @!PT LDS RZ, [RZ] ;  /* 0x00000000fffff984 */ /* 0x000fe20000000800 */
[----:B------:R-:W-:Y:S01]  /*f950*/  @!PT LDS RZ, [RZ] ;  /* 0x00000000fffff984 */ /* 0x000fe20000000800 */
[----:B------:R-:W-:Y:S01]  /*f960*/  @!PT LDS RZ, [RZ] ;  /* 0x00000000fffff984 */ /* 0x000fe20000000800 */
[----:B------:R-:W-:Y:S01]  /*f970*/  @!PT LDS RZ, [RZ] ;  /* 0x00000000fffff984 */ /* 0x000fe20000000800 */
[----:B------:R1:W-:Y:S06]  /*f980*/  MEMBAR.ALL.CTA ;  /* 0x0000000000007992 */ /* 0x0003ec0000008000 */
[----:B-1----:R-:W1:Y:S02]  /*f990*/  FENCE.VIEW.ASYNC.S ;  /* 0x00000000000073c6 */ /* 0x002e640000000000 */
[----:B-1----:R1:W-:Y:S01]  /*f9a0*/  BAR.SYNC.DEFER_BLOCKING R160, 0x80 ;  /* 0x000200a00000751d */ /* 0x0023e20000010000 */
[----:B------:R-:W-:-:S02]  /*f9b0*/  ISETP.NE.AND P1, PT, R19, 0x2, PT ;  /* 0x000000021300780c */ /* 0x000fc40003f25270 */
[----:B------:R-:W-:Y:S02]  /*f9c0*/  @!P2 PRMT R39, RZ, 0x654, R39 ;  /* 0x00000654ff27a816 */ /* 0x000fe40000000027 */
[----:B------:R-:W-:Y:S02]  /*f9d0*/  SEL R19, R19, RZ, P1 ;  /* 0x000000ff13137207 */ /* 0x000fe40000800000 */
[----:B------:R1:W-:Y:S01]  /*f9e0*/  @!P2 SYNCS.ARRIVE.TRANS64.RED.A1T0 RZ, [R39+URZ], RZ ;  /* 0x000000ff27ffa9a7 */ /* 0x0003e2000810043f */
[----:B----4-:R-:W-:Y:S02]  /*f9f0*/  LOP3.LUT P4, RZ, R38, 0x2, RZ, 0xc0, !PT ;  /* 0x0000000226ff7812 */ /* 0x010fe4000788c0ff */
[----:B------:R-:W-:-:S04]  /*fa00*/  SEL R38, RZ, 0x1, P1 ;  /* 0x00000001ff267807 */ /* 0x000fc80000800000 */
[----:B------:R-:W-:-:S07]  /*fa10*/  LOP3.LUT R171, R171, R38, RZ, 0x3c, !PT ;  /* 0x00000026abab7212 */ /* 0x000fce00078e3cff */
[----:B-1----:R-:W-:Y:S05]  /*fa20*/  @P4 BRA `(.L_x_522) ;  /* 0xffffff2c00a04947 */ /* 0x002fea000383ffff */
[----:B0-23--:R-:W0:Y:S01]  /*fa30*/  S2R R40, SR_TID.X ;  /* 0x0000000000287919 */ /* 0x00de220000002100 */
[----:B------:R-:W-:Y:S02]  /*fa40*/  PLOP3.LUT P0, PT, PT, PT, PT, 0x8, 0x0 ;  /* 0x000000000000781c */ /* 0x000fe40003f0e170 */
[----:B0-----:R-:W-:-:S04]  /*fa50*/  SHF.R.U32.HI R40, RZ, 0x7, R40 ;  /* 0x00000007ff287819 */ /* 0x001fc80000011628 */
[----:B------:R-:W-:-:S13]  /*fa60*/  ISETP.NE.AND P4, PT, R40, 0x1, PT ;  /* 0x000000012800780c */ /* 0x000fda0003f85270 */
[----:B------:R-:W-:Y:S06]  /*fa70*/  @!P4 BAR.ARV 0x9, 0x100 ;  /* 0x024400000000cb1d */ /* 0x000fec0000002000 */
.L_x_418:
[----:B------:R-:W0:Y:S01]  /*fa80*/  LDC R0, c[0x0][0x428] ;  /* 0x00010a00ff007b82 */ /* 0x000e220000000800 */
[----:B------:R-:W-:Y:S02]  /*fa90*/  MOV R202, R146 ;  /* 0x0000009200ca7202 */ /* 0x000fe40000000f00 */
[----:B------:R-:W-:Y:S02]  /*faa0*/  CS2R R88, SRZ ;  /* 0x0000000000587805 */ /* 0x000fe4000001ff00 */
[----:B------:R-:W-:Y:S02]  /*fab0*/  ISETP.GE.AND P2, PT, R147, 0x1, PT ;  /* 0x000000019300780c */ /* 0x000fe40003f46270 */
[----:B------:R-:W-:Y:S02]  /*fac0*/  CS2R R90, SRZ ;  /* 0x00000000005a7805 */ /* 0x000fe4000001ff00 */
[----:B------:R-:W-:Y:S01]  /*fad0*/  PLOP3.LUT P1, PT, PT, PT, PT, 0x80, 0x0 ;  /* 0x000000000000781c */ /* 0x000fe20003f2f070 */
[----:B------:R-:W-:Y:S01]  /*fae0*/  IMAD.MOV.U32 R87, RZ, RZ, RZ ;  /* 0x000000ffff577224 */ /* 0x000fe200078e00ff */
        /* <DEDUP_REMOVED lines=17> */
[----:B0-----:R-:W-:Y:S02]  /*fc00*/  ISETP.NE.AND P3, PT, R0, 0x1, PT ;  /* 0x000000010000780c */ /* 0x001fe40003f65270 */
        /* <DEDUP_REMOVED lines=12> */
[----:B------:R-:W0:Y:S01]  /*fcd0*/  @P3 LDC R3, c[0x0][0x42c] ;  /* 0x00010b00ff033b82 */ /* 0x000e220000000800 */
[----:B------:R-:W-:Y:S01]  /*fce0*/  IMAD.MOV.U32 R100, RZ, RZ, RZ ;  /* 0x000000ffff647224 */ /* 0x000fe200078e00ff */
[----:B------:R-:W-:-:S06]  /*fcf0*/  MOV R72, RZ ;  /* 0x000000ff00487202 */ /* 0x000fcc0000000f00 */
[----:B------:R-:W1:Y:S01]  /*fd00*/  @P3 LDC R0, c[0x0][0x430] ;  /* 0x00010c00ff003b82 */ /* 0x000e620000000800 */
[----:B0-----:R-:W-:-:S05]  /*fd10*/  @P3 IMAD.HI.U32 R3, R146, R3, RZ ;  /* 0x0000000392033227 */ /* 0x001fca00078e00ff */
[----:B-1----:R-:W-:Y:S01]  /*fd20*/  @P3 SHF.R.U32.HI R202, RZ, R0, R3 ;  /* 0x00000000ffca3219 */ /* 0x002fe20000011603 */
[----:B------:R-:W-:Y:S06]  /*fd30*/  @P0 BRA `(.L_x_523) ;  /* 0x00000000000c0947 */ /* 0x000fec0003800000 */
[----:B------:R-:W0:Y:S01]  /*fd40*/  FENCE.VIEW.ASYNC.G ;  /* 0x00000000000073c6 */ /* 0x000e220000000100 */
[----:B------:R-:W-:Y:S05]  /*fd50*/  WARPSYNC.ALL ;  /* 0x0000000000007948 */ /* 0x000fea0003800000 */
[----:B0-----:R-:W-:Y:S06]  /*fd60*/  BAR.ARV 0xc, 0x180 ;  /* 0x0306000000007b1d */ /* 0x001fec0000002000 */
.L_x_523:
[----:B------:R-:W-:Y:S02]  /*fd70*/  IMAD.MOV.U32 R101, RZ, RZ, RZ ;  /* 0x000000ffff657224 */ /* 0x000fe400078e00ff */
[----:B------:R-:W-:Y:S01]  /*fd80*/  IMAD.MOV.U32 R102, RZ, RZ, RZ ;  /* 0x000000ffff667224 */ /* 0x000fe200078e00ff */
[----:B------:R-:W-:Y:S06]  /*fd90*/  @!P2 BRA `(.L_x_524) ;  /* 0x000000f400f0a947 */ /* 0x000fec0003800000 */
[----:B------:R-:W-:-:S03]  /*fda0*/  UMOV UR4, 0xffffffff ;  /* 0xffffffff00047882 */ /* 0x000fc60000000000 */
[----:B------:R-:W-:Y:S05]  /*fdb0*/  BRA.DIV UR4, `(.L_x_525) ;  /* 0x0000018204587947 */ /* 0x000fea000b800000 */
[----:B------:R0:W1:Y:S02]  /*fdc0*/  SHFL.IDX PT, R198, R219, RZ, 0x1f ;  /* 0x00001fffdbc67589 */ /* 0x00006400000e0000 */
.L_x_742:
[----:B-1----:R-:W-:Y:S01]  /*fdd0*/  LEA.HI R0, R198, R198, RZ, 0x1 ;  /* 0x000000c6c6007211 */ /* 0x002fe200078f08ff */
[----:B------:R-:W-:-:S03]  /*fde0*/  ULOP3.LUT UP0, URZ, UR52, 0x9f, URZ, 0xc0, !UPT ;  /* 0x0000009f343f7892 */ /* 0x000fc6000f80c03f */
[----:B------:R-:W-:-:S03]  /*fdf0*/  LOP3.LUT R3, R0, 0x3e, RZ, 0xc0, !PT ;  /* 0x0000003e00037812 */ /* 0x000fc600078ec0ff */
[----:B------:R-:W-:Y:S02]  /*fe00*/  PLOP3.LUT P0, PT, PT, PT, UP0, 0x80, 0x0 ;  /* 0x000000000000781c */ /* 0x000fe40003f0f008 */
[----:B------:R-:W-:-:S05]  /*fe10*/  IMAD.IADD R3, R198, 0x1, -R3 ;  /* 0x00000001c6037824 */ /* 0x000fca00078e0a03 */
[----:B------:R-:W-:-:S04]  /*fe20*/  LEA R3, R3, UR52, 0xc ;  /* 0x0000003403037c11 */ /* 0x000fc8000f8e60ff */
[----:B------:R-:W-:-:S04]  /*fe30*/  SHF.R.U32.HI R3, RZ, 0x4, R3 ;  /* 0x00000004ff037819 */ /* 0x000fc80000011603 */
[----:B------:R-:W-:Y:S01]  /*fe40*/  LOP3.LUT R50, R3, 0x3fff, RZ, 0xc0, !PT ;  /* 0x00003fff03327812 */ /* 0x000fe200078ec0ff */
[----:B------:R-:W-:Y:S06]  /*fe50*/  @!P0 BRA `(.L_x_526) ;  /* 0x0000000000408947 */ /* 0x000fec0003800000 */
[----:B------:R-:W-:Y:S01]  /*fe60*/  MOV R0, 0x0 ;  /* 0x0000000000007802 */ /* 0x000fe20000000f00 */
[----:B------:R-:W-:Y:S01]  /*fe70*/  ULDC.64 UR4, c[0x4][0xc8] ;  /* 0x0100320000047ab9 */ /* 0x000fe20000000a00 */
[----:B------:R-:W-:Y:S01]  /*fe80*/  ULDC.64 UR6, c[0x4][0xd0] ;  /* 0x0100340000067ab9 */ /* 0x000fe20000000a00 */
[----:B------:R-:W-:Y:S01]  /*fe90*/  MOV R4, UR4 ;  /* 0x0000000400047c02 */ /* 0x000fe20008000f00 */
[----:B------:R1:W2:Y:S01]  /*fea0*/  LDC.64 R2, c[0x4][R0] ;  /* 0x0100000000027b82 */ /* 0x0002a20000000a00 */
[----:B------:R-:W-:Y:S01]  /*feb0*/  IMAD.U32 R5, RZ, RZ, UR5 ;  /* 0x00000005ff057e24 */ /* 0x000fe2000f8e00ff */
[----:B------:R-:W-:Y:S01]  /*fec0*/  ULDC.64 UR4, c[0x4][0x30] ;  /* 0x01000c0000047ab9 */ /* 0x000fe20000000a00 */
[----:B------:R-:W-:Y:S01]  /*fed0*/  IMAD.U32 R6, RZ, RZ, UR6 ;  /* 0x00000006ff067e24 */ /* 0x000fe2000f8e00ff */
[----:B------:R-:W-:Y:S01]  /*fee0*/  MOV R10, UR4 ;  /* 0x00000004000a7c02 */ /* 0x000fe20008000f00 */
[----:B------:R-:W-:Y:S01]  /*fef0*/  IMAD.U32 R7, RZ, RZ, UR7 ;  /* 0x00000007ff077e24 */ /* 0x000fe2000f8e00ff */
[----:B------:R-:W-:Y:S01]  /*ff00*/  MOV R13, RZ ;  /* 0x000000ff000d7202 */ /* 0x000fe20000000f00 */
[----:B------:R-:W-:-:S02]  /*ff10*/  IMAD.U32 R11, RZ, RZ, UR5 ;  /* 0x00000005ff0b7e24 */ /* 0x000fc4000f8e00ff */
[----:B------:R-:W-:Y:S02]  /*ff20*/  IMAD.MOV.U32 R8, RZ, RZ, 0x70 ;  /* 0x00000070ff087424 */ /* 0x000fe400078e00ff */
[----:B-1----:R-:W-:-:S07]  /*ff30*/  IMAD.MOV.U32 R12, RZ, RZ, 0x1 ;  /* 0x00000001ff0c7424 */ /* 0x002fce00078e00ff */
[----:B------:R-:W-:-:S07]  /*ff40*/  LEPC R20, `(.L_x_526) ;  /* 0x000000001014794e */ /* 0x000fce0000000000 */
[----:B0-2--5:R-:W-:Y:S05]  /*ff50*/  CALL.ABS.NOINC R2 ;  /* 0x0000000002007343 */ /* 0x025fea0003c00000 */
.L_x_526:
[----:B------:R-:W-:Y:S01]  /*ff60*/  ULDC.64 UR4, c[0x0][0x990] ;  /* 0x0002640000047ab9 */ /* 0x000fe20000000a00 */
[----:B------:R-:W-:Y:S01]  /*ff70*/  ULDC.64 UR6, c[0x0][0x998] ;  /* 0x0002660000067ab9 */ /* 0x000fe20000000a00 */
[----:B------:R-:W-:Y:S02]  /*ff80*/  ISETP.NE.U32.AND P0, PT, RZ, UR4, PT ;  /* 0x00000004ff007c0c */ /* 0x000fe4000bf05070 */
[----:B------:R-:W-:Y:S02]  /*ff90*/  ISETP.NE.U32.AND P1, PT, RZ, UR6, PT ;  /* 0x00000006ff007c0c */ /* 0x000fe4000bf25070 */
[----:B------:R-:W-:Y:S02]  /*ffa0*/  ISETP.NE.AND.EX P0, PT, RZ, UR5, PT, P0 ;  /* 0x00000005ff007c0c */ /* 0x000fe4000bf05300 */
[----:B------:R-:W-:-:S11]  /*ffb0*/  ISETP.NE.AND.EX P1, PT, RZ, UR7, PT, P1 ;  /* 0x00000007ff007c0c */ /* 0x000fd6000bf25310 */
[----:B------:R-:W1:Y:S01]  /*ffc0*/  @P0 LDC.64 R8, c[0x0][0x9a8] ;  /* 0x00026a00ff080b82 */ /* 0x000e620000000a00 */
[----:B------:R-:W-:-:S07]  /*ffd0*/  @P0 SHF.R.S32.HI R7, RZ, 0x1f, R202 ;  /* 0x0000001fff070819 */ /* 0x000fce00000114ca */
[----:B------:R-:W2:Y:S08]  /*ffe0*/  @P1 LDC.64 R10, c[0x0][0x9b8] ;  /* 0x00026e00ff0a1b82 */ /* 0x000eb00000000a00 */
[----:B------:R-:W3:Y:S08]  /*fff0*/  @P0 LDC.64 R12, c[0x0][0x9b0] ;  /* 0x00026c00ff0c0b82 */ /* 0x000ef00000000a00 */
[----:B------:R-:W4:Y:S01]  /*10000*/  @P1 LDC.64 R14, c[0x0][0x9c0] ;  /* 0x00027000ff0e1b82 */ /* 0x000f220000000a00 */
[----:B-1----:R-:W-:-:S02]  /*10010*/  @P0 IMAD R0, R210, R8, RZ ;  /* 0x00000008d2000224 */ /* 0x002fc400078e02ff */
[----:B------:R-:W-:-:S04]  /*10020*/  @P0 IMAD.WIDE.U32 R2, R206, R8, RZ ;  /* 0x00000008ce020225 */ /* 0x000fc800078e00ff */
[----:B------:R-:W-:Y:S02]  /*10030*/  @P0 IMAD R9, R206, R9, R0 ;  /* 0x00000009ce090224 */ /* 0x000fe400078e0200 */
[-C--:B--2---:R-:W-:Y:S02]  /*10040*/  @P1 IMAD R4, R210, R10.reuse, RZ ;  /* 0x0000000ad2041224 */ /* 0x084fe400078e02ff */
[----:B------:R-:W-:Y:S01]  /*10050*/  @P0 IMAD.IADD R3, R3, 0x1, R9 ;  /* 0x0000000103030824 */ /* 0x000fe200078e0209 */
[----:B------:R-:W-:Y:S01]  /*10060*/  @P1 SHF.R.S32.HI R9, RZ, 0x1f, R202 ;  /* 0x0000001fff091819 */ /* 0x000fe200000114ca */
[C---:B------:R-:W-:Y:S02]  /*10070*/  @P1 IMAD R11, R206.reuse, R11, R4 ;  /* 0x0000000bce0b1224 */ /* 0x040fe400078e0204 */
[----:B------:R-:W-:-:S04]  /*10080*/  @P1 IMAD.WIDE.U32 R4, R206, R10, RZ ;  /* 0x0000000ace041225 */ /* 0x000fc800078e00ff */
[-C--:B---3--:R-:W-:Y:S02]  /*10090*/  @P0 IMAD R7, R7, R12.reuse, RZ ;  /* 0x0000000c07070224 */ /* 0x088fe400078e02ff */
[----:B------:R-:W-:Y:S02]  /*100a0*/  @P1 IMAD.IADD R5, R5, 0x1, R11 ;  /* 0x0000000105051824 */ /* 0x000fe400078e020b */
[----:B------:R-:W-:-:S04]  /*100b0*/  @P0 IMAD.WIDE.U32 R2, R202, R12, R2 ;  /* 0x0000000cca020225 */ /* 0x000fc800078e0002 */
[-C--:B----4-:R-:W-:Y:S02]  /*100c0*/  @P1 IMAD R0, R9, R14.reuse, RZ ;  /* 0x0000000e09001224 */ /* 0x090fe400078e02ff */
[C---:B------:R-:W-:Y:S02]  /*100d0*/  @P0 IMAD R9, R202.reuse, R13, R7 ;  /* 0x0000000dca090224 */ /* 0x040fe400078e0207 */
[C---:B------:R-:W-:Y:S02]  /*100e0*/  @P1 IMAD R11, R202.reuse, R15, R0 ;  /* 0x0000000fca0b1224 */ /* 0x040fe400078e0200 */
[----:B------:R-:W-:Y:S01]  /*100f0*/  @P1 IMAD.WIDE.U32 R6, R202, R14, R4 ;  /* 0x0000000eca061225 */ /* 0x000fe200078e0004 */
[----:B------:R-:W-:Y:S01]  /*10100*/  @P0 LEA R4, P2, R2, UR4, 0x2 ;  /* 0x0000000402040c11 */ /* 0x000fe2000f8410ff */
[----:B------:R-:W-:Y:S02]  /*10110*/  ULDC UR4, c[0x0][0x3d4] ;  /* 0x0000f50000047ab9 */ /* 0x000fe40000000800 */
[----:B------:R-:W-:Y:S01]  /*10120*/  @P0 IMAD.IADD R5, R3, 0x1, R9 ;  /* 0x0000000103050824 */ /* 0x000fe200078e0209 */
[----:B------:R-:W-:Y:S01]  /*10130*/  @P1 IADD3 R3, R7, R11, RZ ;  /* 0x0000000b07031210 */ /* 0x000fe20007ffe0ff */
[----:B------:R-:W-:Y:S01]  /*10140*/  IMAD.MOV.U32 R0, RZ, RZ, 0x3f800000 ;  /* 0x3f800000ff007424 */ /* 0x000fe200078e00ff */
[----:B------:R-:W-:-:S02]  /*10150*/  @P1 LEA R8, P3, R6, UR6, 0x2 ;  /* 0x0000000606081c11 */ /* 0x000fc4000f8610ff */
[----:B------:R-:W-:Y:S02]  /*10160*/  @P0 LEA.HI.X R5, R2, UR5, R5, 0x2, P2 ;  /* 0x0000000502050c11 */ /* 0x000fe400090f1405 */
[----:B------:R-:W-:Y:S01]  /*10170*/  @P1 LEA.HI.X R9, R6, UR7, R3, 0x2, P3 ;  /* 0x0000000706091c11 */ /* 0x000fe200098f1403 */
[----:B------:R-:W-:-:S04]  /*10180*/  IMAD.MOV.U32 R3, RZ, RZ, 0x3f800000 ;  /* 0x3f800000ff037424 */ /* 0x000fc800078e00ff */
[----:B------:R-:W2:Y:S04]  /*10190*/  @P1 LDG.E R0, desc[UR54][R8.64] ;  /* 0x0000003608001981 */ /* 0x000ea8000c1e1900 */
[----:B------:R-:W2:Y:S01]  /*101a0*/  @P0 LDG.E R3, desc[UR54][R4.64] ;  /* 0x0000003604030981 */ /* 0x000ea2000c1e1900 */
[----:B------:R-:W-:Y:S01]  /*101b0*/  ISETP.LT.AND P0, PT, RZ, UR4, PT ;  /* 0x00000004ff007c0c */ /* 0x000fe2000bf01270 */
[----:B------:R-:W-:Y:S01]  /*101c0*/  ULDC UR4, c[0x0][0x9d8] ;  /* 0x0002760000047ab9 */ /* 0x000fe20000000800 */
[----:B--2---:R-:W-:-:S04]  /*101d0*/  FMUL.FTZ R0, R3, R0 ;  /* 0x0000000003007220 */ /* 0x004fc80000410000 */
[----:B------:R-:W-:-:S07]  /*101e0*/  FMUL.FTZ R2, R0, UR4 ;  /* 0x0000000400027c20 */ /* 0x000fce0008410000 */
[----:B------:R-:W-:Y:S05]  /*101f0*/  @P0 BRA `(.L_x_527) ;  /* 0x0000000000400947 */ /* 0x000fea0003800000 */
[----:B------:R-:W-:-:S04]  /*10200*/  ULEA.HI UR4, UR43, UR43, URZ, 0x1 ;  /* 0x0000002b2b047291 */ /* 0x000fc8000f8f083f */
[----:B------:R-:W-:-:S04]  /*10210*/  ULOP3.LUT UR4, UR4, 0xfffffffe, URZ, 0xc0, !UPT ;  /* 0xfffffffe04047892 */ /* 0x000fc8000f8ec03f */
[----:B------:R-:W-:-:S06]  /*10220*/  UIADD3 UR4, UR43, -UR4, URZ ;  /* 0x800000042b047290 */ /* 0x000fcc000fffe03f */
[----:B------:R-:W-:-:S05]  /*10230*/  IMAD.U32 R3, RZ, RZ, UR4 ;  /* 0x00000004ff037e24 */ /* 0x000fca000f8e00ff */
[----:B------:R-:W-:-:S04]  /*10240*/  SHF.L.U32 R3, R3, 0x1f, RZ ;  /* 0x0000001f03037819 */ /* 0x000fc800000006ff */
[----:B------:R1:W2:Y:S03]  /*10250*/  SYNCS.PHASECHK.TRANS64.TRYWAIT P0, [R18+URZ+0x29800], R3 ;  /* 0x02980003120075a7 */ /* 0x0002a6000800017f */
[----:B--2---:R-:W-:Y:S05]  /*10260*/  @!P0 NANOSLEEP.SYNCS 0x989680 ;  /* 0x009896800000895d */ /* 0x004fea0003900000 */
[----:B------:R-:W2:Y:S01]  /*10270*/  @!P0 SYNCS.PHASECHK.TRANS64 P0, [R18+URZ+0x29800], R3 ;  /* 0x02980003120085a7 */ /* 0x000ea2000800007f */
[----:B------:R-:W-:Y:S04]  /*10280*/  BSSY B0, `(.L_x_528) ;  /* 0x0000006000007945 */ /* 0x000fe80003800000 */
[----:B--2---:R-:W-:Y:S05]  /*10290*/  @P0 BRA `(.L_x_529) ;  /* 0x0000000000100947 */ /* 0x004fea0003800000 */
.L_x_530:
[----:B--2---:R2:W3:Y:S02]  /*102a0*/  SYNCS.PHASECHK.TRANS64.TRYWAIT P0, [R18+URZ+0x29800], R3 ;  /* 0x02980003120075a7 */ /* 0x0044e4000800017f */
[----:B---3--:R-:W-:Y:S05]  /*102b0*/  @!P0 NANOSLEEP.SYNCS 0x989680 ;  /* 0x009896800000895d */ /* 0x008fea0003900000 */
[----:B------:R-:W3:Y:S02]  /*102c0*/  @!P0 SYNCS.PHASECHK.TRANS64 P0, [R18+URZ+0x29800], R3 ;  /* 0x02980003120085a7 */ /* 0x000ee4000800007f */
[----:B---3--:R-:W-:Y:S05]  /*102d0*/  @!P0 BRA `(.L_x_530) ;  /* 0xfffffffc00f08947 */ /* 0x008fea000383ffff */
.L_x_529:
[----:B------:R-:W-:Y:S05]  /*102e0*/  BSYNC B0 ;  /* 0x0000000000007941 */ /* 0x000fea0003800000 */
.L_x_528:
[----:B------:R-:W-:Y:S05]  /*102f0*/  BRA `(.L_x_531) ;  /* 0x0000006800887947 */ /* 0x000fea0003800000 */
.L_x_527:
[----:B------:R-:W1:Y:S01]  /*10300*/  LDC.64 R44, c[0x0][0x3c8] ;  /* 0x0000f200ff2c7b82 */ /* 0x000e620000000a00 */
[----:B-----5:R-:W-:Y:S01]  /*10310*/  SHF.R.S32.HI R0, RZ, 0x1f, R121 ;  /* 0x0000001fff007819 */ /* 0x020fe20000011479 */
[----:B------:R-:W-:Y:S01]  /*10320*/  IMAD.MOV.U32 R10, RZ, RZ, R22 ;  /* 0x000000ffff0a7224 */ /* 0x000fe200078e0016 */
[----:B------:R-:W-:Y:S01]  /*10330*/  SHF.R.S32.HI R9, RZ, 0x1f, R16 ;  /* 0x0000001fff097819 */ /* 0x000fe20000011410 */
[----:B------:R-:W-:Y:S01]  /*10340*/  ULDC.64 UR4, c[0x0][0x3d8] ;  /* 0x0000f60000047ab9 */ /* 0x000fe20000000a00 */
[----:B------:R-:W-:Y:S01]  /*10350*/  SHF.R.S32.HI R11, RZ, 0x1f, R22 ;  /* 0x0000001fff0b7819 */ /* 0x000fe20000011416 */
[----:B------:R-:W-:Y:S01]  /*10360*/  IMAD R12, R0, UR4, RZ ;  /* 0x00000004000c7c24 */ /* 0x000fe2000f8e02ff */
[----:B------:R-:W-:Y:S01]  /*10370*/  MOV R8, R16 ;  /* 0x0000001000087202 */ /* 0x000fe20000000f00 */
[----:B------:R-:W2:Y:S01]  /*10380*/  LDC.64 R48, c[0x0][0x3e0] ;  /* 0x0000f800ff307b82 */ /* 0x000ea20000000a00 */
[----:B------:R-:W-:Y:S01]  /*10390*/  ULDC.64 UR6, c[0x0][0x3c8] ;  /* 0x0000f20000067ab9 */ /* 0x000fe20000000a00 */
[----:B------:R-:W-:Y:S01]  /*103a0*/  IMAD.WIDE.U32 R6, R121, UR4, R10 ;  /* 0x0000000479067c25 */ /* 0x000fe2000f8e000a */
[----:B------:R-:W-:-:S03]  /*103b0*/  ULOP3.LUT UP0, URZ, UR52, 0x1bf, URZ, 0xc0, !UPT ;  /* 0x000001bf343f7892 */ /* 0x000fc6000f80c03f */
[C---:B------:R-:W-:Y:S01]  /*103c0*/  IMAD.WIDE.U32 R4, R121.reuse, UR4, R8 ;  /* 0x0000000479047c25 */ /* 0x040fe2000f8e0008 */
[----:B------:R-:W-:Y:S02]  /*103d0*/  IADD3 R56, P1, R6, UR6, RZ ;  /* 0x0000000606387c10 */ /* 0x000fe4000ff3e0ff */
[----:B------:R-:W-:Y:S01]  /*103e0*/  PLOP3.LUT P2, PT, PT, PT, UP0, 0x80, 0x0 ;  /* 0x000000000000781c */ /* 0x000fe20003f4f008 */
[----:B------:R-:W-:Y:S01]  /*103f0*/  IMAD R3, R121, UR5, R12 ;  /* 0x0000000579037c24 */ /* 0x000fe2000f8e020c */
[----:B------:R-:W-:-:S04]  /*10400*/  IADD3 R52, P0, R4, UR6, RZ ;  /* 0x0000000604347c10 */ /* 0x000fc8000ff1e0ff */
[----:B------:R-:W-:Y:S01]  /*10410*/  IADD3.X R53, R3, UR7, R5, P0, !PT ;  /* 0x0000000703357c10 */ /* 0x000fe200087fe405 */
[----:B-1----:R-:W-:Y:S01]  /*10420*/  IMAD.WIDE.U32 R44, R121, UR4, R44 ;  /* 0x00000004792c7c25 */ /* 0x002fe2000f8e002c */
[----:B------:R-:W-:Y:S01]  /*10430*/  IADD3.X R57, R3, UR7, R7, P1, !PT ;  /* 0x0000000703397c10 */ /* 0x000fe20008ffe407 */
[----:B------:R-:W-:Y:S01]  /*10440*/  ULDC.64 UR6, c[0x0][0x3e8] ;  /* 0x0000fa0000067ab9 */ /* 0x000fe20000000a00 */
[----:B------:R-:W-:Y:S01]  /*10450*/  ULDC.64 UR4, c[0x0][0x3e0] ;  /* 0x0000f80000047ab9 */ /* 0x000fe20000000a00 */
[----:B------:R-:W-:Y:S02]  /*10460*/  IMAD R0, R0, UR6, RZ ;  /* 0x0000000600007c24 */ /* 0x000fe4000f8e02ff */
[----:B------:R-:W-:-:S04]  /*10470*/  IMAD.WIDE.U32 R4, R121, UR6, R8 ;  /* 0x0000000679047c25 */ /* 0x000fc8000f8e0008 */
[----:B------:R-:W-:Y:S01]  /*10480*/  IMAD.WIDE.U32 R6, R121, UR6, R10 ;  /* 0x0000000679067c25 */ /* 0x000fe2000f8e000a */
[----:B------:R-:W-:-:S03]  /*10490*/  IADD3 R54, P0, R4, UR4, RZ ;  /* 0x0000000404367c10 */ /* 0x000fc6000ff1e0ff */
[C---:B------:R-:W-:Y:S01]  /*104a0*/  IMAD R47, R121.reuse, UR7, R0 ;  /* 0x00000007792f7c24 */ /* 0x040fe2000f8e0200 */
[----:B------:R-:W-:Y:S01]  /*104b0*/  IADD3 R58, P1, R6, UR4, RZ ;  /* 0x00000004063a7c10 */ /* 0x000fe2000ff3e0ff */
[----:B--2---:R-:W-:-:S03]  /*104c0*/  IMAD.WIDE.U32 R48, R121, UR6, R48 ;  /* 0x0000000679307c25 */ /* 0x004fc6000f8e0030 */
[----:B------:R-:W-:Y:S01]  /*104d0*/  IADD3.X R55, R47, UR5, R5, P0, !PT ;  /* 0x000000052f377c10 */ /* 0x000fe200087fe405 */
[----:B------:R-:W-:Y:S01]  /*104e0*/  IMAD.IADD R46, R3, 0x1, R45 ;  /* 0x00000001032e7824 */ /* 0x000fe200078e022d */
[C---:B------:R-:W-:Y:S01]  /*104f0*/  IADD3.X R59, R47.reuse, UR5, R7, P1, !PT ;  /* 0x000000052f3b7c10 */ /* 0x040fe20008ffe407 */
[----:B------:R-:W-:Y:S01]  /*10500*/  IMAD.IADD R47, R47, 0x1, R49 ;  /* 0x000000012f2f7824 */ /* 0x000fe200078e0231 */
        /* <DEDUP_REMOVED lines=16> */
[----:B0-2---:R-:W-:Y:S05]  /*10610*/  CALL.ABS.NOINC R14 ;  /* 0x000000000e007343 */ /* 0x005fea0003c00000 */
.L_x_532:
[----:B------:R-:W-:Y:S01]  /*10620*/  ULDC.U8 UR4, c[0x0][0x3f0] ;  /* 0x0000fc0000047ab9 */ /* 0x000fe20000000000 */
[----:B------:R-:W-:Y:S01]  /*10630*/  IMAD R159, R145, -0x80, R159 ;  /* 0xffffff80919f7824 */ /* 0x000fe200078e029f */
[----:B------:R-:W-:Y:S01]  /*10640*/  ISETP.NE.AND P0, PT, RZ, UR4, PT ;  /* 0x00000004ff007c0c */ /* 0x000fe2000bf05270 */
[----:B------:R-:W-:Y:S03]  /*10650*/  BSSY B0, `(.L_x_533) ;  /* 0x0000664000007945 */ /* 0x000fe60003800000 */
[----:B------:R-:W-:-:S09]  /*10660*/  VIMNMX R159, R159, 0x80, PT ;  /* 0x000000809f9f7848 */ /* 0x000fd20003fe0100 */
[----:B------:R-:W-:Y:S05]  /*10670*/  @!P0 BRA `(.L_x_534) ;  /* 0x0000003000d08947 */ /* 0x000fea0003800000 */
        /* <DEDUP_REMOVED lines=13> */
[----:B------:R-:W-:Y:S01]  /*10750*/  CS2R R20, SRZ ;  /* 0x0000000000147805 */ /* 0x000fe2000001ff00 */
[----:B------:R-:W-:Y:S06]  /*10760*/  @P0 BRA `(.L_x_536) ;  /* 0x0000000000900947 */ /* 0x000fec0003800000 */
[C---:B------:R-:W-:Y:S01]  /*10770*/  VIADD R0, R16.reuse, 0x10 ;  /* 0x0000001010007836 */ /* 0x040fe20000000000 */
[----:B------:R-:W-:Y:S01]  /*10780*/  ULDC UR4, c[0x0][0x3d4] ;  /* 0x0000f50000047ab9 */ /* 0x000fe20000000800 */
[C---:B------:R-:W-:Y:S01]  /*10790*/  VIADD R3, R16.reuse, 0x20 ;  /* 0x0000002010037836 */ /* 0x040fe20000000000 */
[----:B------:R-:W-:Y:S02]  /*107a0*/  ISETP.GE.AND P5, PT, R16, UR4, PT ;  /* 0x0000000410007c0c */ /* 0x000fe4000bfa6270 */
[----:B------:R-:W-:Y:S02]  /*107b0*/  CS2R R42, SRZ ;  /* 0x00000000002a7805 */ /* 0x000fe4000001ff00 */
[----:B------:R-:W-:Y:S01]  /*107c0*/  ISETP.GE.AND P4, PT, R0, UR4, PT ;  /* 0x0000000400007c0c */ /* 0x000fe2000bf86270 */
[----:B------:R-:W-:Y:S01]  /*107d0*/  VIADD R0, R16, 0x30 ;  /* 0x0000003010007836 */ /* 0x000fe20000000000 */
[----:B------:R-:W-:Y:S02]  /*107e0*/  CS2R R40, SRZ ;  /* 0x0000000000287805 */ /* 0x000fe4000001ff00 */
[----:B------:R-:W-:-:S02]  /*107f0*/  ISETP.GE.AND P3, PT, R3, UR4, PT ;  /* 0x0000000403007c0c */ /* 0x000fc4000bf66270 */
[----:B------:R-:W-:Y:S02]  /*10800*/  IADD3 R3, R16, 0x40, RZ ;  /* 0x0000004010037810 */ /* 0x000fe40007ffe0ff */
[----:B------:R-:W-:Y:S01]  /*10810*/  ISETP.GE.AND P2, PT, R0, UR4, PT ;  /* 0x0000000400007c0c */ /* 0x000fe2000bf46270 */
[----:B------:R-:W-:Y:S01]  /*10820*/  VIADD R0, R16, 0x50 ;  /* 0x0000005010007836 */ /* 0x000fe20000000000 */
[----:B------:R-:W-:Y:S01]  /*10830*/  ISETP.GE.AND P1, PT, R3, UR4, PT ;  /* 0x0000000403007c0c */ /* 0x000fe2000bf26270 */
[----:B------:R1:W5:Y:S04]  /*10840*/  @!P5 LDG.E.64 R42, desc[UR54][R52.64] ;  /* 0x00000036342ad981 */ /* 0x000368000c1e1b00 */
[----:B------:R1:W5:Y:S01]  /*10850*/  @!P5 LDG.E.64 R40, desc[UR54][R54.64] ;  /* 0x000000363628d981 */ /* 0x000362000c1e1b00 */
[----:B------:R-:W-:-:S02]  /*10860*/  ISETP.GE.AND P5, PT, R0, UR4, PT ;  /* 0x0000000400007c0c */ /* 0x000fc4000bfa6270 */
        /* <DEDUP_REMOVED lines=10> */
[----:B------:R1:W5:Y:S04]  /*10910*/  @!P4 LDG.E.64 R38, desc[UR54][R52.64+0x10] ;  /* 0x000010363426c981 */ /* 0x000368000c1e1b00 */
        /* <DEDUP_REMOVED lines=8> */
[----:B------:R1:W5:Y:S02]  /*109a0*/  @!P5 LDG.E.64 R8, desc[UR54][R54.64+0x50] ;  /* 0x000050363608d981 */ /* 0x000364000c1e1b00 */
.L_x_536:
[----:B------:R-:W-:Y:S05]  /*109b0*/  BSYNC B1 ;  /* 0x0000000000017941 */ /* 0x000fea0003800000 */
.L_x_535:
[----:B------:R-:W-:-:S03]  /*109c0*/  UMOV UR4, 0xffffffff ;  /* 0xffffffff00047882 */ /* 0x000fc60000000000 */
[----:B------:R-:W-:Y:S05]  /*109d0*/  BRA.DIV UR4, `(.L_x_537) ;  /* 0x00000176047c7947 */ /* 0x000fea000b800000 */
.L_x_745:
[----:B------:R-:W-:-:S03]  /*109e0*/  UMOV UR4, 0xffffffff ;  /* 0xffffffff00047882 */ /* 0x000fc60000000000 */
[----:B------:R-:W-:Y:S05]  /*109f0*/  BRA.DIV UR4, `(.L_x_538) ;  /* 0x00000176049c7947 */ /* 0x000fea000b800000 */
.L_x_748:
[----:B------:R-:W-:-:S03]  /*10a00*/  UMOV UR4, 0xffffffff ;  /* 0xffffffff00047882 */ /* 0x000fc60000000000 */
[----:B------:R-:W-:Y:S05]  /*10a10*/  BRA.DIV UR4, `(.L_x_539) ;  /* 0x0000017604bc7947 */ /* 0x000fea000b800000 */
.L_x_751:
[----:B------:R-:W-:-:S03]  /*10a20*/  UMOV UR4, 0xffffffff ;  /* 0xffffffff00047882 */ /* 0x000fc60000000000 */
[----:B------:R-:W-:Y:S05]  /*10a30*/  BRA.DIV UR4, `(.L_x_540) ;  /* 0x0000017604dc7947 */ /* 0x000fea000b800000 */
.L_x_754:
[----:B------:R-:W-:Y:S01]  /*10a40*/  ULEA.HI UR4, UR43, UR43, URZ, 0x1 ;  /* 0x0000002b2b047291 */ /* 0x000fe2000f8f083f */
[----:B------:R-:W-:Y:S03]  /*10a50*/  BSSY B1, `(.L_x_541) ;  /* 0x0000007000017945 */ /* 0x000fe60003800000 */
[----:B------:R-:W-:-:S04]  /*10a60*/  ULOP3.LUT UR4, UR4, 0xfffffffe, URZ, 0xc0, !UPT ;  /* 0xfffffffe04047892 */ /* 0x000fc8000f8ec03f */
[----:B------:R-:W-:-:S06]  /*10a70*/  UIADD3 UR4, UR43, -UR4, URZ ;  /* 0x800000042b047290 */ /* 0x000fcc000fffe03f */
[----:B------:R-:W-:-:S05]  /*10a80*/  IMAD.U32 R3, RZ, RZ, UR4 ;  /* 0x00000004ff037e24 */ /* 0x000fca000f8e00ff */
[----:B------:R-:W-:-:S04]  /*10a90*/  SHF.L.U32 R3, R3, 0x1f, RZ ;  /* 0x0000001f03037819 */ /* 0x000fc800000006ff */
[----:B------:R-:W2:Y:S02]  /*10aa0*/  SYNCS.PHASECHK.TRANS64.TRYWAIT P1, [R18+URZ+0x29800], R3 ;  /* 0x02980003120075a7 */ /* 0x000ea4000802017f */
[----:B--2---:R-:W-:Y:S05]  /*10ab0*/  @!P1 BRA `(.L_x_542) ;  /* 0x0000017400e49947 */ /* 0x004fea0003800000 */
.L_x_755:
[----:B------:R-:W-:Y:S05]  /*10ac0*/  BSYNC B1 ;  /* 0x0000000000017941 */ /* 0x000fea0003800000 */
.L_x_541:
[----:B------:R-:W-:Y:S05]  /*10ad0*/  @P0 BRA `(.L_x_543) ;  /* 0x00000060006c0947 */ /* 0x000fea0003800000 */
[----:B--2---:R-:W2:Y:S01]  /*10ae0*/  LDC R3, c[0x0][0x3d4] ;  /* 0x0000f500ff037b82 */ /* 0x004ea20000000800 */
[C---:B------:R-:W-:Y:S01]  /*10af0*/  VIADD R0, R16.reuse, 0x10 ;  /* 0x0000001010007836 */ /* 0x040fe20000000000 */
[C---:B------:R-:W-:Y:S01]  /*10b00*/  IADD3 R4, R16.reuse, 0x20, RZ ;  /* 0x0000002010047810 */ /* 0x040fe20007ffe0ff */
[C---:B------:R-:W-:Y:S01]  /*10b10*/  VIADD R6, R16.reuse, 0x30 ;  /* 0x0000003010067836 */ /* 0x040fe20000000000 */
[----:B------:R-:W-:Y:S01]  /*10b20*/  BSSY B1, `(.L_x_544) ;  /* 0x0000081000017945 */ /* 0x000fe20003800000 */
[-C--:B--2---:R-:W-:Y:S02]  /*10b30*/  ISETP.GE.AND P0, PT, R16, R3.reuse, PT ;  /* 0x000000031000720c */ /* 0x084fe40003f06270 */
[-C--:B------:R-:W-:Y:S01]  /*10b40*/  ISETP.GE.AND P1, PT, R0, R3.reuse, PT ;  /* 0x000000030000720c */ /* 0x080fe20003f26270 */
[----:B------:R-:W-:Y:S01]  /*10b50*/  VIADD R0, R16, 0x40 ;  /* 0x0000004010007836 */ /* 0x000fe20000000000 */
[-C--:B------:R-:W-:Y:S01]  /*10b60*/  ISETP.GE.AND P2, PT, R4, R3.reuse, PT ;  /* 0x000000030400720c */ /* 0x080fe20003f46270 */
[----:B------:R-:W-:Y:S01]  /*10b70*/  VIADD R4, R16, 0x50 ;  /* 0x0000005010047836 */ /* 0x000fe20000000000 */
[----:B------:R-:W-:-:S02]  /*10b80*/  ISETP.GE.AND P3, PT, R6, R3, PT ;  /* 0x000000030600720c */ /* 0x000fc40003f66270 */
[-C--:B------:R-:W-:Y:S02]  /*10b90*/  ISETP.GE.AND P4, PT, R0, R3.reuse, PT ;  /* 0x000000030000720c */ /* 0x080fe40003f86270 */
[----:B------:R-:W-:Y:S02]  /*10ba0*/  ISETP.GE.AND P5, PT, R4, R3, PT ;  /* 0x000000030400720c */ /* 0x000fe40003fa6270 */
[----:B------:R-:W-:Y:S01]  /*10bb0*/  IADD3 R0, R18, R203, RZ ;  /* 0x000000cb12007210 */ /* 0x000fe20007ffe0ff */
[----:B------:R-:W-:Y:S10]  /*10bc0*/  @P0 BRA `(.L_x_545) ;  /* 0x0000000400d80947 */ /* 0x000ff40003800000 */
[----:B------:R-:W2:Y:S01]  /*10bd0*/  LDS.128 R4, [R0+0x14400] ;  /* 0x0144000000047984 */ /* 0x000ea20000000c00 */
[----:B-----5:R-:W-:Y:S02]  /*10be0*/  SHF.R.U32.HI R10, RZ, 0x8, R42 ;  /* 0x00000008ff0a7819 */ /* 0x020fe4000001162a */
[----:B------:R-:W-:Y:S02]  /*10bf0*/  LOP3.LUT R3, R42, 0xff, RZ, 0xc0, !PT ;  /* 0x000000ff2a037812 */ /* 0x000fe400078ec0ff */
[----:B------:R-:W-:Y:S02]  /*10c00*/  LOP3.LUT R10, R10, 0xff, RZ, 0xc0, !PT ;  /* 0x000000ff0a0a7812 */ /* 0x000fe400078ec0ff */
[----:B------:R-:W-:Y:S02]  /*10c10*/  SHF.R.U32.HI R12, RZ, 0x8, R43 ;  /* 0x00000008ff0c7819 */ /* 0x000fe4000001162b */
[----:B------:R-:W-:Y:S02]  /*10c20*/  PRMT R3, R10, 0x7604, R3 ;  /* 0x000076040a037816 */ /* 0x000fe40000000003 */
[----:B------:R-:W-:-:S02]  /*10c30*/  LOP3.LUT R11, R43, 0xff, RZ, 0xc0, !PT ;  /* 0x000000ff2b0b7812 */ /* 0x000fc400078ec0ff */
[----:B------:R-:W-:Y:S02]  /*10c40*/  LOP3.LUT R12, R12, 0xff, RZ, 0xc0, !PT ;  /* 0x000000ff0c0c7812 */ /* 0x000fe400078ec0ff */
[----:B------:R-:W-:Y:S02]  /*10c50*/  SHF.R.U32.HI R44, RZ, 0x10, R43 ;  /* 0x00000010ff2c7819 */ /* 0x000fe4000001162b */
[--C-:B------:R-:W-:Y:S02]  /*10c60*/  SHF.R.U32.HI R15, RZ, 0x8, R41.reuse ;  /* 0x00000008ff0f7819 */ /* 0x100fe40000011629 */
[----:B------:R-:W-:Y:S02]  /*10c70*/  SHF.R.U32.HI R10, RZ, 0x8, R40 ;  /* 0x00000008ff0a7819 */ /* 0x000fe40000011628 */
[----:B------:R-:W-:Y:S02]  /*10c80*/  SHF.R.U32.HI R45, RZ, 0x10, R41 ;  /* 0x00000010ff2d7819 */ /* 0x000fe40000011629 */
[----:B------:R-:W-:-:S02]  /*10c90*/  PRMT R11, R12, 0x7604, R11 ;  /* 0x000076040c0b7816 */ /* 0x000fc4000000000b */
[----:B------:R-:W-:Y:S01]  /*10ca0*/  LOP3.LUT R14, R41, 0xff, RZ, 0xc0, !PT ;  /* 0x000000ff290e7812 */ /* 0x000fe200078ec0ff */
[----:B------:R-:W-:Y:S01]  /*10cb0*/  IMAD.U32 R45, R45, 0x10000, RZ ;  /* 0x000100002d2d7824 */ /* 0x000fe200078e00ff */
[----:B------:R-:W-:Y:S02]  /*10cc0*/  LOP3.LUT R15, R15, 0xff, RZ, 0xc0, !PT ;  /* 0x000000ff0f0f7812 */ /* 0x000fe400078ec0ff */
[----:B------:R-:W-:Y:S01]  /*10cd0*/  LOP3.LUT R13, R10, 0xff, RZ, 0xc0, !PT ;  /* 0x000000ff0a0d7812 */ /* 0x000fe200078ec0ff */
[----:B------:R-:W-:Y:S01]  /*10ce0*/  IMAD.U32 R10, R44, 0x10000, RZ ;  /* 0x000100002c0a7824 */ /* 0x000fe200078e00ff */
[----:B------:R-:W-:Y:S02]  /*10cf0*/  LOP3.LUT R12, R40, 0xff, RZ, 0xc0, !PT ;  /* 0x000000ff280c7812 */ /* 0x000fe400078ec0ff */
[----:B------:R-:W-:Y:S02]  /*10d00*/  PRMT R14, R15, 0x7604, R14 ;  /* 0x000076040f0e7816 */ /* 0x000fe4000000000e */
[----:B------:R-:W-:-:S02]  /*10d10*/  PRMT R15, R13, 0x7604, R12 ;  /* 0x000076040d0f7816 */ /* 0x000fc4000000000c */
[----:B------:R-:W-:Y:S02]  /*10d20*/  LOP3.LUT R13, R11, 0xff0000, R10, 0xf8, !PT ;  /* 0x00ff00000b0d7812 */ /* 0x000fe400078ef80a */
[----:B------:R-:W-:Y:S02]  /*10d30*/  LOP3.LUT R11, R3, 0xff0000, R42, 0xf8, !PT ;  /* 0x00ff0000030b7812 */ /* 0x000fe400078ef82a */
[----:B------:R-:W-:Y:S02]  /*10d40*/  LOP3.LUT R45, R14, 0xff0000, R45, 0xf8, !PT ;  /* 0x00ff00000e2d7812 */ /* 0x000fe400078ef82d */
[----:B------:R-:W-:Y:S02]  /*10d50*/  LOP3.LUT R15, R15, 0xff0000, R40, 0xf8, !PT ;  /* 0x00ff00000f0f7812 */ /* 0x000fe400078ef828 */
[----:B------:R-:W-:Y:S02]  /*10d60*/  LOP3.LUT R14, R11, 0xff000000, R42, 0xf8, !PT ;  /* 0xff0000000b0e7812 */ /* 0x000fe400078ef82a */
[----:B------:R-:W-:-:S02]  /*10d70*/  LOP3.LUT R45, R45, 0xff000000, R41, 0xf8, !PT ;  /* 0xff0000002d2d7812 */ /* 0x000fc400078ef829 */
[----:B------:R-:W-:Y:S02]  /*10d80*/  LOP3.LUT R42, R13, 0xff000000, R43, 0xf8, !PT ;  /* 0xff0000000d2a7812 */ /* 0x000fe400078ef82b */
[----:B------:R-:W-:Y:S02]  /*10d90*/  LOP3.LUT R41, R15, 0xff000000, R40, 0xf8, !PT ;  /* 0xff0000000f297812 */ /* 0x000fe400078ef828 */
[----:B--2---:R-:W-:Y:S02]  /*10da0*/  F2FP.F16.E4M3.UNPACK_B R3, R6.H1 ;  /* 0x00000006ff03723e */ /* 0x004fe400030006ff */
[----:B------:R-:W-:Y:S02]  /*10db0*/  F2FP.F16.E4M3.UNPACK_B R43, R45 ;  /* 0x0000002dff2b723e */ /* 0x000fe400020006ff */
[----:B------:R-:W-:Y:S01]  /*10dc0*/  F2FP.F16.E4M3.UNPACK_B R15, R42 ;  /* 0x0000002aff0f723e */ /* 0x000fe200020006ff */
[----:B------:R-:W-:Y:S01]  /*10dd0*/  HADD2.F32 R10, -RZ, R3.H1_H1 ;  /* 0x30000003ff0a7230 */ /* 0x000fe20000004100 */
[----:B------:R-:W-:Y:S01]  /*10de0*/  F2FP.F16.E4M3.UNPACK_B R6, R6 ;  /* 0x00000006ff06723e */ /* 0x000fe200020006ff */
[----:B------:R-:W-:Y:S01]  /*10df0*/  HADD2.F32 R44, -RZ, R43.H1_H1 ;  /* 0x3000002bff2c7230 */ /* 0x000fe20000004100 */
[-C--:B------:R-:W-:Y:S01]  /*10e00*/  F2FP.F16.E4M3.UNPACK_B R12, R7.reuse ;  /* 0x00000007ff0c723e */ /* 0x080fe200020006ff */
[----:B------:R-:W-:Y:S01]  /*10e10*/  HADD2.F32 R40, -RZ, R15.H1_H1 ;  /* 0x3000000fff287230 */ /* 0x000fe20000004100 */
[----:B------:R-:W-:Y:S01]  /*10e20*/  F2FP.F16.E4M3.UNPACK_B R13, R7.H1 ;  /* 0x00000007ff0d723e */ /* 0x000fe200030006ff */
[----:B------:R-:W-:-:S02]  /*10e30*/  HADD2.F32 R11, -RZ, R3.H0_H0 ;  /* 0x20000003ff0b7230 */ /* 0x000fc40000004100 */
[C---:B------:R-:W-:Y:S01]  /*10e40*/  FMUL.FTZ R46, R10.reuse, R44 ;  /* 0x0000002c0a2e7220 */ /* 0x040fe20000410000 */
[-C--:B------:R-:W-:Y:S01]  /*10e50*/  F2FP.F16.E4M3.UNPACK_B R7, R5.reuse ;  /* 0x00000005ff07723e */ /* 0x080fe200020006ff */
[-C--:B------:R-:W-:Y:S01]  /*10e60*/  FMUL.FTZ R49, R10, R40.reuse ;  /* 0x000000280a317220 */ /* 0x080fe20000410000 */
[----:B------:R-:W-:Y:S01]  /*10e70*/  F2FP.F16.E4M3.UNPACK_B R10, R5.H1 ;  /* 0x00000005ff0a723e */ /* 0x000fe200030006ff */
[----:B------:R-:W-:Y:S02]  /*10e80*/  HADD2.F32 R43, -RZ, R43.H0_H0 ;  /* 0x2000002bff2b7230 */ /* 0x000fe40000004100 */
[C---:B------:R-:W-:Y:S01]  /*10e90*/  FFMA.FTZ R47, R11.reuse, R40, -R46 ;  /* 0x000000280b2f7223 */ /* 0x040fe2000001082e */
[--C-:B------:R-:W-:Y:S02]  /*10ea0*/  HADD2.F32 R5, -RZ, R6.reuse.H1_H1 ;  /* 0x30000006ff057230 */ /* 0x100fe40000004100 */
[----:B------:R-:W-:Y:S01]  /*10eb0*/  FFMA.FTZ R48, R11, R44, R49 ;  /* 0x0000002c0b307223 */ /* 0x000fe20000010031 */
[----:B------:R-:W-:Y:S01]  /*10ec0*/  HADD2.F32 R15, -RZ, R15.H0_H0 ;  /* 0x2000000fff0f7230 */ /* 0x000fe20000004100 */
[----:B------:R-:W-:Y:S01]  /*10ed0*/  F2FP.F16.E4M3.UNPACK_B R45, R45.H1 ;  /* 0x0000002dff2d723e */ /* 0x000fe200030006ff */
[----:B------:R-:W-:Y:S01]  /*10ee0*/  HADD2.F32 R6, -RZ, R6.H0_H0 ;  /* 0x20000006ff067230 */ /* 0x000fe20000004100 */
[----:B------:R-:W-:Y:S01]  /*10ef0*/  F2FP.F16.E4M3.UNPACK_B R42, R42.H1 ;  /* 0x0000002aff2a723e */ /* 0x000fe200030006ff */
[C---:B------:R-:W-:Y:S01]  /*10f00*/  FMUL.FTZ R11, R5.reuse, R43 ;  /* 0x0000002b050b7220 */ /* 0x040fe20000410000 */
[----:B------:R-:W-:Y:S01]  /*10f10*/  FMUL.FTZ R46, R5, R15 ;  /* 0x0000000f052e7220 */ /* 0x000fe20000410000 */
[----:B------:R-:W-:Y:S01]  /*10f20*/  HADD2.F32 R5, -RZ, R12.H1_H1 ;  /* 0x3000000cff057230 */ /* 0x000fe20000004100 */
[----:B------:R-:W-:Y:S01]  /*10f30*/  F2FP.F16.E4M3.UNPACK_B R3, R4 ;  /* 0x00000004ff03723e */ /* 0x000fe200020006ff */
[----:B------:R-:W-:-:S02]  /*10f40*/  HADD2.F32 R40, -RZ, R45.H0_H0 ;  /* 0x2000002dff287230 */ /* 0x000fc40000004100 */
[C---:B------:R-:W-:Y:S01]  /*10f50*/  FFMA.FTZ R44, R6.reuse, R15, -R11 ;  /* 0x0000000f062c7223 */ /* 0x040fe2000001080b */
[----:B------:R-:W-:Y:S02]  /*10f60*/  HADD2.F32 R11, -RZ, R42.H0_H0 ;  /* 0x2000002aff0b7230 */ /* 0x000fe40000004100 */
[----:B------:R-:W-:Y:S01]  /*10f70*/  FFMA.FTZ R43, R6, R43, R46 ;  /* 0x0000002b062b7223 */ /* 0x000fe2000001002e */
[----:B------:R-:W-:Y:S02]  /*10f80*/  HADD2.F32 R12, -RZ, R12.H0_H0 ;  /* 0x2000000cff0c7230 */ /* 0x000fe40000004100 */
[C---:B------:R-:W-:Y:S01]  /*10f90*/  FMUL.FTZ R15, R5.reuse, R40 ;  /* 0x00000028050f7220 */ /* 0x040fe20000410000 */
[----:B------:R-:W-:Y:S02]  /*10fa0*/  HADD2.F32 R45, -RZ, R45.H1_H1 ;  /* 0x3000002dff2d7230 */ /* 0x000fe40000004100 */
[----:B------:R-:W-:Y:S01]  /*10fb0*/  FMUL.FTZ R5, R5, R11 ;  /* 0x0000000b05057220 */ /* 0x000fe20000410000 */
[----:B------:R-:W-:-:S02]  /*10fc0*/  HADD2.F32 R6, -RZ, R13.H1_H1 ;  /* 0x3000000dff067230 */ /* 0x000fc40000004100 */
[C---:B------:R-:W-:Y:S01]  /*10fd0*/  FFMA.FTZ R46, R12.reuse, R11, -R15 ;  /* 0x0000000b0c2e7223 */ /* 0x040fe2000001080f */
[----:B------:R-:W-:Y:S02]  /*10fe0*/  HADD2.F32 R42, -RZ, R42.H1_H1 ;  /* 0x3000002aff2a7230 */ /* 0x000fe40000004100 */
[----:B------:R-:W-:Y:S01]  /*10ff0*/  FFMA.FTZ R49, R12, R40, R5 ;  /* 0x000000280c317223 */ /* 0x000fe20000010005 */
[----:B------:R-:W-:Y:S02]  /*11000*/  HADD2.F32 R13, -RZ, R13.H0_H0 ;  /* 0x2000000dff0d7230 */ /* 0x000fe40000004100 */
[C---:B-1----:R-:W-:Y:S01]  /*11010*/  FMUL.FTZ R52, R6.reuse, R45 ;  /* 0x0000002d06347220 */ /* 0x042fe20000410000 */
[----:B------:R-:W-:Y:S01]  /*11020*/  F2FP.F16.E4M3.UNPACK_B R5, R41 ;  /* 0x00000029ff05723e */ /* 0x000fe200020006ff */
[----:B------:R-:W-:Y:S01]  /*11030*/  FMUL.FTZ R12, R6, R42 ;  /* 0x0000002a060c7220 */ /* 0x000fe20000410000 */
[----:B------:R-:W-:Y:S01]  /*11040*/  F2FP.F16.E4M3.UNPACK_B R4, R4.H1 ;  /* 0x00000004ff04723e */ /* 0x000fe200030006ff */
[C---:B------:R-:W-:Y:S01]  /*11050*/  FFMA.FTZ R52, R13.reuse, R42, -R52 ;  /* 0x0000002a0d347223 */ /* 0x040fe20000010834 */
[-C--:B------:R-:W-:Y:S01]  /*11060*/  F2FP.F16.E4M3.UNPACK_B R11, R14.reuse ;  /* 0x0000000eff0b723e */ /* 0x080fe200020006ff */
[----:B------:R-:W-:Y:S01]  /*11070*/  FFMA.FTZ R45, R13, R45, R12 ;  /* 0x0000002d0d2d7223 */ /* 0x000fe2000001000c */
[--C-:B------:R-:W-:Y:S01]  /*11080*/  HADD2.F32 R15, -RZ, R5.reuse.H1_H1 ;  /* 0x30000005ff0f7230 */ /* 0x100fe20000004100 */
[----:B------:R-:W-:Y:S01]  /*11090*/  F2FP.F16.E4M3.UNPACK_B R14, R14.H1 ;  /* 0x0000000eff0e723e */ /* 0x000fe200030006ff */
[----:B------:R-:W-:Y:S01]  /*110a0*/  HADD2.F32 R13, -RZ, R5.H0_H0 ;  /* 0x20000005ff0d7230 */ /* 0x000fe20000004100 */
[----:B------:R-:W-:Y:S01]  /*110b0*/  F2FP.F16.E4M3.UNPACK_B R41, R41.H1 ;  /* 0x00000029ff29723e */ /* 0x000fe200030006ff */
[----:B------:R-:W-:-:S02]  /*110c0*/  HADD2.F32 R6, -RZ, R4.H1_H1 ;  /* 0x30000004ff067230 */ /* 0x000fc40000004100 */
[----:B------:R-:W-:Y:S02]  /*110d0*/  HADD2.F32 R12, -RZ, R11.H1_H1 ;  /* 0x3000000bff0c7230 */ /* 0x000fe40000004100 */
[----:B------:R-:W-:Y:S02]  /*110e0*/  HADD2.F32 R5, -RZ, R4.H0_H0 ;  /* 0x20000004ff057230 */ /* 0x000fe40000004100 */
[C---:B------:R-:W-:Y:S01]  /*110f0*/  FMUL.FTZ R40, R6.reuse, R15 ;  /* 0x0000000f06287220 */ /* 0x040fe20000410000 */
[----:B------:R-:W-:Y:S02]  /*11100*/  HADD2.F32 R4, -RZ, R3.H1_H1 ;  /* 0x30000003ff047230 */ /* 0x000fe40000004100 */
[-C--:B------:R-:W-:Y:S01]  /*11110*/  FMUL.FTZ R42, R6, R12.reuse ;  /* 0x0000000c062a7220 */ /* 0x080fe20000410000 */
[----:B------:R-:W-:Y:S02]  /*11120*/  HADD2.F32 R11, -RZ, R11.H0_H0 ;  /* 0x2000000bff0b7230 */ /* 0x000fe40000004100 */
[----:B------:R-:W-:Y:S01]  /*11130*/  FFMA.FTZ R40, R5, R12, -R40 ;  /* 0x0000000c05287223 */ /* 0x000fe20000010828 */
[----:B------:R-:W-:-:S02]  /*11140*/  HADD2.F32 R3, -RZ, R3.H0_H0 ;  /* 0x20000003ff037230 */ /* 0x000fc40000004100 */
[C---:B------:R-:W-:Y:S01]  /*11150*/  FMUL.FTZ R6, R4.reuse, R13 ;  /* 0x0000000d04067220 */ /* 0x040fe20000410000 */
[----:B------:R-:W-:Y:S01]  /*11160*/  FFMA.FTZ R15, R5, R15, R42 ;  /* 0x0000000f050f7223 */ /* 0x000fe2000001002a */
[-C--:B------:R-:W-:Y:S01]  /*11170*/  FMUL.FTZ R4, R4, R11.reuse ;  /* 0x0000000b04047220 */ /* 0x080fe20000410000 */
[----:B------:R-:W-:Y:S02]  /*11180*/  HADD2.F32 R5, -RZ, R14.H1_H1 ;  /* 0x3000000eff057230 */ /* 0x000fe40000004100 */
[C---:B------:R-:W-:Y:S01]  /*11190*/  FFMA.FTZ R12, R3.reuse, R11, -R6 ;  /* 0x0000000b030c7223 */ /* 0x040fe20000010806 */
[--C-:B------:R-:W-:Y:S02]  /*111a0*/  HADD2.F32 R11, -RZ, R41.reuse.H1_H1 ;  /* 0x30000029ff0b7230 */ /* 0x100fe40000004100 */
[----:B------:R-:W-:Y:S01]  /*111b0*/  FFMA.FTZ R13, R3, R13, R4 ;  /* 0x0000000d030d7223 */ /* 0x000fe20000010004 */
[----:B------:R-:W-:Y:S02]  /*111c0*/  HADD2.F32 R4, -RZ, R10.H1_H1 ;  /* 0x3000000aff047230 */ /* 0x000fe40000004100 */
[----:B------:R-:W-:-:S02]  /*111d0*/  HADD2.F32 R6, -RZ, R41.H0_H0 ;  /* 0x20000029ff067230 */ /* 0x000fc40000004100 */
[--C-:B------:R-:W-:Y:S02]  /*111e0*/  HADD2.F32 R3, -RZ, R7.reuse.H1_H1 ;  /* 0x30000007ff037230 */ /* 0x100fe40000004100 */
[C---:B------:R-:W-:Y:S01]  /*111f0*/  FMUL.FTZ R41, R4.reuse, R11 ;  /* 0x0000000b04297220 */ /* 0x040fe20000410000 */
[----:B------:R-:W-:Y:S02]  /*11200*/  HADD2.F32 R14, -RZ, R14.H0_H0 ;  /* 0x2000000eff0e7230 */ /* 0x000fe40000004100 */
[-C--:B------:R-:W-:Y:S01]  /*11210*/  FMUL.FTZ R42, R4, R5.reuse ;  /* 0x00000005042a7220 */ /* 0x080fe20000410000 */
[----:B------:R-:W-:Y:S02]  /*11220*/  HADD2.F32 R10, -RZ, R10.H0_H0 ;  /* 0x2000000aff0a7230 */ /* 0x000fe40000004100 */
[C---:B------:R-:W-:Y:S01]  /*11230*/  FMUL.FTZ R4, R3.reuse, R6 ;  /* 0x0000000603047220 */ /* 0x040fe20000410000 */
[----:B------:R-:W-:Y:S02]  /*11240*/  HADD2.F32 R7, -RZ, R7.H0_H0 ;  /* 0x20000007ff077230 */ /* 0x000fe40000004100 */
[-C--:B------:R-:W-:Y:S01]  /*11250*/  FMUL.FTZ R3, R3, R14.reuse ;  /* 0x0000000e03037220 */ /* 0x080fe20000410000 */
[C---:B------:R-:W-:Y:S01]  /*11260*/  FFMA.FTZ R41, R10.reuse, R5, -R41 ;  /* 0x000000050a297223 */ /* 0x040fe20000010829 */
[----:B------:R-:W-:Y:S01]  /*11270*/  FFMA.FTZ R42, R10, R11, R42 ;  /* 0x0000000b0a2a7223 */ /* 0x000fe2000001002a */
[C---:B------:R-:W-:Y:S01]  /*11280*/  FFMA.FTZ R5, R7.reuse, R14, -R4 ;  /* 0x0000000e07057223 */ /* 0x040fe20000010804 */
[----:B------:R-:W-:Y:S01]  /*11290*/  FFMA.FTZ R10, R7, R6, R3 ;  /* 0x00000006070a7223 */ /* 0x000fe20000010003 */
[----:B------:R-:W-:-:S02]  /*112a0*/  F2FP.SATFINITE.E4M3.F32.PACK_AB_MERGE_C R6, R48, R47, RZ ;  /* 0x0000002f3006723e */ /* 0x000fc400048070ff */
[----:B------:R-:W-:Y:S02]  /*112b0*/  F2FP.SATFINITE.E4M3.F32.PACK_AB_MERGE_C R7, R45, R52, RZ ;  /* 0x000000342d07723e */ /* 0x000fe400048070ff */
[----:B------:R-:W-:Y:S02]  /*112c0*/  F2FP.SATFINITE.E4M3.F32.PACK_AB_MERGE_C R4, R15, R40, RZ ;  /* 0x000000280f04723e */ /* 0x000fe400048070ff */
[----:B------:R-:W-:Y:S02]  /*112d0*/  F2FP.SATFINITE.E4M3.F32.PACK_AB_MERGE_C R41, R42, R41, RZ ;  /* 0x000000292a29723e */ /* 0x000fe400048070ff */
[----:B------:R-:W-:Y:S02]  /*112e0*/  F2FP.SATFINITE.E4M3.F32.PACK_AB_MERGE_C R6, R43, R44, R6 ;  /* 0x0000002c2b06723e */ /* 0x000fe40004807006 */
[----:B------:R-:W-:Y:S02]  /*112f0*/  F2FP.SATFINITE.E4M3.F32.PACK_AB_MERGE_C R7, R49, R46, R7 ;  /* 0x0000002e3107723e */ /* 0x000fe40004807007 */
[----:B------:R-:W-:-:S02]  /*11300*/  F2FP.SATFINITE.E4M3.F32.PACK_AB_MERGE_C R4, R13, R12, R4 ;  /* 0x0000000c0d04723e */ /* 0x000fc40004807004 */
[----:B------:R-:W-:-:S05]  /*11310*/  F2FP.SATFINITE.E4M3.F32.PACK_AB_MERGE_C R5, R10, R5, R41 ;  /* 0x000000050a05723e */ /* 0x000fca0004807029 */
[----:B------:R2:W-:Y:S02]  /*11320*/  STS.128 [R0+0x14400], R4 ;  /* 0x0144000400007388 */ /* 0x0005e40000000c00 */
.L_x_545:
[----:B------:R-:W-:Y:S05]  /*11330*/  BSYNC B1 ;  /* 0x0000000000017941 */ /* 0x000fea0003800000 */
.L_x_544:
[----:B------:R-:W-:Y:S04]  /*11340*/  BSSY B1, `(.L_x_546) ;  /* 0x000007c000017945 */ /* 0x000fe80003800000 */
[----:B------:R-:W-:Y:S05]  /*11350*/  @P1 BRA `(.L_x_547) ;  /* 0x0000000400e81947 */ /* 0x000fea0003800000 */
[----:B--2---:R-:W2:Y:S01]  /*11360*/  LDS.128 R4, [R213] ;  /* 0x00000000d5047984 */ /* 0x004ea20000000c00 */
[----:B-----5:R-:W-:Y:S02]  /*11370*/  SHF.R.U32.HI R3, RZ, 0x8, R38 ;  /* 0x00000008ff037819 */ /* 0x020fe40000011626 */
[----:B------:R-:W-:Y:S02]  /*11380*/  SHF.R.U32.HI R11, RZ, 0x8, R39 ;  /* 0x00000008ff0b7819 */ /* 0x000fe40000011627 */
[----:B------:R-:W-:Y:S02]  /*11390*/  SHF.R.U32.HI R40, RZ, 0x8, R37 ;  /* 0x00000008ff287819 */ /* 0x000fe40000011625 */
[----:B------:R-:W-:Y:S02]  /*113a0*/  LOP3.LUT R10, R38, 0xff, RZ, 0xc0, !PT ;  /* 0x000000ff260a7812 */ /* 0x000fe400078ec0ff */
[----:B------:R-:W-:Y:S02]  /*113b0*/  SHF.R.U32.HI R13, RZ, 0x8, R36 ;  /* 0x00000008ff0d7819 */ /* 0x000fe40000011624 */
[----:B------:R-:W-:-:S02]  /*113c0*/  LOP3.LUT R3, R3, 0xff, RZ, 0xc0, !PT ;  /* 0x000000ff03037812 */ /* 0x000fc400078ec0ff */
[----:B------:R-:W-:Y:S02]  /*113d0*/  LOP3.LUT R12, R39, 0xff, RZ, 0xc0, !PT ;  /* 0x000000ff270c7812 */ /* 0x000fe400078ec0ff */
[----:B------:R-:W-:Y:S02]  /*113e0*/  LOP3.LUT R41, R37, 0xff, RZ, 0xc0, !PT ;  /* 0x000000ff25297812 */ /* 0x000fe400078ec0ff */
[----:B------:R-:W-:Y:S02]  /*113f0*/  LOP3.LUT R11, R11, 0xff, RZ, 0xc0, !PT ;  /* 0x000000ff0b0b7812 */ /* 0x000fe400078ec0ff */
[----:B------:R-:W-:Y:S02]  /*11400*/  LOP3.LUT R40, R40, 0xff, RZ, 0xc0, !PT ;  /* 0x000000ff28287812 */ /* 0x000fe400078ec0ff */
[----:B------:R-:W-:Y:S02]  /*11410*/  LOP3.LUT R14, R13, 0xff, RZ, 0xc0, !PT ;  /* 0x000000ff0d0e7812 */ /* 0x000fe400078ec0ff */
[----:B------:R-:W-:-:S02]  /*11420*/  PRMT R10, R3, 0x7604, R10 ;  /* 0x00007604030a7816 */ /* 0x000fc4000000000a */
[----:B------:R-:W-:Y:S02]  /*11430*/  PRMT R13, R11, 0x7604, R12 ;  /* 0x000076040b0d7816 */ /* 0x000fe4000000000c */
[----:B------:R-:W-:Y:S02]  /*11440*/  PRMT R41, R40, 0x7604, R41 ;  /* 0x0000760428297816 */ /* 0x000fe40000000029 */
[----:B------:R-:W-:Y:S02]  /*11450*/  SHF.R.U32.HI R3, RZ, 0x10, R38 ;  /* 0x00000010ff037819 */ /* 0x000fe40000011626 */
[----:B------:R-:W-:Y:S02]  /*11460*/  SHF.R.U32.HI R12, RZ, 0x10, R39 ;  /* 0x00000010ff0c7819 */ /* 0x000fe40000011627 */
[----:B------:R-:W-:Y:S02]  /*11470*/  SHF.R.U32.HI R40, RZ, 0x10, R37 ;  /* 0x00000010ff287819 */ /* 0x000fe40000011625 */
[----:B------:R-:W-:-:S02]  /*11480*/  LOP3.LUT R15, R36, 0xff, RZ, 0xc0, !PT ;  /* 0x000000ff240f7812 */ /* 0x000fc400078ec0ff */
[----:B------:R-:W-:Y:S02]  /*11490*/  SHF.R.U32.HI R11, RZ, 0x10, R36 ;  /* 0x00000010ff0b7819 */ /* 0x000fe40000011624 */
[----:B------:R-:W-:Y:S02]  /*114a0*/  LOP3.LUT R3, R3, 0xff, RZ, 0xc0, !PT ;  /* 0x000000ff03037812 */ /* 0x000fe400078ec0ff */
[----:B------:R-:W-:Y:S02]  /*114b0*/  LOP3.LUT R12, R12, 0xff, RZ, 0xc0, !PT ;  /* 0x000000ff0c0c7812 */ /* 0x000fe400078ec0ff */
[----:B------:R-:W-:Y:S02]  /*114c0*/  LOP3.LUT R40, R40, 0xff, RZ, 0xc0, !PT ;  /* 0x000000ff28287812 */ /* 0x000fe400078ec0ff */
[----:B------:R-:W-:Y:S02]  /*114d0*/  PRMT R15, R14, 0x7604, R15 ;  /* 0x000076040e0f7816 */ /* 0x000fe4000000000f */
[----:B------:R-:W-:-:S02]  /*114e0*/  LOP3.LUT R14, R11, 0xff, RZ, 0xc0, !PT ;  /* 0x000000ff0b0e7812 */ /* 0x000fc400078ec0ff */
[----:B------:R-:W-:Y:S02]  /*114f0*/  PRMT R11, R3, 0x7054, R10 ;  /* 0x00007054030b7816 */ /* 0x000fe4000000000a */
[----:B------:R-:W-:Y:S02]  /*11500*/  PRMT R13, R12, 0x7054, R13 ;  /* 0x000070540c0d7816 */ /* 0x000fe4000000000d */
[----:B------:R-:W-:Y:S02]  /*11510*/  PRMT R41, R40, 0x7054, R41 ;  /* 0x0000705428297816 */ /* 0x000fe40000000029 */
[----:B------:R-:W-:Y:S02]  /*11520*/  PRMT R15, R14, 0x7054, R15 ;  /* 0x000070540e0f7816 */ /* 0x000fe4000000000f */
        /* <DEDUP_REMOVED lines=43> */
[C---:B------:R-:W-:Y:S01]  /*117e0*/  FMUL.FTZ R46, R6.reuse, R41 ;  /* 0x00000029062e7220 */ /* 0x040fe20000410000 */
        /* <DEDUP_REMOVED lines=48> */
[----:B------:R3:W-:Y:S02]  /*11af0*/  STS.128 [R213], R4 ;  /* 0x00000004d5007388 */ /* 0x0007e40000000c00 */
.L_x_547:
[----:B------:R-:W-:Y:S05]  /*11b00*/  BSYNC B1 ;  /* 0x0000000000017941 */ /* 0x000fea0003800000 */
.L_x_546:
[----:B------:R-:W-:Y:S04]  /*11b10*/  BSSY B1, `(.L_x_548) ;  /* 0x0000078000017945 */ /* 0x000fe80003800000 */
[----:B------:R-:W-:Y:S05]  /*11b20*/  @P2 BRA `(.L_x_549) ;  /* 0x0000000400d82947 */ /* 0x000fea0003800000 */
[----:B--23--:R-:W2:Y:S01]  /*11b30*/  LDS.128 R4, [R0+0x16400] ;  /* 0x0164000000047984 */ /* 0x00cea20000000c00 */
        /* <DEDUP_REMOVED lines=8> */
[----:B------:R-:W-:Y:S02]  /*11bc0*/  SHF.R.U32.HI R15, RZ, 0x8, R33 ;  /* 0x00000008ff0f7819 */ /* 0x000fe40000011621 */
[----:B------:R-:W-:Y:S02]  /*11bd0*/  SHF.R.U32.HI R10, RZ, 0x8, R32 ;  /* 0x00000008ff0a7819 */ /* 0x000fe40000011620 */
[----:B------:R-:W-:Y:S02]  /*11be0*/  PRMT R11, R12, 0x7604, R11 ;  /* 0x000076040c0b7816 */ /* 0x000fe4000000000b */
[----:B------:R-:W-:-:S02]  /*11bf0*/  LOP3.LUT R14, R33, 0xff, RZ, 0xc0, !PT ;  /* 0x000000ff210e7812 */ /* 0x000fc400078ec0ff */
[----:B------:R-:W-:Y:S02]  /*11c00*/  LOP3.LUT R15, R15, 0xff, RZ, 0xc0, !PT ;  /* 0x000000ff0f0f7812 */ /* 0x000fe400078ec0ff */
[----:B------:R-:W-:Y:S02]  /*11c10*/  SHF.R.U32.HI R37, RZ, 0x10, R33 ;  /* 0x00000010ff257819 */ /* 0x000fe40000011621 */
[----:B------:R-:W-:Y:S01]  /*11c20*/  LOP3.LUT R13, R10, 0xff, RZ, 0xc0, !PT ;  /* 0x000000ff0a0d7812 */ /* 0x000fe200078ec0ff */
[----:B------:R-:W-:Y:S01]  /*11c30*/  IMAD.U32 R10, R36, 0x10000, RZ ;  /* 0x00010000240a7824 */ /* 0x000fe200078e00ff */
[----:B------:R-:W-:Y:S02]  /*11c40*/  LOP3.LUT R12, R32, 0xff, RZ, 0xc0, !PT ;  /* 0x000000ff200c7812 */ /* 0x000fe400078ec0ff */
[----:B------:R-:W-:Y:S02]  /*11c50*/  PRMT R14, R15, 0x7604, R14 ;  /* 0x000076040f0e7816 */ /* 0x000fe4000000000e */
[----:B------:R-:W-:-:S02]  /*11c60*/  SHF.L.U32 R37, R37, 0x10, RZ ;  /* 0x0000001025257819 */ /* 0x000fc400000006ff */
[----:B------:R-:W-:Y:S02]  /*11c70*/  PRMT R15, R13, 0x7604, R12 ;  /* 0x000076040d0f7816 */ /* 0x000fe4000000000c */
[----:B------:R-:W-:Y:S02]  /*11c80*/  LOP3.LUT R13, R11, 0xff0000, R10, 0xf8, !PT ;  /* 0x00ff00000b0d7812 */ /* 0x000fe400078ef80a */
[----:B------:R-:W-:Y:S02]  /*11c90*/  LOP3.LUT R11, R3, 0xff0000, R34, 0xf8, !PT ;  /* 0x00ff0000030b7812 */ /* 0x000fe400078ef822 */
[----:B------:R-:W-:Y:S02]  /*11ca0*/  LOP3.LUT R37, R14, 0xff0000, R37, 0xf8, !PT ;  /* 0x00ff00000e257812 */ /* 0x000fe400078ef825 */
[----:B------:R-:W-:Y:S02]  /*11cb0*/  LOP3.LUT R15, R15, 0xff0000, R32, 0xf8, !PT ;  /* 0x00ff00000f0f7812 */ /* 0x000fe400078ef820 */
[----:B------:R-:W-:-:S02]  /*11cc0*/  LOP3.LUT R14, R11, 0xff000000, R34, 0xf8, !PT ;  /* 0xff0000000b0e7812 */ /* 0x000fc400078ef822 */
[----:B------:R-:W-:Y:S02]  /*11cd0*/  LOP3.LUT R37, R37, 0xff000000, R33, 0xf8, !PT ;  /* 0xff00000025257812 */ /* 0x000fe400078ef821 */
        /* <DEDUP_REMOVED lines=91> */
.L_x_549:
[----:B------:R-:W-:Y:S05]  /*12290*/  BSYNC B1 ;  /* 0x0000000000017941 */ /* 0x000fea0003800000 */
.L_x_548:
[----:B------:R-:W-:Y:S04]  /*122a0*/  BSSY B1, `(.L_x_550) ;  /* 0x000007c000017945 */ /* 0x000fe80003800000 */
[----:B------:R-:W-:Y:S05]  /*122b0*/  @P3 BRA `(.L_x_551) ;  /* 0x0000000400e83947 */ /* 0x000fea0003800000 */
[----:B--234-:R-:W2:Y:S01]  /*122c0*/  LDS.128 R4, [R213+0x2000] ;  /* 0x00200000d5047984 */ /* 0x01cea20000000c00 */
        /* <DEDUP_REMOVED lines=121> */
.L_x_551:
[----:B------:R-:W-:Y:S05]  /*12a60*/  BSYNC B1 ;  /* 0x0000000000017941 */ /* 0x000fea0003800000 */
.L_x_550:
[----:B------:R-:W-:Y:S04]  /*12a70*/  BSSY B1, `(.L_x_552) ;  /* 0x0000078000017945 */ /* 0x000fe80003800000 */
[----:B------:R-:W-:Y:S05]  /*12a80*/  @P4 BRA `(.L_x_553) ;  /* 0x0000000400d84947 */ /* 0x000fea0003800000 */
[----:B--234-:R-:W2:Y:S01]  /*12a90*/  LDS.128 R4, [R0+0x18400] ;  /* 0x0184000000047984 */ /* 0x01cea20000000c00 */
        /* <DEDUP_REMOVED lines=117> */
.L_x_553:
[----:B------:R-:W-:Y:S05]  /*131f0*/  BSYNC B1 ;  /* 0x0000000000017941 */ /* 0x000fea0003800000 */
.L_x_552:
[----:B------:R-:W-:Y:S05]  /*13200*/  @P5 BRA `(.L_x_543) ;  /* 0x0000003800a05947 */ /* 0x000fea0003800000 */
[----:B--234-:R-:W2:Y:S01]  /*13210*/  LDS.128 R4, [R213+0x4000] ;  /* 0x00400000d5047984 */ /* 0x01cea20000000c00 */
[----:B-----5:R-:W-:Y:S02]  /*13220*/  SHF.R.U32.HI R0, RZ, 0x8, R20 ;  /* 0x00000008ff007819 */ /* 0x020fe40000011614 */
[----:B------:R-:W-:Y:S02]  /*13230*/  SHF.R.U32.HI R14, RZ, 0x8, R9 ;  /* 0x00000008ff0e7819 */ /* 0x000fe40000011609 */
[----:B------:R-:W-:Y:S02]  /*13240*/  SHF.R.U32.HI R10, RZ, 0x8, R21 ;  /* 0x00000008ff0a7819 */ /* 0x000fe40000011615 */
[----:B------:R-:W-:Y:S02]  /*13250*/  SHF.R.U32.HI R12, RZ, 0x8, R8 ;  /* 0x00000008ff0c7819 */ /* 0x000fe40000011608 */
[----:B------:R-:W-:Y:S02]  /*13260*/  LOP3.LUT R3, R20, 0xff, RZ, 0xc0, !PT ;  /* 0x000000ff14037812 */ /* 0x000fe400078ec0ff */
[----:B------:R-:W-:-:S02]  /*13270*/  LOP3.LUT R15, R9, 0xff, RZ, 0xc0, !PT ;  /* 0x000000ff090f7812 */ /* 0x000fc400078ec0ff */
[----:B------:R-:W-:Y:S02]  /*13280*/  LOP3.LUT R0, R0, 0xff, RZ, 0xc0, !PT ;  /* 0x000000ff00007812 */ /* 0x000fe400078ec0ff */
[----:B------:R-:W-:Y:S02]  /*13290*/  LOP3.LUT R14, R14, 0xff, RZ, 0xc0, !PT ;  /* 0x000000ff0e0e7812 */ /* 0x000fe400078ec0ff */
[----:B------:R-:W-:Y:S02]  /*132a0*/  LOP3.LUT R11, R21, 0xff, RZ, 0xc0, !PT ;  /* 0x000000ff150b7812 */ /* 0x000fe400078ec0ff */
[----:B------:R-:W-:Y:S02]  /*132b0*/  LOP3.LUT R10, R10, 0xff, RZ, 0xc0, !PT ;  /* 0x000000ff0a0a7812 */ /* 0x000fe400078ec0ff */
[----:B------:R-:W-:Y:S02]  /*132c0*/  LOP3.LUT R13, R8, 0xff, RZ, 0xc0, !PT ;  /* 0x000000ff080d7812 */ /* 0x000fe400078ec0ff */
[----:B------:R-:W-:-:S02]  /*132d0*/  LOP3.LUT R12, R12, 0xff, RZ, 0xc0, !PT ;  /* 0x000000ff0c0c7812 */ /* 0x000fc400078ec0ff */
[----:B------:R-:W-:Y:S02]  /*132e0*/  PRMT R3, R0, 0x7604, R3 ;  /* 0x0000760400037816 */ /* 0x000fe40000000003 */
[----:B------:R-:W-:Y:S02]  /*132f0*/  PRMT R15, R14, 0x7604, R15 ;  /* 0x000076040e0f7816 */ /* 0x000fe4000000000f */
[----:B------:R-:W-:Y:S02]  /*13300*/  PRMT R11, R10, 0x7604, R11 ;  /* 0x000076040a0b7816 */ /* 0x000fe4000000000b */
[----:B------:R-:W-:Y:S02]  /*13310*/  SHF.R.U32.HI R0, RZ, 0x10, R20 ;  /* 0x00000010ff007819 */ /* 0x000fe40000011614 */
[----:B------:R-:W-:Y:S02]  /*13320*/  SHF.R.U32.HI R14, RZ, 0x10, R9 ;  /* 0x00000010ff0e7819 */ /* 0x000fe40000011609 */
[----:B------:R-:W-:-:S02]  /*13330*/  SHF.R.U32.HI R10, RZ, 0x10, R21 ;  /* 0x00000010ff0a7819 */ /* 0x000fc40000011615 */
[----:B------:R-:W-:Y:S02]  /*13340*/  PRMT R13, R12, 0x7604, R13 ;  /* 0x000076040c0d7816 */ /* 0x000fe4000000000d */
[----:B------:R-:W-:Y:S02]  /*13350*/  SHF.R.U32.HI R12, RZ, 0x10, R8 ;  /* 0x00000010ff0c7819 */ /* 0x000fe40000011608 */
[----:B------:R-:W-:Y:S02]  /*13360*/  LOP3.LUT R0, R0, 0xff, RZ, 0xc0, !PT ;  /* 0x000000ff00007812 */ /* 0x000fe400078ec0ff */
[----:B------:R-:W-:Y:S02]  /*13370*/  LOP3.LUT R14, R14, 0xff, RZ, 0xc0, !PT ;  /* 0x000000ff0e0e7812 */ /* 0x000fe400078ec0ff */
[----:B------:R-:W-:Y:S02]  /*13380*/  LOP3.LUT R10, R10, 0xff, RZ, 0xc0, !PT ;  /* 0x000000ff0a0a7812 */ /* 0x000fe400078ec0ff */
        /* <DEDUP_REMOVED lines=8> */
[----:B--2---:R-:W-:Y:S02]  /*13410*/  F2FP.F16.E4M3.UNPACK_B R0, R6.H1 ;  /* 0x00000006ff00723e */ /* 0x004fe400030006ff */
[----:B------:R-:W-:Y:S02]  /*13420*/  LOP3.LUT R15, R13, 0xff000000, R8, 0xf8, !PT ;  /* 0xff0000000d0f7812 */ /* 0x000fe400078ef808 */
[----:B------:R-:W-:Y:S01]  /*13430*/  F2FP.F16.E4M3.UNPACK_B R21, R24 ;  /* 0x00000018ff15723e */ /* 0x000fe200020006ff */
[--C-:B------:R-:W-:Y:S01]  /*13440*/  HADD2.F32 R9, -RZ, R0.reuse.H1_H1 ;  /* 0x30000000ff097230 */ /* 0x100fe20000004100 */
[----:B------:R-:W-:Y:S01]  /*13450*/  F2FP.F16.E4M3.UNPACK_B R13, R20 ;  /* 0x00000014ff0d723e */ /* 0x000fe200020006ff */
[----:B------:R-:W-:Y:S01]  /*13460*/  HADD2.F32 R8, -RZ, R0.H0_H0 ;  /* 0x20000000ff087230 */ /* 0x000fe20000004100 */
[----:B------:R-:W-:Y:S01]  /*13470*/  F2FP.F16.E4M3.UNPACK_B R3, R6 ;  /* 0x00000006ff03723e */ /* 0x000fe200020006ff */
[----:B------:R-:W-:Y:S01]  /*13480*/  HADD2.F32 R25, -RZ, R21.H1_H1 ;  /* 0x30000015ff197230 */ /* 0x000fe20000004100 */
[-C--:B------:R-:W-:Y:S01]  /*13490*/  F2FP.F16.E4M3.UNPACK_B R10, R7.reuse ;  /* 0x00000007ff0a723e */ /* 0x080fe200020006ff */
[----:B------:R-:W-:Y:S01]  /*134a0*/  HADD2.F32 R14, -RZ, R13.H1_H1 ;  /* 0x3000000dff0e7230 */ /* 0x000fe20000004100 */
[----:B------:R-:W-:-:S02]  /*134b0*/  F2FP.F16.E4M3.UNPACK_B R11, R7.H1 ;  /* 0x00000007ff0b723e */ /* 0x000fc400030006ff */
[C---:B------:R-:W-:Y:S01]  /*134c0*/  FMUL.FTZ R27, R9.reuse, R25 ;  /* 0x00000019091b7220 */ /* 0x040fe20000410000 */
[-C--:B------:R-:W-:Y:S01]  /*134d0*/  F2FP.F16.E4M3.UNPACK_B R6, R5.reuse ;  /* 0x00000005ff06723e */ /* 0x080fe200020006ff */
[-C--:B------:R-:W-:Y:S01]  /*134e0*/  FMUL.FTZ R26, R9, R14.reuse ;  /* 0x0000000e091a7220 */ /* 0x080fe20000410000 */
[----:B------:R-:W-:Y:S01]  /*134f0*/  F2FP.F16.E4M3.UNPACK_B R7, R5.H1 ;  /* 0x00000005ff07723e */ /* 0x000fe200030006ff */
[C---:B------:R-:W-:Y:S01]  /*13500*/  FFMA.FTZ R27, R8.reuse, R14, -R27 ;  /* 0x0000000e081b7223 */ /* 0x040fe2000001081b */
[----:B------:R-:W-:Y:S02]  /*13510*/  HADD2.F32 R14, -RZ, R21.H0_H0 ;  /* 0x20000015ff0e7230 */ /* 0x000fe40000004100 */
[----:B------:R-:W-:Y:S01]  /*13520*/  FFMA.FTZ R28, R8, R25, R26 ;  /* 0x00000019081c7223 */ /* 0x000fe2000001001a */
[----:B------:R-:W-:Y:S01]  /*13530*/  HADD2.F32 R5, -RZ, R3.H1_H1 ;  /* 0x30000003ff057230 */ /* 0x000fe20000004100 */
[----:B------:R-:W-:Y:S01]  /*13540*/  F2FP.F16.E4M3.UNPACK_B R24, R24.H1 ;  /* 0x00000018ff18723e */ /* 0x000fe200030006ff */
[----:B------:R-:W-:Y:S01]  /*13550*/  HADD2.F32 R8, -RZ, R13.H0_H0 ;  /* 0x2000000dff087230 */ /* 0x000fe20000004100 */
[----:B------:R-:W-:Y:S01]  /*13560*/  F2FP.F16.E4M3.UNPACK_B R20, R20.H1 ;  /* 0x00000014ff14723e */ /* 0x000fe200030006ff */
[----:B------:R-:W-:-:S02]  /*13570*/  HADD2.F32 R3, -RZ, R3.H0_H0 ;  /* 0x20000003ff037230 */ /* 0x000fc40000004100 */
[C---:B------:R-:W-:Y:S01]  /*13580*/  FMUL.FTZ R26, R5.reuse, R14 ;  /* 0x0000000e051a7220 */ /* 0x040fe20000410000 */
[----:B------:R-:W-:Y:S02]  /*13590*/  HADD2.F32 R9, -RZ, R24.H0_H0 ;  /* 0x20000018ff097230 */ /* 0x000fe40000004100 */
[-C--:B------:R-:W-:Y:S01]  /*135a0*/  FMUL.FTZ R13, R5, R8.reuse ;  /* 0x00000008050d7220 */ /* 0x080fe20000410000 */
[----:B------:R-:W-:Y:S02]  /*135b0*/  HADD2.F32 R5, -RZ, R10.H1_H1 ;  /* 0x3000000aff057230 */ /* 0x000fe40000004100 */
[C---:B------:R-:W-:Y:S01]  /*135c0*/  FFMA.FTZ R26, R3.reuse, R8, -R26 ;  /* 0x00000008031a7223 */ /* 0x040fe2000001081a */
[----:B------:R-:W-:Y:S02]  /*135d0*/  HADD2.F32 R8, -RZ, R20.H0_H0 ;  /* 0x20000014ff087230 */ /* 0x000fe40000004100 */
[----:B------:R-:W-:Y:S01]  /*135e0*/  FFMA.FTZ R25, R3, R14, R13 ;  /* 0x0000000e03197223 */ /* 0x000fe2000001000d */
[----:B------:R-:W-:-:S02]  /*135f0*/  HADD2.F32 R10, -RZ, R10.H0_H0 ;  /* 0x2000000aff0a7230 */ /* 0x000fc40000004100 */
[CC--:B------:R-:W-:Y:S01]  /*13600*/  FMUL.FTZ R13, R5.reuse, R9.reuse ;  /* 0x00000009050d7220 */ /* 0x0c0fe20000410000 */
[----:B------:R-:W-:Y:S02]  /*13610*/  HADD2.F32 R24, -RZ, R24.H1_H1 ;  /* 0x30000018ff187230 */ /* 0x000fe40000004100 */
[-C--:B------:R-:W-:Y:S01]  /*13620*/  FMUL.FTZ R5, R5, R8.reuse ;  /* 0x0000000805057220 */ /* 0x080fe20000410000 */
[--C-:B------:R-:W-:Y:S02]  /*13630*/  HADD2.F32 R3, -RZ, R11.reuse.H1_H1 ;  /* 0x3000000bff037230 */ /* 0x100fe40000004100 */
[C---:B------:R-:W-:Y:S01]  /*13640*/  FFMA.FTZ R29, R10.reuse, R8, -R13 ;  /* 0x000000080a1d7223 */ /* 0x040fe2000001080d */
[----:B------:R-:W-:Y:S02]  /*13650*/  HADD2.F32 R20, -RZ, R20.H1_H1 ;  /* 0x30000014ff147230 */ /* 0x000fe40000004100 */
[----:B------:R-:W-:Y:S01]  /*13660*/  FFMA.FTZ R30, R10, R9, R5 ;  /* 0x000000090a1e7223 */ /* 0x000fe20000010005 */
[----:B------:R-:W-:-:S02]  /*13670*/  HADD2.F32 R11, -RZ, R11.H0_H0 ;  /* 0x2000000bff0b7230 */ /* 0x000fc40000004100 */
[C---:B------:R-:W-:Y:S01]  /*13680*/  FMUL.FTZ R8, R3.reuse, R24 ;  /* 0x0000001803087220 */ /* 0x040fe20000410000 */
[----:B------:R-:W-:Y:S01]  /*13690*/  F2FP.F16.E4M3.UNPACK_B R0, R4 ;  /* 0x00000004ff00723e */ /* 0x000fe200020006ff */
[-C--:B------:R-:W-:Y:S01]  /*136a0*/  FMUL.FTZ R10, R3, R20.reuse ;  /* 0x00000014030a7220 */ /* 0x080fe20000410000 */
[-C--:B------:R-:W-:Y:S01]  /*136b0*/  F2FP.F16.E4M3.UNPACK_B R9, R15.reuse ;  /* 0x0000000fff09723e */ /* 0x080fe200020006ff */
[C---:B------:R-:W-:Y:S01]  /*136c0*/  FFMA.FTZ R20, R11.reuse, R20, -R8 ;  /* 0x000000140b147223 */ /* 0x040fe20000010808 */
[----:B------:R-:W-:Y:S01]  /*136d0*/  F2FP.F16.E4M3.UNPACK_B R4, R4.H1 ;  /* 0x00000004ff04723e */ /* 0x000fe200030006ff */
[----:B------:R-:W-:Y:S01]  /*136e0*/  FFMA.FTZ R31, R11, R24, R10 ;  /* 0x000000180b1f7223 */ /* 0x000fe2000001000a */
[-C--:B------:R-:W-:Y:S01]  /*136f0*/  F2FP.F16.E4M3.UNPACK_B R8, R12.reuse ;  /* 0x0000000cff08723e */ /* 0x080fe200020006ff */
[--C-:B------:R-:W-:Y:S01]  /*13700*/  HADD2.F32 R13, -RZ, R9.reuse.H1_H1 ;  /* 0x30000009ff0d7230 */ /* 0x100fe20000004100 */
[----:B------:R-:W-:Y:S01]  /*13710*/  F2FP.F16.E4M3.UNPACK_B R12, R12.H1 ;  /* 0x0000000cff0c723e */ /* 0x000fe200030006ff */
[----:B------:R-:W-:Y:S01]  /*13720*/  HADD2.F32 R10, -RZ, R9.H0_H0 ;  /* 0x20000009ff0a7230 */ /* 0x000fe20000004100 */
[----:B------:R-:W-:Y:S01]  /*13730*/  F2FP.F16.E4M3.UNPACK_B R15, R15.H1 ;  /* 0x0000000fff0f723e */ /* 0x000fe200030006ff */
[----:B------:R-:W-:-:S02]  /*13740*/  HADD2.F32 R5, -RZ, R4.H1_H1 ;  /* 0x30000004ff057230 */ /* 0x000fc40000004100 */
[----:B------:R-:W-:Y:S02]  /*13750*/  HADD2.F32 R9, -RZ, R8.H1_H1 ;  /* 0x30000008ff097230 */ /* 0x000fe40000004100 */
[----:B------:R-:W-:Y:S02]  /*13760*/  HADD2.F32 R3, -RZ, R0.H1_H1 ;  /* 0x30000000ff037230 */ /* 0x000fe40000004100 */
[C---:B------:R-:W-:Y:S01]  /*13770*/  FMUL.FTZ R11, R5.reuse, R13 ;  /* 0x0000000d050b7220 */ /* 0x040fe20000410000 */
[----:B------:R-:W-:Y:S02]  /*13780*/  HADD2.F32 R8, -RZ, R8.H0_H0 ;  /* 0x20000008ff087230 */ /* 0x000fe40000004100 */
[----:B------:R-:W-:Y:S01]  /*13790*/  FMUL.FTZ R21, R5, R9 ;  /* 0x0000000905157220 */ /* 0x000fe20000410000 */
[----:B------:R-:W-:Y:S02]  /*137a0*/  HADD2.F32 R4, -RZ, R4.H0_H0 ;  /* 0x20000004ff047230 */ /* 0x000fe40000004100 */
[----:B------:R-:W-:Y:S01]  /*137b0*/  FMUL.FTZ R5, R3, R10 ;  /* 0x0000000a03057220 */ /* 0x000fe20000410000 */
[----:B------:R-:W-:-:S02]  /*137c0*/  HADD2.F32 R0, -RZ, R0.H0_H0 ;  /* 0x20000000ff007230 */ /* 0x000fc40000004100 */
[-C--:B------:R-:W-:Y:S01]  /*137d0*/  FMUL.FTZ R3, R3, R8.reuse ;  /* 0x0000000803037220 */ /* 0x080fe20000410000 */
[C---:B------:R-:W-:Y:S01]  /*137e0*/  FFMA.FTZ R11, R4.reuse, R9, -R11 ;  /* 0x00000009040b7223 */ /* 0x040fe2000001080b */
[----:B------:R-:W-:Y:S01]  /*137f0*/  FFMA.FTZ R14, R4, R13, R21 ;  /* 0x0000000d040e7223 */ /* 0x000fe20000010015 */
[C---:B------:R-:W-:Y:S01]  /*13800*/  FFMA.FTZ R9, R0.reuse, R8, -R5 ;  /* 0x0000000800097223 */ /* 0x040fe20000010805 */
[----:B------:R-:W-:Y:S01]  /*13810*/  FFMA.FTZ R10, R0, R10, R3 ;  /* 0x0000000a000a7223 */ /* 0x000fe20000010003 */
[----:B------:R-:W-:Y:S02]  /*13820*/  HADD2.F32 R4, -RZ, R12.H1_H1 ;  /* 0x3000000cff047230 */ /* 0x000fe40000004100 */
[----:B------:R-:W-:Y:S02]  /*13830*/  HADD2.F32 R3, -RZ, R7.H1_H1 ;  /* 0x30000007ff037230 */ /* 0x000fe40000004100 */
[--C-:B------:R-:W-:Y:S02]  /*13840*/  HADD2.F32 R8, -RZ, R15.reuse.H1_H1 ;  /* 0x3000000fff087230 */ /* 0x100fe40000004100 */
[----:B------:R-:W-:-:S02]  /*13850*/  HADD2.F32 R15, -RZ, R15.H0_H0 ;  /* 0x2000000fff0f7230 */ /* 0x000fc40000004100 */
[C---:B------:R-:W-:Y:S01]  /*13860*/  FMUL.FTZ R13, R3.reuse, R4 ;  /* 0x00000004030d7220 */ /* 0x040fe20000410000 */
[----:B------:R-:W-:Y:S02]  /*13870*/  HADD2.F32 R0, -RZ, R6.H1_H1 ;  /* 0x30000006ff007230 */ /* 0x000fe40000004100 */
[----:B------:R-:W-:Y:S02]  /*13880*/  HADD2.F32 R5, -RZ, R12.H0_H0 ;  /* 0x2000000cff057230 */ /* 0x000fe40000004100 */
[----:B------:R-:W-:Y:S01]  /*13890*/  FMUL.FTZ R12, R3, R8 ;  /* 0x00000008030c7220 */ /* 0x000fe20000410000 */
        /* <DEDUP_REMOVED lines=16> */
[----:B------:R2:W-:Y:S01]  /*139a0*/  STS.128 [R213+0x4000], R4 ;  /* 0x00400004d5007388 */ /* 0x0005e20000000c00 */
[----:B------:R-:W-:Y:S05]  /*139b0*/  BRA `(.L_x_543) ;  /* 0x0000003000b47947 */ /* 0x000fea0003800000 */
.L_x_534:
        /* <DEDUP_REMOVED lines=15> */
[----:B------:R-:W-:Y:S01]  /*13ab0*/  ULDC UR4, c[0x0][0x3d4] ;  /* 0x0000f50000047ab9 */ /* 0x000fe20000000800 */
[----:B------:R-:W-:Y:S02]  /*13ac0*/  CS2R R32, SRZ ;  /* 0x0000000000207805 */ /* 0x000fe4000001ff00 */
[----:B------:R-:W-:Y:S02]  /*13ad0*/  ISETP.GE.AND P1, PT, R22, UR4, PT ;  /* 0x0000000416007c0c */ /* 0x000fe4000bf26270 */
[----:B------:R-:W-:Y:S02]  /*13ae0*/  CS2R R34, SRZ ;  /* 0x0000000000227805 */ /* 0x000fe4000001ff00 */
[----:B------:R-:W-:Y:S02]  /*13af0*/  ISETP.GE.AND P2, PT, R169, UR4, PT ;  /* 0x00000004a9007c0c */ /* 0x000fe4000bf46270 */
[----:B------:R-:W-:Y:S02]  /*13b00*/  CS2R R36, SRZ ;  /* 0x0000000000247805 */ /* 0x000fe4000001ff00 */
        /* <DEDUP_REMOVED lines=9> */
[----:B------:R-:W-:Y:S01]  /*13ba0*/  CS2R R30, SRZ ;  /* 0x00000000001e7805 */ /* 0x000fe2000001ff00 */
[----:B------:R1:W5:Y:S04]  /*13bb0*/  @!P1 LDG.E.128 R32, desc[UR54][R56.64] ;  /* 0x0000003638209981 */ /* 0x000368000c1e1d00 */
[----:B------:R1:W5:Y:S04]  /*13bc0*/  @!P2 LDG.E.128 R36, desc[UR54][R56.64+0x20] ;  /* 0x000020363824a981 */ /* 0x000368000c1e1d00 */
[----:B------:R1:W5:Y:S04]  /*13bd0*/  @!P3 LDG.E.128 R40, desc[UR54][R56.64+0x40] ;  /* 0x000040363828b981 */ /* 0x000368000c1e1d00 */
[----:B------:R1:W5:Y:S04]  /*13be0*/  @!P1 LDG.E.128 R4, desc[UR54][R58.64] ;  /* 0x000000363a049981 */ /* 0x000368000c1e1d00 */
[----:B------:R1:W5:Y:S04]  /*13bf0*/  @!P2 LDG.E.128 R24, desc[UR54][R58.64+0x20] ;  /* 0x000020363a18a981 */ /* 0x000368000c1e1d00 */
[----:B------:R1:W5:Y:S02]  /*13c00*/  @!P3 LDG.E.128 R28, desc[UR54][R58.64+0x40] ;  /* 0x000040363a1cb981 */ /* 0x000364000c1e1d00 */
.L_x_555:
[----:B------:R-:W-:Y:S05]  /*13c10*/  BSYNC B1 ;  /* 0x0000000000017941 */ /* 0x000fea0003800000 */
.L_x_554:
[----:B------:R-:W-:-:S03]  /*13c20*/  UMOV UR4, 0xffffffff ;  /* 0xffffffff00047882 */ /* 0x000fc60000000000 */
[----:B------:R-:W-:Y:S05]  /*13c30*/  BRA.DIV UR4, `(.L_x_556) ;  /* 0x0000014604987947 */ /* 0x000fea000b800000 */
.L_x_758:
[----:B------:R-:W-:-:S03]  /*13c40*/  UMOV UR4, 0xffffffff ;  /* 0xffffffff00047882 */ /* 0x000fc60000000000 */
[----:B------:R-:W-:Y:S05]  /*13c50*/  BRA.DIV UR4, `(.L_x_557) ;  /* 0x0000014604b87947 */ /* 0x000fea000b800000 */
.L_x_761:
[----:B------:R-:W-:-:S03]  /*13c60*/  UMOV UR4, 0xffffffff ;  /* 0xffffffff00047882 */ /* 0x000fc60000000000 */
[----:B------:R-:W-:Y:S05]  /*13c70*/  BRA.DIV UR4, `(.L_x_558) ;  /* 0x0000014604d87947 */ /* 0x000fea000b800000 */
.L_x_764:
[----:B------:R-:W-:-:S03]  /*13c80*/  UMOV UR4, 0xffffffff ;  /* 0xffffffff00047882 */ /* 0x000fc60000000000 */
[----:B------:R-:W-:Y:S05]  /*13c90*/  BRA.DIV UR4, `(.L_x_559) ;  /* 0x0000014604f87947 */ /* 0x000fea000b800000 */
.L_x_767:
        /* <DEDUP_REMOVED lines=8> */
.L_x_768:
[----:B------:R-:W-:Y:S05]  /*13d20*/  BSYNC B1 ;  /* 0x0000000000017941 */ /* 0x000fea0003800000 */
.L_x_560:
[----:B------:R-:W-:Y:S05]  /*13d30*/  @P0 BRA `(.L_x_543) ;  /* 0x0000002c00d40947 */ /* 0x000fea0003800000 */
[----:B--2---:R-:W2:Y:S01]  /*13d40*/  LDC R3, c[0x0][0x3d4] ;  /* 0x0000f500ff037b82 */ /* 0x004ea20000000800 */
[----:B------:R-:W-:Y:S01]  /*13d50*/  BSSY B1, `(.L_x_562) ;  /* 0x00000fb000017945 */ /* 0x000fe20003800000 */
[-C--:B--2---:R-:W-:Y:S02]  /*13d60*/  ISETP.GE.AND P0, PT, R22, R3.reuse, PT ;  /* 0x000000031600720c */ /* 0x084fe40003f06270 */
[-C--:B------:R-:W-:Y:S02]  /*13d70*/  ISETP.GE.AND P1, PT, R169, R3.reuse, PT ;  /* 0x00000003a900720c */ /* 0x080fe40003f26270 */
[----:B------:R-:W-:-:S09]  /*13d80*/  ISETP.GE.AND P2, PT, R170, R3, PT ;  /* 0x00000003aa00720c */ /* 0x000fd20003f46270 */
[----:B------:R-:W-:Y:S05]  /*13d90*/  @P0 BRA `(.L_x_563) ;  /* 0x0000000c00d80947 */ /* 0x000fea0003800000 */
[----:B-----5:R-:W-:Y:S02]  /*13da0*/  SHF.R.U32.HI R0, RZ, 0x8, R32 ;  /* 0x00000008ff007819 */ /* 0x020fe40000011620 */
[----:B------:R-:W-:Y:S02]  /*13db0*/  LOP3.LUT R8, R32, 0xff, RZ, 0xc0, !PT ;  /* 0x000000ff20087812 */ /* 0x000fe400078ec0ff */
[----:B------:R-:W-:Y:S02]  /*13dc0*/  LOP3.LUT R9, R0, 0xff, RZ, 0xc0, !PT ;  /* 0x000000ff00097812 */ /* 0x000fe400078ec0ff */
[----:B------:R-:W-:Y:S02]  /*13dd0*/  LEA.HI R0, R3, R214, RZ, 0x1c ;  /* 0x000000d603007211 */ /* 0x000fe400078fe0ff */
[----:B------:R-:W-:Y:S02]  /*13de0*/  PRMT R21, R9, 0x7604, R8 ;  /* 0x0000760409157816 */ /* 0x000fe40000000008 */
[----:B------:R-:W-:-:S02]  /*13df0*/  SHF.R.U32.HI R13, RZ, 0x8, R34 ;  /* 0x00000008ff0d7819 */ /* 0x000fc40000011622 */
[----:B------:R-:W-:Y:S02]  /*13e00*/  SHF.R.S32.HI R9, RZ, 0x1f, R0 ;  /* 0x0000001fff097819 */ /* 0x000fe40000011400 */
[----:B------:R-:W-:Y:S02]  /*13e10*/  LOP3.LUT R12, R34, 0xff, RZ, 0xc0, !PT ;  /* 0x000000ff220c7812 */ /* 0x000fe400078ec0ff */
[----:B------:R-:W-:Y:S02]  /*13e20*/  LOP3.LUT R13, R13, 0xff, RZ, 0xc0, !PT ;  /* 0x000000ff0d0d7812 */ /* 0x000fe400078ec0ff */
[----:B------:R-:W-:Y:S02]  /*13e30*/  LEA.HI R8, R9, R0, RZ, 0x2 ;  /* 0x0000000009087211 */ /* 0x000fe400078f10ff */
[----:B------:R-:W-:Y:S02]  /*13e40*/  SHF.L.U32 R9, R0, 0x4, RZ ;  /* 0x0000000400097819 */ /* 0x000fe400000006ff */
[----:B------:R-:W-:Y:S01]  /*13e50*/  PRMT R47, R13, 0x7604, R12 ;  /* 0x000076040d2f7816 */ /* 0x000fe2000000000c */
[----:B------:R-:W-:Y:S01]  /*13e60*/  IMAD.SHL.U32 R8, R8, 0x800, RZ ;  /* 0x0000080008087824 */ /* 0x000fe200078e00ff */
[----:B------:R-:W-:-:S02]  /*13e70*/  SHF.R.U32.HI R13, RZ, 0x8, R35 ;  /* 0x00000008ff0d7819 */ /* 0x000fc40000011623 */
[----:B------:R-:W-:Y:S02]  /*13e80*/  LOP3.LUT R0, R172, 0x30, R9, 0xf8, !PT ;  /* 0x00000030ac007812 */ /* 0x000fe400078ef809 */
[----:B------:R-:W-:Y:S02]  /*13e90*/  SHF.R.U32.HI R11, RZ, 0x8, R33 ;  /* 0x00000008ff0b7819 */ /* 0x000fe40000011621 */
[----:B------:R-:W-:Y:S02]  /*13ea0*/  LOP3.LUT R9, R13, 0xff, RZ, 0xc0, !PT ;  /* 0x000000ff0d097812 */ /* 0x000fe400078ec0ff */
[----:B------:R-:W-:Y:S02]  /*13eb0*/  LOP3.LUT R0, R0, R173, RZ, 0x3c, !PT ;  /* 0x000000ad00007212 */ /* 0x000fe400078e3cff */
[----:B------:R-:W-:Y:S02]  /*13ec0*/  LOP3.LUT R13, R8, 0xffffe000, RZ, 0xc0, !PT ;  /* 0xffffe000080d7812 */ /* 0x000fe400078ec0ff */
[----:B------:R-:W-:-:S02]  /*13ed0*/  LOP3.LUT R10, R33, 0xff, RZ, 0xc0, !PT ;  /* 0x000000ff210a7812 */ /* 0x000fc400078ec0ff */
[----:B------:R-:W-:Y:S02]  /*13ee0*/  LOP3.LUT R11, R11, 0xff, RZ, 0xc0, !PT ;  /* 0x000000ff0b0b7812 */ /* 0x000fe400078ec0ff */
[----:B------:R-:W-:Y:S02]  /*13ef0*/  SHF.R.U32.HI R12, RZ, 0x8, R4 ;  /* 0x00000008ff0c7819 */ /* 0x000fe40000011604 */
[----:B------:R-:W-:Y:S02]  /*13f00*/  IADD3 R13, R0, R174, R13 ;  /* 0x000000ae000d7210 */ /* 0x000fe40007ffe00d */
[----:B------:R-:W-:Y:S02]  /*13f10*/  PRMT R20, R11, 0x7604, R10 ;  /* 0x000076040b147816 */ /* 0x000fe4000000000a */
[----:B------:R-:W-:Y:S01]  /*13f20*/  LOP3.LUT R10, R35, 0xff, RZ, 0xc0, !PT ;  /* 0x000000ff230a7812 */ /* 0x000fe200078ec0ff */
[----:B------:R-:W-:Y:S01]  /*13f30*/  IMAD.IADD R0, R18, 0x1, R13 ;  /* 0x0000000112007824 */ /* 0x000fe200078e020d */
[----:B------:R-:W-:-:S02]  /*13f40*/  LOP3.LUT R11, R4, 0xff, RZ, 0xc0, !PT ;  /* 0x000000ff040b7812 */ /* 0x000fc400078ec0ff */
[----:B------:R-:W-:Y:S02]  /*13f50*/  LOP3.LUT R12, R12, 0xff, RZ, 0xc0, !PT ;  /* 0x000000ff0c0c7812 */ /* 0x000fe400078ec0ff */
[----:B------:R-:W-:Y:S02]  /*13f60*/  PRMT R44, R9, 0x7604, R10 ;  /* 0x00007604092c7816 */ /* 0x000fe4000000000a */
[----:B------:R-:W-:Y:S02]  /*13f70*/  PRMT R51, R12, 0x7604, R11 ;  /* 0x000076040c337816 */ /* 0x000fe4000000000b */
[----:B------:R-:W2:Y:S01]  /*13f80*/  LDS.128 R8, [R218+0x14400] ;  /* 0x01440000da087984 */ /* 0x000ea20000000c00 */
[----:B------:R-:W-:Y:S02]  /*13f90*/  SHF.R.U32.HI R46, RZ, 0x8, R5 ;  /* 0x00000008ff2e7819 */ /* 0x000fe40000011605 */
[----:B------:R-:W-:Y:S01]  /*13fa0*/  LOP3.LUT R45, R5, 0xff, RZ, 0xc0, !PT ;  /* 0x000000ff052d7812 */ /* 0x000fe200078ec0ff */
[----:B------:R-:W3:Y:S01]  /*13fb0*/  LDS.128 R12, [R0+0x14400] ;  /* 0x01440000000c7984 */ /* 0x000ee20000000c00 */
[----:B------:R-:W-:-:S02]  /*13fc0*/  SHF.R.U32.HI R49, RZ, 0x8, R6 ;  /* 0x00000008ff317819 */ /* 0x000fc40000011606 */
[----:B------:R-:W-:Y:S02]  /*13fd0*/  LOP3.LUT R46, R46, 0xff, RZ, 0xc0, !PT ;  /* 0x000000ff2e2e7812 */ /* 0x000fe400078ec0ff */
[----:B------:R-:W-:Y:S02]  /*13fe0*/  SHF.R.U32.HI R55, RZ, 0x10, R5 ;  /* 0x00000010ff377819 */ /* 0x000fe40000011605 */
[----:B------:R-:W-:Y:S02]  /*13ff0*/  LOP3.LUT R48, R6, 0xff, RZ, 0xc0, !PT ;  /* 0x000000ff06307812 */ /* 0x000fe400078ec0ff */
[----:B------:R-:W-:Y:S01]  /*14000*/  LOP3.LUT R49, R49, 0xff, RZ, 0xc0, !PT ;  /* 0x000000ff31317812 */ /* 0x000fe200078ec0ff */
[----:B------:R-:W-:Y:S01]  /*14010*/  IMAD.U32 R55, R55, 0x10000, RZ ;  /* 0x0001000037377824 */ /* 0x000fe200078e00ff */
[----:B------:R-:W-:Y:S02]  /*14020*/  PRMT R46, R46, 0x7604, R45 ;  /* 0x000076042e2e7816 */ /* 0x000fe4000000002d */
[----:B------:R-:W-:-:S02]  /*14030*/  SHF.R.U32.HI R45, RZ, 0x10, R33 ;  /* 0x00000010ff2d7819 */ /* 0x000fc40000011621 */
[----:B------:R-:W-:Y:S02]  /*14040*/  SHF.R.U32.HI R53, RZ, 0x8, R7 ;  /* 0x00000008ff357819 */ /* 0x000fe40000011607 */
[----:B-1----:R-:W-:Y:S01]  /*14050*/  PRMT R57, R49, 0x7604, R48 ;  /* 0x0000760431397816 */ /* 0x002fe20000000030 */
[----:B------:R-:W-:Y:S01]  /*14060*/  IMAD.U32 R45, R45, 0x10000, RZ ;  /* 0x000100002d2d7824 */ /* 0x000fe200078e00ff */
[----:B------:R-:W-:Y:S02]  /*14070*/  SHF.R.U32.HI R49, RZ, 0x10, R35 ;  /* 0x00000010ff317819 */ /* 0x000fe40000011623 */
[----:B------:R-:W-:Y:S02]  /*14080*/  LOP3.LUT R21, R21, 0xff0000, R32, 0xf8, !PT ;  /* 0x00ff000015157812 */ /* 0x000fe400078ef820 */
[----:B------:R-:W-:Y:S02]  /*14090*/  LOP3.LUT R52, R7, 0xff, RZ, 0xc0, !PT ;  /* 0x000000ff07347812 */ /* 0x000fe400078ec0ff */
[----:B------:R-:W-:-:S02]  /*140a0*/  LOP3.LUT R53, R53, 0xff, RZ, 0xc0, !PT ;  /* 0x000000ff35357812 */ /* 0x000fc400078ec0ff */
[----:B------:R-:W-:Y:S02]  /*140b0*/  SHF.L.U32 R49, R49, 0x10, RZ ;  /* 0x0000001031317819 */ /* 0x000fe400000006ff */
[----:B------:R-:W-:Y:S02]  /*140c0*/  LOP3.LUT R55, R46, 0xff0000, R55, 0xf8, !PT ;  /* 0x00ff00002e377812 */ /* 0x000fe400078ef837 */
[----:B------:R-:W-:Y:S02]  /*140d0*/  SHF.R.U32.HI R59, RZ, 0x10, R7 ;  /* 0x00000010ff3b7819 */ /* 0x000fe40000011607 */
[----:B------:R-:W-:Y:S02]  /*140e0*/  LOP3.LUT R46, R21, 0xff000000, R32, 0xf8, !PT ;  /* 0xff000000152e7812 */ /* 0x000fe400078ef820 */
[----:B------:R-:W-:Y:S01]  /*140f0*/  LOP3.LUT R45, R20, 0xff0000, R45, 0xf8, !PT ;  /* 0x00ff0000142d7812 */ /* 0x000fe200078ef82d */
[----:B------:R-:W-:Y:S01]  /*14100*/  IMAD.U32 R59, R59, 0x10000, RZ ;  /* 0x000100003b3b7824 */ /* 0x000fe200078e00ff */
[----:B------:R-:W-:-:S02]  /*14110*/  LOP3.LUT R21, R51, 0xff0000, R4, 0xf8, !PT ;  /* 0x00ff000033157812 */ /* 0x000fc400078ef804 */
[----:B------:R-:W-:Y:S02]  /*14120*/  PRMT R52, R53, 0x7604, R52 ;  /* 0x0000760435347816 */ /* 0x000fe40000000034 */
[----:B------:R-:W-:Y:S02]  /*14130*/  LOP3.LUT R53, R44, 0xff0000, R49, 0xf8, !PT ;  /* 0x00ff00002c357812 */ /* 0x000fe400078ef831 */
[----:B------:R-:W-:Y:S02]  /*14140*/  LOP3.LUT R49, R47, 0xff0000, R34, 0xf8, !PT ;  /* 0x00ff00002f317812 */ /* 0x000fe400078ef822 */
[----:B------:R-:W-:Y:S02]  /*14150*/  LOP3.LUT R55, R55, 0xff000000, R5, 0xf8, !PT ;  /* 0xff00000037377812 */ /* 0x000fe400078ef805 */
[----:B------:R-:W-:Y:S02]  /*14160*/  LOP3.LUT R47, R45, 0xff000000, R33, 0xf8, !PT ;  /* 0xff0000002d2f7812 */ /* 0x000fe400078ef821 */
[----:B------:R-:W-:-:S02]  /*14170*/  LOP3.LUT R54, R21, 0xff000000, R4, 0xf8, !PT ;  /* 0xff00000015367812 */ /* 0x000fc400078ef804 */
[-C--:B--2---:R-:W-:Y:S02]  /*14180*/  F2FP.F16.E4M3.UNPACK_B R21, R11.reuse ;  /* 0x0000000bff15723e */ /* 0x084fe400020006ff */
[----:B------:R-:W-:Y:S02]  /*14190*/  F2FP.F16.E4M3.UNPACK_B R32, R11.H1 ;  /* 0x0000000bff20723e */ /* 0x000fe400030006ff */
[----:B------:R-:W-:Y:S02]  /*141a0*/  LOP3.LUT R57, R57, 0xff0000, R6, 0xf8, !PT ;  /* 0x00ff000039397812 */ /* 0x000fe400078ef806 */
[-C--:B------:R-:W-:Y:S02]  /*141b0*/  F2FP.F16.E4M3.UNPACK_B R11, R10.reuse ;  /* 0x0000000aff0b723e */ /* 0x080fe400020006ff */
[----:B------:R-:W-:Y:S02]  /*141c0*/  F2FP.F16.E4M3.UNPACK_B R20, R10.H1 ;  /* 0x0000000aff14723e */ /* 0x000fe400030006ff */
[----:B------:R-:W-:-:S02]  /*141d0*/  F2FP.F16.E4M3.UNPACK_B R56, R55 ;  /* 0x00000037ff38723e */ /* 0x000fc400020006ff */
[----:B---3--:R-:W-:Y:S02]  /*141e0*/  F2FP.F16.E4M3.UNPACK_B R10, R13 ;  /* 0x0000000dff0a723e */ /* 0x008fe400020006ff */
[----:B------:R-:W-:Y:S01]  /*141f0*/  F2FP.F16.E4M3.UNPACK_B R48, R47 ;  /* 0x0000002fff30723e */ /* 0x000fe200020006ff */
[----:B------:R-:W-:Y:S01]  /*14200*/  HADD2.F32 R58, -RZ, R56.H0_H0 ;  /* 0x20000038ff3a7230 */ /* 0x000fe20000004100 */
[----:B------:R-:W-:Y:S01]  /*14210*/  LOP3.LUT R61, R52, 0xff0000, R59, 0xf8, !PT ;  /* 0x00ff0000343d7812 */ /* 0x000fe200078ef83b */
[----:B------:R-:W-:Y:S01]  /*14220*/  HADD2.F32 R5, -RZ, R10.H0_H0 ;  /* 0x2000000aff057230 */ /* 0x000fe20000004100 */
[----:B------:R-:W-:Y:S01]  /*14230*/  LOP3.LUT R59, R57, 0xff000000, R6, 0xf8, !PT ;  /* 0xff000000393b7812 */ /* 0x000fe200078ef806 */
[----:B------:R-:W-:Y:S01]  /*14240*/  HADD2.F32 R52, -RZ, R48.H0_H0 ;  /* 0x20000030ff347230 */ /* 0x000fe20000004100 */
[-C--:B------:R-:W-:Y:S01]  /*14250*/  F2FP.F16.E4M3.UNPACK_B R6, R9.reuse ;  /* 0x00000009ff06723e */ /* 0x080fe200020006ff */
[----:B------:R-:W-:Y:S01]  /*14260*/  HADD2.F32 R57, -RZ, R56.H1_H1 ;  /* 0x30000038ff397230 */ /* 0x000fe20000004100 */
[----:B------:R-:W-:Y:S01]  /*14270*/  LOP3.LUT R61, R61, 0xff000000, R7, 0xf8, !PT ;  /* 0xff0000003d3d7812 */ /* 0x000fe200078ef807 */
[C---:B------:R-:W-:Y:S01]  /*14280*/  FMUL.FTZ R60, R5.reuse, R58 ;  /* 0x0000003a053c7220 */ /* 0x040fe20000410000 */
[----:B------:R-:W-:Y:S01]  /*14290*/  F2FP.F16.E4M3.UNPACK_B R7, R9.H1 ;  /* 0x00000009ff07723e */ /* 0x000fe200030006ff */
[--C-:B------:R-:W-:Y:S01]  /*142a0*/  HADD2.F32 R9, -RZ, R6.reuse.H0_H0 ;  /* 0x20000006ff097230 */ /* 0x100fe20000004100 */
[-C--:B------:R-:W-:Y:S01]  /*142b0*/  F2FP.F16.E4M3.UNPACK_B R44, R15.reuse ;  /* 0x0000000fff2c723e */ /* 0x080fe200020006ff */
[----:B------:R-:W-:Y:S01]  /*142c0*/  HADD2.F32 R6, -RZ, R6.H1_H1 ;  /* 0x30000006ff067230 */ /* 0x000fe20000004100 */
[----:B------:R-:W-:Y:S01]  /*142d0*/  F2FP.F16.E4M3.UNPACK_B R45, R15.H1 ;  /* 0x0000000fff2d723e */ /* 0x000fe200030006ff */
[-C--:B------:R-:W-:Y:S01]  /*142e0*/  FMUL.FTZ R15, R5, R52.reuse ;  /* 0x00000034050f7220 */ /* 0x080fe20000410000 */
[----:B------:R-:W-:Y:S01]  /*142f0*/  F2FP.F16.E4M3.UNPACK_B R33, R13.H1 ;  /* 0x0000000dff21723e */ /* 0x000fe200030006ff */
[C---:B------:R-:W-:Y:S01]  /*14300*/  FFMA.FTZ R5, R9.reuse, R52, -R60 ;  /* 0x0000003409057223 */ /* 0x040fe2000001083c */
[----:B------:R-:W-:Y:S01]  /*14310*/  F2FP.F16.E4M3.UNPACK_B R55, R55.H1 ;  /* 0x00000037ff37723e */ /* 0x000fe200030006ff */
[----:B------:R-:W-:Y:S01]  /*14320*/  FFMA.FTZ R9, R9, R58, R15 ;  /* 0x0000003a09097223 */ /* 0x000fe2000001000f */
[----:B------:R-:W-:Y:S01]  /*14330*/  F2FP.F16.E4M3.UNPACK_B R47, R47.H1 ;  /* 0x0000002fff2f723e */ /* 0x000fe200030006ff */
[----:B------:R-:W-:Y:S01]  /*14340*/  HADD2.F32 R15, -RZ, R33.H0_H0 ;  /* 0x20000021ff0f7230 */ /* 0x000fe20000004100 */
[----:B------:R-:W-:Y:S01]  /*14350*/  LOP3.LUT R51, R49, 0xff000000, R34, 0xf8, !PT ;  /* 0xff00000031337812 */ /* 0x000fe200078ef822 */
[----:B------:R-:W-:Y:S01]  /*14360*/  HADD2.F32 R49, -RZ, R48.H1_H1 ;  /* 0x30000030ff317230 */ /* 0x000fe20000004100 */
[----:B------:R-:W-:Y:S01]  /*14370*/  LOP3.LUT R53, R53, 0xff000000, R35, 0xf8, !PT ;  /* 0xff00000035357812 */ /* 0x000fe200078ef823 */
[----:B------:R-:W-:Y:S01]  /*14380*/  HADD2.F32 R52, -RZ, R55.H0_H0 ;  /* 0x20000037ff347230 */ /* 0x000fe20000004100 */
[-C--:B------:R-:W-:Y:S01]  /*14390*/  F2FP.F16.E4M3.UNPACK_B R34, R14.reuse ;  /* 0x0000000eff22723e */ /* 0x080fe200020006ff */
[----:B------:R-:W-:Y:S01]  /*143a0*/  HADD2.F32 R48, -RZ, R47.H0_H0 ;  /* 0x2000002fff307230 */ /* 0x000fe20000004100 */
[----:B------:R-:W-:Y:S01]  /*143b0*/  F2FP.F16.E4M3.UNPACK_B R35, R14.H1 ;  /* 0x0000000eff23723e */ /* 0x000fe200030006ff */
[----:B------:R-:W-:-:S02]  /*143c0*/  HADD2.F32 R14, -RZ, R10.H1_H1 ;  /* 0x3000000aff0e7230 */ /* 0x000fc40000004100 */
[C---:B------:R-:W-:Y:S01]  /*143d0*/  FMUL.FTZ R65, R15.reuse, R52 ;  /* 0x000000340f417220 */ /* 0x040fe20000410000 */
[----:B------:R-:W-:Y:S02]  /*143e0*/  HADD2.F32 R10, -RZ, R7.H0_H0 ;  /* 0x20000007ff0a7230 */ /* 0x000fe40000004100 */
[-C--:B------:R-:W-:Y:S01]  /*143f0*/  FMUL.FTZ R15, R15, R48.reuse ;  /* 0x000000300f0f7220 */ /* 0x080fe20000410000 */
[----:B------:R-:W-:Y:S02]  /*14400*/  HADD2.F32 R33, -RZ, R33.H1_H1 ;  /* 0x30000021ff217230 */ /* 0x000fe40000004100 */
[C---:B------:R-:W-:Y:S01]  /*14410*/  FMUL.FTZ R63, R14.reuse, R57 ;  /* 0x000000390e3f7220 */ /* 0x040fe20000410000 */
[-C--:B------:R-:W-:Y:S01]  /*14420*/  FMUL.FTZ R14, R14, R49.reuse ;  /* 0x000000310e0e7220 */ /* 0x080fe20000410000 */
[C---:B------:R-:W-:Y:S01]  /*14430*/  FFMA.FTZ R65, R10.reuse, R48, -R65 ;  /* 0x000000300a417223 */ /* 0x040fe20000010841 */
[----:B------:R-:W-:Y:S01]  /*14440*/  FFMA.FTZ R52, R10, R52, R15 ;  /* 0x000000340a347223 */ /* 0x000fe2000001000f */
[C---:B------:R-:W-:Y:S01]  /*14450*/  FFMA.FTZ R56, R6.reuse, R49, -R63 ;  /* 0x0000003106387223 */ /* 0x040fe2000001083f */
[----:B------:R-:W-:Y:S01]  /*14460*/  F2FP.F16.E4M3.UNPACK_B R49, R61 ;  /* 0x0000003dff31723e */ /* 0x000fe200020006ff */
[----:B------:R-:W-:Y:S01]  /*14470*/  FFMA.FTZ R58, R6, R57, R14 ;  /* 0x00000039063a7223 */ /* 0x000fe2000001000e */
[----:B------:R-:W-:Y:S01]  /*14480*/  HADD2.F32 R48, -RZ, R55.H1_H1 ;  /* 0x30000037ff307230 */ /* 0x000fe20000004100 */
[----:B------:R-:W-:Y:S01]  /*14490*/  F2FP.F16.E4M3.UNPACK_B R15, R53 ;  /* 0x00000035ff0f723e */ /* 0x000fe200020006ff */
[----:B------:R-:W-:Y:S01]  /*144a0*/  HADD2.F32 R14, -RZ, R47.H1_H1 ;  /* 0x3000002fff0e7230 */ /* 0x000fe20000004100 */
[----:B------:R-:W-:Y:S01]  /*144b0*/  F2FP.F16.E4M3.UNPACK_B R61, R61.H1 ;  /* 0x0000003dff3d723e */ /* 0x000fe200030006ff */
[----:B------:R-:W-:-:S02]  /*144c0*/  HADD2.F32 R55, -RZ, R49.H0_H0 ;  /* 0x20000031ff377230 */ /* 0x000fc40000004100 */
[C---:B------:R-:W-:Y:S01]  /*144d0*/  FMUL.FTZ R60, R33.reuse, R48 ;  /* 0x00000030213c7220 */ /* 0x040fe20000410000 */
[----:B------:R-:W-:Y:S02]  /*144e0*/  HADD2.F32 R10, -RZ, R44.H0_H0 ;  /* 0x2000002cff0a7230 */ /* 0x000fe40000004100 */
[-C--:B------:R-:W-:Y:S01]  /*144f0*/  FMUL.FTZ R33, R33, R14.reuse ;  /* 0x0000000e21217220 */ /* 0x080fe20000410000 */
[----:B------:R-:W-:Y:S01]  /*14500*/  HADD2.F32 R7, -RZ, R7.H1_H1 ;  /* 0x30000007ff077230 */ /* 0x000fe20000004100 */
[----:B------:R-:W-:Y:S01]  /*14510*/  F2FP.F16.E4M3.UNPACK_B R53, R53.H1 ;  /* 0x00000035ff35723e */ /* 0x000fe200030006ff */
[----:B------:R-:W-:Y:S02]  /*14520*/  HADD2.F32 R47, -RZ, R15.H0_H0 ;  /* 0x2000000fff2f7230 */ /* 0x000fe40000004100 */
[C---:B------:R-:W-:Y:S01]  /*14530*/  FMUL.FTZ R63, R10.reuse, R55 ;  /* 0x000000370a3f7220 */ /* 0x040fe20000410000 */
[----:B------:R-:W-:Y:S02]  /*14540*/  HADD2.F32 R6, -RZ, R21.H0_H0 ;  /* 0x20000015ff067230 */ /* 0x000fe40000004100 */
[C---:B------:R-:W-:Y:S01]  /*14550*/  FFMA.FTZ R60, R7.reuse, R14, -R60 ;  /* 0x0000000e073c7223 */ /* 0x040fe2000001083c */
[----:B------:R-:W-:Y:S01]  /*14560*/  FFMA.FTZ R57, R7, R48, R33 ;  /* 0x0000003007397223 */ /* 0x000fe20000010021 */
[----:B------:R-:W-:Y:S01]  /*14570*/  FMUL.FTZ R10, R10, R47 ;  /* 0x0000002f0a0a7220 */ /* 0x000fe20000410000 */
[----:B------:R-:W-:-:S02]  /*14580*/  HADD2.F32 R14, -RZ, R61.H0_H0 ;  /* 0x2000003dff0e7230 */ /* 0x000fc40000004100 */
[C---:B------:R-:W-:Y:S01]  /*14590*/  FFMA.FTZ R63, R6.reuse, R47, -R63 ;  /* 0x0000002f063f7223 */ /* 0x040fe2000001083f */
[----:B------:R-:W-:Y:S02]  /*145a0*/  HADD2.F32 R7, -RZ, R45.H0_H0 ;  /* 0x2000002dff077230 */ /* 0x000fe40000004100 */
[----:B------:R-:W-:Y:S01]  /*145b0*/  FFMA.FTZ R55, R6, R55, R10 ;  /* 0x0000003706377223 */ /* 0x000fe2000001000a */
[----:B------:R-:W-:Y:S01]  /*145c0*/  HADD2.F32 R49, -RZ, R49.H1_H1 ;  /* 0x30000031ff317230 */ /* 0x000fe20000004100 */
[----:B------:R-:W-:Y:S01]  /*145d0*/  F2FP.F16.E4M3.UNPACK_B R13, R12 ;  /* 0x0000000cff0d723e */ /* 0x000fe200020006ff */
[----:B------:R-:W-:Y:S02]  /*145e0*/  HADD2.F32 R44, -RZ, R44.H1_H1 ;  /* 0x3000002cff2c7230 */ /* 0x000fe40000004100 */
[----:B------:R-:W-:Y:S01]  /*145f0*/  FMUL.FTZ R33, R7, R14 ;  /* 0x0000000e07217220 */ /* 0x000fe20000410000 */
[----:B------:R-:W-:Y:S01]  /*14600*/  HADD2.F32 R10, -RZ, R53.H0_H0 ;  /* 0x20000035ff0a7230 */ /* 0x000fe20000004100 */
[----:B------:R-:W-:Y:S01]  /*14610*/  F2FP.F16.E4M3.UNPACK_B R12, R12.H1 ;  /* 0x0000000cff0c723e */ /* 0x000fe200030006ff */
[----:B------:R-:W-:-:S02]  /*14620*/  HADD2.F32 R6, -RZ, R32.H0_H0 ;  /* 0x20000020ff067230 */ /* 0x000fc40000004100 */
[----:B------:R-:W-:Y:S01]  /*14630*/  FMUL.FTZ R48, R44, R49 ;  /* 0x000000312c307220 */ /* 0x000fe20000410000 */
[----:B------:R-:W-:Y:S02]  /*14640*/  HADD2.F32 R15, -RZ, R15.H1_H1 ;  /* 0x3000000fff0f7230 */ /* 0x000fe40000004100 */
[-C--:B------:R-:W-:Y:S01]  /*14650*/  FMUL.FTZ R7, R7, R10.reuse ;  /* 0x0000000a07077220 */ /* 0x080fe20000410000 */
[----:B------:R-:W-:Y:S02]  /*14660*/  HADD2.F32 R21, -RZ, R21.H1_H1 ;  /* 0x30000015ff157230 */ /* 0x000fe40000004100 */
[----:B------:R-:W-:Y:S01]  /*14670*/  FFMA.FTZ R64, R6, R10, -R33 ;  /* 0x0000000a06407223 */ /* 0x000fe20000010821 */
[----:B------:R-:W-:Y:S01]  /*14680*/  F2FP.F16.E4M3.UNPACK_B R10, R46.H1 ;  /* 0x0000002eff0a723e */ /* 0x000fe200030006ff */
[-C--:B------:R-:W-:Y:S01]  /*14690*/  FMUL.FTZ R44, R44, R15.reuse ;  /* 0x0000000f2c2c7220 */ /* 0x080fe20000410000 */
[-C--:B------:R-:W-:Y:S01]  /*146a0*/  F2FP.F16.E4M3.UNPACK_B R4, R8.reuse ;  /* 0x00000008ff04723e */ /* 0x080fe200020006ff */
[----:B------:R-:W-:Y:S01]  /*146b0*/  FFMA.FTZ R48, R21, R15, -R48 ;  /* 0x0000000f15307223 */ /* 0x000fe20000010830 */
[----:B------:R-:W-:Y:S01]  /*146c0*/  F2FP.F16.E4M3.UNPACK_B R8, R8.H1 ;  /* 0x00000008ff08723e */ /* 0x000fe200030006ff */
[----:B------:R-:W-:Y:S01]  /*146d0*/  FFMA.FTZ R66, R6, R14, R7 ;  /* 0x0000000e06427223 */ /* 0x000fe20000010007 */
[----:B------:R-:W-:Y:S01]  /*146e0*/  F2FP.F16.E4M3.UNPACK_B R15, R54.H1 ;  /* 0x00000036ff0f723e */ /* 0x000fe200030006ff */
[----:B------:R-:W-:-:S02]  /*146f0*/  HADD2.F32 R7, -RZ, R12.H0_H0 ;  /* 0x2000000cff077230 */ /* 0x000fc40000004100 */
[----:B------:R-:W-:Y:S01]  /*14700*/  FFMA.FTZ R62, R21, R49, R44 ;  /* 0x00000031153e7223 */ /* 0x000fe2000001002c */
[----:B------:R-:W-:Y:S01]  /*14710*/  HADD2.F32 R14, -RZ, R10.H0_H0 ;  /* 0x2000000aff0e7230 */ /* 0x000fe20000004100 */
[----:B------:R-:W-:Y:S01]  /*14720*/  F2FP.F16.E4M3.UNPACK_B R54, R54 ;  /* 0x00000036ff36723e */ /* 0x000fe200020006ff */
[----:B------:R-:W-:Y:S01]  /*14730*/  HADD2.F32 R21, -RZ, R15.H0_H0 ;  /* 0x2000000fff157230 */ /* 0x000fe20000004100 */
[----:B------:R-:W-:Y:S01]  /*14740*/  F2FP.F16.E4M3.UNPACK_B R46, R46 ;  /* 0x0000002eff2e723e */ /* 0x000fe200020006ff */
[----:B------:R-:W-:Y:S02]  /*14750*/  HADD2.F32 R6, -RZ, R8.H0_H0 ;  /* 0x20000008ff067230 */ /* 0x000fe40000004100 */
[C---:B------:R-:W-:Y:S01]  /*14760*/  FMUL.FTZ R44, R7.reuse, R14 ;  /* 0x0000000e072c7220 */ /* 0x040fe20000410000 */
[----:B------:R-:W-:Y:S02]  /*14770*/  HADD2.F32 R61, -RZ, R61.H1_H1 ;  /* 0x3000003dff3d7230 */ /* 0x000fe40000004100 */
[----:B------:R-:W-:Y:S01]  /*14780*/  FMUL.FTZ R33, R7, R21 ;  /* 0x0000001507217220 */ /* 0x000fe20000410000 */
[----:B------:R-:W-:-:S02]  /*14790*/  HADD2.F32 R45, -RZ, R45.H1_H1 ;  /* 0x3000002dff2d7230 */ /* 0x000fc40000004100 */
[C---:B------:R-:W-:Y:S01]  /*147a0*/  FFMA.FTZ R44, R6.reuse, R21, R44 ;  /* 0x00000015062c7223 */ /* 0x040fe2000001002c */
[----:B------:R-:W-:Y:S02]  /*147b0*/  HADD2.F32 R21, -RZ, R15.H1_H1 ;  /* 0x3000000fff157230 */ /* 0x000fe40000004100 */
[----:B------:R-:W-:Y:S01]  /*147c0*/  FFMA.FTZ R14, R6, R14, -R33 ;  /* 0x0000000e060e7223 */ /* 0x000fe20000010821 */
[----:B------:R-:W-:Y:S02]  /*147d0*/  HADD2.F32 R12, -RZ, R12.H1_H1 ;  /* 0x3000000cff0c7230 */ /* 0x000fe40000004100 */
[----:B------:R-:W-:Y:S01]  /*147e0*/  FMUL.FTZ R47, R45, R61 ;  /* 0x0000003d2d2f7220 */ /* 0x000fe20000410000 */
[----:B------:R-:W-:Y:S01]  /*147f0*/  HADD2.F32 R15, -RZ, R10.H1_H1 ;  /* 0x3000000aff0f7230 */ /* 0x000fe20000004100 */
[----:B------:R-:W-:Y:S01]  /*14800*/  F2FP.SATFINITE.E4M3.F32.PACK_AB_MERGE_C R60, R60, R65, RZ ;  /* 0x000000413c3c723e */ /* 0x000fe200048070ff */
[----:B------:R-:W-:Y:S02]  /*14810*/  HADD2.F32 R53, -RZ, R53.H1_H1 ;  /* 0x30000035ff357230 */ /* 0x000fe40000004100 */
[----:B------:R-:W-:Y:S01]  /*14820*/  FMUL.FTZ R33, R12, R21 ;  /* 0x000000150c217220 */ /* 0x000fe20000410000 */
[----:B------:R-:W-:-:S02]  /*14830*/  HADD2.F32 R32, -RZ, R32.H1_H1 ;  /* 0x30000020ff207230 */ /* 0x000fc40000004100 */
[----:B------:R-:W-:Y:S01]  /*14840*/  FMUL.FTZ R12, R12, R15 ;  /* 0x0000000f0c0c7220 */ /* 0x000fe20000410000 */
[----:B------:R-:W-:Y:S02]  /*14850*/  HADD2.F32 R8, -RZ, R8.H1_H1 ;  /* 0x30000008ff087230 */ /* 0x000fe40000004100 */
[-C--:B------:R-:W-:Y:S01]  /*14860*/  FMUL.FTZ R68, R45, R53.reuse ;  /* 0x000000352d447220 */ /* 0x080fe20000410000 */
[----:B------:R-:W-:Y:S02]  /*14870*/  HADD2.F32 R10, -RZ, R54.H0_H0 ;  /* 0x20000036ff0a7230 */ /* 0x000fe40000004100 */
[----:B------:R-:W-:Y:S01]  /*14880*/  FFMA.FTZ R67, R32, R53, -R47 ;  /* 0x0000003520437223 */ /* 0x000fe2000001082f */
[----:B------:R-:W-:Y:S02]  /*14890*/  HADD2.F32 R7, -RZ, R13.H0_H0 ;  /* 0x2000000dff077230 */ /* 0x000fe40000004100 */
[C---:B------:R-:W-:Y:S01]  /*148a0*/  FFMA.FTZ R45, R8.reuse, R15, -R33 ;  /* 0x0000000f082d7223 */ /* 0x040fe20000010821 */
[----:B------:R-:W-:Y:S01]  /*148b0*/  FFMA.FTZ R47, R8, R21, R12 ;  /* 0x00000015082f7223 */ /* 0x000fe2000001000c */
[----:B------:R-:W-:-:S02]  /*148c0*/  HADD2.F32 R8, -RZ, R46.H0_H0 ;  /* 0x2000002eff087230 */ /* 0x000fc40000004100 */
[----:B------:R-:W-:Y:S01]  /*148d0*/  FFMA.FTZ R61, R32, R61, R68 ;  /* 0x0000003d203d7223 */ /* 0x000fe20000010044 */
[----:B------:R-:W-:Y:S02]  /*148e0*/  HADD2.F32 R6, -RZ, R4.H0_H0 ;  /* 0x20000004ff067230 */ /* 0x000fe40000004100 */
[C---:B------:R-:W-:Y:S01]  /*148f0*/  FMUL.FTZ R15, R7.reuse, R10 ;  /* 0x0000000a070f7220 */ /* 0x040fe20000410000 */
[----:B------:R-:W-:Y:S02]  /*14900*/  HADD2.F32 R54, -RZ, R54.H1_H1 ;  /* 0x30000036ff367230 */ /* 0x000fe40000004100 */
[-C--:B------:R-:W-:Y:S01]  /*14910*/  FMUL.FTZ R7, R7, R8.reuse ;  /* 0x0000000807077220 */ /* 0x080fe20000410000 */
[----:B------:R-:W-:Y:S02]  /*14920*/  HADD2.F32 R13, -RZ, R13.H1_H1 ;  /* 0x3000000dff0d7230 */ /* 0x000fe40000004100 */
[----:B------:R-:W-:Y:S01]  /*14930*/  FFMA.FTZ R12, R6, R8, -R15 ;  /* 0x00000008060c7223 */ /* 0x000fe2000001080f */
[----:B------:R-:W-:Y:S01]  /*14940*/  HADD2.F32 R46, -RZ, R46.H1_H1 ;  /* 0x3000002eff2e7230 */ /* 0x000fe20000004100 */
[----:B------:R-:W-:Y:S01]  /*14950*/  F2FP.F16.E4M3.UNPACK_B R8, R59.H1 ;  /* 0x0000003bff08723e */ /* 0x000fe200030006ff */
[----:B------:R-:W-:-:S02]  /*14960*/  HADD2.F32 R4, -RZ, R4.H1_H1 ;  /* 0x30000004ff047230 */ /* 0x000fc40000004100 */
[C---:B------:R-:W-:Y:S01]  /*14970*/  FMUL.FTZ R15, R13.reuse, R54 ;  /* 0x000000360d0f7220 */ /* 0x040fe20000410000 */
[----:B------:R-:W-:Y:S01]  /*14980*/  FFMA.FTZ R10, R6, R10, R7 ;  /* 0x0000000a060a7223 */ /* 0x000fe20000010007 */
[----:B------:R-:W-:Y:S01]  /*14990*/  F2FP.F16.E4M3.UNPACK_B R7, R51.H1 ;  /* 0x00000033ff07723e */ /* 0x000fe200030006ff */
[-C--:B------:R-:W-:Y:S01]  /*149a0*/  FMUL.FTZ R13, R13, R46.reuse ;  /* 0x0000002e0d0d7220 */ /* 0x080fe20000410000 */
[C---:B------:R-:W-:Y:S01]  /*149b0*/  FFMA.FTZ R21, R4.reuse, R46, -R15 ;  /* 0x0000002e04157223 */ /* 0x040fe2000001080f */
[----:B------:R-:W-:Y:S01]  /*149c0*/  HADD2.F32 R15, -RZ, R8.H0_H0 ;  /* 0x20000008ff0f7230 */ /* 0x000fe20000004100 */
[----:B------:R-:W-:Y:S01]  /*149d0*/  F2FP.F16.E4M3.UNPACK_B R59, R59 ;  /* 0x0000003bff3b723e */ /* 0x000fe200020006ff */
[----:B------:R-:W-:Y:S02]  /*149e0*/  HADD2.F32 R6, -RZ, R35.H0_H0 ;  /* 0x20000023ff067230 */ /* 0x000fe40000004100 */
[----:B------:R-:W-:Y:S01]  /*149f0*/  FFMA.FTZ R33, R4, R54, R13 ;  /* 0x0000003604217223 */ /* 0x000fe2000001000d */
[----:B------:R-:W-:Y:S01]  /*14a00*/  HADD2.F32 R13, -RZ, R7.H0_H0 ;  /* 0x20000007ff0d7230 */ /* 0x000fe20000004100 */
[----:B------:R-:W-:Y:S01]  /*14a10*/  F2FP.F16.E4M3.UNPACK_B R51, R51 ;  /* 0x00000033ff33723e */ /* 0x000fe200020006ff */
[----:B------:R-:W-:-:S02]  /*14a20*/  HADD2.F32 R4, -RZ, R20.H0_H0 ;  /* 0x20000014ff047230 */ /* 0x000fc40000004100 */
[C---:B------:R-:W-:Y:S01]  /*14a30*/  FMUL.FTZ R49, R6.reuse, R15 ;  /* 0x0000000f06317220 */ /* 0x040fe20000410000 */
[----:B------:R-:W-:Y:S02]  /*14a40*/  HADD2.F32 R8, -RZ, R8.H1_H1 ;  /* 0x30000008ff087230 */ /* 0x000fe40000004100 */
[-C--:B------:R-:W-:Y:S01]  /*14a50*/  FMUL.FTZ R53, R6, R13.reuse ;  /* 0x0000000d06357220 */ /* 0x080fe20000410000 */
[----:B------:R-:W-:Y:S02]  /*14a60*/  HADD2.F32 R35, -RZ, R35.H1_H1 ;  /* 0x30000023ff237230 */ /* 0x000fe40000004100 */
[C---:B------:R-:W-:Y:S01]  /*14a70*/  FFMA.FTZ R49, R4.reuse, R13, -R49 ;  /* 0x0000000d04317223 */ /* 0x040fe20000010831 */
[----:B------:R-:W-:Y:S02]  /*14a80*/  HADD2.F32 R7, -RZ, R7.H1_H1 ;  /* 0x30000007ff077230 */ /* 0x000fe40000004100 */
[----:B------:R-:W-:Y:S01]  /*14a90*/  FFMA.FTZ R53, R4, R15, R53 ;  /* 0x0000000f04357223 */ /* 0x000fe20000010035 */
[----:B------:R-:W-:-:S02]  /*14aa0*/  HADD2.F32 R20, -RZ, R20.H1_H1 ;  /* 0x30000014ff147230 */ /* 0x000fc40000004100 */
[CC--:B------:R-:W-:Y:S01]  /*14ab0*/  FMUL.FTZ R13, R35.reuse, R8.reuse ;  /* 0x00000008230d7220 */ /* 0x0c0fe20000410000 */
[--C-:B------:R-:W-:Y:S02]  /*14ac0*/  HADD2.F32 R6, -RZ, R34.reuse.H0_H0 ;  /* 0x20000022ff067230 */ /* 0x100fe40000004100 */
[-C--:B------:R-:W-:Y:S01]  /*14ad0*/  FMUL.FTZ R35, R35, R7.reuse ;  /* 0x0000000723237220 */ /* 0x080fe20000410000 */
[----:B------:R-:W-:Y:S02]  /*14ae0*/  HADD2.F32 R34, -RZ, R34.H1_H1 ;  /* 0x30000022ff227230 */ /* 0x000fe40000004100 */
[C---:B------:R-:W-:Y:S01]  /*14af0*/  FFMA.FTZ R32, R20.reuse, R7, -R13 ;  /* 0x0000000714207223 */ /* 0x040fe2000001080d */
[----:B------:R-:W-:Y:S02]  /*14b00*/  HADD2.F32 R13, -RZ, R59.H0_H0 ;  /* 0x2000003bff0d7230 */ /* 0x000fe40000004100 */
[----:B------:R-:W-:Y:S01]  /*14b10*/  FFMA.FTZ R46, R20, R8, R35 ;  /* 0x00000008142e7223 */ /* 0x000fe20000010023 */
[----:B------:R-:W-:Y:S01]  /*14b20*/  HADD2.F32 R7, -RZ, R51.H0_H0 ;  /* 0x20000033ff077230 */ /* 0x000fe20000004100 */
[----:B------:R-:W-:Y:S01]  /*14b30*/  F2FP.SATFINITE.E4M3.F32.PACK_AB_MERGE_C R52, R57, R52, RZ ;  /* 0x000000343934723e */ /* 0x000fe200048070ff */
[----:B------:R-:W-:-:S02]  /*14b40*/  HADD2.F32 R59, -RZ, R59.H1_H1 ;  /* 0x3000003bff3b7230 */ /* 0x000fc40000004100 */
[C---:B------:R-:W-:Y:S01]  /*14b50*/  FMUL.FTZ R15, R6.reuse, R13 ;  /* 0x0000000d060f7220 */ /* 0x040fe20000410000 */
[----:B------:R-:W-:Y:S02]  /*14b60*/  HADD2.F32 R51, -RZ, R51.H1_H1 ;  /* 0x30000033ff337230 */ /* 0x000fe40000004100 */
[----:B------:R-:W-:Y:S01]  /*14b70*/  FMUL.FTZ R8, R6, R7 ;  /* 0x0000000706087220 */ /* 0x000fe20000410000 */
[--C-:B------:R-:W-:Y:S02]  /*14b80*/  HADD2.F32 R4, -RZ, R11.reuse.H0_H0 ;  /* 0x2000000bff047230 */ /* 0x100fe40000004100 */
[C---:B------:R-:W-:Y:S01]  /*14b90*/  FMUL.FTZ R20, R34.reuse, R59 ;  /* 0x0000003b22147220 */ /* 0x040fe20000410000 */
[----:B------:R-:W-:Y:S02]  /*14ba0*/  HADD2.F32 R11, -RZ, R11.H1_H1 ;  /* 0x3000000bff0b7230 */ /* 0x000fe40000004100 */
[----:B------:R-:W-:Y:S01]  /*14bb0*/  FMUL.FTZ R34, R34, R51 ;  /* 0x0000003322227220 */ /* 0x000fe20000410000 */
[----:B------:R-:W-:Y:S01]  /*14bc0*/  F2FP.SATFINITE.E4M3.F32.PACK_AB_MERGE_C R32, R32, R49, RZ ;  /* 0x000000312020723e */ /* 0x000fe200048070ff */
        /* <DEDUP_REMOVED lines=8> */
[----:B------:R-:W-:Y:S02]  /*14c50*/  F2FP.SATFINITE.E4M3.F32.PACK_AB_MERGE_C R46, R46, R53, RZ ;  /* 0x000000352e2e723e */ /* 0x000fe400048070ff */
[----:B------:R-:W-:Y:S02]  /*14c60*/  F2FP.SATFINITE.E4M3.F32.PACK_AB_MERGE_C R5, R56, R5, R60 ;  /* 0x000000053805723e */ /* 0x000fe4000480703c */
[----:B------:R-:W-:-:S02]  /*14c70*/  F2FP.SATFINITE.E4M3.F32.PACK_AB_MERGE_C R7, R48, R63, R7 ;  /* 0x0000003f3007723e */ /* 0x000fc40004807007 */
[----:B------:R-:W-:Y:S02]  /*14c80*/  F2FP.SATFINITE.E4M3.F32.PACK_AB_MERGE_C R4, R21, R12, R4 ;  /* 0x0000000c1504723e */ /* 0x000fe40004807004 */
[----:B------:R-:W-:Y:S02]  /*14c90*/  F2FP.SATFINITE.E4M3.F32.PACK_AB_MERGE_C R8, R33, R10, R8 ;  /* 0x0000000a2108723e */ /* 0x000fe40004807008 */
[----:B------:R-:W-:Y:S02]  /*14ca0*/  F2FP.SATFINITE.E4M3.F32.PACK_AB_MERGE_C R6, R51, R6, R32 ;  /* 0x000000063306723e */ /* 0x000fe40004807020 */
[----:B------:R-:W-:Y:S02]  /*14cb0*/  F2FP.SATFINITE.E4M3.F32.PACK_AB_MERGE_C R9, R58, R9, R52 ;  /* 0x000000093a09723e */ /* 0x000fe40004807034 */
[----:B------:R-:W-:Y:S01]  /*14cc0*/  F2FP.SATFINITE.E4M3.F32.PACK_AB_MERGE_C R11, R62, R55, R11 ;  /* 0x000000373e0b723e */ /* 0x000fe2000480700b */
[----:B------:R2:W-:Y:S01]  /*14cd0*/  STS.128 [R218+0x14400], R4 ;  /* 0x01440004da007388 */ /* 0x0005e20000000c00 */
[----:B------:R-:W-:-:S05]  /*14ce0*/  F2FP.SATFINITE.E4M3.F32.PACK_AB_MERGE_C R10, R34, R13, R46 ;  /* 0x0000000d220a723e */ /* 0x000fca000480702e */
[----:B------:R2:W-:Y:S02]  /*14cf0*/  STS.128 [R0+0x14400], R8 ;  /* 0x0144000800007388 */ /* 0x0005e40000000c00 */
.L_x_563:
[----:B------:R-:W-:Y:S05]  /*14d00*/  BSYNC B1 ;  /* 0x0000000000017941 */ /* 0x000fea0003800000 */
.L_x_562:
[----:B------:R-:W-:Y:S04]  /*14d10*/  BSSY B1, `(.L_x_564) ;  /* 0x0000100000017945 */ /* 0x000fe80003800000 */
[----:B------:R-:W-:Y:S05]  /*14d20*/  @P1 BRA `(.L_x_565) ;  /* 0x0000000c00f81947 */ /* 0x000fea0003800000 */
[----:B--2--5:R-:W-:Y:S02]  /*14d30*/  SHF.R.U32.HI R0, RZ, 0x8, R36 ;  /* 0x00000008ff007819 */ /* 0x024fe40000011624 */
[----:B------:R-:W-:Y:S02]  /*14d40*/  LOP3.LUT R5, R36, 0xff, RZ, 0xc0, !PT ;  /* 0x000000ff24057812 */ /* 0x000fe400078ec0ff */
[----:B------:R-:W-:Y:S02]  /*14d50*/  LOP3.LUT R4, R0, 0xff, RZ, 0xc0, !PT ;  /* 0x000000ff00047812 */ /* 0x000fe400078ec0ff */
[----:B------:R-:W-:Y:S02]  /*14d60*/  LEA.HI R0, R3, R222, RZ, 0x1c ;  /* 0x000000de03007211 */ /* 0x000fe400078fe0ff */
[----:B------:R-:W-:Y:S02]  /*14d70*/  PRMT R13, R4, 0x7604, R5 ;  /* 0x00007604040d7816 */ /* 0x000fe40000000005 */
[----:B------:R-:W-:-:S02]  /*14d80*/  SHF.R.S32.HI R5, RZ, 0x1f, R0 ;  /* 0x0000001fff057819 */ /* 0x000fc40000011400 */
[----:B------:R-:W-:Y:S02]  /*14d90*/  SHF.R.U32.HI R8, RZ, 0x8, R39 ;  /* 0x00000008ff087819 */ /* 0x000fe40000011627 */
[----:B------:R-:W-:Y:S01]  /*14da0*/  LEA.HI R4, R5, R0, RZ, 0x2 ;  /* 0x0000000005047211 */ /* 0x000fe200078f10ff */
[----:B------:R-:W-:Y:S01]  /*14db0*/  IMAD.SHL.U32 R5, R0, 0x10, RZ ;  /* 0x0000001000057824 */ /* 0x000fe200078e00ff */
[----:B------:R-:W-:Y:S02]  /*14dc0*/  LOP3.LUT R9, R39, 0xff, RZ, 0xc0, !PT ;  /* 0x000000ff27097812 */ /* 0x000fe400078ec0ff */
[----:B------:R-:W-:Y:S02]  /*14dd0*/  SHF.L.U32 R4, R4, 0xb, RZ ;  /* 0x0000000b04047819 */ /* 0x000fe400000006ff */
[----:B------:R-:W-:Y:S02]  /*14de0*/  LOP3.LUT R0, R172, 0x30, R5, 0xf8, !PT ;  /* 0x00000030ac007812 */ /* 0x000fe400078ef805 */
[----:B------:R-:W-:-:S02]  /*14df0*/  LOP3.LUT R8, R8, 0xff, RZ, 0xc0, !PT ;  /* 0x000000ff08087812 */ /* 0x000fc400078ec0ff */
[----:B------:R-:W-:Y:S02]  /*14e00*/  SHF.R.U32.HI R10, RZ, 0x8, R24 ;  /* 0x00000008ff0a7819 */ /* 0x000fe40000011618 */
[----:B------:R-:W-:Y:S02]  /*14e10*/  LOP3.LUT R0, R0, R173, RZ, 0x3c, !PT ;  /* 0x000000ad00007212 */ /* 0x000fe400078e3cff */
[----:B------:R-:W-:Y:S02]  /*14e20*/  LOP3.LUT R5, R4, 0xffffe000, RZ, 0xc0, !PT ;  /* 0xffffe00004057812 */ /* 0x000fe400078ec0ff */
[----:B------:R-:W-:Y:S02]  /*14e30*/  PRMT R33, R8, 0x7604, R9 ;  /* 0x0000760408217816 */ /* 0x000fe40000000009 */
[----:B------:R-:W-:Y:S02]  /*14e40*/  SHF.R.U32.HI R6, RZ, 0x8, R37 ;  /* 0x00000008ff067819 */ /* 0x000fe40000011625 */
[----:B------:R-:W-:-:S02]  /*14e50*/  LOP3.LUT R11, R24, 0xff, RZ, 0xc0, !PT ;  /* 0x000000ff180b7812 */ /* 0x000fc400078ec0ff */
[----:B------:R-:W-:Y:S02]  /*14e60*/  LOP3.LUT R10, R10, 0xff, RZ, 0xc0, !PT ;  /* 0x000000ff0a0a7812 */ /* 0x000fe400078ec0ff */
[----:B------:R-:W-:Y:S02]  /*14e70*/  IADD3 R9, R0, R174, R5 ;  /* 0x000000ae00097210 */ /* 0x000fe40007ffe005 */
[----:B------:R-:W-:Y:S02]  /*14e80*/  SHF.R.U32.HI R0, RZ, 0x8, R25 ;  /* 0x00000008ff007819 */ /* 0x000fe40000011619 */
[----:B------:R-:W-:Y:S02]  /*14e90*/  LOP3.LUT R7, R37, 0xff, RZ, 0xc0, !PT ;  /* 0x000000ff25077812 */ /* 0x000fe400078ec0ff */
[----:B------:R-:W-:Y:S02]  /*14ea0*/  LOP3.LUT R6, R6, 0xff, RZ, 0xc0, !PT ;  /* 0x000000ff06067812 */ /* 0x000fe400078ec0ff */
[----:B------:R-:W-:-:S02]  /*14eb0*/  PRMT R35, R10, 0x7604, R11 ;  /* 0x000076040a237816 */ /* 0x000fc4000000000b */
[----:B------:R-:W-:Y:S02]  /*14ec0*/  LOP3.LUT R11, R25, 0xff, RZ, 0xc0, !PT ;  /* 0x000000ff190b7812 */ /* 0x000fe400078ec0ff */
[----:B------:R-:W-:Y:S02]  /*14ed0*/  SHF.R.U32.HI R8, RZ, 0x8, R26 ;  /* 0x00000008ff087819 */ /* 0x000fe4000001161a */
[----:B------:R-:W-:Y:S02]  /*14ee0*/  SHF.R.U32.HI R10, RZ, 0x8, R27 ;  /* 0x00000008ff0a7819 */ /* 0x000fe4000001161b */
[----:B------:R-:W-:Y:S02]  /*14ef0*/  LOP3.LUT R0, R0, 0xff, RZ, 0xc0, !PT ;  /* 0x000000ff00007812 */ /* 0x000fe400078ec0ff */
[----:B------:R-:W-:Y:S02]  /*14f00*/  PRMT R15, R6, 0x7604, R7 ;  /* 0x00007604060f7816 */ /* 0x000fe40000000007 */
[----:B------:R-:W-:-:S02]  /*14f10*/  SHF.R.U32.HI R6, RZ, 0x8, R38 ;  /* 0x00000008ff067819 */ /* 0x000fc40000011626 */
[----:B------:R-:W-:Y:S02]  /*14f20*/  LOP3.LUT R8, R8, 0xff, RZ, 0xc0, !PT ;  /* 0x000000ff08087812 */ /* 0x000fe400078ec0ff */
[----:B------:R-:W-:Y:S02]  /*14f30*/  LOP3.LUT R10, R10, 0xff, RZ, 0xc0, !PT ;  /* 0x000000ff0a0a7812 */ /* 0x000fe400078ec0ff */
[----:B------:R-:W-:Y:S01]  /*14f40*/  PRMT R45, R0, 0x7604, R11 ;  /* 0x00007604002d7816 */ /* 0x000fe2000000000b */
[----:B------:R-:W-:Y:S01]  /*14f50*/  IMAD.IADD R0, R18, 0x1, R9 ;  /* 0x0000000112007824 */ /* 0x000fe200078e0209 */
[----:B------:R-:W-:Y:S02]  /*14f60*/  LOP3.LUT R47, R26, 0xff, RZ, 0xc0, !PT ;  /* 0x000000ff1a2f7812 */ /* 0x000fe400078ec0ff */
[----:B------:R-:W-:Y:S02]  /*14f70*/  LOP3.LUT R49, R27, 0xff, RZ, 0xc0, !PT ;  /* 0x000000ff1b317812 */ /* 0x000fe400078ec0ff */
[----:B------:R-:W-:-:S02]  /*14f80*/  LOP3.LUT R7, R38, 0xff, RZ, 0xc0, !PT ;  /* 0x000000ff26077812 */ /* 0x000fc400078ec0ff */
[----:B------:R-:W-:Y:S02]  /*14f90*/  LOP3.LUT R6, R6, 0xff, RZ, 0xc0, !PT ;  /* 0x000000ff06067812 */ /* 0x000fe400078ec0ff */
[----:B------:R-:W-:Y:S02]  /*14fa0*/  PRMT R47, R8, 0x7604, R47 ;  /* 0x00007604082f7816 */ /* 0x000fe4000000002f */
[----:B------:R-:W-:Y:S02]  /*14fb0*/  PRMT R49, R10, 0x7604, R49 ;  /* 0x000076040a317816 */ /* 0x000fe40000000031 */
[----:B------:R-:W2:Y:S01]  /*14fc0*/  LDS.128 R8, [R0+0x14400] ;  /* 0x0144000000087984 */ /* 0x000ea20000000c00 */
[----:B------:R-:W-:Y:S02]  /*14fd0*/  PRMT R21, R6, 0x7604, R7 ;  /* 0x0000760406157816 */ /* 0x000fe40000000007 */
[----:B------:R-:W-:Y:S01]  /*14fe0*/  SHF.R.U32.HI R14, RZ, 0x10, R37 ;  /* 0x00000010ff0e7819 */ /* 0x000fe20000011625 */
[----:B------:R-:W3:Y:S01]  /*14ff0*/  LDS.128 R4, [R217+0x14400] ;  /* 0x01440000d9047984 */ /* 0x000ee20000000c00 */
[----:B------:R-:W-:-:S02]  /*15000*/  SHF.R.U32.HI R32, RZ, 0x10, R39 ;  /* 0x00000010ff207819 */ /* 0x000fc40000011627 */
[----:B------:R-:W-:Y:S02]  /*15010*/  SHF.R.U32.HI R12, RZ, 0x10, R36 ;  /* 0x00000010ff0c7819 */ /* 0x000fe40000011624 */
[----:B------:R-:W-:Y:S02]  /*15020*/  LOP3.LUT R14, R14, 0xff, RZ, 0xc0, !PT ;  /* 0x000000ff0e0e7812 */ /* 0x000fe400078ec0ff */
[----:B------:R-:W-:Y:S02]  /*15030*/  LOP3.LUT R32, R32, 0xff, RZ, 0xc0, !PT ;  /* 0x000000ff20207812 */ /* 0x000fe400078ec0ff */
[----:B------:R-:W-:Y:S02]  /*15040*/  LOP3.LUT R12, R12, 0xff, RZ, 0xc0, !PT ;  /* 0x000000ff0c0c7812 */ /* 0x000fe400078ec0ff */
[----:B------:R-:W-:Y:S02]  /*15050*/  PRMT R15, R14, 0x7054, R15 ;  /* 0x000070540e0f7816 */ /* 0x000fe4000000000f */
[----:B------:R-:W-:-:S02]  /*15060*/  SHF.R.U32.HI R14, RZ, 0x10, R25 ;  /* 0x00000010ff0e7819 */ /* 0x000fc40000011619 */
[----:B------:R-:W-:Y:S02]  /*15070*/  SHF.R.U32.HI R20, RZ, 0x10, R38 ;  /* 0x00000010ff147819 */ /* 0x000fe40000011626 */
[----:B------:R-:W-:Y:S02]  /*15080*/  PRMT R33, R32, 0x7054, R33 ;  /* 0x0000705420217816 */ /* 0x000fe40000000021 */
[----:B------:R-:W-:Y:S02]  /*15090*/  PRMT R13, R12, 0x7054, R13 ;  /* 0x000070540c0d7816 */ /* 0x000fe4000000000d */
[----:B------:R-:W-:Y:S02]  /*150a0*/  SHF.R.U32.HI R32, RZ, 0x10, R27 ;  /* 0x00000010ff207819 */ /* 0x000fe4000001161b */
[----:B------:R-:W-:Y:S02]  /*150b0*/  SHF.R.U32.HI R12, RZ, 0x10, R24 ;  /* 0x00000010ff0c7819 */ /* 0x000fe40000011618 */
[----:B------:R-:W-:-:S02]  /*150c0*/  LOP3.LUT R14, R14, 0xff, RZ, 0xc0, !PT ;  /* 0x000000ff0e0e7812 */ /* 0x000fc400078ec0ff */
[----:B------:R-:W-:Y:S02]  /*150d0*/  LOP3.LUT R20, R20, 0xff, RZ, 0xc0, !PT ;  /* 0x000000ff14147812 */ /* 0x000fe400078ec0ff */
[----:B------:R-:W-:Y:S02]  /*150e0*/  LOP3.LUT R32, R32, 0xff, RZ, 0xc0, !PT ;  /* 0x000000ff20207812 */ /* 0x000fe400078ec0ff */
[----:B------:R-:W-:Y:S02]  /*150f0*/  LOP3.LUT R12, R12, 0xff, RZ, 0xc0, !PT ;  /* 0x000000ff0c0c7812 */ /* 0x000fe400078ec0ff */
[----:B------:R-:W-:Y:S02]  /*15100*/  PRMT R45, R14, 0x7054, R45 ;  /* 0x000070540e2d7816 */ /* 0x000fe4000000002d */
[----:B------:R-:W-:Y:S02]  /*15110*/  PRMT R21, R20, 0x7054, R21 ;  /* 0x0000705414157816 */ /* 0x000fe40000000015 */
[----:B------:R-:W-:-:S02]  /*15120*/  PRMT R49, R32, 0x7054, R49 ;  /* 0x0000705420317816 */ /* 0x000fc40000000031 */
[----:B------:R-:W-:Y:S02]  /*15130*/  PRMT R35, R12, 0x7054, R35 ;  /* 0x000070540c237816 */ /* 0x000fe40000000023 */
[----:B------:R-:W-:Y:S02]  /*15140*/  LOP3.LUT R32, R13, 0xff000000, R36, 0xf8, !PT ;  /* 0xff0000000d207812 */ /* 0x000fe400078ef824 */
[----:B------:R-:W-:Y:S02]  /*15150*/  LOP3.LUT R36, R15, 0xff000000, R37, 0xf8, !PT ;  /* 0xff0000000f247812 */ /* 0x000fe400078ef825 */
[----:B------:R-:W-:Y:S02]  /*15160*/  LOP3.LUT R45, R45, 0xff000000, R25, 0xf8, !PT ;  /* 0xff0000002d2d7812 */ /* 0x000fe400078ef819 */
[----:B------:R-:W-:Y:S02]  /*15170*/  SHF.R.U32.HI R20, RZ, 0x10, R26 ;  /* 0x00000010ff147819 */ /* 0x000fe4000001161a */
[----:B------:R-:W-:-:S02]  /*15180*/  LOP3.LUT R37, R21, 0xff000000, R38, 0xf8, !PT ;  /* 0xff00000015257812 */ /* 0x000fc400078ef826 */
[----:B------:R-:W-:Y:S02]  /*15190*/  LOP3.LUT R38, R33, 0xff000000, R39, 0xf8, !PT ;  /* 0xff00000021267812 */ /* 0x000fe400078ef827 */
[----:B------:R-:W-:Y:S02]  /*151a0*/  LOP3.LUT R39, R35, 0xff000000, R24, 0xf8, !PT ;  /* 0xff00000023277812 */ /* 0x000fe400078ef818 */
[----:B------:R-:W-:Y:S02]  /*151b0*/  F2FP.F16.E4M3.UNPACK_B R35, R45 ;  /* 0x0000002dff23723e */ /* 0x000fe400020006ff */
[----:B--2---:R-:W-:Y:S02]  /*151c0*/  F2FP.F16.E4M3.UNPACK_B R21, R9 ;  /* 0x00000009ff15723e */ /* 0x004fe400020006ff */
[----:B------:R-:W-:Y:S01]  /*151d0*/  LOP3.LUT R20, R20, 0xff, RZ, 0xc0, !PT ;  /* 0x000000ff14147812 */ /* 0x000fe200078ec0ff */
[----:B------:R-:W-:Y:S01]  /*151e0*/  HADD2.F32 R44, -RZ, R35.H0_H0 ;  /* 0x20000023ff2c7230 */ /* 0x000fe20000004100 */
[----:B---3--:R-:W-:Y:S01]  /*151f0*/  F2FP.F16.E4M3.UNPACK_B R12, R5 ;  /* 0x00000005ff0c723e */ /* 0x008fe200020006ff */
[--C-:B------:R-:W-:Y:S01]  /*15200*/  HADD2.F32 R25, -RZ, R21.reuse.H0_H0 ;  /* 0x20000015ff197230 */ /* 0x100fe20000004100 */
[----:B------:R-:W-:Y:S01]  /*15210*/  F2FP.F16.E4M3.UNPACK_B R33, R36 ;  /* 0x00000024ff21723e */ /* 0x000fe200020006ff */
[----:B------:R-:W-:Y:S01]  /*15220*/  HADD2.F32 R21, -RZ, R21.H1_H1 ;  /* 0x30000015ff157230 */ /* 0x000fe20000004100 */
[----:B------:R-:W-:-:S02]  /*15230*/  PRMT R47, R20, 0x7054, R47 ;  /* 0x00007054142f7816 */ /* 0x000fc4000000002f */
[-C--:B------:R-:W-:Y:S01]  /*15240*/  F2FP.F16.E4M3.UNPACK_B R15, R7.reuse ;  /* 0x00000007ff0f723e */ /* 0x080fe200020006ff */
[--C-:B------:R-:W-:Y:S01]  /*15250*/  HADD2.F32 R34, -RZ, R33.reuse.H0_H0 ;  /* 0x20000021ff227230 */ /* 0x100fe20000004100 */
[----:B------:R-:W-:Y:S01]  /*15260*/  F2FP.F16.E4M3.UNPACK_B R20, R7.H1 ;  /* 0x00000007ff14723e */ /* 0x000fe200030006ff */
[----:B------:R-:W-:Y:S01]  /*15270*/  HADD2.F32 R33, -RZ, R33.H1_H1 ;  /* 0x30000021ff217230 */ /* 0x000fe20000004100 */
[-C--:B------:R-:W-:Y:S02]  /*15280*/  F2FP.F16.E4M3.UNPACK_B R7, R6.reuse ;  /* 0x00000006ff07723e */ /* 0x080fe400020006ff */
[----:B------:R-:W-:Y:S01]  /*15290*/  F2FP.F16.E4M3.UNPACK_B R14, R6.H1 ;  /* 0x00000006ff0e723e */ /* 0x000fe200030006ff */
[--C-:B------:R-:W-:Y:S01]  /*152a0*/  HADD2.F32 R6, -RZ, R12.reuse.H0_H0 ;  /* 0x2000000cff067230 */ /* 0x100fe20000004100 */
[----:B------:R-:W-:Y:S01]  /*152b0*/  LOP3.LUT R46, R47, 0xff000000, R26, 0xf8, !PT ;  /* 0xff0000002f2e7812 */ /* 0x000fe200078ef81a */
[C---:B------:R-:W-:Y:S01]  /*152c0*/  FMUL.FTZ R47, R25.reuse, R44 ;  /* 0x0000002c192f7220 */ /* 0x040fe20000410000 */
[----:B------:R-:W-:Y:S01]  /*152d0*/  F2FP.F16.E4M3.UNPACK_B R24, R9.H1 ;  /* 0x00000009ff18723e */ /* 0x000fe200030006ff */
[-C--:B------:R-:W-:Y:S01]  /*152e0*/  FMUL.FTZ R51, R25, R34.reuse ;  /* 0x0000002219337220 */ /* 0x080fe20000410000 */
[----:B------:R-:W-:Y:S01]  /*152f0*/  F2FP.F16.E4M3.UNPACK_B R45, R45.H1 ;  /* 0x0000002dff2d723e */ /* 0x000fe200030006ff */
[C---:B------:R-:W-:Y:S01]  /*15300*/  FFMA.FTZ R48, R6.reuse, R34, -R47 ;  /* 0x0000002206307223 */ /* 0x040fe2000001082f */
[----:B------:R-:W-:Y:S01]  /*15310*/  HADD2.F32 R34, -RZ, R35.H1_H1 ;  /* 0x30000023ff227230 */ /* 0x000fe20000004100 */
[----:B------:R-:W-:Y:S01]  /*15320*/  F2FP.F16.E4M3.UNPACK_B R36, R36.H1 ;  /* 0x00000024ff24723e */ /* 0x000fe200030006ff */
[----:B------:R-:W-:Y:S01]  /*15330*/  HADD2.F32 R12, -RZ, R12.H1_H1 ;  /* 0x3000000cff0c7230 */ /* 0x000fe20000004100 */
[----:B------:R-:W-:Y:S01]  /*15340*/  LOP3.LUT R49, R49, 0xff000000, R27, 0xf8, !PT ;  /* 0xff00000031317812 */ /* 0x000fe200078ef81b */
[----:B------:R-:W-:Y:S01]  /*15350*/  HADD2.F32 R47, -RZ, R45.H0_H0 ;  /* 0x2000002dff2f7230 */ /* 0x000fe20000004100 */
[-C--:B------:R-:W-:Y:S01]  /*15360*/  F2FP.F16.E4M3.UNPACK_B R26, R11.reuse ;  /* 0x0000000bff1a723e */ /* 0x080fe200020006ff */
[----:B------:R-:W-:Y:S01]  /*15370*/  HADD2.F32 R35, -RZ, R36.H0_H0 ;  /* 0x20000024ff237230 */ /* 0x000fe20000004100 */
[----:B------:R-:W-:Y:S01]  /*15380*/  F2FP.F16.E4M3.UNPACK_B R27, R11.H1 ;  /* 0x0000000bff1b723e */ /* 0x000fe200030006ff */
[C---:B------:R-:W-:Y:S01]  /*15390*/  FMUL.FTZ R53, R21.reuse, R34 ;  /* 0x0000002215357220 */ /* 0x040fe20000410000 */
[-C--:B------:R-:W-:Y:S01]  /*153a0*/  F2FP.F16.E4M3.UNPACK_B R11, R10.reuse ;  /* 0x0000000aff0b723e */ /* 0x080fe200020006ff */
[----:B------:R-:W-:Y:S01]  /*153b0*/  FMUL.FTZ R21, R21, R33 ;  /* 0x0000002115157220 */ /* 0x000fe20000410000 */
[----:B------:R-:W-:Y:S01]  /*153c0*/  F2FP.F16.E4M3.UNPACK_B R25, R10.H1 ;  /* 0x0000000aff19723e */ /* 0x000fe200030006ff */
[----:B------:R-:W-:Y:S01]  /*153d0*/  HADD2.F32 R10, -RZ, R24.H0_H0 ;  /* 0x20000018ff0a7230 */ /* 0x000fe20000004100 */
[----:B------:R-:W-:Y:S01]  /*153e0*/  F2FP.F16.E4M3.UNPACK_B R13, R5.H1 ;  /* 0x00000005ff0d723e */ /* 0x000fe200030006ff */
[----:B------:R-:W-:Y:S01]  /*153f0*/  FFMA.FTZ R51, R6, R44, R51 ;  /* 0x0000002c06337223 */ /* 0x000fe20000010033 */
[C---:B------:R-:W-:Y:S01]  /*15400*/  FFMA.FTZ R53, R12.reuse, R33, -R53 ;  /* 0x000000210c357223 */ /* 0x040fe20000010835 */
[----:B------:R-:W-:Y:S01]  /*15410*/  FFMA.FTZ R34, R12, R34, R21 ;  /* 0x000000220c227223 */ /* 0x000fe20000010015 */
[----:B------:R-:W-:Y:S01]  /*15420*/  FMUL.FTZ R55, R10, R47 ;  /* 0x0000002f0a377220 */ /* 0x000fe20000410000 */
[----:B------:R-:W-:-:S02]  /*15430*/  HADD2.F32 R6, -RZ, R13.H0_H0 ;  /* 0x2000000dff067230 */ /* 0x000fc40000004100 */
[----:B------:R-:W-:Y:S01]  /*15440*/  FMUL.FTZ R10, R10, R35 ;  /* 0x000000230a0a7220 */ /* 0x000fe20000410000 */
[----:B------:R-:W-:Y:S01]  /*15450*/  F2FP.F16.E4M3.UNPACK_B R33, R49 ;  /* 0x00000031ff21723e */ /* 0x000fe200020006ff */
[----:B------:R-:W-:Y:S01]  /*15460*/  HADD2.F32 R45, -RZ, R45.H1_H1 ;  /* 0x3000002dff2d7230 */ /* 0x000fe20000004100 */
[-C--:B------:R-:W-:Y:S01]  /*15470*/  F2FP.F16.E4M3.UNPACK_B R12, R38.reuse ;  /* 0x00000026ff0c723e */ /* 0x080fe200020006ff */
[C---:B------:R-:W-:Y:S01]  /*15480*/  FFMA.FTZ R55, R6.reuse, R35, -R55 ;  /* 0x0000002306377223 */ /* 0x040fe20000010837 */
[----:B------:R-:W-:Y:S01]  /*15490*/  FFMA.FTZ R47, R6, R47, R10 ;  /* 0x0000002f062f7223 */ /* 0x000fe2000001000a */
[----:B------:R-:W-:Y:S01]  /*154a0*/  HADD2.F32 R24, -RZ, R24.H1_H1 ;  /* 0x30000018ff187230 */ /* 0x000fe20000004100 */
[----:B------:R-:W-:Y:S01]  /*154b0*/  F2FP.F16.E4M3.UNPACK_B R49, R49.H1 ;  /* 0x00000031ff31723e */ /* 0x000fe200030006ff */
[----:B------:R-:W-:Y:S01]  /*154c0*/  HADD2.F32 R36, -RZ, R36.H1_H1 ;  /* 0x30000024ff247230 */ /* 0x000fe20000004100 */
[----:B------:R-:W-:Y:S01]  /*154d0*/  F2FP.F16.E4M3.UNPACK_B R38, R38.H1 ;  /* 0x00000026ff26723e */ /* 0x000fe200030006ff */
[----:B------:R-:W-:-:S02]  /*154e0*/  HADD2.F32 R35, -RZ, R33.H0_H0 ;  /* 0x20000021ff237230 */ /* 0x000fc40000004100 */
[C---:B------:R-:W-:Y:S01]  /*154f0*/  FMUL.FTZ R44, R24.reuse, R45 ;  /* 0x0000002d182c7220 */ /* 0x040fe20000410000 */
[----:B------:R-:W-:Y:S02]  /*15500*/  HADD2.F32 R10, -RZ, R26.H0_H0 ;  /* 0x2000001aff0a7230 */ /* 0x000fe40000004100 */
[----:B------:R-:W-:Y:S01]  /*15510*/  FMUL.FTZ R24, R24, R36 ;  /* 0x0000002418187220 */ /* 0x000fe20000410000 */
[----:B------:R-:W-:Y:S01]  /*15520*/  HADD2.F32 R21, -RZ, R12.H0_H0 ;  /* 0x2000000cff157230 */ /* 0x000fe20000004100 */
[----:B------:R-:W-:Y:S01]  /*15530*/  F2FP.F16.E4M3.UNPACK_B R9, R8 ;  /* 0x00000008ff09723e */ /* 0x000fe200020006ff */
[----:B------:R-:W-:Y:S02]  /*15540*/  HADD2.F32 R13, -RZ, R13.H1_H1 ;  /* 0x3000000dff0d7230 */ /* 0x000fe40000004100 */
[C---:B-1----:R-:W-:Y:S01]  /*15550*/  FMUL.FTZ R57, R10.reuse, R35 ;  /* 0x000000230a397220 */ /* 0x042fe20000410000 */
[----:B------:R-:W-:Y:S02]  /*15560*/  HADD2.F32 R6, -RZ, R15.H0_H0 ;  /* 0x2000000fff067230 */ /* 0x000fe40000004100 */
[----:B------:R-:W-:Y:S01]  /*15570*/  FMUL.FTZ R10, R10, R21 ;  /* 0x000000150a0a7220 */ /* 0x000fe20000410000 */
[----:B------:R-:W-:-:S02]  /*15580*/  HADD2.F32 R33, -RZ, R33.H1_H1 ;  /* 0x30000021ff217230 */ /* 0x000fc40000004100 */
[C---:B------:R-:W-:Y:S01]  /*15590*/  FFMA.FTZ R44, R13.reuse, R36, -R44 ;  /* 0x000000240d2c7223 */ /* 0x040fe2000001082c */
[----:B------:R-:W-:Y:S02]  /*155a0*/  HADD2.F32 R26, -RZ, R26.H1_H1 ;  /* 0x3000001aff1a7230 */ /* 0x000fe40000004100 */
[----:B------:R-:W-:Y:S01]  /*155b0*/  FFMA.FTZ R36, R13, R45, R24 ;  /* 0x0000002d0d247223 */ /* 0x000fe20000010018 */
[----:B------:R-:W-:Y:S02]  /*155c0*/  HADD2.F32 R12, -RZ, R12.H1_H1 ;  /* 0x3000000cff0c7230 */ /* 0x000fe40000004100 */
[C---:B------:R-:W-:Y:S01]  /*155d0*/  FFMA.FTZ R57, R6.reuse, R21, -R57 ;  /* 0x0000001506397223 */ /* 0x040fe20000010839 */
[----:B------:R-:W-:Y:S01]  /*155e0*/  FFMA.FTZ R45, R6, R35, R10 ;  /* 0x00000023062d7223 */ /* 0x000fe2000001000a */
[----:B------:R-:W-:Y:S02]  /*155f0*/  HADD2.F32 R15, -RZ, R15.H1_H1 ;  /* 0x3000000fff0f7230 */ /* 0x000fe40000004100 */
[----:B------:R-:W-:Y:S01]  /*15600*/  FMUL.FTZ R24, R26, R33 ;  /* 0x000000211a187220 */ /* 0x000fe20000410000 */
[----:B------:R-:W-:-:S02]  /*15610*/  HADD2.F32 R21, -RZ, R49.H0_H0 ;  /* 0x20000031ff157230 */ /* 0x000fc40000004100 */
[-C--:B------:R-:W-:Y:S01]  /*15620*/  FMUL.FTZ R26, R26, R12.reuse ;  /* 0x0000000c1a1a7220 */ /* 0x080fe20000410000 */
[----:B------:R-:W-:Y:S02]  /*15630*/  HADD2.F32 R10, -RZ, R27.H0_H0 ;  /* 0x2000001bff0a7230 */ /* 0x000fe40000004100 */
[C---:B------:R-:W-:Y:S01]  /*15640*/  FFMA.FTZ R54, R15.reuse, R12, -R24 ;  /* 0x0000000c0f367223 */ /* 0x040fe20000010818 */
[----:B------:R-:W-:Y:S02]  /*15650*/  HADD2.F32 R13, -RZ, R38.H0_H0 ;  /* 0x20000026ff0d7230 */ /* 0x000fe40000004100 */
[----:B------:R-:W-:Y:S01]  /*15660*/  FFMA.FTZ R56, R15, R33, R26 ;  /* 0x000000210f387223 */ /* 0x000fe2000001001a */
[----:B------:R-:W-:Y:S02]  /*15670*/  HADD2.F32 R6, -RZ, R20.H0_H0 ;  /* 0x20000014ff067230 */ /* 0x000fe40000004100 */
[C---:B------:R-:W-:Y:S01]  /*15680*/  FMUL.FTZ R35, R10.reuse, R21 ;  /* 0x000000150a237220 */ /* 0x040fe20000410000 */
[----:B------:R-:W-:Y:S01]  /*15690*/  F2FP.F16.E4M3.UNPACK_B R8, R8.H1 ;  /* 0x00000008ff08723e */ /* 0x000fe200030006ff */
[----:B------:R-:W-:Y:S01]  /*156a0*/  FMUL.FTZ R10, R10, R13 ;  /* 0x0000000d0a0a7220 */ /* 0x000fe20000410000 */
[----:B------:R-:W-:Y:S01]  /*156b0*/  F2FP.F16.E4M3.UNPACK_B R15, R39.H1 ;  /* 0x00000027ff0f723e */ /* 0x000fe200030006ff */
[----:B------:R-:W-:Y:S01]  /*156c0*/  HADD2.F32 R38, -RZ, R38.H1_H1 ;  /* 0x30000026ff267230 */ /* 0x000fe20000004100 */
[----:B------:R-:W-:Y:S01]  /*156d0*/  F2FP.F16.E4M3.UNPACK_B R12, R32.H1 ;  /* 0x00000020ff0c723e */ /* 0x000fe200030006ff */
[----:B------:R-:W-:Y:S01]  /*156e0*/  FFMA.FTZ R59, R6, R21, R10 ;  /* 0x00000015063b7223 */ /* 0x000fe2000001000a */
[-C--:B------:R-:W-:Y:S01]  /*156f0*/  F2FP.F16.E4M3.UNPACK_B R5, R4.reuse ;  /* 0x00000004ff05723e */ /* 0x080fe200020006ff */
[----:B------:R-:W-:Y:S01]  /*15700*/  HADD2.F32 R49, -RZ, R49.H1_H1 ;  /* 0x30000031ff317230 */ /* 0x000fe20000004100 */
[----:B------:R-:W-:Y:S01]  /*15710*/  F2FP.F16.E4M3.UNPACK_B R4, R4.H1 ;  /* 0x00000004ff04723e */ /* 0x000fe200030006ff */
[----:B------:R-:W-:-:S02]  /*15720*/  HADD2.F32 R27, -RZ, R27.H1_H1 ;  /* 0x3000001bff1b7230 */ /* 0x000fc40000004100 */
[----:B------:R-:W-:Y:S01]  /*15730*/  FFMA.FTZ R58, R6, R13, -R35 ;  /* 0x0000000d063a7223 */ /* 0x000fe20000010823 */
[----:B------:R-:W-:Y:S01]  /*15740*/  HADD2.F32 R21, -RZ, R15.H0_H0 ;  /* 0x2000000fff157230 */ /* 0x000fe20000004100 */
[----:B------:R-:W-:Y:S01]  /*15750*/  F2FP.F16.E4M3.UNPACK_B R39, R39 ;  /* 0x00000027ff27723e */ /* 0x000fe200020006ff */
[----:B------:R-:W-:Y:S02]  /*15760*/  HADD2.F32 R10, -RZ, R8.H0_H0 ;  /* 0x20000008ff0a7230 */ /* 0x000fe40000004100 */
[C---:B------:R-:W-:Y:S01]  /*15770*/  FMUL.FTZ R33, R27.reuse, R49 ;  /* 0x000000311b217220 */ /* 0x040fe20000410000 */
[----:B------:R-:W-:Y:S02]  /*15780*/  HADD2.F32 R13, -RZ, R12.H0_H0 ;  /* 0x2000000cff0d7230 */ /* 0x000fe40000004100 */
[----:B------:R-:W-:Y:S01]  /*15790*/  FMUL.FTZ R24, R27, R38 ;  /* 0x000000261b187220 */ /* 0x000fe20000410000 */
[----:B------:R-:W-:Y:S02]  /*157a0*/  HADD2.F32 R20, -RZ, R20.H1_H1 ;  /* 0x30000014ff147230 */ /* 0x000fe40000004100 */
[----:B------:R-:W-:Y:S01]  /*157b0*/  FMUL.FTZ R27, R10, R21 ;  /* 0x000000150a1b7220 */ /* 0x000fe20000410000 */
[----:B------:R-:W-:-:S02]  /*157c0*/  HADD2.F32 R6, -RZ, R4.H0_H0 ;  /* 0x20000004ff067230 */ /* 0x000fc40000004100 */
[----:B------:R-:W-:Y:S01]  /*157d0*/  FMUL.FTZ R10, R10, R13 ;  /* 0x0000000d0a0a7220 */ /* 0x000fe20000410000 */
[----:B------:R-:W-:Y:S02]  /*157e0*/  HADD2.F32 R8, -RZ, R8.H1_H1 ;  /* 0x30000008ff087230 */ /* 0x000fe40000004100 */
[C---:B------:R-:W-:Y:S01]  /*157f0*/  FFMA.FTZ R60, R20.reuse, R49, R24 ;  /* 0x00000031143c7223 */ /* 0x040fe20000010018 */
[----:B------:R-:W-:Y:S01]  /*15800*/  FFMA.FTZ R61, R20, R38, -R33 ;  /* 0x00000026143d7223 */ /* 0x000fe20000010821 */
[C---:B------:R-:W-:Y:S01]  /*15810*/  FFMA.FTZ R24, R6.reuse, R21, R10 ;  /* 0x0000001506187223 */ /* 0x040fe2000001000a */
[----:B------:R-:W-:Y:S02]  /*15820*/  HADD2.F32 R21, -RZ, R15.H1_H1 ;  /* 0x3000000fff157230 */ /* 0x000fe40000004100 */
[----:B------:R-:W-:Y:S01]  /*15830*/  FFMA.FTZ R20, R6, R13, -R27 ;  /* 0x0000000d06147223 */ /* 0x000fe2000001081b */
[----:B------:R-:W-:Y:S01]  /*15840*/  HADD2.F32 R13, -RZ, R12.H1_H1 ;  /* 0x3000000cff0d7230 */ /* 0x000fe20000004100 */
[----:B------:R-:W-:Y:S01]  /*15850*/  F2FP.F16.E4M3.UNPACK_B R32, R32 ;  /* 0x00000020ff20723e */ /* 0x000fe200020006ff */
[----:B------:R-:W-:-:S02]  /*15860*/  HADD2.F32 R4, -RZ, R4.H1_H1 ;  /* 0x30000004ff047230 */ /* 0x000fc40000004100 */
[C---:B------:R-:W-:Y:S01]  /*15870*/  FMUL.FTZ R27, R8.reuse, R21 ;  /* 0x00000015081b7220 */ /* 0x040fe20000410000 */
[----:B------:R-:W-:Y:S02]  /*15880*/  HADD2.F32 R15, -RZ, R39.H0_H0 ;  /* 0x20000027ff0f7230 */ /* 0x000fe40000004100 */
[-C--:B------:R-:W-:Y:S01]  /*15890*/  FMUL.FTZ R8, R8, R13.reuse ;  /* 0x0000000d08087220 */ /* 0x080fe20000410000 */
[----:B------:R-:W-:Y:S02]  /*158a0*/  HADD2.F32 R6, -RZ, R9.H0_H0 ;  /* 0x20000009ff067230 */ /* 0x000fe40000004100 */
[C---:B------:R-:W-:Y:S01]  /*158b0*/  FFMA.FTZ R33, R4.reuse, R13, -R27 ;  /* 0x0000000d04217223 */ /* 0x040fe2000001081b */
[----:B------:R-:W-:Y:S02]  /*158c0*/  HADD2.F32 R13, -RZ, R32.H0_H0 ;  /* 0x20000020ff0d7230 */ /* 0x000fe40000004100 */
[----:B------:R-:W-:Y:S01]  /*158d0*/  FFMA.FTZ R35, R4, R21, R8 ;  /* 0x0000001504237223 */ /* 0x000fe20000010008 */
[----:B------:R-:W-:-:S02]  /*158e0*/  HADD2.F32 R8, -RZ, R39.H1_H1 ;  /* 0x30000027ff087230 */ /* 0x000fc40000004100 */
[C---:B------:R-:W-:Y:S01]  /*158f0*/  FMUL.FTZ R21, R6.reuse, R15 ;  /* 0x0000000f06157220 */ /* 0x040fe20000410000 */
[----:B------:R-:W-:Y:S02]  /*15900*/  HADD2.F32 R9, -RZ, R9.H1_H1 ;  /* 0x30000009ff097230 */ /* 0x000fe40000004100 */
[-C--:B------:R-:W-:Y:S01]  /*15910*/  FMUL.FTZ R27, R6, R13.reuse ;  /* 0x0000000d061b7220 */ /* 0x080fe20000410000 */
[--C-:B------:R-:W-:Y:S01]  /*15920*/  HADD2.F32 R4, -RZ, R5.reuse.H0_H0 ;  /* 0x20000005ff047230 */ /* 0x100fe20000004100 */
[----:B------:R-:W-:Y:S01]  /*15930*/  F2FP.F16.E4M3.UNPACK_B R10, R46.H1 ;  /* 0x0000002eff0a723e */ /* 0x000fe200030006ff */
[----:B------:R-:W-:Y:S02]  /*15940*/  HADD2.F32 R32, -RZ, R32.H1_H1 ;  /* 0x30000020ff207230 */ /* 0x000fe40000004100 */
[C---:B------:R-:W-:Y:S01]  /*15950*/  FMUL.FTZ R6, R9.reuse, R8 ;  /* 0x0000000809067220 */ /* 0x040fe20000410000 */
[----:B------:R-:W-:Y:S02]  /*15960*/  HADD2.F32 R5, -RZ, R5.H1_H1 ;  /* 0x30000005ff057230 */ /* 0x000fe40000004100 */
[C---:B------:R-:W-:Y:S01]  /*15970*/  FFMA.FTZ R21, R4.reuse, R13, -R21 ;  /* 0x0000000d04157223 */ /* 0x040fe20000010815 */
[----:B------:R-:W-:Y:S01]  /*15980*/  FFMA.FTZ R27, R4, R15, R27 ;  /* 0x0000000f041b7223 */ /* 0x000fe2000001001b */
[----:B------:R-:W-:Y:S01]  /*15990*/  F2FP.F16.E4M3.UNPACK_B R4, R37.H1 ;  /* 0x00000025ff04723e */ /* 0x000fe200030006ff */
[-C--:B------:R-:W-:Y:S01]  /*159a0*/  FMUL.FTZ R13, R9, R32.reuse ;  /* 0x00000020090d7220 */ /* 0x080fe20000410000 */
[----:B------:R-:W-:Y:S01]  /*159b0*/  FFMA.FTZ R32, R5, R32, -R6 ;  /* 0x0000002005207223 */ /* 0x000fe20000010806 */
[----:B------:R-:W-:Y:S01]  /*159c0*/  HADD2.F32 R9, -RZ, R10.H0_H0 ;  /* 0x2000000aff097230 */ /* 0x000fe20000004100 */
[----:B------:R-:W-:Y:S01]  /*159d0*/  F2FP.F16.E4M3.UNPACK_B R46, R46 ;  /* 0x0000002eff2e723e */ /* 0x000fe200020006ff */
[----:B------:R-:W-:-:S02]  /*159e0*/  HADD2.F32 R6, -RZ, R25.H0_H0 ;  /* 0x20000019ff067230 */ /* 0x000fc40000004100 */
[----:B------:R-:W-:Y:S01]  /*159f0*/  FFMA.FTZ R12, R5, R8, R13 ;  /* 0x00000008050c7223 */ /* 0x000fe2000001000d */
[--C-:B------:R-:W-:Y:S01]  /*15a00*/  HADD2.F32 R5, -RZ, R4.reuse.H0_H0 ;  /* 0x20000004ff057230 */ /* 0x100fe20000004100 */
[----:B------:R-:W-:Y:S01]  /*15a10*/  F2FP.F16.E4M3.UNPACK_B R37, R37 ;  /* 0x00000025ff25723e */ /* 0x000fe200020006ff */
[----:B------:R-:W-:Y:S02]  /*15a20*/  HADD2.F32 R8, -RZ, R4.H1_H1 ;  /* 0x30000004ff087230 */ /* 0x000fe40000004100 */
[C---:B------:R-:W-:Y:S01]  /*15a30*/  FMUL.FTZ R13, R6.reuse, R9 ;  /* 0x00000009060d7220 */ /* 0x040fe20000410000 */
[----:B------:R-:W-:Y:S02]  /*15a40*/  HADD2.F32 R4, -RZ, R14.H0_H0 ;  /* 0x2000000eff047230 */ /* 0x000fe40000004100 */
[----:B------:R-:W-:Y:S01]  /*15a50*/  FMUL.FTZ R15, R6, R5 ;  /* 0x00000005060f7220 */ /* 0x000fe20000410000 */
[----:B------:R-:W-:Y:S02]  /*15a60*/  HADD2.F32 R10, -RZ, R10.H1_H1 ;  /* 0x3000000aff0a7230 */ /* 0x000fe40000004100 */
[----:B------:R-:W-:-:S02]  /*15a70*/  HADD2.F32 R25, -RZ, R25.H1_H1 ;  /* 0x30000019ff197230 */ /* 0x000fc40000004100 */
[C---:B------:R-:W-:Y:S01]  /*15a80*/  FFMA.FTZ R38, R4.reuse, R5, -R13 ;  /* 0x0000000504267223 */ /* 0x040fe2000001080d */
[----:B------:R-:W-:Y:S02]  /*15a90*/  HADD2.F32 R14, -RZ, R14.H1_H1 ;  /* 0x3000000eff0e7230 */ /* 0x000fe40000004100 */
[----:B------:R-:W-:Y:S02]  /*15aa0*/  HADD2.F32 R6, -RZ, R37.H0_H0 ;  /* 0x20000025ff067230 */ /* 0x000fe40000004100 */
[C---:B------:R-:W-:Y:S01]  /*15ab0*/  FMUL.FTZ R5, R25.reuse, R10 ;  /* 0x0000000a19057220 */ /* 0x040fe20000410000 */
[-C--:B------:R-:W-:Y:S01]  /*15ac0*/  FMUL.FTZ R13, R25, R8.reuse ;  /* 0x00000008190d7220 */ /* 0x080fe20000410000 */
[----:B------:R-:W-:Y:S01]  /*15ad0*/  FFMA.FTZ R25, R4, R9, R15 ;  /* 0x0000000904197223 */ /* 0x000fe2000001000f */
[----:B------:R-:W-:Y:S02]  /*15ae0*/  HADD2.F32 R9, -RZ, R46.H0_H0 ;  /* 0x2000002eff097230 */ /* 0x000fe40000004100 */
[----:B------:R-:W-:Y:S01]  /*15af0*/  FFMA.FTZ R39, R14, R8, -R5 ;  /* 0x000000080e277223 */ /* 0x000fe20000010805 */
[----:B------:R-:W-:-:S02]  /*15b00*/  HADD2.F32 R5, -RZ, R11.H0_H0 ;  /* 0x2000000bff057230 */ /* 0x000fc40000004100 */
[----:B------:R-:W-:Y:S01]  /*15b10*/  FFMA.FTZ R52, R14, R10, R13 ;  /* 0x0000000a0e347223 */ /* 0x000fe2000001000d */
[----:B------:R-:W-:Y:S02]  /*15b20*/  HADD2.F32 R46, -RZ, R46.H1_H1 ;  /* 0x3000002eff2e7230 */ /* 0x000fe40000004100 */
[----:B------:R-:W-:Y:S02]  /*15b30*/  HADD2.F32 R11, -RZ, R11.H1_H1 ;  /* 0x3000000bff0b7230 */ /* 0x000fe40000004100 */
[C---:B------:R-:W-:Y:S01]  /*15b40*/  FMUL.FTZ R13, R5.reuse, R9 ;  /* 0x00000009050d7220 */ /* 0x040fe20000410000 */
[----:B------:R-:W-:Y:S02]  /*15b50*/  HADD2.F32 R8, -RZ, R37.H1_H1 ;  /* 0x30000025ff087230 */ /* 0x000fe40000004100 */
[----:B------:R-:W-:Y:S01]  /*15b60*/  FMUL.FTZ R14, R5, R6 ;  /* 0x00000006050e7220 */ /* 0x000fe20000410000 */
[--C-:B------:R-:W-:Y:S02]  /*15b70*/  HADD2.F32 R4, -RZ, R7.reuse.H0_H0 ;  /* 0x20000007ff047230 */ /* 0x100fe40000004100 */
[----:B------:R-:W-:Y:S01]  /*15b80*/  FMUL.FTZ R26, R11, R46 ;  /* 0x0000002e0b1a7220 */ /* 0x000fe20000410000 */
[----:B------:R-:W-:-:S02]  /*15b90*/  HADD2.F32 R7, -RZ, R7.H1_H1 ;  /* 0x30000007ff077230 */ /* 0x000fc40000004100 */
[----:B------:R-:W-:Y:S01]  /*15ba0*/  FMUL.FTZ R11, R11, R8 ;  /* 0x000000080b0b7220 */ /* 0x000fe20000410000 */
[----:B------:R-:W-:Y:S01]  /*15bb0*/  F2FP.SATFINITE.E4M3.F32.PACK_AB_MERGE_C R38, R39, R38, RZ ;  /* 0x000000262726723e */ /* 0x000fe200048070ff */
[C---:B------:R-:W-:Y:S01]  /*15bc0*/  FFMA.FTZ R10, R4.reuse, R6, -R13 ;  /* 0x00000006040a7223 */ /* 0x040fe2000001080d */
[----:B------:R-:W-:Y:S01]  /*15bd0*/  FFMA.FTZ R6, R4, R9, R14 ;  /* 0x0000000904067223 */ /* 0x000fe2000001000e */
[C---:B------:R-:W-:Y:S01]  /*15be0*/  FFMA.FTZ R13, R7.reuse, R8, -R26 ;  /* 0x00000008070d7223 */ /* 0x040fe2000001081a */
[----:B------:R-:W-:Y:S01]  /*15bf0*/  FFMA.FTZ R15, R7, R46, R11 ;  /* 0x0000002e070f7223 */ /* 0x000fe2000001000b */
[----:B------:R-:W-:Y:S02]  /*15c00*/  F2FP.SATFINITE.E4M3.F32.PACK_AB_MERGE_C R9, R44, R55, RZ ;  /* 0x000000372c09723e */ /* 0x000fe400048070ff */
[----:B------:R-:W-:Y:S02]  /*15c10*/  F2FP.SATFINITE.E4M3.F32.PACK_AB_MERGE_C R11, R61, R58, RZ ;  /* 0x0000003a3d0b723e */ /* 0x000fe400048070ff */
        /* <DEDUP_REMOVED lines=10> */
[----:B------:R-:W-:Y:S01]  /*15cc0*/  F2FP.SATFINITE.E4M3.F32.PACK_AB_MERGE_C R7, R56, R45, R7 ;  /* 0x0000002d3807723e */ /* 0x000fe20004807007 */
[----:B------:R3:W-:Y:S01]  /*15cd0*/  STS.128 [R217+0x14400], R8 ;  /* 0x01440008d9007388 */ /* 0x0007e20000000c00 */
[----:B------:R-:W-:Y:S02]  /*15ce0*/  F2FP.SATFINITE.E4M3.F32.PACK_AB_MERGE_C R4, R12, R27, R4 ;  /* 0x0000001b0c04723e */ /* 0x000fe40004807004 */
[----:B------:R-:W-:-:S05]  /*15cf0*/  F2FP.SATFINITE.E4M3.F32.PACK_AB_MERGE_C R6, R15, R6, R25 ;  /* 0x000000060f06723e */ /* 0x000fca0004807019 */
[----:B------:R3:W-:Y:S02]  /*15d00*/  STS.128 [R0+0x14400], R4 ;  /* 0x0144000400007388 */ /* 0x0007e40000000c00 */
.L_x_565:
[----:B------:R-:W-:Y:S05]  /*15d10*/  BSYNC B1 ;  /* 0x0000000000017941 */ /* 0x000fea0003800000 */
.L_x_564:
[----:B------:R-:W-:Y:S05]  /*15d20*/  @P2 BRA `(.L_x_543) ;  /* 0x0000000c00d82947 */ /* 0x000fea0003800000 */
[----:B--23-5:R-:W-:Y:S02]  /*15d30*/  SHF.R.U32.HI R4, RZ, 0x8, R40 ;  /* 0x00000008ff047819 */ /* 0x02cfe40000011628 */
[----:B------:R-:W-:Y:S02]  /*15d40*/  LOP3.LUT R0, R40, 0xff, RZ, 0xc0, !PT ;  /* 0x000000ff28007812 */ /* 0x000fe400078ec0ff */
[----:B------:R-:W-:Y:S02]  /*15d50*/  SHF.R.U32.HI R8, RZ, 0x8, R42 ;  /* 0x00000008ff087819 */ /* 0x000fe4000001162a */
[----:B------:R-:W-:Y:S02]  /*15d60*/  LOP3.LUT R5, R4, 0xff, RZ, 0xc0, !PT ;  /* 0x000000ff04057812 */ /* 0x000fe400078ec0ff */
[----:B------:R-:W-:Y:S02]  /*15d70*/  LEA.HI R3, R3, R221, RZ, 0x1c ;  /* 0x000000dd03037211 */ /* 0x000fe400078fe0ff */
[----:B------:R-:W-:-:S02]  /*15d80*/  LOP3.LUT R4, R42, 0xff, RZ, 0xc0, !PT ;  /* 0x000000ff2a047812 */ /* 0x000fc400078ec0ff */
[----:B------:R-:W-:Y:S02]  /*15d90*/  LOP3.LUT R9, R8, 0xff, RZ, 0xc0, !PT ;  /* 0x000000ff08097812 */ /* 0x000fe400078ec0ff */
[----:B------:R-:W-:Y:S02]  /*15da0*/  PRMT R13, R5, 0x7604, R0 ;  /* 0x00007604050d7816 */ /* 0x000fe40000000000 */
[----:B------:R-:W-:Y:S02]  /*15db0*/  SHF.R.S32.HI R0, RZ, 0x1f, R3 ;  /* 0x0000001fff007819 */ /* 0x000fe40000011403 */
[----:B------:R-:W-:Y:S02]  /*15dc0*/  PRMT R15, R9, 0x7604, R4 ;  /* 0x00007604090f7816 */ /* 0x000fe40000000004 */
[----:B------:R-:W-:Y:S01]  /*15dd0*/  LEA.HI R4, R0, R3, RZ, 0x2 ;  /* 0x0000000300047211 */ /* 0x000fe200078f10ff */
[----:B------:R-:W-:Y:S01]  /*15de0*/  IMAD.SHL.U32 R3, R3, 0x10, RZ ;  /* 0x0000001003037824 */ /* 0x000fe200078e00ff */
[----:B------:R-:W-:-:S02]  /*15df0*/  SHF.R.U32.HI R7, RZ, 0x8, R41 ;  /* 0x00000008ff077819 */ /* 0x000fc40000011629 */
[----:B------:R-:W-:Y:S01]  /*15e00*/  LOP3.LUT R6, R41, 0xff, RZ, 0xc0, !PT ;  /* 0x000000ff29067812 */ /* 0x000fe200078ec0ff */
[----:B------:R-:W-:Y:S01]  /*15e10*/  IMAD.SHL.U32 R4, R4, 0x800, RZ ;  /* 0x0000080004047824 */ /* 0x000fe200078e00ff */
[----:B------:R-:W-:Y:S02]  /*15e20*/  LOP3.LUT R0, R172, 0x30, R3, 0xf8, !PT ;  /* 0x00000030ac007812 */ /* 0x000fe400078ef803 */
[----:B------:R-:W-:Y:S02]  /*15e30*/  LOP3.LUT R7, R7, 0xff, RZ, 0xc0, !PT ;  /* 0x000000ff07077812 */ /* 0x000fe400078ec0ff */
[----:B------:R-:W-:Y:S02]  /*15e40*/  SHF.R.U32.HI R8, RZ, 0x8, R28 ;  /* 0x00000008ff087819 */ /* 0x000fe4000001161c */
[----:B------:R-:W-:Y:S02]  /*15e50*/  LOP3.LUT R0, R0, R173, RZ, 0x3c, !PT ;  /* 0x000000ad00007212 */ /* 0x000fe400078e3cff */
[----:B------:R-:W-:-:S02]  /*15e60*/  LOP3.LUT R3, R4, 0xffffe000, RZ, 0xc0, !PT ;  /* 0xffffe00004037812 */ /* 0x000fc400078ec0ff */
[----:B------:R-:W-:Y:S02]  /*15e70*/  PRMT R12, R7, 0x7604, R6 ;  /* 0x00007604070c7816 */ /* 0x000fe40000000006 */
[----:B------:R-:W-:Y:S02]  /*15e80*/  LOP3.LUT R7, R28, 0xff, RZ, 0xc0, !PT ;  /* 0x000000ff1c077812 */ /* 0x000fe400078ec0ff */
[----:B------:R-:W-:Y:S02]  /*15e90*/  LOP3.LUT R8, R8, 0xff, RZ, 0xc0, !PT ;  /* 0x000000ff08087812 */ /* 0x000fe400078ec0ff */
[----:B------:R-:W-:Y:S02]  /*15ea0*/  IADD3 R3, R0, R174, R3 ;  /* 0x000000ae00037210 */ /* 0x000fe40007ffe003 */
[----:B------:R-:W-:Y:S02]  /*15eb0*/  PRMT R25, R8, 0x7604, R7 ;  /* 0x0000760408197816 */ /* 0x000fe40000000007 */
[----:B------:R-:W-:-:S02]  /*15ec0*/  SHF.R.U32.HI R6, RZ, 0x8, R43 ;  /* 0x00000008ff067819 */ /* 0x000fc4000001162b */
[----:B------:R-:W-:Y:S02]  /*15ed0*/  SHF.R.U32.HI R8, RZ, 0x8, R29 ;  /* 0x00000008ff087819 */ /* 0x000fe4000001161d */
[----:B------:R-:W-:Y:S02]  /*15ee0*/  IADD3 R0, R18, R3, RZ ;  /* 0x0000000312007210 */ /* 0x000fe40007ffe0ff */
[----:B------:R-:W-:Y:S02]  /*15ef0*/  LOP3.LUT R5, R43, 0xff, RZ, 0xc0, !PT ;  /* 0x000000ff2b057812 */ /* 0x000fe400078ec0ff */
[----:B------:R-:W-:Y:S02]  /*15f00*/  LOP3.LUT R6, R6, 0xff, RZ, 0xc0, !PT ;  /* 0x000000ff06067812 */ /* 0x000fe400078ec0ff */
[----:B------:R-:W-:Y:S02]  /*15f10*/  LOP3.LUT R3, R8, 0xff, RZ, 0xc0, !PT ;  /* 0x000000ff08037812 */ /* 0x000fe400078ec0ff */
[----:B------:R-:W2:Y:S01]  /*15f20*/  LDS.128 R8, [R0+0x14400] ;  /* 0x0144000000087984 */ /* 0x000ea20000000c00 */
[----:B------:R-:W-:-:S02]  /*15f30*/  PRMT R14, R6, 0x7604, R5 ;  /* 0x00007604060e7816 */ /* 0x000fc40000000005 */
[----:B------:R-:W-:Y:S01]  /*15f40*/  SHF.R.U32.HI R27, RZ, 0x8, R31 ;  /* 0x00000008ff1b7819 */ /* 0x000fe2000001161f */
[----:B------:R-:W3:Y:S01]  /*15f50*/  LDS.128 R4, [R216+0x14400] ;  /* 0x01440000d8047984 */ /* 0x000ee20000000c00 */
[----:B------:R-:W-:Y:S02]  /*15f60*/  LOP3.LUT R20, R29, 0xff, RZ, 0xc0, !PT ;  /* 0x000000ff1d147812 */ /* 0x000fe400078ec0ff */
[----:B------:R-:W-:Y:S02]  /*15f70*/  LOP3.LUT R26, R31, 0xff, RZ, 0xc0, !PT ;  /* 0x000000ff1f1a7812 */ /* 0x000fe400078ec0ff */
[----:B------:R-:W-:Y:S02]  /*15f80*/  LOP3.LUT R27, R27, 0xff, RZ, 0xc0, !PT ;  /* 0x000000ff1b1b7812 */ /* 0x000fe400078ec0ff */
[----:B------:R-:W-:Y:S02]  /*15f90*/  PRMT R20, R3, 0x7604, R20 ;  /* 0x0000760403147816 */ /* 0x000fe40000000014 */
[----:B------:R-:W-:-:S02]  /*15fa0*/  SHF.R.U32.HI R3, RZ, 0x10, R41 ;  /* 0x00000010ff037819 */ /* 0x000fc40000011629 */
[----:B------:R-:W-:Y:S02]  /*15fb0*/  PRMT R26, R27, 0x7604, R26 ;  /* 0x000076041b1a7816 */ /* 0x000fe4000000001a */
[----:B------:R-:W-:Y:S01]  /*15fc0*/  SHF.R.U32.HI R27, RZ, 0x10, R29 ;  /* 0x00000010ff1b7819 */ /* 0x000fe2000001161d */
[----:B------:R-:W-:Y:S01]  /*15fd0*/  IMAD.U32 R3, R3, 0x10000, RZ ;  /* 0x0001000003037824 */ /* 0x000fe200078e00ff */
[----:B------:R-:W-:Y:S02]  /*15fe0*/  SHF.R.U32.HI R24, RZ, 0x8, R30 ;  /* 0x00000008ff187819 */ /* 0x000fe4000001161e */
[----:B------:R-:W-:Y:S01]  /*15ff0*/  LOP3.LUT R21, R30, 0xff, RZ, 0xc0, !PT ;  /* 0x000000ff1e157812 */ /* 0x000fe200078ec0ff */
[----:B------:R-:W-:Y:S01]  /*16000*/  IMAD.U32 R27, R27, 0x10000, RZ ;  /* 0x000100001b1b7824 */ /* 0x000fe200078e00ff */
[----:B------:R-:W-:Y:S02]  /*16010*/  LOP3.LUT R24, R24, 0xff, RZ, 0xc0, !PT ;  /* 0x000000ff18187812 */ /* 0x000fe400078ec0ff */
[----:B------:R-:W-:-:S02]  /*16020*/  LOP3.LUT R13, R13, 0xff0000, R40, 0xf8, !PT ;  /* 0x00ff00000d0d7812 */ /* 0x000fc400078ef828 */
[----:B------:R-:W-:Y:S02]  /*16030*/  LOP3.LUT R3, R12, 0xff0000, R3, 0xf8, !PT ;  /* 0x00ff00000c037812 */ /* 0x000fe400078ef803 */
[----:B------:R-:W-:Y:S02]  /*16040*/  PRMT R33, R24, 0x7604, R21 ;  /* 0x0000760418217816 */ /* 0x000fe40000000015 */
[----:B------:R-:W-:Y:S02]  /*16050*/  SHF.R.U32.HI R37, RZ, 0x10, R31 ;  /* 0x00000010ff257819 */ /* 0x000fe4000001161f */
[----:B------:R-:W-:Y:S02]  /*16060*/  LOP3.LUT R35, R20, 0xff0000, R27, 0xf8, !PT ;  /* 0x00ff000014237812 */ /* 0x000fe400078ef81b */
[----:B------:R-:W-:Y:S02]  /*16070*/  LOP3.LUT R27, R13, 0xff000000, R40, 0xf8, !PT ;  /* 0xff0000000d1b7812 */ /* 0x000fe400078ef828 */
[----:B------:R-:W-:-:S02]  /*16080*/  LOP3.LUT R40, R3, 0xff000000, R41, 0xf8, !PT ;  /* 0xff00000003287812 */ /* 0x000fc400078ef829 */
[----:B------:R-:W-:Y:S02]  /*16090*/  LOP3.LUT R3, R33, 0xff0000, R30, 0xf8, !PT ;  /* 0x00ff000021037812 */ /* 0x000fe400078ef81e */
[----:B------:R-:W-:Y:S02]  /*160a0*/  SHF.R.U32.HI R21, RZ, 0x10, R43 ;  /* 0x00000010ff157819 */ /* 0x000fe4000001162b */
[----:B------:R-:W-:Y:S02]  /*160b0*/  SHF.L.U32 R37, R37, 0x10, RZ ;  /* 0x0000001025257819 */ /* 0x000fe400000006ff */
[----:B------:R-:W-:Y:S01]  /*160c0*/  LOP3.LUT R35, R35, 0xff000000, R29, 0xf8, !PT ;  /* 0xff00000023237812 */ /* 0x000fe200078ef81d */
[----:B------:R-:W-:Y:S01]  /*160d0*/  IMAD.U32 R21, R21, 0x10000, RZ ;  /* 0x0001000015157824 */ /* 0x000fe200078e00ff */
[----:B------:R-:W-:Y:S02]  /*160e0*/  LOP3.LUT R25, R25, 0xff0000, R28, 0xf8, !PT ;  /* 0x00ff000019197812 */ /* 0x000fe400078ef81c */
[----:B------:R-:W-:-:S02]  /*160f0*/  LOP3.LUT R34, R3, 0xff000000, R30, 0xf8, !PT ;  /* 0xff00000003227812 */ /* 0x000fc400078ef81e */
[----:B------:R-:W-:Y:S02]  /*16100*/  LOP3.LUT R37, R26, 0xff0000, R37, 0xf8, !PT ;  /* 0x00ff00001a257812 */ /* 0x000fe400078ef825 */
[----:B------:R-:W-:Y:S02]  /*16110*/  F2FP.F16.E4M3.UNPACK_B R30, R35 ;  /* 0x00000023ff1e723e */ /* 0x000fe400020006ff */
[----:B--2---:R-:W-:Y:S02]  /*16120*/  F2FP.F16.E4M3.UNPACK_B R20, R9 ;  /* 0x00000009ff14723e */ /* 0x004fe400020006ff */
[----:B------:R-:W-:Y:S02]  /*16130*/  LOP3.LUT R15, R15, 0xff0000, R42, 0xf8, !PT ;  /* 0x00ff00000f0f7812 */ /* 0x000fe400078ef82a */
[----:B------:R-:W-:Y:S01]  /*16140*/  LOP3.LUT R33, R25, 0xff000000, R28, 0xf8, !PT ;  /* 0xff00000019217812 */ /* 0x000fe200078ef81c */
[----:B------:R-:W-:Y:S01]  /*16150*/  HADD2.F32 R24, -RZ, R20.H0_H0 ;  /* 0x20000014ff187230 */ /* 0x000fe20000004100 */
[----:B------:R-:W-:Y:S01]  /*16160*/  LOP3.LUT R36, R37, 0xff000000, R31, 0xf8, !PT ;  /* 0xff00000025247812 */ /* 0x000fe200078ef81f */
[----:B------:R-:W-:Y:S01]  /*16170*/  HADD2.F32 R31, -RZ, R30.H0_H0 ;  /* 0x2000001eff1f7230 */ /* 0x000fe20000004100 */
[----:B---3--:R-:W-:Y:S01]  /*16180*/  F2FP.F16.E4M3.UNPACK_B R12, R5 ;  /* 0x00000005ff0c723e */ /* 0x008fe200020006ff */
[----:B------:R-:W-:Y:S01]  /*16190*/  HADD2.F32 R20, -RZ, R20.H1_H1 ;  /* 0x30000014ff147230 */ /* 0x000fe20000004100 */
[----:B------:R-:W-:-:S02]  /*161a0*/  F2FP.F16.E4M3.UNPACK_B R28, R40 ;  /* 0x00000028ff1c723e */ /* 0x000fc400020006ff */
[----:B------:R-:W-:Y:S01]  /*161b0*/  LOP3.LUT R21, R14, 0xff0000, R21, 0xf8, !PT ;  /* 0x00ff00000e157812 */ /* 0x000fe200078ef815 */
[C---:B------:R-:W-:Y:S01]  /*161c0*/  FMUL.FTZ R37, R24.reuse, R31 ;  /* 0x0000001f18257220 */ /* 0x040fe20000410000 */
[----:B------:R-:W-:Y:S01]  /*161d0*/  LOP3.LUT R32, R15, 0xff000000, R42, 0xf8, !PT ;  /* 0xff0000000f207812 */ /* 0x000fe200078ef82a */
[----:B------:R-:W-:Y:S01]  /*161e0*/  HADD2.F32 R29, -RZ, R28.H0_H0 ;  /* 0x2000001cff1d7230 */ /* 0x000fe20000004100 */
[-C--:B------:R-:W-:Y:S02]  /*161f0*/  F2FP.F16.E4M3.UNPACK_B R14, R7.reuse ;  /* 0x00000007ff0e723e */ /* 0x080fe400020006ff */
[----:B------:R-:W-:Y:S02]  /*16200*/  F2FP.F16.E4M3.UNPACK_B R15, R7.H1 ;  /* 0x00000007ff0f723e */ /* 0x000fe400030006ff */
[-C--:B------:R-:W-:Y:S01]  /*16210*/  F2FP.F16.E4M3.UNPACK_B R7, R6.reuse ;  /* 0x00000006ff07723e */ /* 0x080fe200020006ff */
[----:B------:R-:W-:Y:S01]  /*16220*/  FMUL.FTZ R44, R24, R29 ;  /* 0x0000001d182c7220 */ /* 0x000fe20000410000 */
[----:B------:R-:W-:Y:S01]  /*16230*/  F2FP.F16.E4M3.UNPACK_B R13, R6.H1 ;  /* 0x00000006ff0d723e */ /* 0x000fe200030006ff */
[--C-:B------:R-:W-:Y:S01]  /*16240*/  HADD2.F32 R6, -RZ, R12.reuse.H0_H0 ;  /* 0x2000000cff067230 */ /* 0x100fe20000004100 */
[----:B------:R-:W-:Y:S01]  /*16250*/  LOP3.LUT R42, R21, 0xff000000, R43, 0xf8, !PT ;  /* 0xff000000152a7812 */ /* 0x000fe200078ef82b */
[----:B------:R-:W-:Y:S01]  /*16260*/  HADD2.F32 R12, -RZ, R12.H1_H1 ;  /* 0x3000000cff0c7230 */ /* 0x000fe20000004100 */
[----:B------:R-:W-:-:S02]  /*16270*/  F2FP.F16.E4M3.UNPACK_B R21, R9.H1 ;  /* 0x00000009ff15723e */ /* 0x000fc400030006ff */
[C---:B------:R-:W-:Y:S01]  /*16280*/  FFMA.FTZ R38, R6.reuse, R29, -R37 ;  /* 0x0000001d06267223 */ /* 0x040fe20000010825 */
[----:B------:R-:W-:Y:S01]  /*16290*/  F2FP.F16.E4M3.UNPACK_B R35, R35.H1 ;  /* 0x00000023ff23723e */ /* 0x000fe200030006ff */
[----:B------:R-:W-:Y:S01]  /*162a0*/  HADD2.F32 R37, -RZ, R30.H1_H1 ;  /* 0x3000001eff257230 */ /* 0x000fe20000004100 */
[----:B------:R-:W-:Y:S01]  /*162b0*/  F2FP.F16.E4M3.UNPACK_B R40, R40.H1 ;  /* 0x00000028ff28723e */ /* 0x000fe200030006ff */
[----:B------:R-:W-:Y:S01]  /*162c0*/  HADD2.F32 R29, -RZ, R28.H1_H1 ;  /* 0x3000001cff1d7230 */ /* 0x000fe20000004100 */
[----:B------:R-:W-:Y:S01]  /*162d0*/  F2FP.F16.E4M3.UNPACK_B R25, R11 ;  /* 0x0000000bff19723e */ /* 0x000fe200020006ff */
[----:B------:R-:W-:Y:S01]  /*162e0*/  FFMA.FTZ R44, R6, R31, R44 ;  /* 0x0000001f062c7223 */ /* 0x000fe2000001002c */
[----:B------:R-:W-:Y:S01]  /*162f0*/  F2FP.F16.E4M3.UNPACK_B R26, R11.H1 ;  /* 0x0000000bff1a723e */ /* 0x000fe200030006ff */
[----:B------:R-:W-:Y:S01]  /*16300*/  HADD2.F32 R39, -RZ, R35.H0_H0 ;  /* 0x20000023ff277230 */ /* 0x000fe20000004100 */
[-C--:B------:R-:W-:Y:S01]  /*16310*/  F2FP.F16.E4M3.UNPACK_B R11, R10.reuse ;  /* 0x0000000aff0b723e */ /* 0x080fe200020006ff */
[----:B------:R-:W-:Y:S01]  /*16320*/  HADD2.F32 R31, -RZ, R40.H0_H0 ;  /* 0x20000028ff1f7230 */ /* 0x000fe20000004100 */
[----:B------:R-:W-:Y:S01]  /*16330*/  F2FP.F16.E4M3.UNPACK_B R24, R10.H1 ;  /* 0x0000000aff18723e */ /* 0x000fe200030006ff */
[----:B------:R-:W-:Y:S01]  /*16340*/  HADD2.F32 R10, -RZ, R21.H0_H0 ;  /* 0x20000015ff0a7230 */ /* 0x000fe20000004100 */
[----:B------:R-:W-:Y:S01]  /*16350*/  F2FP.F16.E4M3.UNPACK_B R5, R5.H1 ;  /* 0x00000005ff05723e */ /* 0x000fe200030006ff */
[C---:B------:R-:W-:Y:S01]  /*16360*/  FMUL.FTZ R41, R20.reuse, R37 ;  /* 0x0000002514297220 */ /* 0x040fe20000410000 */
[----:B------:R-:W-:Y:S01]  /*16370*/  FMUL.FTZ R20, R20, R29 ;  /* 0x0000001d14147220 */ /* 0x000fe20000410000 */
[----:B------:R-:W-:Y:S01]  /*16380*/  F2FP.F16.E4M3.UNPACK_B R28, R36 ;  /* 0x00000024ff1c723e */ /* 0x000fe200020006ff */
[----:B------:R-:W-:Y:S01]  /*16390*/  FMUL.FTZ R43, R10, R39 ;  /* 0x000000270a2b7220 */ /* 0x000fe20000410000 */
[----:B------:R-:W-:-:S02]  /*163a0*/  HADD2.F32 R6, -RZ, R5.H0_H0 ;  /* 0x20000005ff067230 */ /* 0x000fc40000004100 */
[----:B------:R-:W-:Y:S01]  /*163b0*/  FMUL.FTZ R10, R10, R31 ;  /* 0x0000001f0a0a7220 */ /* 0x000fe20000410000 */
[C---:B------:R-:W-:Y:S01]  /*163c0*/  FFMA.FTZ R41, R12.reuse, R29, -R41 ;  /* 0x0000001d0c297223 */ /* 0x040fe20000010829 */
[----:B------:R-:W-:Y:S01]  /*163d0*/  FFMA.FTZ R37, R12, R37, R20 ;  /* 0x000000250c257223 */ /* 0x000fe20000010014 */
[----:B------:R-:W-:Y:S01]  /*163e0*/  F2FP.F16.E4M3.UNPACK_B R12, R42 ;  /* 0x0000002aff0c723e */ /* 0x000fe200020006ff */
[C---:B------:R-:W-:Y:S01]  /*163f0*/  FFMA.FTZ R43, R6.reuse, R31, -R43 ;  /* 0x0000001f062b7223 */ /* 0x040fe2000001082b */
[----:B------:R-:W-:Y:S01]  /*16400*/  FFMA.FTZ R39, R6, R39, R10 ;  /* 0x0000002706277223 */ /* 0x000fe2000001000a */
[----:B------:R-:W-:Y:S01]  /*16410*/  HADD2.F32 R20, -RZ, R35.H1_H1 ;  /* 0x30000023ff147230 */ /* 0x000fe20000004100 */
[----:B------:R-:W-:Y:S01]  /*16420*/  F2FP.F16.E4M3.UNPACK_B R36, R36.H1 ;  /* 0x00000024ff24723e */ /* 0x000fe200030006ff */
[----:B------:R-:W-:Y:S01]  /*16430*/  HADD2.F32 R21, -RZ, R21.H1_H1 ;  /* 0x30000015ff157230 */ /* 0x000fe20000004100 */
[----:B------:R-:W-:Y:S01]  /*16440*/  F2FP.F16.E4M3.UNPACK_B R42, R42.H1 ;  /* 0x0000002aff2a723e */ /* 0x000fe200030006ff */
[----:B------:R-:W-:Y:S01]  /*16450*/  HADD2.F32 R31, -RZ, R28.H0_H0 ;  /* 0x2000001cff1f7230 */ /* 0x000fe20000004100 */
[----:B------:R-:W-:Y:S01]  /*16460*/  F2FP.F16.E4M3.UNPACK_B R9, R8 ;  /* 0x00000008ff09723e */ /* 0x000fe200020006ff */
[----:B------:R-:W-:-:S02]  /*16470*/  HADD2.F32 R10, -RZ, R25.H0_H0 ;  /* 0x20000019ff0a7230 */ /* 0x000fc40000004100 */
[C---:B------:R-:W-:Y:S01]  /*16480*/  FMUL.FTZ R30, R21.reuse, R20 ;  /* 0x00000014151e7220 */ /* 0x040fe20000410000 */
[----:B------:R-:W-:Y:S01]  /*16490*/  HADD2.F32 R40, -RZ, R40.H1_H1 ;  /* 0x30000028ff287230 */ /* 0x000fe20000004100 */
[----:B------:R-:W-:Y:S01]  /*164a0*/  F2FP.F16.E4M3.UNPACK_B R8, R8.H1 ;  /* 0x00000008ff08723e */ /* 0x000fe200030006ff */
[----:B------:R-:W-:Y:S02]  /*164b0*/  HADD2.F32 R29, -RZ, R12.H0_H0 ;  /* 0x2000000cff1d7230 */ /* 0x000fe40000004100 */
[C---:B------:R-:W-:Y:S01]  /*164c0*/  FMUL.FTZ R35, R10.reuse, R31 ;  /* 0x0000001f0a237220 */ /* 0x040fe20000410000 */
[----:B------:R-:W-:Y:S02]  /*164d0*/  HADD2.F32 R5, -RZ, R5.H1_H1 ;  /* 0x30000005ff057230 */ /* 0x000fe40000004100 */
[----:B------:R-:W-:Y:S01]  /*164e0*/  FMUL.FTZ R21, R21, R40 ;  /* 0x0000002815157220 */ /* 0x000fe20000410000 */
[----:B------:R-:W-:Y:S02]  /*164f0*/  HADD2.F32 R6, -RZ, R14.H0_H0 ;  /* 0x2000000eff067230 */ /* 0x000fe40000004100 */
[----:B------:R-:W-:Y:S01]  /*16500*/  FMUL.FTZ R10, R10, R29 ;  /* 0x0000001d0a0a7220 */ /* 0x000fe20000410000 */
[----:B------:R-:W-:-:S02]  /*16510*/  HADD2.F32 R28, -RZ, R28.H1_H1 ;  /* 0x3000001cff1c7230 */ /* 0x000fc40000004100 */
[C---:B------:R-:W-:Y:S01]  /*16520*/  FFMA.FTZ R30, R5.reuse, R40, -R30 ;  /* 0x00000028051e7223 */ /* 0x040fe2000001081e */
[----:B------:R-:W-:Y:S01]  /*16530*/  FFMA.FTZ R40, R5, R20, R21 ;  /* 0x0000001405287223 */ /* 0x000fe20000010015 */
[C---:B------:R-:W-:Y:S01]  /*16540*/  FFMA.FTZ R35, R6.reuse, R29, -R35 ;  /* 0x0000001d06237223 */ /* 0x040fe20000010823 */
[----:B------:R-:W-:Y:S01]  /*16550*/  FFMA.FTZ R45, R6, R31, R10 ;  /* 0x0000001f062d7223 */ /* 0x000fe2000001000a */
[----:B------:R-:W-:Y:S01]  /*16560*/  HADD2.F32 R20, -RZ, R36.H0_H0 ;  /* 0x20000024ff147230 */ /* 0x000fe20000004100 */
[-C--:B------:R-:W-:Y:S01]  /*16570*/  F2FP.F16.E4M3.UNPACK_B R3, R4.reuse ;  /* 0x00000004ff03723e */ /* 0x080fe200020006ff */
[----:B------:R-:W-:Y:S01]  /*16580*/  HADD2.F32 R6, -RZ, R26.H0_H0 ;  /* 0x2000001aff067230 */ /* 0x000fe20000004100 */
[----:B------:R-:W-:Y:S01]  /*16590*/  F2FP.F16.E4M3.UNPACK_B R4, R4.H1 ;  /* 0x00000004ff04723e */ /* 0x000fe200030006ff */
[----:B------:R-:W-:Y:S02]  /*165a0*/  HADD2.F32 R25, -RZ, R25.H1_H1 ;  /* 0x30000019ff197230 */ /* 0x000fe40000004100 */
[----:B------:R-:W-:-:S02]  /*165b0*/  HADD2.F32 R12, -RZ, R12.H1_H1 ;  /* 0x3000000cff0c7230 */ /* 0x000fc40000004100 */
[C---:B------:R-:W-:Y:S01]  /*165c0*/  FMUL.FTZ R52, R6.reuse, R20 ;  /* 0x0000001406347220 */ /* 0x040fe20000410000 */
[----:B------:R-:W-:Y:S02]  /*165d0*/  HADD2.F32 R10, -RZ, R42.H0_H0 ;  /* 0x2000002aff0a7230 */ /* 0x000fe40000004100 */
[C---:B------:R-:W-:Y:S01]  /*165e0*/  FMUL.FTZ R21, R25.reuse, R28 ;  /* 0x0000001c19157220 */ /* 0x040fe20000410000 */
[----:B------:R-:W-:Y:S02]  /*165f0*/  HADD2.F32 R5, -RZ, R15.H0_H0 ;  /* 0x2000000fff057230 */ /* 0x000fe40000004100 */
[----:B------:R-:W-:Y:S01]  /*16600*/  FMUL.FTZ R25, R25, R12 ;  /* 0x0000000c19197220 */ /* 0x000fe20000410000 */
[----:B------:R-:W-:Y:S02]  /*16610*/  HADD2.F32 R14, -RZ, R14.H1_H1 ;  /* 0x3000000eff0e7230 */ /* 0x000fe40000004100 */
[----:B------:R-:W-:Y:S01]  /*16620*/  FMUL.FTZ R29, R6, R10 ;  /* 0x0000000a061d7220 */ /* 0x000fe20000410000 */
[----:B------:R-:W-:-:S02]  /*16630*/  HADD2.F32 R36, -RZ, R36.H1_H1 ;  /* 0x30000024ff247230 */ /* 0x000fc40000004100 */
[C---:B------:R-:W-:Y:S01]  /*16640*/  FFMA.FTZ R52, R5.reuse, R10, -R52 ;  /* 0x0000000a05347223 */ /* 0x040fe20000010834 */
[----:B------:R-:W-:Y:S01]  /*16650*/  F2FP.F16.E4M3.UNPACK_B R10, R27.H1 ;  /* 0x0000001bff0a723e */ /* 0x000fe200030006ff */
[C---:B------:R-:W-:Y:S01]  /*16660*/  FFMA.FTZ R46, R14.reuse, R12, -R21 ;  /* 0x0000000c0e2e7223 */ /* 0x040fe20000010815 */
[----:B------:R-:W-:Y:S01]  /*16670*/  FFMA.FTZ R48, R14, R28, R25 ;  /* 0x0000001c0e307223 */ /* 0x000fe20000010019 */
[----:B------:R-:W-:Y:S01]  /*16680*/  HADD2.F32 R26, -RZ, R26.H1_H1 ;  /* 0x3000001aff1a7230 */ /* 0x000fe20000004100 */
[----:B------:R-:W-:Y:S01]  /*16690*/  F2FP.F16.E4M3.UNPACK_B R14, R33.H1 ;  /* 0x00000021ff0e723e */ /* 0x000fe200030006ff */
[----:B------:R-:W-:Y:S02]  /*166a0*/  HADD2.F32 R42, -RZ, R42.H1_H1 ;  /* 0x3000002aff2a7230 */ /* 0x000fe40000004100 */
[----:B------:R-:W-:Y:S01]  /*166b0*/  FFMA.FTZ R47, R5, R20, R29 ;  /* 0x00000014052f7223 */ /* 0x000fe2000001001d */
[----:B------:R-:W-:Y:S02]  /*166c0*/  HADD2.F32 R6, -RZ, R8.H0_H0 ;  /* 0x20000008ff067230 */ /* 0x000fe40000004100 */
[----:B------:R-:W-:Y:S01]  /*166d0*/  FMUL.FTZ R28, R26, R36 ;  /* 0x000000241a1c7220 */ /* 0x000fe20000410000 */
[----:B------:R-:W-:-:S02]  /*166e0*/  HADD2.F32 R12, -RZ, R10.H0_H0 ;  /* 0x2000000aff0c7230 */ /* 0x000fc40000004100 */
[----:B------:R-:W-:Y:S01]  /*166f0*/  FMUL.FTZ R25, R26, R42 ;  /* 0x0000002a1a197220 */ /* 0x000fe20000410000 */
[----:B------:R-:W-:Y:S01]  /*16700*/  HADD2.F32 R15, -RZ, R15.H1_H1 ;  /* 0x3000000fff0f7230 */ /* 0x000fe20000004100 */
[----:B------:R-:W-:Y:S01]  /*16710*/  F2FP.F16.E4M3.UNPACK_B R33, R33 ;  /* 0x00000021ff21723e */ /* 0x000fe200020006ff */
[----:B------:R-:W-:Y:S02]  /*16720*/  HADD2.F32 R20, -RZ, R14.H0_H0 ;  /* 0x2000000eff147230 */ /* 0x000fe40000004100 */
[----:B------:R-:W-:Y:S01]  /*16730*/  FMUL.FTZ R21, R6, R12 ;  /* 0x0000000c06157220 */ /* 0x000fe20000410000 */
[----:B------:R-:W-:Y:S02]  /*16740*/  HADD2.F32 R5, -RZ, R4.H0_H0 ;  /* 0x20000004ff057230 */ /* 0x000fe40000004100 */
[C---:B------:R-:W-:Y:S01]  /*16750*/  FFMA.FTZ R49, R15.reuse, R42, -R28 ;  /* 0x0000002a0f317223 */ /* 0x040fe2000001081c */
[----:B------:R-:W-:Y:S01]  /*16760*/  FFMA.FTZ R42, R15, R36, R25 ;  /* 0x000000240f2a7223 */ /* 0x000fe20000010019 */
[----:B------:R-:W-:-:S02]  /*16770*/  HADD2.F32 R8, -RZ, R8.H1_H1 ;  /* 0x30000008ff087230 */ /* 0x000fc40000004100 */
[-C--:B------:R-:W-:Y:S01]  /*16780*/  FMUL.FTZ R26, R6, R20.reuse ;  /* 0x00000014061a7220 */ /* 0x080fe20000410000 */
[C---:B------:R-:W-:Y:S01]  /*16790*/  FFMA.FTZ R25, R5.reuse, R20, R21 ;  /* 0x0000001405197223 */ /* 0x040fe20000010015 */
[----:B------:R-:W-:Y:S01]  /*167a0*/  HADD2.F32 R21, -RZ, R14.H1_H1 ;  /* 0x3000000eff157230 */ /* 0x000fe20000004100 */
[----:B------:R-:W-:Y:S01]  /*167b0*/  F2FP.F16.E4M3.UNPACK_B R27, R27 ;  /* 0x0000001bff1b723e */ /* 0x000fe200020006ff */
[----:B------:R-:W-:Y:S02]  /*167c0*/  HADD2.F32 R15, -RZ, R10.H1_H1 ;  /* 0x3000000aff0f7230 */ /* 0x000fe40000004100 */
[----:B------:R-:W-:Y:S01]  /*167d0*/  FFMA.FTZ R26, R5, R12, -R26 ;  /* 0x0000000c051a7223 */ /* 0x000fe2000001081a */
[----:B------:R-:W-:Y:S02]  /*167e0*/  HADD2.F32 R4, -RZ, R4.H1_H1 ;  /* 0x30000004ff047230 */ /* 0x000fe40000004100 */
[----:B------:R-:W-:Y:S01]  /*167f0*/  FMUL.FTZ R29, R8, R21 ;  /* 0x00000015081d7220 */ /* 0x000fe20000410000 */
[----:B------:R-:W-:-:S02]  /*16800*/  HADD2.F32 R5, -RZ, R9.H0_H0 ;  /* 0x20000009ff057230 */ /* 0x000fc40000004100 */
[-C--:B------:R-:W-:Y:S01]  /*16810*/  FMUL.FTZ R6, R8, R15.reuse ;  /* 0x0000000f08067220 */ /* 0x080fe20000410000 */
[--C-:B------:R-:W-:Y:S02]  /*16820*/  HADD2.F32 R8, -RZ, R33.reuse.H0_H0 ;  /* 0x20000021ff087230 */ /* 0x100fe40000004100 */
[C---:B------:R-:W-:Y:S01]  /*16830*/  FFMA.FTZ R29, R4.reuse, R15, -R29 ;  /* 0x0000000f041d7223 */ /* 0x040fe2000001081d */
[----:B------:R-:W-:Y:S02]  /*16840*/  HADD2.F32 R10, -RZ, R33.H1_H1 ;  /* 0x30000021ff0a7230 */ /* 0x000fe40000004100 */
[----:B------:R-:W-:Y:S01]  /*16850*/  FFMA.FTZ R28, R4, R21, R6 ;  /* 0x00000015041c7223 */ /* 0x000fe20000010006 */
[----:B------:R-:W-:Y:S02]  /*16860*/  HADD2.F32 R6, -RZ, R27.H0_H0 ;  /* 0x2000001bff067230 */ /* 0x000fe40000004100 */
[----:B------:R-:W-:Y:S01]  /*16870*/  FMUL.FTZ R15, R5, R8 ;  /* 0x00000008050f7220 */ /* 0x000fe20000410000 */
[----:B------:R-:W-:Y:S01]  /*16880*/  HADD2.F32 R4, -RZ, R3.H0_H0 ;  /* 0x20000003ff047230 */ /* 0x000fe20000004100 */
[----:B------:R-:W-:Y:S01]  /*16890*/  F2FP.F16.E4M3.UNPACK_B R12, R34.H1 ;  /* 0x00000022ff0c723e */ /* 0x000fe200030006ff */
[----:B------:R-:W-:-:S02]  /*168a0*/  HADD2.F32 R9, -RZ, R9.H1_H1 ;  /* 0x30000009ff097230 */ /* 0x000fc40000004100 */
[-C--:B------:R-:W-:Y:S01]  /*168b0*/  FMUL.FTZ R5, R5, R6.reuse ;  /* 0x0000000605057220 */ /* 0x080fe20000410000 */
[----:B------:R-:W-:Y:S02]  /*168c0*/  HADD2.F32 R3, -RZ, R3.H1_H1 ;  /* 0x30000003ff037230 */ /* 0x000fe40000004100 */
[C---:B------:R-:W-:Y:S01]  /*168d0*/  FFMA.FTZ R15, R4.reuse, R6, -R15 ;  /* 0x00000006040f7223 */ /* 0x040fe2000001080f */
[----:B------:R-:W-:Y:S02]  /*168e0*/  HADD2.F32 R6, -RZ, R27.H1_H1 ;  /* 0x3000001bff067230 */ /* 0x000fe40000004100 */
[C---:B------:R-:W-:Y:S01]  /*168f0*/  FMUL.FTZ R20, R9.reuse, R10 ;  /* 0x0000000a09147220 */ /* 0x040fe20000410000 */
[----:B------:R-:W-:Y:S01]  /*16900*/  FFMA.FTZ R14, R4, R8, R5 ;  /* 0x00000008040e7223 */ /* 0x000fe20000010005 */
[----:B------:R-:W-:Y:S01]  /*16910*/  F2FP.F16.E4M3.UNPACK_B R5, R32.H1 ;  /* 0x00000020ff05723e */ /* 0x000fe200030006ff */
[----:B------:R-:W-:Y:S02]  /*16920*/  HADD2.F32 R8, -RZ, R12.H0_H0 ;  /* 0x2000000cff087230 */ /* 0x000fe40000004100 */
[----:B------:R-:W-:Y:S01]  /*16930*/  FMUL.FTZ R9, R9, R6 ;  /* 0x0000000609097220 */ /* 0x000fe20000410000 */
        /* <DEDUP_REMOVED lines=10> */
[----:B------:R-:W-:Y:S01]  /*169e0*/  HADD2.F32 R5, -RZ, R5.H1_H1 ;  /* 0x30000005ff057230 */ /* 0x000fe20000004100 */
[----:B------:R-:W-:Y:S01]  /*169f0*/  F2FP.F16.E4M3.UNPACK_B R32, R32 ;  /* 0x00000020ff20723e */ /* 0x000fe200020006ff */
[----:B------:R-:W-:Y:S02]  /*16a00*/  HADD2.F32 R13, -RZ, R13.H1_H1 ;  /* 0x3000000dff0d7230 */ /* 0x000fe40000004100 */
[C---:B------:R-:W-:Y:S01]  /*16a10*/  FMUL.FTZ R6, R24.reuse, R12 ;  /* 0x0000000c18067220 */ /* 0x040fe20000410000 */
[----:B------:R-:W-:Y:S01]  /*16a20*/  F2FP.F16.E4M3.UNPACK_B R34, R34 ;  /* 0x00000022ff22723e */ /* 0x000fe200020006ff */
[-C--:B------:R-:W-:Y:S01]  /*16a30*/  FMUL.FTZ R9, R24, R5.reuse ;  /* 0x0000000518097220 */ /* 0x080fe20000410000 */
[----:B------:R-:W-:Y:S01]  /*16a40*/  FFMA.FTZ R24, R3, R8, R4 ;  /* 0x0000000803187223 */ /* 0x000fe20000010004 */
[----:B------:R-:W-:Y:S01]  /*16a50*/  FFMA.FTZ R36, R13, R5, -R6 ;  /* 0x000000050d247223 */ /* 0x000fe20000010806 */
[----:B------:R-:W-:-:S02]  /*16a60*/  HADD2.F32 R5, -RZ, R32.H0_H0 ;  /* 0x20000020ff057230 */ /* 0x000fc40000004100 */
[----:B------:R-:W-:Y:S01]  /*16a70*/  FFMA.FTZ R31, R13, R12, R9 ;  /* 0x0000000c0d1f7223 */ /* 0x000fe20000010009 */
[--C-:B------:R-:W-:Y:S02]  /*16a80*/  HADD2.F32 R6, -RZ, R34.reuse.H0_H0 ;  /* 0x20000022ff067230 */ /* 0x100fe40000004100 */
[--C-:B------:R-:W-:Y:S02]  /*16a90*/  HADD2.F32 R4, -RZ, R11.reuse.H0_H0 ;  /* 0x2000000bff047230 */ /* 0x100fe40000004100 */
[----:B------:R-:W-:Y:S01]  /*16aa0*/  HADD2.F32 R34, -RZ, R34.H1_H1 ;  /* 0x30000022ff227230 */ /* 0x000fe20000004100 */
[----:B------:R-:W-:Y:S01]  /*16ab0*/  F2FP.SATFINITE.E4M3.F32.PACK_AB_MERGE_C R24, R31, R24, RZ ;  /* 0x000000181f18723e */ /* 0x000fe200048070ff */
[----:B------:R-:W-:Y:S02]  /*16ac0*/  HADD2.F32 R11, -RZ, R11.H1_H1 ;  /* 0x3000000bff0b7230 */ /* 0x000fe40000004100 */
[----:B------:R-:W-:Y:S01]  /*16ad0*/  FMUL.FTZ R8, R4, R6 ;  /* 0x0000000604087220 */ /* 0x000fe20000410000 */
[----:B------:R-:W-:-:S02]  /*16ae0*/  HADD2.F32 R32, -RZ, R32.H1_H1 ;  /* 0x30000020ff207230 */ /* 0x000fc40000004100 */
[-C--:B------:R-:W-:Y:S01]  /*16af0*/  FMUL.FTZ R9, R4, R5.reuse ;  /* 0x0000000504097220 */ /* 0x080fe20000410000 */
[--C-:B------:R-:W-:Y:S02]  /*16b00*/  HADD2.F32 R3, -RZ, R7.reuse.H0_H0 ;  /* 0x20000007ff037230 */ /* 0x100fe40000004100 */
[C---:B------:R-:W-:Y:S01]  /*16b10*/  FMUL.FTZ R4, R11.reuse, R34 ;  /* 0x000000220b047220 */ /* 0x040fe20000410000 */
[----:B------:R-:W-:Y:S02]  /*16b20*/  HADD2.F32 R7, -RZ, R7.H1_H1 ;  /* 0x30000007ff077230 */ /* 0x000fe40000004100 */
[----:B------:R-:W-:Y:S01]  /*16b30*/  FMUL.FTZ R11, R11, R32 ;  /* 0x000000200b0b7220 */ /* 0x000fe20000410000 */
        /* <DEDUP_REMOVED lines=9> */
[----:B------:R-:W-:Y:S02]  /*16bd0*/  F2FP.SATFINITE.E4M3.F32.PACK_AB_MERGE_C R11, R42, R47, RZ ;  /* 0x0000002f2a0b723e */ /* 0x000fe400048070ff */
[----:B------:R-:W-:-:S02]  /*16be0*/  F2FP.SATFINITE.E4M3.F32.PACK_AB_MERGE_C R8, R28, R25, RZ ;  /* 0x000000191c08723e */ /* 0x000fc400048070ff */
[----:B------:R-:W-:Y:S02]  /*16bf0*/  F2FP.SATFINITE.E4M3.F32.PACK_AB_MERGE_C R5, R41, R38, R5 ;  /* 0x000000262905723e */ /* 0x000fe40004807005 */
[----:B------:R-:W-:Y:S02]  /*16c00*/  F2FP.SATFINITE.E4M3.F32.PACK_AB_MERGE_C R7, R46, R35, R7 ;  /* 0x000000232e07723e */ /* 0x000fe40004807007 */
[----:B------:R-:W-:Y:S02]  /*16c10*/  F2FP.SATFINITE.E4M3.F32.PACK_AB_MERGE_C R4, R20, R15, R4 ;  /* 0x0000000f1404723e */ /* 0x000fe40004807004 */
[----:B------:R-:W-:Y:S02]  /*16c20*/  F2FP.SATFINITE.E4M3.F32.PACK_AB_MERGE_C R6, R13, R10, R6 ;  /* 0x0000000a0d06723e */ /* 0x000fe40004807006 */
[----:B------:R-:W-:Y:S02]  /*16c30*/  F2FP.SATFINITE.E4M3.F32.PACK_AB_MERGE_C R9, R37, R44, R9 ;  /* 0x0000002c2509723e */ /* 0x000fe40004807009 */
[----:B------:R-:W-:Y:S01]  /*16c40*/  F2FP.SATFINITE.E4M3.F32.PACK_AB_MERGE_C R11, R48, R45, R11 ;  /* 0x0000002d300b723e */ /* 0x000fe2000480700b */
[----:B------:R4:W-:Y:S01]  /*16c50*/  STS.128 [R216+0x14400], R4 ;  /* 0x01440004d8007388 */ /* 0x0009e20000000c00 */
[----:B------:R-:W-:-:S02]  /*16c60*/  F2FP.SATFINITE.E4M3.F32.PACK_AB_MERGE_C R8, R21, R14, R8 ;  /* 0x0000000e1508723e */ /* 0x000fc40004807008 */
[----:B------:R-:W-:-:S05]  /*16c70*/  F2FP.SATFINITE.E4M3.F32.PACK_AB_MERGE_C R10, R34, R3, R24 ;  /* 0x00000003220a723e */ /* 0x000fca0004807018 */
[----:B------:R4:W-:Y:S02]  /*16c80*/  STS.128 [R0+0x14400], R8 ;  /* 0x0144000800007388 */ /* 0x0009e40000000c00 */
.L_x_543:
[----:B------:R-:W-:Y:S05]  /*16c90*/  BSYNC B0 ;  /* 0x0000000000007941 */ /* 0x000fea0003800000 */
.L_x_533:
[----:B------:R-:W-:Y:S01]  /*16ca0*/  @!PT LDS RZ, [RZ] ;  /* 0x00000000fffff984 */ /* 0x000fe20000000800 */
[----:B------:R-:W-:Y:S01]  /*16cb0*/  @!PT LDS RZ, [RZ] ;  /* 0x00000000fffff984 */ /* 0x000fe20000000800 */
[----:B------:R-:W-:Y:S01]  /*16cc0*/  @!PT LDS RZ, [RZ] ;  /* 0x00000000fffff984 */ /* 0x000fe20000000800 */
[----:B------:R-:W-:Y:S01]  /*16cd0*/  @!PT LDS RZ, [RZ] ;  /* 0x00000000fffff984 */ /* 0x000fe20000000800 */
[----:B------:R0:W-:Y:S06]  /*16ce0*/  MEMBAR.ALL.CTA ;  /* 0x0000000000007992 */ /* 0x0001ec0000008000 */
[----:B0-----:R-:W0:Y:S01]  /*16cf0*/  FENCE.VIEW.ASYNC.S ;  /* 0x00000000000073c6 */ /* 0x001e220000000000 */
[----:B------:R-:W-:Y:S05]  /*16d00*/  WARPSYNC.ALL ;  /* 0x0000000000007948 */ /* 0x000fea0003800000 */
[----:B0-----:R-:W-:Y:S06]  /*16d10*/  BAR.SYNC.DEFER_BLOCKING 0xd, 0x100 ;  /* 0x0344000000007b1d */ /* 0x001fec0000010000 */
.L_x_531:
[----:B--234-:R-:W-:-:S05]  /*16d20*/  IMAD.U32 R0, RZ, RZ, UR53 ;  /* 0x00000035ff007e24 */ /* 0x01cfca000f8e00ff */
[----:B------:R-:W-:-:S13]  /*16d30*/  ISETP.NE.AND P0, PT, R0, 0x3, PT ;  /* 0x000000030000780c */ /* 0x000fda0003f05270 */
[----:B------:R-:W-:Y:S05]  /*16d40*/  @!P0 BRA `(.L_x_566) ;  /* 0x0000000000048947 */ /* 0x000fea0003800000 */
[----:B------:R-:W-:Y:S01]  /*16d50*/  BPT.TRAP 0x1 ;  /* 0x000000040000795c */ /* 0x000fe20000300000 */
.L_x_566:
[----:B-1----:R-:W-:Y:S01]  /*16d60*/  IMAD R3, R148, 0x8, R18 ;  /* 0x0000000894037824 */ /* 0x002fe200078e0212 */
[----:B------:R-:W-:-:S04]  /*16d70*/  SHF.L.U32 R0, R175, 0x1f, RZ ;  /* 0x0000001faf007819 */ /* 0x000fc800000006ff */
[----:B------:R1:W2:Y:S01]  /*16d80*/  SYNCS.PHASECHK.TRANS64.TRYWAIT P2, [R3+URZ+0x29830], R0 ;  /* 0x02983000030075a7 */ /* 0x0002a2000804017f */
[----:B------:R-:W-:Y:S05]  /*16d90*/  @!P0 BRA `(.L_x_567) ;  /* 0x0000000000048947 */ /* 0x000fea0003800000 */
[----:B------:R-:W-:Y:S01]  /*16da0*/  BPT.TRAP 0x1 ;  /* 0x000000040000795c */ /* 0x000fe20000300000 */
.L_x_567:
[----:B-----5:R-:W3:Y:S01]  /*16db0*/  S2R R4, SR_TID.X ;  /* 0x0000000000047919 */ /* 0x020ee20000002100 */
[----:B------:R-:W-:Y:S01]  /*16dc0*/  IMAD.MOV.U32 R87, RZ, RZ, RZ ;  /* 0x000000ffff577224 */ /* 0x000fe200078e00ff */
[----:B---3--:R-:W-:-:S04]  /*16dd0*/  LOP3.LUT R4, R4, 0x7f, RZ, 0xc0, !PT ;  /* 0x0000007f04047812 */ /* 0x008fc800078ec0ff */
[----:B------:R-:W-:Y:S01]  /*16de0*/  ISETP.NE.AND P1, PT, R4, RZ, PT ;  /* 0x000000ff0400720c */ /* 0x000fe20003f25270 */
[----:B--2---:R-:W-:-:S12]  /*16df0*/  @P2 BRA `(.L_x_568) ;  /* 0x0000000000082947 */ /* 0x004fd80003800000 */
[----:B------:R-:W2:Y:S02]  /*16e00*/  SYNCS.PHASECHK.TRANS64.TRYWAIT P2, [R3+URZ+0x29830], R0 ;  /* 0x02983000030075a7 */ /* 0x000ea4000804017f */
[----:B--2---:R-:W-:Y:S05]  /*16e10*/  @!P2 BRA `(.L_x_569) ;  /* 0x0000011400d4a947 */ /* 0x004fea0003800000 */
.L_x_568:
[----:B------:R-:W-:Y:S05]  /*16e20*/  WARPSYNC.ALL ;  /* 0x0000000000007948 */ /* 0x000fea0003800000 */
[----:B-12---:R-:W-:Y:S01]  /*16e30*/  IADD3 R0, R18, 0x1a400, RZ ;  /* 0x0001a40012007810 */ /* 0x006fe20007ffe0ff */
[----:B------:R-:W-:Y:S01]  /*16e40*/  IMAD.MOV.U32 R5, RZ, RZ, -0x7fffffe0 ;  /* 0x80000020ff057424 */ /* 0x000fe200078e00ff */
[----:B------:R-:W-:Y:S01]  /*16e50*/  R2UR UR44, R50 ;  /* 0x00000000322c72ca */ /* 0x000fe200000e0000 */
[----:B------:R-:W-:Y:S01]  /*16e60*/  WARPGROUP.ARRIVE ;  /* 0x00000000000079c5 */ /* 0x000fe20000000000 */
[----:B------:R-:W-:Y:S01]  /*16e70*/  SHF.R.U32.HI R0, RZ, 0x4, R0 ;  /* 0x00000004ff007819 */ /* 0x000fe20000011600 */
[----:B------:R-:W-:Y:S01]  /*16e80*/  UMOV UR25, 0x80000020 ;  /* 0x8000002000197882 */ /* 0x000fe20000000000 */
[----:B------:R-:W-:Y:S01]  /*16e90*/  R2UR UR27, R5 ;  /* 0x00000000051b72ca */ /* 0x000fe200000e0000 */
[----:B------:R-:W-:Y:S01]  /*16ea0*/  IMAD.MOV.U32 R9, RZ, RZ, -0x7fffffe0 ;  /* 0x80000020ff097424 */ /* 0x000fe200078e00ff */
[----:B------:R-:W-:Y:S01]  /*16eb0*/  LOP3.LUT R0, R0, 0x3fff, RZ, 0xc0, !PT ;  /* 0x00003fff00007812 */ /* 0x000fe200078ec0ff */
[----:B------:R-:W-:Y:S01]  /*16ec0*/  UMOV UR9, UR25 ;  /* 0x0000001900097c82 */ /* 0x000fe20008000000 */
[----:B------:R-:W-:Y:S01]  /*16ed0*/  MOV R7, 0x80000020 ;  /* 0x8000002000077802 */ /* 0x000fe20000000f00 */
[----:B------:R-:W-:Y:S01]  /*16ee0*/  UMOV UR13, UR25 ;  /* 0x00000019000d7c82 */ /* 0x000fe20008000000 */
[----:B------:R-:W-:Y:S01]  /*16ef0*/  LOP3.LUT R0, R0, 0x10000, RZ, 0xfc, !PT ;  /* 0x0001000000007812 */ /* 0x000fe200078efcff */
[----:B------:R-:W-:Y:S01]  /*16f00*/  UMOV UR17, UR25 ;  /* 0x0000001900117c82 */ /* 0x000fe20008000000 */
[----:B------:R-:W-:Y:S01]  /*16f10*/  R2UR UR11, R9 ;  /* 0x00000000090b72ca */ /* 0x000fe200000e0000 */
[----:B------:R-:W-:Y:S01]  /*16f20*/  ULOP3.LUT UR44, UR44, 0x10000, URZ, 0xfc, !UPT ;  /* 0x000100002c2c7892 */ /* 0x000fe2000f8efc3f */
[----:B------:R-:W-:Y:S01]  /*16f30*/  MOV R9, 0x80000020 ;  /* 0x8000002000097802 */ /* 0x000fe20000000f00 */
[----:B------:R-:W-:Y:S01]  /*16f40*/  IMAD R4, R148, 0x780, R0 ;  /* 0x0000078094047824 */ /* 0x000fe200078e0200 */
[----:B------:R-:W-:Y:S01]  /*16f50*/  UMOV UR5, 0x80000020 ;  /* 0x8000002000057882 */ /* 0x000fe20000000000 */
[----:B------:R-:W-:Y:S01]  /*16f60*/  IMAD.MOV.U32 R11, RZ, RZ, -0x7fffffe0 ;  /* 0x80000020ff0b7424 */ /* 0x000fe200078e00ff */
[----:B------:R-:W-:Y:S01]  /*16f70*/  R2UR UR19, R9 ;  /* 0x00000000091372ca */ /* 0x000fe200000e0000 */
[C---:B------:R-:W-:Y:S01]  /*16f80*/  VIADD R6, R4.reuse, 0x80 ;  /* 0x0000008004067836 */ /* 0x040fe20000000000 */
[C---:B------:R-:W-:Y:S01]  /*16f90*/  R2UR UR26, R4.reuse ;  /* 0x00000000041a72ca */ /* 0x040fe200000e0000 */
[----:B------:R-:W-:Y:S01]  /*16fa0*/  UMOV UR24, UR44 ;  /* 0x0000002c00187c82 */ /* 0x000fe20008000000 */
[C---:B------:R-:W-:Y:S01]  /*16fb0*/  VIADD R8, R4.reuse, 0x100 ;  /* 0x0000010004087836 */ /* 0x040fe20000000000 */
[----:B------:R-:W-:Y:S01]  /*16fc0*/  UMOV UR8, UR24 ;  /* 0x0000001800087c82 */ /* 0x000fe20008000000 */
[----:B------:R-:W-:Y:S01]  /*16fd0*/  UMOV UR12, UR24 ;  /* 0x00000018000c7c82 */ /* 0x000fe20008000000 */
[----:B------:R-:W-:Y:S01]  /*16fe0*/  UMOV UR16, UR24 ;  /* 0x0000001800107c82 */ /* 0x000fe20008000000 */
[----:B------:R-:W-:Y:S01]  /*16ff0*/  VIADD R10, R4, 0x2 ;  /* 0x00000002040a7836 */ /* 0x000fe20000000000 */
[----:B------:R-:W-:Y:S01]  /*17000*/  R2UR UR10, R8 ;  /* 0x00000000080a72ca */ /* 0x000fe200000e0000 */
[----:B------:R-:W-:Y:S01]  /*17010*/  UIADD3 UR4, UR44, 0x2, URZ ;  /* 0x000000022c047890 */ /* 0x000fe2000fffe03f */
[----:B------:R-:W-:Y:S01]  /*17020*/  IADD3 R8, R4, 0x200, RZ ;  /* 0x0000020004087810 */ /* 0x000fe20007ffe0ff */
[----:B------:R-:W-:Y:S01]  /*17030*/  UMOV UR21, UR5 ;  /* 0x0000000500157c82 */ /* 0x000fe20008000000 */
[----:B------:R-:W-:Y:S01]  /*17040*/  R2UR UR6, R10 ;  /* 0x000000000a0672ca */ /* 0x000fe200000e0000 */
[----:B------:R-:W-:Y:S01]  /*17050*/  VIADD R10, R4, 0x280 ;  /* 0x00000280040a7836 */ /* 0x000fe20000000000 */
[----:B------:R-:W-:Y:S01]  /*17060*/  QGMMA.64x32x32.F32.E4M3.E4M3 R104, gdesc[UR24], RZ, !UPT, gsb0 ;  /* 0x00600000186879f3 */ /* 0x000fe2000c0008ff */
[----:B------:R-:W-:Y:S01]  /*17070*/  R2UR UR26, R6 ;  /* 0x00000000061a72ca */ /* 0x000fe200000e0000 */
[----:B------:R-:W-:Y:S01]  /*17080*/  VIADD R6, R4, 0x180 ;  /* 0x0000018004067836 */ /* 0x000fe20000000000 */
[----:B------:R-:W-:Y:S01]  /*17090*/  R2UR UR27, R7 ;  /* 0x00000000071b72ca */ /* 0x000fe200000e0000 */
[----:B------:R-:W-:Y:S01]  /*170a0*/  IMAD.MOV.U32 R7, RZ, RZ, -0x7fffffe0 ;  /* 0x80000020ff077424 */ /* 0x000fe200078e00ff */
[----:B------:R-:W-:Y:S01]  /*170b0*/  R2UR UR18, R8 ;  /* 0x00000000081272ca */ /* 0x000fe200000e0000 */
[----:B------:R-:W-:Y:S01]  /*170c0*/  UMOV UR20, UR4 ;  /* 0x0000000400147c82 */ /* 0x000fe20008000000 */
[----:B------:R-:W-:Y:S01]  /*170d0*/  R2UR UR14, R6 ;  /* 0x00000000060e72ca */ /* 0x000fe200000e0000 */
[C---:B------:R-:W-:Y:S01]  /*170e0*/  VIADD R6, R4.reuse, 0x82 ;  /* 0x0000008204067836 */ /* 0x040fe20000000000 */
[----:B------:R-:W-:Y:S01]  /*170f0*/  R2UR UR15, R7 ;  /* 0x00000000070f72ca */ /* 0x000fe200000e0000 */
[----:B------:R-:W-:Y:S01]  /*17100*/  IMAD.MOV.U32 R7, RZ, RZ, -0x7fffffe0 ;  /* 0x80000020ff077424 */ /* 0x000fe200078e00ff */
[----:B------:R-:W-:Y:S01]  /*17110*/  R2UR UR7, R11 ;  /* 0x000000000b0772ca */ /* 0x000fe200000e0000 */
[----:B------:R-:W-:Y:S01]  /*17120*/  IMAD.MOV.U32 R11, RZ, RZ, -0x7fffffe0 ;  /* 0x80000020ff0b7424 */ /* 0x000fe200078e00ff */
[C---:B------:R-:W-:Y:S01]  /*17130*/  IADD3 R8, R4.reuse, 0x102, RZ ;  /* 0x0000010204087810 */ /* 0x040fe20007ffe0ff */
[----:B------:R-:W-:Y:S01]  /*17140*/  VIADD R78, R4, 0x602 ;  /* 0x00000602044e7836 */ /* 0x000fe20000000000 */
[----:B------:R-:W-:Y:S01]  /*17150*/  MOV R9, 0x80000020 ;  /* 0x8000002000097802 */ /* 0x000fe20000000f00 */
[----:B------:R-:W-:Y:S01]  /*17160*/  IMAD.MOV.U32 R5, RZ, RZ, -0x7fffffe0 ;  /* 0x80000020ff057424 */ /* 0x000fe200078e00ff */
[----:B------:R-:W-:Y:S01]  /*17170*/  MOV R79, 0x80000020 ;  /* 0x80000020004f7802 */ /* 0x000fe20000000f00 */
[----:B------:R-:W-:Y:S01]  /*17180*/  ULDC UR56, c[0x0][0x988] ;  /* 0x0002620000387ab9 */ /* 0x000fe20000000800 */
[----:B------:R-:W-:-:S02]  /*17190*/  WARPGROUP.DEPBAR.LE gsb0, 0x0 ;  /* 0x00008000000079c5 */ /* 0x000fc40000010000 */
[----:B------:R-:W-:-:S06]  /*171a0*/  WARPGROUP.ARRIVE ;  /* 0x00000000000079c5 */ /* 0x000fcc0000000000 */
[----:B------:R-:W-:Y:S03]  /*171b0*/  QGMMA.64x32x32.F32.E4M3.E4M3 R88, gdesc[UR24], RZ, !UPT, gsb0 ;  /* 0x00600000185879f3 */ /* 0x000fe6000c0008ff */
[----:B------:R-:W-:Y:S02]  /*171c0*/  WARPGROUP.DEPBAR.LE gsb0, 0x0 ;  /* 0x00008000000079c5 */ /* 0x000fe40000010000 */
[----:B------:R-:W-:-:S06]  /*171d0*/  WARPGROUP.ARRIVE ;  /* 0x00000000000079c5 */ /* 0x000fcc0000000000 */
[----:B------:R-:W-:Y:S01]  /*171e0*/  QGMMA.64x32x32.F32.E4M3.E4M3 R56, gdesc[UR8], RZ, !UPT, gsb0 ;  /* 0x00600000083879f3 */ /* 0x000fe2000c0008ff */
[----:B------:R-:W-:Y:S01]  /*171f0*/  R2UR UR10, R10 ;  /* 0x000000000a0a72ca */ /* 0x000fe200000e0000 */
[----:B------:R-:W-:Y:S01]  /*17200*/  UIADD3 UR8, UR44, 0x200, URZ ;  /* 0x000002002c087890 */ /* 0x000fe2000fffe03f */
[----:B------:R-:W-:Y:S01]  /*17210*/  R2UR UR11, R11 ;  /* 0x000000000b0b72ca */ /* 0x000fe200000e0000 */
[----:B------:R-:W-:Y:S01]  /*17220*/  UMOV UR9, 0x80000020 ;  /* 0x8000002000097882 */ /* 0x000fe20000000000 */
[----:B------:R-:W-:Y:S01]  /*17230*/  IADD3 R10, R4, 0x282, RZ ;  /* 0x00000282040a7810 */ /* 0x000fe20007ffe0ff */
[----:B------:R-:W-:Y:S01]  /*17240*/  UMOV UR29, UR9 ;  /* 0x00000009001d7c82 */ /* 0x000fe20008000000 */
[----:B------:R-:W-:Y:S02]  /*17250*/  MOV R11, 0x80000020 ;  /* 0x80000020000b7802 */ /* 0x000fe40000000f00 */
[----:B------:R-:W-:Y:S01]  /*17260*/  UMOV UR28, UR8 ;  /* 0x00000008001c7c82 */ /* 0x000fe20008000000 */
[----:B------:R-:W-:-:S02]  /*17270*/  WARPGROUP.DEPBAR.LE gsb0, 0x0 ;  /* 0x00008000000079c5 */ /* 0x000fc40000010000 */
[----:B------:R-:W-:-:S06]  /*17280*/  WARPGROUP.ARRIVE ;  /* 0x00000000000079c5 */ /* 0x000fcc0000000000 */
[----:B------:R-:W-:Y:S01]  /*17290*/  QGMMA.64x32x32.F32.E4M3.E4M3 R40, gdesc[UR12], RZ, !UPT, gsb0 ;  /* 0x006000000c2879f3 */ /* 0x000fe2000c0008ff */
[----:B------:R-:W-:Y:S01]  /*172a0*/  R2UR UR14, R8 ;  /* 0x00000000080e72ca */ /* 0x000fe200000e0000 */
[----:B------:R-:W-:Y:S01]  /*172b0*/  UMOV UR12, UR4 ;  /* 0x00000004000c7c82 */ /* 0x000fe20008000000 */
[----:B------:R-:W-:Y:S01]  /*172c0*/  R2UR UR15, R9 ;  /* 0x00000000090f72ca */ /* 0x000fe200000e0000 */
[----:B------:R-:W-:Y:S01]  /*172d0*/  UMOV UR13, UR5 ;  /* 0x00000005000d7c82 */ /* 0x000fe20008000000 */
[----:B------:R-:W-:Y:S02]  /*172e0*/  VIADD R8, R4, 0x202 ;  /* 0x0000020204087836 */ /* 0x000fe40000000000 */
[----:B------:R-:W-:-:S03]  /*172f0*/  IMAD.MOV.U32 R9, RZ, RZ, -0x7fffffe0 ;  /* 0x80000020ff097424 */ /* 0x000fc600078e00ff */
[----:B------:R-:W-:Y:S01]  /*17300*/  R2UR UR22, R8 ;  /* 0x00000000081672ca */ /* 0x000fe200000e0000 */
[----:B------:R-:W-:Y:S01]  /*17310*/  VIADD R8, R4, 0x380 ;  /* 0x0000038004087836 */ /* 0x000fe20000000000 */
[----:B------:R-:W-:Y:S01]  /*17320*/  R2UR UR23, R9 ;  /* 0x00000000091772ca */ /* 0x000fe200000e0000 */
[----:B------:R-:W-:Y:S01]  /*17330*/  IMAD.MOV.U32 R9, RZ, RZ, -0x7fffffe0 ;  /* 0x80000020ff097424 */ /* 0x000fe200078e00ff */
[----:B------:R-:W-:Y:S02]  /*17340*/  WARPGROUP.DEPBAR.LE gsb0, 0x0 ;  /* 0x00008000000079c5 */ /* 0x000fe40000010000 */
[----:B------:R-:W-:-:S06]  /*17350*/  WARPGROUP.ARRIVE ;  /* 0x00000000000079c5 */ /* 0x000fcc0000000000 */
[----:B------:R-:W-:Y:S01]  /*17360*/  QGMMA.64x32x32.F32.E4M3.E4M3 R24, gdesc[UR16], RZ, !UPT, gsb0 ;  /* 0x00600000101879f3 */ /* 0x000fe2000c0008ff */
[----:B------:R-:W-:Y:S01]  /*17370*/  UMOV UR16, UR4 ;  /* 0x0000000400107c82 */ /* 0x000fe20008000000 */
[----:B------:R-:W-:Y:S01]  /*17380*/  UMOV UR17, UR5 ;  /* 0x0000000500117c82 */ /* 0x000fe20008000000 */
[----:B------:R-:W-:Y:S02]  /*17390*/  WARPGROUP.DEPBAR.LE gsb0, 0x0 ;  /* 0x00008000000079c5 */ /* 0x000fe40000010000 */
[----:B------:R-:W-:-:S06]  /*173a0*/  WARPGROUP.ARRIVE ;  /* 0x00000000000079c5 */ /* 0x000fcc0000000000 */
[----:B------:R-:W-:Y:S01]  /*173b0*/  QGMMA.64x32x32.F32.E4M3.E4M3 R104, gdesc[UR4], R104, gsb0 ;  /* 0x00600000046879f3 */ /* 0x000fe20008000868 */
[----:B------:R-:W-:Y:S01]  /*173c0*/  R2UR UR6, R6 ;  /* 0x00000000060672ca */ /* 0x000fe200000e0000 */
[----:B------:R-:W-:Y:S01]  /*173d0*/  VIADD R6, R4, 0x182 ;  /* 0x0000018204067836 */ /* 0x000fe20000000000 */
[----:B------:R-:W-:Y:S02]  /*173e0*/  R2UR UR7, R7 ;  /* 0x00000000070772ca */ /* 0x000fe400000e0000 */
[----:B------:R-:W-:Y:S02]  /*173f0*/  MOV R7, 0x80000020 ;  /* 0x8000002000077802 */ /* 0x000fe40000000f00 */
[----:B------:R-:W-:Y:S02]  /*17400*/  R2UR UR18, R6 ;  /* 0x00000000061272ca */ /* 0x000fe400000e0000 */
[----:B------:R-:W-:Y:S01]  /*17410*/  R2UR UR19, R7 ;  /* 0x00000000071372ca */ /* 0x000fe200000e0000 */
[----:B------:R-:W-:Y:S01]  /*17420*/  IMAD.MOV.U32 R7, RZ, RZ, -0x7fffffe0 ;  /* 0x80000020ff077424 */ /* 0x000fe200078e00ff */
[----:B------:R-:W-:Y:S01]  /*17430*/  IADD3 R6, R4, 0x300, RZ ;  /* 0x0000030004067810 */ /* 0x000fe20007ffe0ff */
[----:B------:R-:W-:-:S02]  /*17440*/  WARPGROUP.DEPBAR.LE gsb0, 0x0 ;  /* 0x00008000000079c5 */ /* 0x000fc40000010000 */
[----:B------:R-:W-:-:S06]  /*17450*/  WARPGROUP.ARRIVE ;  /* 0x00000000000079c5 */ /* 0x000fcc0000000000 */
[----:B------:R-:W-:Y:S01]  /*17460*/  QGMMA.64x32x32.F32.E4M3.E4M3 R88, gdesc[UR4], R88, gsb0 ;  /* 0x00600000045879f3 */ /* 0x000fe20008000858 */
[----:B------:R-:W-:Y:S02]  /*17470*/  ULDC UR6, c[0x0][0x988] ;  /* 0x0002620000067ab9 */ /* 0x000fe40000000800 */
[----:B------:R-:W-:Y:S02]  /*17480*/  WARPGROUP.DEPBAR.LE gsb0, 0x0 ;  /* 0x00008000000079c5 */ /* 0x000fe40000010000 */
[----:B------:R-:W-:-:S06]  /*17490*/  WARPGROUP.ARRIVE ;  /* 0x00000000000079c5 */ /* 0x000fcc0000000000 */
[----:B------:R-:W-:Y:S01]  /*174a0*/  QGMMA.64x32x32.F32.E4M3.E4M3 R56, gdesc[UR12], R56, gsb0 ;  /* 0x006000000c3879f3 */ /* 0x000fe20008000838 */
[----:B------:R-:W-:Y:S01]  /*174b0*/  R2UR UR14, R10 ;  /* 0x000000000a0e72ca */ /* 0x000fe200000e0000 */
[----:B------:R-:W-:Y:S01]  /*174c0*/  UIADD3 UR12, UR44, 0x202, URZ ;  /* 0x000002022c0c7890 */ /* 0x000fe2000fffe03f */
[----:B------:R-:W-:Y:S01]  /*174d0*/  R2UR UR15, R11 ;  /* 0x000000000b0f72ca */ /* 0x000fe200000e0000 */
[----:B------:R-:W-:Y:S01]  /*174e0*/  UMOV UR13, 0x80000020 ;  /* 0x80000020000d7882 */ /* 0x000fe20000000000 */
[----:B------:R-:W-:Y:S01]  /*174f0*/  VIADD R10, R4, 0x500 ;  /* 0x00000500040a7836 */ /* 0x000fe20000000000 */
[----:B------:R-:W-:Y:S01]  /*17500*/  UMOV UR33, UR13 ;  /* 0x0000000d00217c82 */ /* 0x000fe20008000000 */
[----:B------:R-:W-:Y:S02]  /*17510*/  IMAD.MOV.U32 R11, RZ, RZ, -0x7fffffe0 ;  /* 0x80000020ff0b7424 */ /* 0x000fe400078e00ff */
[----:B------:R-:W-:Y:S01]  /*17520*/  UMOV UR32, UR12 ;  /* 0x0000000c00207c82 */ /* 0x000fe20008000000 */
[----:B------:R-:W-:-:S02]  /*17530*/  WARPGROUP.DEPBAR.LE gsb0, 0x0 ;  /* 0x00008000000079c5 */ /* 0x000fc40000010000 */
[----:B------:R-:W-:-:S06]  /*17540*/  WARPGROUP.ARRIVE ;  /* 0x00000000000079c5 */ /* 0x000fcc0000000000 */
[----:B------:R-:W-:Y:S01]  /*17550*/  QGMMA.64x32x32.F32.E4M3.E4M3 R40, gdesc[UR16], R40, gsb0 ;  /* 0x00600000102879f3 */ /* 0x000fe20008000828 */
        /* <DEDUP_REMOVED lines=12> */
[----:B------:R-:W-:Y:S01]  /*17620*/  QGMMA.64x32x32.F32.E4M3.E4M3 R24, gdesc[UR20], R24, gsb0 ;  /* 0x00600000141879f3 */ /* 0x000fe20008000818 */
[----:B------:R-:W-:Y:S01]  /*17630*/  UMOV UR20, UR8 ;  /* 0x0000000800147c82 */ /* 0x000fe20008000000 */
[----:B------:R-:W-:Y:S01]  /*17640*/  UMOV UR21, UR9 ;  /* 0x0000000900157c82 */ /* 0x000fe20008000000 */
[----:B------:R-:W-:Y:S02]  /*17650*/  WARPGROUP.DEPBAR.LE gsb0, 0x0 ;  /* 0x00008000000079c5 */ /* 0x000fe40000010000 */
[----:B------:R-:W-:-:S06]  /*17660*/  WARPGROUP.ARRIVE ;  /* 0x00000000000079c5 */ /* 0x000fcc0000000000 */
[----:B------:R-:W-:Y:S01]  /*17670*/  QGMMA.64x32x32.F32.E4M3.E4M3 R104, gdesc[UR8], R104, gsb0 ;  /* 0x00600000086879f3 */ /* 0x000fe20008000868 */
[----:B------:R-:W-:Y:S02]  /*17680*/  R2UR UR10, R6 ;  /* 0x00000000060a72ca */ /* 0x000fe400000e0000 */
[----:B------:R-:W-:Y:S01]  /*17690*/  R2UR UR11, R7 ;  /* 0x00000000070b72ca */ /* 0x000fe200000e0000 */
[----:B------:R-:W-:Y:S01]  /*176a0*/  IMAD.MOV.U32 R7, RZ, RZ, -0x7fffffe0 ;  /* 0x80000020ff077424 */ /* 0x000fe200078e00ff */
[----:B------:R-:W-:-:S04]  /*176b0*/  IADD3 R6, R4, 0x400, RZ ;  /* 0x0000040004067810 */ /* 0x000fc80007ffe0ff */
[----:B------:R-:W-:Y:S01]  /*176c0*/  R2UR UR22, R6 ;  /* 0x00000000061672ca */ /* 0x000fe200000e0000 */
[----:B------:R-:W-:Y:S01]  /*176d0*/  VIADD R6, R4, 0x302 ;  /* 0x0000030204067836 */ /* 0x000fe20000000000 */
[----:B------:R-:W-:Y:S02]  /*176e0*/  R2UR UR23, R7 ;  /* 0x00000000071772ca */ /* 0x000fe400000e0000 */
[----:B------:R-:W-:Y:S01]  /*176f0*/  MOV R7, 0x80000020 ;  /* 0x8000002000077802 */ /* 0x000fe20000000f00 */
[----:B------:R-:W-:Y:S02]  /*17700*/  WARPGROUP.DEPBAR.LE gsb0, 0x0 ;  /* 0x00008000000079c5 */ /* 0x000fe40000010000 */
[----:B------:R-:W-:-:S06]  /*17710*/  WARPGROUP.ARRIVE ;  /* 0x00000000000079c5 */ /* 0x000fcc0000000000 */
[----:B------:R-:W-:Y:S03]  /*17720*/  QGMMA.64x32x32.F32.E4M3.E4M3 R88, gdesc[UR8], R88, gsb0 ;  /* 0x00600000085879f3 */ /* 0x000fe60008000858 */
        /* <DEDUP_REMOVED lines=9> */
[----:B------:R-:W-:Y:S01]  /*177c0*/  IMAD.MOV.U32 R11, RZ, RZ, -0x7fffffe0 ;  /* 0x80000020ff0b7424 */ /* 0x000fe200078e00ff */
[----:B------:R-:W-:Y:S02]  /*177d0*/  WARPGROUP.DEPBAR.LE gsb0, 0x0 ;  /* 0x00008000000079c5 */ /* 0x000fe40000010000 */
[----:B------:R-:W-:-:S06]  /*177e0*/  WARPGROUP.ARRIVE ;  /* 0x00000000000079c5 */ /* 0x000fcc0000000000 */
[----:B------:R-:W-:Y:S01]  /*177f0*/  QGMMA.64x32x32.F32.E4M3.E4M3 R40, gdesc[UR20], R40, gsb0 ;  /* 0x00600000142879f3 */ /* 0x000fe20008000828 */
[----:B------:R-:W-:Y:S01]  /*17800*/  R2UR UR22, R8 ;  /* 0x00000000081672ca */ /* 0x000fe200000e0000 */
[----:B------:R-:W-:Y:S01]  /*17810*/  UMOV UR20, UR12 ;  /* 0x0000000c00147c82 */ /* 0x000fe20008000000 */
[----:B------:R-:W-:Y:S01]  /*17820*/  R2UR UR23, R9 ;  /* 0x00000000091772ca */ /* 0x000fe200000e0000 */
[----:B------:R-:W-:Y:S01]  /*17830*/  UMOV UR21, UR13 ;  /* 0x0000000d00157c82 */ /* 0x000fe20008000000 */
[----:B------:R-:W-:Y:S02]  /*17840*/  IADD3 R8, R4, 0x482, RZ ;  /* 0x0000048204087810 */ /* 0x000fe40007ffe0ff */
[----:B------:R-:W-:Y:S02]  /*17850*/  MOV R9, 0x80000020 ;  /* 0x8000002000097802 */ /* 0x000fe40000000f00 */
[----:B------:R-:W-:Y:S02]  /*17860*/  R2UR UR34, R8 ;  /* 0x00000000082272ca */ /* 0x000fe400000e0000 */
[----:B------:R-:W-:-:S02]  /*17870*/  R2UR UR35, R9 ;  /* 0x00000000092372ca */ /* 0x000fc400000e0000 */
[----:B------:R-:W-:Y:S02]  /*17880*/  IADD3 R8, R4, 0x600, RZ ;  /* 0x0000060004087810 */ /* 0x000fe40007ffe0ff */
[----:B------:R-:W-:Y:S01]  /*17890*/  MOV R9, 0x80000020 ;  /* 0x8000002000097802 */ /* 0x000fe20000000f00 */
        /* <DEDUP_REMOVED lines=8> */
[----:B------:R-:W-:Y:S01]  /*17920*/  R2UR UR14, R6 ;  /* 0x00000000060e72ca */ /* 0x000fe200000e0000 */
[----:B------:R-:W-:Y:S01]  /*17930*/  VIADD R6, R4, 0x402 ;  /* 0x0000040204067836 */ /* 0x000fe20000000000 */
[----:B------:R-:W-:Y:S01]  /*17940*/  R2UR UR15, R7 ;  /* 0x00000000070f72ca */ /* 0x000fe200000e0000 */
[----:B------:R-:W-:-:S03]  /*17950*/  IMAD.MOV.U32 R7, RZ, RZ, -0x7fffffe0 ;  /* 0x80000020ff077424 */ /* 0x000fc600078e00ff */
[----:B------:R-:W-:Y:S01]  /*17960*/  R2UR UR30, R6 ;  /* 0x00000000061e72ca */ /* 0x000fe200000e0000 */
[----:B------:R-:W-:Y:S01]  /*17970*/  VIADD R6, R4, 0x580 ;  /* 0x0000058004067836 */ /* 0x000fe20000000000 */
[----:B------:R-:W-:Y:S01]  /*17980*/  R2UR UR31, R7 ;  /* 0x00000000071f72ca */ /* 0x000fe200000e0000 */
[----:B------:R-:W-:Y:S01]  /*17990*/  IMAD.MOV.U32 R7, RZ, RZ, -0x7fffffe0 ;  /* 0x80000020ff077424 */ /* 0x000fe200078e00ff */
[----:B------:R-:W-:Y:S02]  /*179a0*/  WARPGROUP.DEPBAR.LE gsb0, 0x0 ;  /* 0x00008000000079c5 */ /* 0x000fe40000010000 */
[----:B------:R-:W-:-:S06]  /*179b0*/  WARPGROUP.ARRIVE ;  /* 0x00000000000079c5 */ /* 0x000fcc0000000000 */
[----:B------:R-:W-:Y:S03]  /*179c0*/  QGMMA.64x32x32.F32.E4M3.E4M3 R88, gdesc[UR12], R88, gsb0 ;  /* 0x006000000c5879f3 */ /* 0x000fe60008000858 */
[----:B------:R-:W-:Y:S02]  /*179d0*/  WARPGROUP.DEPBAR.LE gsb0, 0x0 ;  /* 0x00008000000079c5 */ /* 0x000fe40000010000 */
[----:B------:R-:W-:-:S06]  /*179e0*/  WARPGROUP.ARRIVE ;  /* 0x00000000000079c5 */ /* 0x000fcc0000000000 */
[----:B------:R-:W-:Y:S01]  /*179f0*/  QGMMA.64x32x32.F32.E4M3.E4M3 R56, gdesc[UR20], R56, gsb0 ;  /* 0x00600000143879f3 */ /* 0x000fe20008000838 */
[----:B------:R-:W-:Y:S01]  /*17a00*/  UIADD3 UR20, UR44, 0x402, URZ ;  /* 0x000004022c147890 */ /* 0x000fe2000fffe03f */
[----:B------:R-:W-:Y:S01]  /*17a10*/  R2UR UR22, R10 ;  /* 0x000000000a1672ca */ /* 0x000fe200000e0000 */
[----:B------:R-:W-:Y:S01]  /*17a20*/  UMOV UR21, 0x80000020 ;  /* 0x8000002000157882 */ /* 0x000fe20000000000 */
[----:B------:R-:W-:Y:S01]  /*17a30*/  UMOV UR44, UR16 ;  /* 0x00000010002c7c82 */ /* 0x000fe20008000000 */
[----:B------:R-:W-:Y:S01]  /*17a40*/  R2UR UR23, R11 ;  /* 0x000000000b1772ca */ /* 0x000fe200000e0000 */
[----:B------:R-:W-:Y:S02]  /*17a50*/  WARPGROUP.DEPBAR.LE gsb0, 0x0 ;  /* 0x00008000000079c5 */ /* 0x000fe40000010000 */
        /* <DEDUP_REMOVED lines=8> */
[----:B------:R-:W-:Y:S02]  /*17ae0*/  R2UR UR46, R8 ;  /* 0x00000000082e72ca */ /* 0x000fe400000e0000 */
[----:B------:R-:W-:Y:S01]  /*17af0*/  R2UR UR47, R9 ;  /* 0x00000000092f72ca */ /* 0x000fe200000e0000 */
[----:B------:R-:W-:Y:S01]  /*17b00*/  IMAD.MOV.U32 R9, RZ, RZ, -0x7fffffe0 ;  /* 0x80000020ff097424 */ /* 0x000fe200078e00ff */
[----:B------:R-:W-:Y:S01]  /*17b10*/  IADD3 R8, R4, 0x582, RZ ;  /* 0x0000058204087810 */ /* 0x000fe20007ffe0ff */
        /* <DEDUP_REMOVED lines=14> */
[----:B------:R-:W-:-:S02]  /*17c00*/  WARPGROUP.DEPBAR.LE gsb0, 0x0 ;  /* 0x00008000000079c5 */ /* 0x000fc40000010000 */
[----:B------:R-:W-:-:S06]  /*17c10*/  WARPGROUP.ARRIVE ;  /* 0x00000000000079c5 */ /* 0x000fcc0000000000 */
[----:B------:R-:W-:Y:S03]  /*17c20*/  QGMMA.64x32x32.F32.E4M3.E4M3 R88, gdesc[UR16], R88, gsb0 ;  /* 0x00600000105879f3 */ /* 0x000fe60008000858 */
        /* <DEDUP_REMOVED lines=12> */
[----:B------:R-:W-:Y:S02]  /*17cf0*/  R2UR UR22, R8 ;  /* 0x00000000081672ca */ /* 0x000fe400000e0000 */
[----:B------:R-:W-:Y:S01]  /*17d00*/  R2UR UR23, R9 ;  /* 0x00000000091772ca */ /* 0x000fe200000e0000 */
[----:B------:R-:W-:Y:S02]  /*17d10*/  WARPGROUP.DEPBAR.LE gsb0, 0x0 ;  /* 0x00008000000079c5 */ /* 0x000fe40000010000 */
[----:B------:R-:W-:Y:S01]  /*17d20*/  WARPGROUP.ARRIVE ;  /* 0x00000000000079c5 */ /* 0x000fe20000000000 */
[C---:B------:R-:W-:Y:S01]  /*17d30*/  FMUL.FTZ R6, R2.reuse, R104 ;  /* 0x0000006802067220 */ /* 0x040fe20000410000 */
[C---:B------:R-:W-:Y:S01]  /*17d40*/  FMUL.FTZ R7, R2.reuse, R105 ;  /* 0x0000006902077220 */ /* 0x040fe20000410000 */
[C---:B------:R-:W-:Y:S01]  /*17d50*/  FMUL.FTZ R15, R2.reuse, R110 ;  /* 0x0000006e020f7220 */ /* 0x040fe20000410000 */
[C---:B------:R-:W-:Y:S01]  /*17d60*/  FMUL.FTZ R8, R2.reuse, R108 ;  /* 0x0000006c02087220 */ /* 0x040fe20000410000 */
[----:B------:R-:W-:-:S05]  /*17d70*/  FMUL.FTZ R10, R2, R106 ;  /* 0x0000006a020a7220 */ /* 0x000fca0000410000 */
[----:B------:R-:W-:Y:S01]  /*17d80*/  QGMMA.64x32x32.F32.E4M3.E4M3 R88, gdesc[UR20], R88, gsb0 ;  /* 0x00600000145879f3 */ /* 0x000fe20008000858 */
[----:B------:R-:W-:Y:S01]  /*17d90*/  R2UR UR22, R78 ;  /* 0x000000004e1672ca */ /* 0x000fe200000e0000 */
[----:B------:R-:W1:Y:S01]  /*17da0*/  MUFU.TANH R6, R6 ;  /* 0x0000000600067308 */ /* 0x000e620000002400 */
[----:B------:R-:W-:Y:S01]  /*17db0*/  R2UR UR23, R79 ;  /* 0x000000004f1772ca */ /* 0x000fe200000e0000 */
        /* <DEDUP_REMOVED lines=11> */
[----:B------:R-:W-:-:S03]  /*17e70*/  FMUL.FTZ R77, R2, R119 ;  /* 0x00000077024d7220 */ /* 0x000fc60000410000 */
[----:B------:R-:W3:Y:S08]  /*17e80*/  MUFU.TANH R15, R15 ;  /* 0x0000000f000f7308 */ /* 0x000ef00000002400 */
[----:B------:R-:W4:Y:S08]  /*17e90*/  MUFU.TANH R8, R8 ;  /* 0x0000000800087308 */ /* 0x000f300000002400 */
[----:B------:R-:W5:Y:S08]  /*17ea0*/  MUFU.TANH R10, R10 ;  /* 0x0000000a000a7308 */ /* 0x000f700000002400 */
[----:B------:R-:W0:Y:S08]  /*17eb0*/  MUFU.TANH R9, R9 ;  /* 0x0000000900097308 */ /* 0x000e300000002400 */
[----:B------:R-:W0:Y:S08]  /*17ec0*/  MUFU.TANH R11, R11 ;  /* 0x0000000b000b7308 */ /* 0x000e300000002400 */
[----:B------:R-:W0:Y:S01]  /*17ed0*/  MUFU.TANH R12, R12 ;  /* 0x0000000c000c7308 */ /* 0x000e220000002400 */
[----:B------:R-:W-:-:S02]  /*17ee0*/  WARPGROUP.DEPBAR.LE gsb0, 0x0 ;  /* 0x00008000000079c5 */ /* 0x000fc40000010000 */
[----:B------:R-:W-:Y:S01]  /*17ef0*/  WARPGROUP.ARRIVE ;  /* 0x00000000000079c5 */ /* 0x000fe20000000000 */
[C---:B------:R-:W-:Y:S01]  /*17f00*/  FMUL.FTZ R85, R2.reuse, R94 ;  /* 0x0000005e02557220 */ /* 0x040fe20000410000 */
[----:B------:R-:W-:Y:S01]  /*17f10*/  FMUL.FTZ R84, R2, R95 ;  /* 0x0000005f02547220 */ /* 0x000fe20000410000 */
[----:B------:R-:W-:Y:S02]  /*17f20*/  VIADD R94, R4, 0x682 ;  /* 0x00000682045e7836 */ /* 0x000fe40000000000 */
[C---:B------:R-:W-:Y:S01]  /*17f30*/  FMUL.FTZ R74, R2.reuse, R88 ;  /* 0x00000058024a7220 */ /* 0x040fe20000410000 */
[----:B------:R-:W-:Y:S01]  /*17f40*/  IMAD.MOV.U32 R95, RZ, RZ, -0x7fffffe0 ;  /* 0x80000020ff5f7424 */ /* 0x000fe200078e00ff */
[----:B------:R-:W-:Y:S01]  /*17f50*/  QGMMA.64x32x32.F32.E4M3.E4M3 R56, gdesc[UR20], R56, gsb0 ;  /* 0x00600000143879f3 */ /* 0x000fe20008000838 */
[----:B------:R-:W-:Y:S01]  /*17f60*/  FMUL.FTZ R88, R2, R101 ;  /* 0x0000006502587220 */ /* 0x000fe20000410000 */
[----:B------:R-:W-:Y:S01]  /*17f70*/  R2UR UR22, R94 ;  /* 0x000000005e1672ca */ /* 0x000fe200000e0000 */
[C---:B------:R-:W-:Y:S01]  /*17f80*/  FMUL.FTZ R82, R2.reuse, R97 ;  /* 0x0000006102527220 */ /* 0x040fe20000410000 */
[----:B------:R-:W-:Y:S01]  /*17f90*/  R2UR UR23, R95 ;  /* 0x000000005f1772ca */ /* 0x000fe200000e0000 */
[----:B------:R-:W-:Y:S01]  /*17fa0*/  FMUL.FTZ R75, R2, R89 ;  /* 0x00000059024b7220 */ /* 0x000fe20000410000 */
[----:B------:R-:W-:Y:S01]  /*17fb0*/  IADD3 R4, R4, 0x702, RZ ;  /* 0x0000070204047810 */ /* 0x000fe20007ffe0ff */
        /* <DEDUP_REMOVED lines=23> */
[----:B------:R-:W-:Y:S01]  /*18130*/  FMUL.FTZ R62, R2, R64 ;  /* 0x00000040023e7220 */ /* 0x000fe20000410000 */
[----:B------:R-:W-:Y:S01]  /*18140*/  QGMMA.64x32x32.F32.E4M3.E4M3 R40, gdesc[UR20], R40, gsb0 ;  /* 0x00600000142879f3 */ /* 0x000fe20008000828 */
[----:B------:R-:W-:Y:S01]  /*18150*/  R2UR UR22, R4 ;  /* 0x00000000041672ca */ /* 0x000fe200000e0000 */
[C---:B------:R-:W-:Y:S01]  /*18160*/  FMUL.FTZ R95, R2.reuse, R58 ;  /* 0x0000003a025f7220 */ /* 0x040fe20000410000 */
[----:B------:R-:W-:Y:S01]  /*18170*/  R2UR UR23, R5 ;  /* 0x00000000051772ca */ /* 0x000fe200000e0000 */
        /* <DEDUP_REMOVED lines=10> */
[----:B------:R-:W-:-:S02]  /*18220*/  FMUL.FTZ R69, R2, R71 ;  /* 0x0000004702457220 */ /* 0x000fc40000410000 */
[----:B------:R-:W0:Y:S08]  /*18230*/  MUFU.TANH R74, R74 ;  /* 0x0000004a004a7308 */ /* 0x000e300000002400 */
[----:B------:R-:W0:Y:S08]  /*18240*/  MUFU.TANH R75, R75 ;  /* 0x0000004b004b7308 */ /* 0x000e300000002400 */
[----:B------:R-:W0:Y:S08]  /*18250*/  MUFU.TANH R77, R77 ;  /* 0x0000004d004d7308 */ /* 0x000e300000002400 */
[----:B------:R-:W0:Y:S08]  /*18260*/  MUFU.TANH R78, R78 ;  /* 0x0000004e004e7308 */ /* 0x000e300000002400 */
[----:B------:R-:W0:Y:S08]  /*18270*/  MUFU.TANH R81, R81 ;  /* 0x0000005100517308 */ /* 0x000e300000002400 */
[----:B------:R-:W0:Y:S01]  /*18280*/  MUFU.TANH R84, R84 ;  /* 0x0000005400547308 */ /* 0x000e220000002400 */
[----:B------:R-:W-:-:S02]  /*18290*/  WARPGROUP.DEPBAR.LE gsb0, 0x0 ;  /* 0x00008000000079c5 */ /* 0x000fc40000010000 */
[C---:B------:R-:W-:Y:S01]  /*182a0*/  FMUL.FTZ R67, R2.reuse, R40 ;  /* 0x0000002802437220 */ /* 0x040fe20000410000 */
[----:B------:R-:W-:Y:S02]  /*182b0*/  IMAD.IADD R40, R223, 0x1, R147 ;  /* 0x00000001df287824 */ /* 0x000fe400078e0293 */
[C---:B------:R-:W-:Y:S01]  /*182c0*/  FMUL.FTZ R63, R2.reuse, R41 ;  /* 0x00000029023f7220 */ /* 0x040fe20000410000 */
[----:B------:R-:W-:Y:S01]  /*182d0*/  WARPGROUP.ARRIVE ;  /* 0x00000000000079c5 */ /* 0x000fe20000000000 */
[----:B------:R-:W0:Y:S01]  /*182e0*/  MUFU.TANH R79, R79 ;  /* 0x0000004f004f7308 */ /* 0x000e220000002400 */
[----:B------:R-:W-:Y:S02]  /*182f0*/  IMAD R41, R161, -0xa0, R40 ;  /* 0xffffff60a1297824 */ /* 0x000fe400078e0228 */
[C---:B------:R-:W-:Y:S01]  /*18300*/  FMUL.FTZ R40, R2.reuse, R47 ;  /* 0x0000002f02287220 */ /* 0x040fe20000410000 */
[C---:B------:R-:W-:Y:S01]  /*18310*/  FMUL.FTZ R105, R2.reuse, R42 ;  /* 0x0000002a02697220 */ /* 0x040fe20000410000 */
[C---:B------:R-:W-:Y:S01]  /*18320*/  FMUL.FTZ R42, R2.reuse, R49 ;  /* 0x00000031022a7220 */ /* 0x040fe20000410000 */
[----:B------:R-:W-:Y:S01]  /*18330*/  QGMMA.64x32x32.F32.E4M3.E4M3 R24, gdesc[UR20], R24, gsb0 ;  /* 0x00600000141879f3 */ /* 0x000fe20008000818 */
[C---:B------:R-:W-:Y:S01]  /*18340*/  ISETP.GT.AND P2, PT, R41.reuse, RZ, PT ;  /* 0x000000ff2900720c */ /* 0x040fe20003f44270 */
[C---:B------:R-:W-:Y:S01]  /*18350*/  FMUL.FTZ R46, R2.reuse, R46 ;  /* 0x0000002e022e7220 */ /* 0x040fe20000410000 */
[C---:B------:R-:W-:Y:S01]  /*18360*/  ISETP.GT.AND P3, PT, R41.reuse, 0x1, PT ;  /* 0x000000012900780c */ /* 0x040fe20003f64270 */
[----:B------:R-:W0:Y:S01]  /*18370*/  MUFU.TANH R82, R82 ;  /* 0x0000005200527308 */ /* 0x000e220000002400 */
[----:B------:R-:W-:Y:S01]  /*18380*/  ISETP.GT.AND P4, PT, R41, 0x8, PT ;  /* 0x000000082900780c */ /* 0x000fe20003f84270 */
[----:B------:R-:W-:Y:S01]  /*18390*/  FMUL.FTZ R50, R2, R50 ;  /* 0x0000003202327220 */ /* 0x000fe20000410000 */
[----:B-1----:R-:W-:Y:S01]  /*183a0*/  FSEL R64, R6, -INF , P2 ;  /* 0xff80000006407808 */ /* 0x002fe20001000000 */
[C---:B------:R-:W-:Y:S01]  /*183b0*/  FMUL.FTZ R48, R2.reuse, R48 ;  /* 0x0000003002307220 */ /* 0x040fe20000410000 */
[----:B--2---:R-:W-:Y:S01]  /*183c0*/  FSEL R7, R7, -INF , P3 ;  /* 0xff80000007077808 */ /* 0x004fe20001800000 */
[C---:B------:R-:W-:Y:S01]  /*183d0*/  FMUL.FTZ R71, R2.reuse, R43 ;  /* 0x0000002b02477220 */ /* 0x040fe20000410000 */
[----:B---3--:R-:W-:Y:S01]  /*183e0*/  FSEL R6, R15, -INF , P4 ;  /* 0xff8000000f067808 */ /* 0x008fe20002000000 */
[----:B------:R-:W-:Y:S01]  /*183f0*/  MUFU.TANH R89, R89 ;  /* 0x0000005900597308 */ /* 0x000fe20000002400 */
[C---:B------:R-:W-:Y:S01]  /*18400*/  ISETP.GT.AND P5, PT, R41.reuse, 0x9, PT ;  /* 0x000000092900780c */ /* 0x040fe20003fa4270 */
[----:B------:R-:W-:Y:S01]  /*18410*/  FMUL.FTZ R43, R2, R44 ;  /* 0x0000002c022b7220 */ /* 0x000fe20000410000 */
[----:B----4-:R-:W-:Y:S01]  /*18420*/  FSEL R68, R8, -INF , P4 ;  /* 0xff80000008447808 */ /* 0x010fe20002000000 */
[----:B------:R-:W-:Y:S01]  /*18430*/  FMUL.FTZ R52, R2, R52 ;  /* 0x0000003402347220 */ /* 0x000fe20000410000 */
[----:B------:R-:W-:Y:S01]  /*18440*/  FMNMX.FTZ R15, R64, R7, !PT ;  /* 0x00000007400f7209 */ /* 0x000fe20007810000 */
[----:B------:R-:W-:Y:S01]  /*18450*/  FMUL.FTZ R107, R2, R54 ;  /* 0x00000036026b7220 */ /* 0x000fe20000410000 */
[----:B-----5:R-:W-:Y:S01]  /*18460*/  FSEL R4, R10, -INF , P2 ;  /* 0xff8000000a047808 */ /* 0x020fe20001000000 */
[----:B------:R-:W-:Y:S01]  /*18470*/  MUFU.TANH R90, R90 ;  /* 0x0000005a005a7308 */ /* 0x000fe20000002400 */
[----:B------:R-:W-:Y:S01]  /*18480*/  ISETP.GT.AND P2, PT, R41, 0x10, PT ;  /* 0x000000102900780c */ /* 0x000fe20003f44270 */
[C---:B------:R-:W-:Y:S01]  /*18490*/  FMUL.FTZ R51, R2.reuse, R51 ;  /* 0x0000003302337220 */ /* 0x040fe20000410000 */
[----:B0-----:R-:W-:Y:S01]  /*184a0*/  FSEL R70, R9, -INF , P5 ;  /* 0xff80000009467808 */ /* 0x001fe20002800000 */
[----:B------:R-:W-:Y:S01]  /*184b0*/  FMUL.FTZ R45, R2, R45 ;  /* 0x0000002d022d7220 */ /* 0x000fe20000410000 */
[----:B------:R-:W-:Y:S01]  /*184c0*/  FMNMX.FTZ R15, R68, R15, !PT ;  /* 0x0000000f440f7209 */ /* 0x000fe20007810000 */
[C---:B------:R-:W-:Y:S01]  /*184d0*/  FMUL.FTZ R53, R2.reuse, R53 ;  /* 0x0000003502357220 */ /* 0x040fe20000410000 */
[----:B------:R-:W-:Y:S01]  /*184e0*/  FSEL R5, R11, -INF , P3 ;  /* 0xff8000000b057808 */ /* 0x000fe20001800000 */
[----:B------:R0:W-:Y:S01]  /*184f0*/  MUFU.TANH R49, R40 ;  /* 0x0000002800317308 */ /* 0x0001e20000002400 */
[----:B------:R-:W-:Y:S01]  /*18500*/  ISETP.GT.AND P3, PT, R41, 0x11, PT ;  /* 0x000000112900780c */ /* 0x000fe20003f64270 */
[----:B------:R-:W-:Y:S01]  /*18510*/  FMUL.FTZ R55, R2, R55 ;  /* 0x0000003702377220 */ /* 0x000fe20000410000 */
[----:B------:R-:W-:-:S02]  /*18520*/  FSEL R92, R12, -INF , P2 ;  /* 0xff8000000c5c7808 */ /* 0x000fc40001000000 */
[----:B------:R-:W-:Y:S02]  /*18530*/  FMNMX.FTZ R15, R70, R15, !PT ;  /* 0x0000000f460f7209 */ /* 0x000fe40007810000 */
[----:B------:R-:W-:Y:S01]  /*18540*/  ISETP.GT.AND P4, PT, R41, 0x18, PT ;  /* 0x000000182900780c */ /* 0x000fe20003f84270 */
[----:B------:R-:W-:Y:S01]  /*18550*/  MUFU.TANH R83, R83 ;  /* 0x0000005300537308 */ /* 0x000fe20000002400 */
[----:B------:R-:W-:Y:S02]  /*18560*/  FSEL R96, R13, -INF , P3 ;  /* 0xff8000000d607808 */ /* 0x000fe40001800000 */
[----:B------:R-:W-:Y:S02]  /*18570*/  FMNMX.FTZ R15, R92, R15, !PT ;  /* 0x0000000f5c0f7209 */ /* 0x000fe40007810000 */
[----:B------:R-:W-:Y:S02]  /*18580*/  FSEL R8, R14, -INF , P5 ;  /* 0xff8000000e087808 */ /* 0x000fe40002800000 */
[----:B------:R-:W-:Y:S01]  /*18590*/  FSEL R14, R76, -INF , P4 ;  /* 0xff8000004c0e7808 */ /* 0x000fe20002000000 */
[----:B------:R-:W1:Y:S01]  /*185a0*/  MUFU.TANH R85, R85 ;  /* 0x0000005500557308 */ /* 0x000e620000002400 */
[----:B------:R-:W-:-:S02]  /*185b0*/  ISETP.GT.AND P5, PT, R41, 0x19, PT ;  /* 0x000000192900780c */ /* 0x000fc40003fa4270 */
[----:B------:R-:W-:Y:S02]  /*185c0*/  FSEL R76, R20, -INF , P4 ;  /* 0xff800000144c7808 */ /* 0x000fe40002000000 */
[----:B------:R-:W-:Y:S02]  /*185d0*/  FMNMX.FTZ R15, R96, R15, !PT ;  /* 0x0000000f600f7209 */ /* 0x000fe40007810000 */
[----:B------:R-:W-:Y:S01]  /*185e0*/  FSEL R10, R73, -INF , P2 ;  /* 0xff800000490a7808 */ /* 0x000fe20001000000 */
[----:B------:R-:W2:Y:S01]  /*185f0*/  MUFU.TANH R57, R57 ;  /* 0x0000003900397308 */ /* 0x000ea20000002400 */
[----:B------:R-:W-:Y:S02]  /*18600*/  ISETP.GT.AND P2, PT, R41, 0x20, PT ;  /* 0x000000202900780c */ /* 0x000fe40003f44270 */
[----:B------:R-:W-:Y:S02]  /*18610*/  FSEL R98, R21, -INF , P5 ;  /* 0xff80000015627808 */ /* 0x000fe40002800000 */
[----:B------:R-:W-:-:S02]  /*18620*/  FMNMX.FTZ R15, R76, R15, !PT ;  /* 0x0000000f4c0f7209 */ /* 0x000fc40007810000 */
[----:B------:R-:W-:Y:S01]  /*18630*/  FSEL R12, R72, -INF , P3 ;  /* 0xff800000480c7808 */ /* 0x000fe20001800000 */
[----:B------:R-:W3:Y:S01]  /*18640*/  MUFU.TANH R86, R86 ;  /* 0x0000005600567308 */ /* 0x000ee20000002400 */
[----:B0-----:R-:W-:Y:S01]  /*18650*/  FSEL R40, R80, -INF , P2 ;  /* 0xff80000050287808 */ /* 0x001fe20001000000 */
[----:B------:R-:W-:Y:S02]  /*18660*/  WARPGROUP.DEPBAR.LE gsb0, 0x0 ;  /* 0x00008000000079c5 */ /* 0x000fe40000010000 */
[C---:B------:R-:W-:Y:S01]  /*18670*/  ISETP.GT.AND P3, PT, R41.reuse, 0x21, PT ;  /* 0x000000212900780c */ /* 0x040fe20003f64270 */
[----:B------:R-:W-:Y:S01]  /*18680*/  FMUL.FTZ R25, R2, R25 ;  /* 0x0000001902197220 */ /* 0x000fe20000410000 */
[----:B------:R-:W-:Y:S01]  /*18690*/  FSEL R80, R74, -INF , P2 ;  /* 0xff8000004a507808 */ /* 0x000fe20001000000 */
[----:B------:R-:W-:Y:S01]  /*186a0*/  FMUL.FTZ R27, R2, R27 ;  /* 0x0000001b021b7220 */ /* 0x000fe20000410000 */
[----:B------:R-:W-:Y:S01]  /*186b0*/  FMNMX.FTZ R15, R98, R15, !PT ;  /* 0x0000000f620f7209 */ /* 0x000fe20007810000 */
[----:B------:R0:W-:Y:S01]  /*186c0*/  MUFU.TANH R9, R42 ;  /* 0x0000002a00097308 */ /* 0x0001e20000002400 */
[----:B------:R-:W-:Y:S01]  /*186d0*/  ISETP.GT.AND P4, PT, R41, 0x28, PT ;  /* 0x000000282900780c */ /* 0x000fe20003f84270 */
[C---:B------:R-:W-:Y:S01]  /*186e0*/  FMUL.FTZ R29, R2.reuse, R29 ;  /* 0x0000001d021d7220 */ /* 0x040fe20000410000 */
[----:B------:R-:W-:Y:S01]  /*186f0*/  FSEL R100, R75, -INF , P3 ;  /* 0xff8000004b647808 */ /* 0x000fe20001800000 */
[----:B------:R-:W-:Y:S01]  /*18700*/  FMUL.FTZ R33, R2, R33 ;  /* 0x0000002102217220 */ /* 0x000fe20000410000 */
[----:B------:R-:W-:Y:S01]  /*18710*/  FMNMX.FTZ R21, R80, R15, !PT ;  /* 0x0000000f50157209 */ /* 0x000fe20007810000 */
[C---:B------:R-:W-:Y:S01]  /*18720*/  FMUL.FTZ R15, R2.reuse, R24 ;  /* 0x00000018020f7220 */ /* 0x040fe20000410000 */
[----:B------:R-:W-:Y:S01]  /*18730*/  FSEL R20, R77, -INF , P5 ;  /* 0xff8000004d147808 */ /* 0x000fe20002800000 */
[----:B------:R4:W-:Y:S01]  /*18740*/  MUFU.TANH R47, R46 ;  /* 0x0000002e002f7308 */ /* 0x0009e20000002400 */
[----:B------:R-:W-:Y:S01]  /*18750*/  ISETP.GT.AND P5, PT, R41, 0x29, PT ;  /* 0x000000292900780c */ /* 0x000fe20003fa4270 */
[----:B------:R-:W-:Y:S01]  /*18760*/  FMUL.FTZ R31, R2, R31 ;  /* 0x0000001f021f7220 */ /* 0x000fe20000410000 */
[----:B------:R-:W-:Y:S01]  /*18770*/  FSEL R102, R78, -INF , P4 ;  /* 0xff8000004e667808 */ /* 0x000fe20002000000 */
[----:B------:R-:W-:Y:S01]  /*18780*/  FMUL.FTZ R37, R2, R37 ;  /* 0x0000002502257220 */ /* 0x000fe20000410000 */
[----:B------:R-:W-:Y:S01]  /*18790*/  FMNMX.FTZ R21, R100, R21, !PT ;  /* 0x0000001564157209 */ /* 0x000fe20007810000 */
[C---:B------:R-:W-:Y:S01]  /*187a0*/  FMUL.FTZ R35, R2.reuse, R35 ;  /* 0x0000002302237220 */ /* 0x040fe20000410000 */
[----:B0-----:R-:W-:Y:S01]  /*187b0*/  FSEL R42, R81, -INF , P3 ;  /* 0xff800000512a7808 */ /* 0x001fe20001800000 */
[----:B------:R-:W0:Y:S01]  /*187c0*/  MUFU.TANH R88, R88 ;  /* 0x0000005800587308 */ /* 0x000e220000002400 */
[C---:B------:R-:W-:Y:S01]  /*187d0*/  ISETP.GT.AND P3, PT, R41.reuse, 0x31, PT ;  /* 0x000000312900780c */ /* 0x040fe20003f64270 */
[----:B------:R-:W-:Y:S01]  /*187e0*/  FMUL.FTZ R39, R2, R39 ;  /* 0x0000002702277220 */ /* 0x000fe20000410000 */
[----:B------:R-:W-:-:S02]  /*187f0*/  ISETP.GT.AND P2, PT, R41, 0x30, PT ;  /* 0x000000302900780c */ /* 0x000fc40003f44270 */
[----:B----4-:R-:W-:Y:S02]  /*18800*/  FSEL R46, R84, -INF , P5 ;  /* 0xff800000542e7808 */ /* 0x010fe40002800000 */
[----:B------:R-:W-:Y:S01]  /*18810*/  FSEL R84, R79, -INF , P5 ;  /* 0xff8000004f547808 */ /* 0x000fe20002800000 */
[----:B------:R4:W-:Y:S01]  /*18820*/  MUFU.TANH R13, R50 ;  /* 0x00000032000d7308 */ /* 0x0009e20000002400 */
[----:B------:R-:W-:Y:S02]  /*18830*/  FMNMX.FTZ R21, R102, R21, !PT ;  /* 0x0000001566157209 */ /* 0x000fe40007810000 */
[----:B------:R-:W-:Y:S02]  /*18840*/  FSEL R104, R82, -INF , P3 ;  /* 0xff80000052687808 */ /* 0x000fe40001800000 */
[----:B------:R-:W-:Y:S02]  /*18850*/  FMNMX.FTZ R21, R84, R21, !PT ;  /* 0x0000001554157209 */ /* 0x000fe40007810000 */
[----:B-1----:R-:W-:Y:S01]  /*18860*/  FSEL R44, R85, -INF , P4 ;  /* 0xff800000552c7808 */ /* 0x002fe20002000000 */
[----:B------:R1:W-:Y:S01]  /*18870*/  MUFU.TANH R11, R48 ;  /* 0x00000030000b7308 */ /* 0x0003e20000002400 */
[----:B----4-:R-:W-:-:S02]  /*18880*/  FSEL R50, R89, -INF , P3 ;  /* 0xff80000059327808 */ /* 0x010fc40001800000 */
[C---:B------:R-:W-:Y:S02]  /*18890*/  ISETP.GT.AND P3, PT, R41.reuse, 0x41, PT ;  /* 0x000000412900780c */ /* 0x040fe40003f64270 */
[----:B------:R-:W-:Y:S02]  /*188a0*/  ISETP.GT.AND P4, PT, R41, 0x38, PT ;  /* 0x000000382900780c */ /* 0x000fe40003f84270 */
[----:B--2---:R-:W-:Y:S01]  /*188b0*/  FSEL R112, R57, -INF , P3 ;  /* 0xff80000039707808 */ /* 0x004fe20001800000 */
[----:B------:R-:W2:Y:S01]  /*188c0*/  MUFU.TANH R56, R56 ;  /* 0x0000003800387308 */ /* 0x000ea20000002400 */
[----:B-1----:R-:W-:Y:S02]  /*188d0*/  FSEL R48, R90, -INF , P2 ;  /* 0xff8000005a307808 */ /* 0x002fe40001000000 */
[----:B------:R-:W-:Y:S02]  /*188e0*/  FSEL R90, R83, -INF , P2 ;  /* 0xff800000535a7808 */ /* 0x000fe40001000000 */
[----:B------:R-:W-:-:S02]  /*188f0*/  ISETP.GT.AND P5, PT, R41, 0x39, PT ;  /* 0x000000392900780c */ /* 0x000fc40003fa4270 */
[----:B------:R-:W-:Y:S01]  /*18900*/  FMNMX.FTZ R57, R90, R21, !PT ;  /* 0x000000155a397209 */ /* 0x000fe20007810000 */
[----:B------:R-:W-:Y:S01]  /*18910*/  MUFU.TANH R91, R91 ;  /* 0x0000005b005b7308 */ /* 0x000fe20000002400 */
[----:B---3--:R-:W-:Y:S01]  /*18920*/  FSEL R106, R86, -INF , P4 ;  /* 0xff800000566a7808 */ /* 0x008fe20002000000 */
[----:B------:R-:W-:Y:S01]  /*18930*/  FMUL.FTZ R21, R2, R26 ;  /* 0x0000001a02157220 */ /* 0x000fe20000410000 */
[----:B------:R-:W-:Y:S02]  /*18940*/  FMNMX.FTZ R57, R104, R57, !PT ;  /* 0x0000003968397209 */ /* 0x000fe40007810000 */
[----:B------:R-:W-:Y:S02]  /*18950*/  ISETP.GT.AND P2, PT, R41, 0x40, PT ;  /* 0x000000402900780c */ /* 0x000fe40003f44270 */
[----:B0-----:R-:W-:Y:S01]  /*18960*/  FSEL R108, R88, -INF , P5 ;  /* 0xff800000586c7808 */ /* 0x001fe20002800000 */
[----:B------:R-:W0:Y:S01]  /*18970*/  MUFU.TANH R93, R93 ;  /* 0x0000005d005d7308 */ /* 0x000e220000002400 */
[----:B------:R-:W-:-:S02]  /*18980*/  FMNMX.FTZ R57, R106, R57, !PT ;  /* 0x000000396a397209 */ /* 0x000fc40007810000 */
[----:B--2---:R-:W-:Y:S02]  /*18990*/  FSEL R110, R56, -INF , P2 ;  /* 0xff800000386e7808 */ /* 0x004fe40001000000 */
[----:B------:R-:W-:Y:S01]  /*189a0*/  FMNMX.FTZ R73, R108, R57, !PT ;  /* 0x000000396c497209 */ /* 0x000fe20007810000 */
[----:B------:R-:W-:Y:S01]  /*189b0*/  FMUL.FTZ R57, R2, R28 ;  /* 0x0000001c02397220 */ /* 0x000fe20000410000 */
[----:B------:R-:W-:Y:S01]  /*189c0*/  MOV R89, UR6 ;  /* 0x0000000600597c02 */ /* 0x000fe20008000f00 */
[----:B------:R-:W-:Y:S01]  /*189d0*/  MUFU.TANH R94, R94 ;  /* 0x0000005e005e7308 */ /* 0x000fe20000002400 */
[----:B------:R-:W-:Y:S02]  /*189e0*/  FMNMX.FTZ R73, R110, R73, !PT ;  /* 0x000000496e497209 */ /* 0x000fe40007810000 */
[----:B------:R-:W-:Y:S02]  /*189f0*/  MOV R85, R87 ;  /* 0x0000005700557202 */ /* 0x000fe40000000f00 */
[----:B------:R-:W-:-:S03]  /*18a00*/  FMNMX.FTZ R73, R112, R73, !PT ;  /* 0x0000004970497209 */ /* 0x000fc60007810000 */
[----:B------:R-:W1:Y:S01]  /*18a10*/  MUFU.TANH R95, R95 ;  /* 0x0000005f005f7308 */ /* 0x000e620000002400 */
[----:B0-----:R-:W-:Y:S02]  /*18a20*/  FSEL R54, R93, -INF , P5 ;  /* 0xff8000005d367808 */ /* 0x001fe40002800000 */
[----:B------:R-:W-:-:S05]  /*18a30*/  ISETP.GT.AND P5, PT, R41, 0x49, PT ;  /* 0x000000492900780c */ /* 0x000fca0003fa4270 */
[----:B------:R-:W0:Y:S08]  /*18a40*/  MUFU.TANH R60, R60 ;  /* 0x0000003c003c7308 */ /* 0x000e300000002400 */
[----:B------:R-:W2:Y:S01]  /*18a50*/  MUFU.TANH R58, R58 ;  /* 0x0000003a003a7308 */ /* 0x000ea20000002400 */
[----:B-1----:R-:W-:Y:S02]  /*18a60*/  FSEL R24, R95, -INF , P2 ;  /* 0xff8000005f187808 */ /* 0x002fe40001000000 */
[----:B------:R-:W-:-:S05]  /*18a70*/  ISETP.GT.AND P2, PT, R41, 0x50, PT ;  /* 0x000000502900780c */ /* 0x000fca0003f44270 */
[----:B------:R-:W1:Y:S01]  /*18a80*/  MUFU.TANH R62, R62 ;  /* 0x0000003e003e7308 */ /* 0x000e620000002400 */
[----:B0-----:R-:W-:-:S07]  /*18a90*/  FSEL R116, R60, -INF , P5 ;  /* 0xff8000003c747808 */ /* 0x001fce0002800000 */
[----:B------:R-:W0:Y:S01]  /*18aa0*/  MUFU.TANH R99, R99 ;  /* 0x0000006300637308 */ /* 0x000e220000002400 */
[----:B--2---:R-:W-:Y:S02]  /*18ab0*/  FSEL R56, R58, -INF , P3 ;  /* 0xff8000003a387808 */ /* 0x004fe40001800000 */
[----:B------:R-:W-:-:S05]  /*18ac0*/  ISETP.GT.AND P3, PT, R41, 0x51, PT ;  /* 0x000000512900780c */ /* 0x000fca0003f64270 */
[----:B------:R2:W-:Y:S01]  /*18ad0*/  MUFU.TANH R144, R52 ;  /* 0x0000003400907308 */ /* 0x0005e20000002400 */
[----:B-1----:R-:W-:-:S07]  /*18ae0*/  FSEL R118, R62, -INF , P2 ;  /* 0xff8000003e767808 */ /* 0x002fce0001000000 */
[----:B------:R-:W1:Y:S01]  /*18af0*/  MUFU.TANH R59, R59 ;  /* 0x0000003b003b7308 */ /* 0x000e620000002400 */
[----:B--2---:R-:W-:Y:S02]  /*18b00*/  FSEL R52, R91, -INF , P4 ;  /* 0xff8000005b347808 */ /* 0x004fe40002000000 */
[----:B------:R-:W-:-:S04]  /*18b10*/  ISETP.GT.AND P4, PT, R41, 0x48, PT ;  /* 0x000000482900780c */ /* 0x000fc80003f84270 */
[----:B------:R-:W-:Y:S01]  /*18b20*/  FSEL R114, R94, -INF , P4 ;  /* 0xff8000005e727808 */ /* 0x000fe20002000000 */
[----:B------:R-:W2:Y:S01]  /*18b30*/  MUFU.TANH R97, R97 ;  /* 0x0000006100617308 */ /* 0x000ea20000002400 */
[----:B0-----:R-:W-:Y:S02]  /*18b40*/  FSEL R58, R99, -INF , P4 ;  /* 0xff800000633a7808 */ /* 0x001fe40002000000 */
[----:B------:R-:W-:Y:S02]  /*18b50*/  FMNMX.FTZ R73, R114, R73, !PT ;  /* 0x0000004972497209 */ /* 0x000fe40007810000 */
[----:B------:R-:W-:Y:S02]  /*18b60*/  ISETP.GT.AND P4, PT, R41, 0x58, PT ;  /* 0x000000582900780c */ /* 0x000fe40003f84270 */
[----:B------:R-:W-:Y:S01]  /*18b70*/  FMNMX.FTZ R73, R116, R73, !PT ;  /* 0x0000004974497209 */ /* 0x000fe20007810000 */
[----:B------:R-:W0:Y:S01]  /*18b80*/  MUFU.TANH R101, R101 ;  /* 0x0000006500657308 */ /* 0x000e220000002400 */
[----:B-1----:R-:W-:Y:S01]  /*18b90*/  FSEL R122, R59, -INF , P3 ;  /* 0xff8000003b7a7808 */ /* 0x002fe20001800000 */
[----:B------:R-:W-:Y:S01]  /*18ba0*/  FMUL.FTZ R59, R2, R30 ;  /* 0x0000001e023b7220 */ /* 0x000fe20000410000 */
[----:B------:R-:W-:-:S04]  /*18bb0*/  FMNMX.FTZ R73, R118, R73, !PT ;  /* 0x0000004976497209 */ /* 0x000fc80007810000 */
[----:B------:R-:W-:Y:S01]  /*18bc0*/  FMNMX.FTZ R73, R122, R73, !PT ;  /* 0x000000497a497209 */ /* 0x000fe20007810000 */
[----:B------:R-:W1:Y:S01]  /*18bd0*/  MUFU.TANH R65, R65 ;  /* 0x0000004100417308 */ /* 0x000e620000002400 */
[----:B--2---:R-:W-:Y:S02]  /*18be0*/  FSEL R26, R97, -INF , P5 ;  /* 0xff800000611a7808 */ /* 0x004fe40002800000 */
[----:B------:R-:W-:-:S05]  /*18bf0*/  ISETP.GT.AND P5, PT, R41, 0x59, PT ;  /* 0x000000592900780c */ /* 0x000fca0003fa4270 */
[----:B------:R-:W2:Y:S01]  /*18c00*/  MUFU.TANH R103, R103 ;  /* 0x0000006700677308 */ /* 0x000ea20000002400 */
[----:B0-----:R-:W-:Y:S02]  /*18c10*/  FSEL R60, R101, -INF , P2 ;  /* 0xff800000653c7808 */ /* 0x001fe40001000000 */
[----:B------:R-:W-:-:S05]  /*18c20*/  ISETP.GT.AND P2, PT, R41, 0x60, PT ;  /* 0x000000602900780c */ /* 0x000fca0003f44270 */
[----:B------:R-:W0:Y:S01]  /*18c30*/  MUFU.TANH R61, R61 ;  /* 0x0000003d003d7308 */ /* 0x000e220000002400 */
[----:B-1----:R-:W-:-:S04]  /*18c40*/  FSEL R128, R65, -INF , P4 ;  /* 0xff80000041807808 */ /* 0x002fc80002000000 */
[----:B------:R-:W-:-:S03]  /*18c50*/  FMNMX.FTZ R73, R128, R73, !PT ;  /* 0x0000004980497209 */ /* 0x000fc60007810000 */
[----:B------:R-:W1:Y:S01]  /*18c60*/  MUFU.TANH R67, R67 ;  /* 0x0000004300437308 */ /* 0x000e620000002400 */
[----:B--2---:R-:W-:Y:S02]  /*18c70*/  FSEL R62, R103, -INF , P4 ;  /* 0xff800000673e7808 */ /* 0x004fe40002000000 */
[----:B------:R-:W-:-:S04]  /*18c80*/  ISETP.GT.AND P4, PT, R41, 0x68, PT ;  /* 0x000000682900780c */ /* 0x000fc80003f84270 */
[----:B------:R-:W-:Y:S01]  /*18c90*/  FSEL R74, R47, -INF , P4 ;  /* 0xff8000002f4a7808 */ /* 0x000fe20002000000 */
[----:B------:R-:W2:Y:S01]  /*18ca0*/  MUFU.TANH R105, R105 ;  /* 0x0000006900697308 */ /* 0x000ea20000002400 */
[----:B0-----:R-:W-:-:S04]  /*18cb0*/  FSEL R130, R61, -INF , P5 ;  /* 0xff8000003d827808 */ /* 0x001fc80002800000 */
[----:B------:R-:W-:-:S03]  /*18cc0*/  FMNMX.FTZ R73, R130, R73, !PT ;  /* 0x0000004982497209 */ /* 0x000fc60007810000 */
        /* <DEDUP_REMOVED lines=8> */
[----:B0-----:R-:W-:Y:S01]  /*18d50*/  FSEL R28, R66, -INF , P3 ;  /* 0xff800000421c7808 */ /* 0x001fe20001800000 */
[----:B------:R-:W-:Y:S01]  /*18d60*/  FMUL.FTZ R11, R2, R34 ;  /* 0x00000022020b7220 */ /* 0x000fe20000410000 */
[----:B------:R-:W-:-:S05]  /*18d70*/  ISETP.GT.AND P3, PT, R41, 0x61, PT ;  /* 0x000000612900780c */ /* 0x000fca0003f64270 */
[----:B------:R-:W0:Y:S01]  /*18d80*/  MUFU.TANH R71, R71 ;  /* 0x0000004700477308 */ /* 0x000e220000002400 */
[----:B-1----:R-:W-:Y:S01]  /*18d90*/  FSEL R136, R43, -INF , P4 ;  /* 0xff8000002b887808 */ /* 0x002fe20002000000 */
[C---:B------:R-:W-:Y:S01]  /*18da0*/  FMUL.FTZ R43, R2.reuse, R32 ;  /* 0x00000020022b7220 */ /* 0x040fe20000410000 */
[----:B------:R-:W-:Y:S01]  /*18db0*/  FSEL R32, R13, -INF , P2 ;  /* 0xff8000000d207808 */ /* 0x000fe20001000000 */
[----:B------:R-:W-:Y:S01]  /*18dc0*/  FMUL.FTZ R13, R2, R38 ;  /* 0x00000026020d7220 */ /* 0x000fe20000410000 */
[C---:B------:R-:W-:Y:S02]  /*18dd0*/  ISETP.GT.AND P2, PT, R41.reuse, 0x80, PT ;  /* 0x000000802900780c */ /* 0x040fe40003f44270 */
[----:B------:R-:W-:Y:S01]  /*18de0*/  ISETP.GT.AND P4, PT, R41, 0x78, PT ;  /* 0x000000782900780c */ /* 0x000fe20003f84270 */
[----:B------:R-:W1:Y:S01]  /*18df0*/  MUFU.TANH R15, R15 ;  /* 0x0000000f000f7308 */ /* 0x000e620000002400 */
[----:B--2---:R-:W-:Y:S02]  /*18e00*/  FSEL R134, R63, -INF , P3 ;  /* 0xff8000003f867808 */ /* 0x004fe40001800000 */
[----:B------:R-:W-:-:S02]  /*18e10*/  FSEL R144, R144, -INF , P4 ;  /* 0xff80000090907808 */ /* 0x000fc40002000000 */
[----:B------:R-:W-:-:S03]  /*18e20*/  FMNMX.FTZ R73, R134, R73, !PT ;  /* 0x0000004986497209 */ /* 0x000fc60007810000 */
[----:B------:R-:W2:Y:S01]  /*18e30*/  MUFU.TANH R69, R69 ;  /* 0x0000004500457308 */ /* 0x000ea20000002400 */
[----:B0-----:R-:W-:Y:S02]  /*18e40*/  FSEL R72, R71, -INF , P3 ;  /* 0xff80000047487808 */ /* 0x001fe40001800000 */
[----:B------:R-:W-:Y:S02]  /*18e50*/  ISETP.GT.AND P3, PT, R41, 0x71, PT ;  /* 0x000000712900780c */ /* 0x000fe40003f64270 */
[----:B------:R-:W-:Y:S02]  /*18e60*/  FMNMX.FTZ R73, R136, R73, !PT ;  /* 0x0000004988497209 */ /* 0x000fe40007810000 */
[----:B------:R-:W-:Y:S01]  /*18e70*/  FSEL R142, R9, -INF , P3 ;  /* 0xff800000098e7808 */ /* 0x000fe20001800000 */
[----:B------:R-:W0:Y:S01]  /*18e80*/  MUFU.TANH R51, R51 ;  /* 0x0000003300337308 */ /* 0x000e220000002400 */
[----:B-1----:R-:W-:Y:S01]  /*18e90*/  FSEL R150, R15, -INF , P2 ;  /* 0xff8000000f967808 */ /* 0x002fe20001000000 */
[----:B------:R-:W-:Y:S01]  /*18ea0*/  FMUL.FTZ R9, R2, R36 ;  /* 0x0000002402097220 */ /* 0x000fe20000410000 */
[----:B------:R-:W-:-:S04]  /*18eb0*/  FMNMX.FTZ R15, R4, R5, !PT ;  /* 0x00000005040f7209 */ /* 0x000fc80007810000 */
[----:B------:R-:W-:Y:S01]  /*18ec0*/  FMNMX.FTZ R15, R6, R15, !PT ;  /* 0x0000000f060f7209 */ /* 0x000fe20007810000 */
[----:B------:R-:W1:Y:S01]  /*18ed0*/  MUFU.TANH R45, R45 ;  /* 0x0000002d002d7308 */ /* 0x000e620000002400 */
[----:B--2---:R-:W-:Y:S02]  /*18ee0*/  FSEL R66, R69, -INF , P5 ;  /* 0xff80000045427808 */ /* 0x004fe40002800000 */
[----:B------:R-:W-:-:S04]  /*18ef0*/  ISETP.GT.AND P5, PT, R41, 0x69, PT ;  /* 0x000000692900780c */ /* 0x000fc80003fa4270 */
[----:B------:R-:W-:Y:S01]  /*18f00*/  FSEL R78, R49, -INF , P5 ;  /* 0xff800000314e7808 */ /* 0x000fe20002800000 */
[----:B------:R-:W2:Y:S01]  /*18f10*/  MUFU.TANH R25, R25 ;  /* 0x0000001900197308 */ /* 0x000ea20000002400 */
[----:B0-----:R-:W-:Y:S02]  /*18f20*/  FSEL R82, R51, -INF , P3 ;  /* 0xff80000033527808 */ /* 0x001fe40001800000 */
[----:B------:R-:W-:-:S05]  /*18f30*/  ISETP.GT.AND P3, PT, R41, 0x81, PT ;  /* 0x000000812900780c */ /* 0x000fca0003f64270 */
[----:B------:R-:W0:Y:S01]  /*18f40*/  MUFU.TANH R53, R53 ;  /* 0x0000003500357308 */ /* 0x000e220000002400 */
[----:B-1----:R-:W-:Y:S02]  /*18f50*/  FSEL R138, R45, -INF , P5 ;  /* 0xff8000002d8a7808 */ /* 0x002fe40002800000 */
        /* <DEDUP_REMOVED lines=8> */
[----:B------:R-:W-:Y:S02]  /*18fe0*/  FMNMX.FTZ R73, R142, R73, !PT ;  /* 0x000000498e497209 */ /* 0x000fe40007810000 */
[----:B------:R-:W-:-:S02]  /*18ff0*/  FMNMX.FTZ R25, R12, R25, !PT ;  /* 0x000000190c197209 */ /* 0x000fc40007810000 */
[----:B0-----:R-:W-:Y:S02]  /*19000*/  FSEL R146, R53, -INF , P5 ;  /* 0xff80000035927808 */ /* 0x001fe40002800000 */
[----:B------:R-:W-:Y:S01]  /*19010*/  FMNMX.FTZ R25, R14, R25, !PT ;  /* 0x000000190e197209 */ /* 0x000fe20007810000 */
[----:B------:R-:W0:Y:S01]  /*19020*/  MUFU.TANH R55, R55 ;  /* 0x0000003700377308 */ /* 0x000e220000002400 */
[----:B------:R-:W-:Y:S02]  /*19030*/  FMNMX.FTZ R73, R144, R73, !PT ;  /* 0x0000004990497209 */ /* 0x000fe40007810000 */
[----:B-1----:R-:W-:Y:S02]  /*19040*/  FSEL R120, R27, -INF , P3 ;  /* 0xff8000001b787808 */ /* 0x002fe40001800000 */
[----:B------:R-:W-:Y:S02]  /*19050*/  FMNMX.FTZ R27, R20, R25, !PT ;  /* 0x00000019141b7209 */ /* 0x000fe40007810000 */
[----:B------:R-:W-:Y:S01]  /*19060*/  FMNMX.FTZ R73, R146, R73, !PT ;  /* 0x0000004992497209 */ /* 0x000fe20007810000 */
[----:B------:R-:W1:Y:S01]  /*19070*/  MUFU.TANH R57, R57 ;  /* 0x0000003900397308 */ /* 0x000e620000002400 */
[----:B--2---:R-:W-:-:S02]  /*19080*/  FSEL R86, R107, -INF , P4 ;  /* 0xff8000006b567808 */ /* 0x004fc40002000000 */
[----:B------:R-:W-:Y:S02]  /*19090*/  FMNMX.FTZ R27, R40, R27, !PT ;  /* 0x0000001b281b7209 */ /* 0x000fe40007810000 */
[----:B------:R-:W-:Y:S02]  /*190a0*/  ISETP.GT.AND P4, PT, R41, 0x88, PT ;  /* 0x000000882900780c */ /* 0x000fe40003f84270 */
[----:B------:R-:W-:Y:S01]  /*190b0*/  FMNMX.FTZ R73, R150, R73, !PT ;  /* 0x0000004996497209 */ /* 0x000fe20007810000 */
[----:B------:R-:W2:Y:S01]  /*190c0*/  MUFU.TANH R21, R21 ;  /* 0x0000001500157308 */ /* 0x000ea20000002400 */
[----:B0-----:R-:W-:Y:S02]  /*190d0*/  FSEL R88, R55, -INF , P5 ;  /* 0xff80000037587808 */ /* 0x001fe40002800000 */
[----:B------:R-:W-:Y:S02]  /*190e0*/  FMNMX.FTZ R27, R42, R27, !PT ;  /* 0x0000001b2a1b7209 */ /* 0x000fe40007810000 */
[----:B------:R-:W-:-:S02]  /*190f0*/  ISETP.GT.AND P5, PT, R41, 0x89, PT ;  /* 0x000000892900780c */ /* 0x000fc40003fa4270 */
[----:B------:R-:W-:Y:S01]  /*19100*/  FMNMX.FTZ R73, R152, R73, !PT ;  /* 0x0000004998497209 */ /* 0x000fe20007810000 */
[----:B------:R-:W0:Y:S01]  /*19110*/  MUFU.TANH R29, R29 ;  /* 0x0000001d001d7308 */ /* 0x000e220000002400 */
[----:B-1----:R-:W-:Y:S02]  /*19120*/  FSEL R154, R57, -INF , P4 ;  /* 0xff800000399a7808 */ /* 0x002fe40002000000 */
[----:B------:R-:W-:Y:S02]  /*19130*/  FMNMX.FTZ R27, R44, R27, !PT ;  /* 0x0000001b2c1b7209 */ /* 0x000fe40007810000 */
[----:B------:R-:W-:Y:S02]  /*19140*/  FMNMX.FTZ R73, R154, R73, !PT ;  /* 0x000000499a497209 */ /* 0x000fe40007810000 */
[----:B------:R-:W-:Y:S01]  /*19150*/  ISETP.GT.AND P3, PT, R41, 0x91, PT ;  /* 0x000000912900780c */ /* 0x000fe20003f64270 */
[----:B------:R-:W1:Y:S01]  /*19160*/  MUFU.TANH R43, R43 ;  /* 0x0000002b002b7308 */ /* 0x000e620000002400 */
[----:B--2---:R-:W-:-:S02]  /*19170*/  FSEL R36, R21, -INF , P2 ;  /* 0xff80000015247808 */ /* 0x004fc40001000000 */
[----:B------:R-:W-:-:S05]  /*19180*/  ISETP.GT.AND P2, PT, R41, 0x90, PT ;  /* 0x000000902900780c */ /* 0x000fca0003f44270 */
[----:B------:R-:W2:Y:S01]  /*19190*/  MUFU.TANH R59, R59 ;  /* 0x0000003b003b7308 */ /* 0x000ea20000002400 */
[----:B0-----:R-:W-:Y:S02]  /*191a0*/  FSEL R156, R29, -INF , P5 ;  /* 0xff8000001d9c7808 */ /* 0x001fe40002800000 */
[----:B------:R-:W-:Y:S02]  /*191b0*/  FMNMX.FTZ R29, R46, R27, !PT ;  /* 0x0000001b2e1d7209 */ /* 0x000fe40007810000 */
[----:B------:R-:W-:Y:S02]  /*191c0*/  FMNMX.FTZ R73, R156, R73, !PT ;  /* 0x000000499c497209 */ /* 0x000fe40007810000 */
[----:B------:R-:W-:Y:S01]  /*191d0*/  FMNMX.FTZ R29, R48, R29, !PT ;  /* 0x0000001d301d7209 */ /* 0x000fe20007810000 */
[----:B------:R-:W0:Y:S01]  /*191e0*/  MUFU.TANH R33, R33 ;  /* 0x0000002100217308 */ /* 0x000e220000002400 */
[----:B-1----:R-:W-:Y:S02]  /*191f0*/  FSEL R158, R43, -INF , P2 ;  /* 0xff8000002b9e7808 */ /* 0x002fe40001000000 */
[----:B------:R-:W-:-:S02]  /*19200*/  FMNMX.FTZ R29, R50, R29, !PT ;  /* 0x0000001d321d7209 */ /* 0x000fc40007810000 */
[----:B------:R-:W-:Y:S02]  /*19210*/  FMNMX.FTZ R73, R158, R73, !PT ;  /* 0x000000499e497209 */ /* 0x000fe40007810000 */
[----:B------:R-:W-:Y:S01]  /*19220*/  FMNMX.FTZ R29, R52, R29, !PT ;  /* 0x0000001d341d7209 */ /* 0x000fe20007810000 */
[----:B------:R-:W1:Y:S01]  /*19230*/  MUFU.TANH R31, R31 ;  /* 0x0000001f001f7308 */ /* 0x000e620000002400 */
[----:B--2---:R-:W-:Y:S02]  /*19240*/  FSEL R124, R59, -INF , P4 ;  /* 0xff8000003b7c7808 */ /* 0x004fe40002000000 */
[----:B------:R-:W-:-:S05]  /*19250*/  ISETP.GT.AND P4, PT, R41, 0x98, PT ;  /* 0x000000982900780c */ /* 0x000fca0003f84270 */
[----:B------:R-:W2:Y:S01]  /*19260*/  MUFU.TANH R9, R9 ;  /* 0x0000000900097308 */ /* 0x000ea20000002400 */
[----:B0-----:R-:W-:-:S04]  /*19270*/  FSEL R160, R33, -INF , P3 ;  /* 0xff80000021a07808 */ /* 0x001fc80001800000 */
[----:B------:R-:W-:-:S03]  /*19280*/  FMNMX.FTZ R73, R160, R73, !PT ;  /* 0x00000049a0497209 */ /* 0x000fc60007810000 */
[----:B------:R-:W0:Y:S01]  /*19290*/  MUFU.TANH R37, R37 ;  /* 0x0000002500257308 */ /* 0x000e220000002400 */
[----:B-1----:R-:W-:Y:S02]  /*192a0*/  FSEL R126, R31, -INF , P5 ;  /* 0xff8000001f7e7808 */ /* 0x002fe40002800000 */
[----:B------:R-:W-:Y:S02]  /*192b0*/  ISETP.GT.AND P5, PT, R41, 0x99, PT ;  /* 0x000000992900780c */ /* 0x000fe40003fa4270 */
[----:B------:R-:W-:-:S03]  /*192c0*/  FMNMX.FTZ R31, R54, R29, !PT ;  /* 0x0000001d361f7209 */ /* 0x000fc60007810000 */
[----:B------:R1:W-:Y:S01]  /*192d0*/  MUFU.TANH R43, R35 ;  /* 0x00000023002b7308 */ /* 0x0003e20000002400 */
[----:B--2---:R-:W-:Y:S02]  /*192e0*/  FSEL R162, R9, -INF , P4 ;  /* 0xff80000009a27808 */ /* 0x004fe40002000000 */
[----:B------:R-:W-:Y:S02]  /*192f0*/  FMNMX.FTZ R31, R24, R31, !PT ;  /* 0x0000001f181f7209 */ /* 0x000fe40007810000 */
[----:B------:R-:W-:Y:S02]  /*19300*/  FMNMX.FTZ R73, R162, R73, !PT ;  /* 0x00000049a2497209 */ /* 0x000fe40007810000 */
[----:B------:R-:W-:Y:S01]  /*19310*/  FMNMX.FTZ R31, R56, R31, !PT ;  /* 0x0000001f381f7209 */ /* 0x000fe20007810000 */
[----:B------:R-:W-:Y:S01]  /*19320*/  MUFU.TANH R41, R11 ;  /* 0x0000000b00297308 */ /* 0x000fe20000002400 */
[----:B0-----:R-:W-:Y:S02]  /*19330*/  FSEL R164, R37, -INF , P5 ;  /* 0xff80000025a47808 */ /* 0x001fe40002800000 */
[----:B------:R-:W-:-:S02]  /*19340*/  FMNMX.FTZ R31, R58, R31, !PT ;  /* 0x0000001f3a1f7209 */ /* 0x000fc40007810000 */
[----:B------:R-:W-:Y:S02]  /*19350*/  FMNMX.FTZ R73, R164, R73, !PT ;  /* 0x00000049a4497209 */ /* 0x000fe40007810000 */
[----:B------:R-:W-:Y:S01]  /*19360*/  FMNMX.FTZ R33, R26, R31, !PT ;  /* 0x0000001f1a217209 */ /* 0x000fe20007810000 */
[----:B------:R0:W-:Y:S02]  /*19370*/  MUFU.TANH R47, R39 ;  /* 0x00000027002f7308 */ /* 0x0001e40000002400 */
[----:B------:R-:W2:Y:S01]  /*19380*/  SHFL.BFLY PT, R94, R73, 0x2, 0x1f ;  /* 0x0c401f00495e7f89 */ /* 0x000ea200000e0000 */
[----:B------:R-:W-:-:S04]  /*19390*/  FMNMX.FTZ R33, R60, R33, !PT ;  /* 0x000000213c217209 */ /* 0x000fc80007810000 */
[----:B------:R-:W-:Y:S01]  /*193a0*/  FMNMX.FTZ R33, R28, R33, !PT ;  /* 0x000000211c217209 */ /* 0x000fe20007810000 */
[----:B------:R3:W4:Y:S03]  /*193b0*/  MUFU.TANH R45, R13 ;  /* 0x0000000d002d7308 */ /* 0x0007260000002400 */
[----:B------:R-:W-:-:S04]  /*193c0*/  FMNMX.FTZ R33, R62, R33, !PT ;  /* 0x000000213e217209 */ /* 0x000fc80007810000 */
[----:B-1----:R-:W-:-:S04]  /*193d0*/  FMNMX.FTZ R35, R66, R33, !PT ;  /* 0x0000002142237209 */ /* 0x002fc80007810000 */
[----:B------:R-:W-:-:S04]  /*193e0*/  FMNMX.FTZ R35, R30, R35, !PT ;  /* 0x000000231e237209 */ /* 0x000fc80007810000 */
[----:B------:R-:W-:Y:S02]  /*193f0*/  FMNMX.FTZ R35, R72, R35, !PT ;  /* 0x0000002348237209 */ /* 0x000fe40007810000 */
[----:B--2---:R-:W-:Y:S02]  /*19400*/  FMNMX.FTZ R9, R73, R94, !PT ;  /* 0x0000005e49097209 */ /* 0x004fe40007810000 */
[----:B------:R-:W-:-:S03]  /*19410*/  FMNMX.FTZ R35, R74, R35, !PT ;  /* 0x000000234a237209 */ /* 0x000fc60007810000 */
[----:B------:R-:W1:Y:S01]  /*19420*/  SHFL.BFLY PT, R94, R9, 0x1, 0x1f ;  /* 0x0c201f00095e7f89 */ /* 0x000e6200000e0000 */
[----:B------:R-:W-:-:S04]  /*19430*/  FMNMX.FTZ R37, R78, R35, !PT ;  /* 0x000000234e257209 */ /* 0x000fc80007810000 */
[----:B------:R-:W-:-:S04]  /*19440*/  FMNMX.FTZ R37, R32, R37, !PT ;  /* 0x0000002520257209 */ /* 0x000fc80007810000 */
[----:B------:R-:W-:-:S04]  /*19450*/  FMNMX.FTZ R37, R82, R37, !PT ;  /* 0x0000002552257209 */ /* 0x000fc80007810000 */
[----:B------:R-:W-:-:S04]  /*19460*/  FMNMX.FTZ R37, R86, R37, !PT ;  /* 0x0000002556257209 */ /* 0x000fc80007810000 */
[----:B0-----:R-:W-:-:S04]  /*19470*/  FMNMX.FTZ R39, R88, R37, !PT ;  /* 0x0000002558277209 */ /* 0x001fc80007810000 */
[----:B------:R-:W-:Y:S02]  /*19480*/  FMNMX.FTZ R39, R36, R39, !PT ;  /* 0x0000002724277209 */ /* 0x000fe40007810000 */
[----:B-1----:R-:W-:Y:S02]  /*19490*/  FMNMX.FTZ R94, R9, R94, !PT ;  /* 0x0000005e095e7209 */ /* 0x002fe40007810000 */
[----:B------:R-:W-:Y:S02]  /*194a0*/  FMNMX.FTZ R39, R120, R39, !PT ;  /* 0x0000002778277209 */ /* 0x000fe40007810000 */
[C---:B------:R-:W-:Y:S01]  /*194b0*/  FSETP.NEU.FTZ.AND P6, PT, R94.reuse, -INF , PT ;  /* 0xff8000005e00780b */ /* 0x040fe20003fdd000 */
[----:B------:R-:W-:-:S01]  /*194c0*/  FFMA.FTZ R21, R94, R89, -8 ;  /* 0xc10000005e157423 */ /* 0x000fc20000010059 */
[----:B------:R-:W-:-:S04]  /*194d0*/  FMNMX.FTZ R39, R124, R39, !PT ;  /* 0x000000277c277209 */ /* 0x000fc80007810000 */
[----:B------:R-:W-:-:S05]  /*194e0*/  FSEL R21, R21, RZ, P6 ;  /* 0x000000ff15157208 */ /* 0x000fca0003000000 */
[-CC-:B------:R-:W-:Y:S01]  /*194f0*/  FFMA.FTZ R102, R102, R89.reuse, -R21.reuse ;  /* 0x0000005966667223 */ /* 0x180fe20000010815 */
[----:B------:R-:W-:-:S01]  /*19500*/  FFMA.FTZ R80, R80, R89, -R21 ;  /* 0x0000005950507223 */ /* 0x000fc20000010815 */
[-CC-:B---3--:R-:W-:Y:S01]  /*19510*/  FFMA.FTZ R13, R76, R89.reuse, -R21.reuse ;  /* 0x000000594c0d7223 */ /* 0x188fe20000010815 */
[----:B------:R-:W-:-:S01]  /*19520*/  FFMA.FTZ R76, R84, R89, -R21 ;  /* 0x00000059544c7223 */ /* 0x000fc20000010815 */
[----:B------:R0:W-:Y:S01]  /*19530*/  MUFU.EX2 R25, R102 ;  /* 0x0000006600197308 */ /* 0x0001e20000000800 */
[----:B------:R-:W-:-:S01]  /*19540*/  FFMA.FTZ R84, R108, R89, -R21 ;  /* 0x000000596c547223 */ /* 0x000fc20000010815 */
[-CC-:B------:R-:W-:Y:S01]  /*19550*/  FFMA.FTZ R110, R110, R89.reuse, -R21.reuse ;  /* 0x000000596e6e7223 */ /* 0x180fe20000010815 */
[----:B----4-:R-:W-:Y:S01]  /*19560*/  FSEL R108, R45, -INF , P4 ;  /* 0xff8000002d6c7808 */ /* 0x010fe20002000000 */
[-CC-:B------:R-:W-:Y:S01]  /*19570*/  FFMA.FTZ R34, R7, R89.reuse, -R21.reuse ;  /* 0x0000005907227223 */ /* 0x180fe20000010815 */
[----:B------:R-:W-:-:S01]  /*19580*/  FFMA.FTZ R7, R68, R89, -R21 ;  /* 0x0000005944077223 */ /* 0x000fc20000010815 */
[-CC-:B------:R-:W-:Y:S01]  /*19590*/  FFMA.FTZ R68, R98, R89.reuse, -R21.reuse ;  /* 0x0000005962447223 */ /* 0x180fe20000010815 */
[----:B------:R-:W-:-:S01]  /*195a0*/  FFMA.FTZ R9, R64, R89, -R21 ;  /* 0x0000005940097223 */ /* 0x000fc20000010815 */
[----:B------:R1:W-:Y:S01]  /*195b0*/  MUFU.EX2 R15, R80 ;  /* 0x00000050000f7308 */ /* 0x0003e20000000800 */
[----:B0-----:R-:W-:Y:S01]  /*195c0*/  FSEL R102, R41, -INF , P2 ;  /* 0xff80000029667808 */ /* 0x001fe20001000000 */
[--C-:B------:R-:W-:Y:S01]  /*195d0*/  FFMA.FTZ R132, R132, R89, -R21.reuse ;  /* 0x0000005984847223 */ /* 0x100fe20000010815 */
[----:B------:R-:W-:Y:S01]  /*195e0*/  FMNMX.FTZ R41, R126, R39, !PT ;  /* 0x000000277e297209 */ /* 0x000fe20007810000 */
[-CC-:B------:R-:W-:Y:S01]  /*195f0*/  FFMA.FTZ R38, R70, R89.reuse, -R21.reuse ;  /* 0x0000005946267223 */ /* 0x180fe20000010815 */
[----:B------:R-:W-:-:S01]  /*19600*/  FFMA.FTZ R90, R90, R89, -R21 ;  /* 0x000000595a5a7223 */ /* 0x000fc20000010815 */
[--C-:B------:R-:W-:Y:S01]  /*19610*/  FFMA.FTZ R106, R106, R89, -R21.reuse ;  /* 0x000000596a6a7223 */ /* 0x100fe20000010815 */
[----:B------:R-:W-:Y:S01]  /*19620*/  FMNMX.FTZ R41, R102, R41, !PT ;  /* 0x0000002966297209 */ /* 0x000fe20007810000 */
[----:B------:R0:W-:Y:S01]  /*19630*/  MUFU.EX2 R31, R110 ;  /* 0x0000006e001f7308 */ /* 0x0001e20000000800 */
[----:B-1----:R-:W-:-:S01]  /*19640*/  FFMA.FTZ R80, R104, R89, -R21 ;  /* 0x0000005968507223 */ /* 0x002fc20000010815 */
[----:B------:R-:W-:Y:S01]  /*19650*/  FSEL R104, R43, -INF , P3 ;  /* 0xff8000002b687808 */ /* 0x000fe20001800000 */
[----:B------:R-:W-:-:S01]  /*19660*/  FFMA.FTZ R114, R114, R89, -R21 ;  /* 0x0000005972727223 */ /* 0x000fc20000010815 */
[-CC-:B------:R-:W-:Y:S01]  /*19670*/  FFMA.FTZ R118, R118, R89.reuse, -R21.reuse ;  /* 0x0000005976767223 */ /* 0x180fe20000010815 */
[----:B------:R-:W-:-:S01]  /*19680*/  FFMA.FTZ R128, R128, R89, -R21 ;  /* 0x0000005980807223 */ /* 0x000fc20000010815 */
[----:B------:R-:W-:Y:S01]  /*19690*/  FMNMX.FTZ R41, R104, R41, !PT ;  /* 0x0000002968297209 */ /* 0x000fe20007810000 */
[----:B------:R-:W-:-:S01]  /*196a0*/  FFMA.FTZ R11, R92, R89, -R21 ;  /* 0x000000595c0b7223 */ /* 0x000fc20000010815 */
[----:B------:R-:W-:Y:S01]  /*196b0*/  MUFU.EX2 R9, R9 ;  /* 0x0000000900097308 */ /* 0x000fe20000000800 */
[----:B0-----:R-:W-:Y:S01]  /*196c0*/  FSEL R110, R47, -INF , P5 ;  /* 0xff8000002f6e7808 */ /* 0x001fe20002800000 */
[--C-:B------:R-:W-:Y:S01]  /*196d0*/  FFMA.FTZ R64, R96, R89, -R21.reuse ;  /* 0x0000005960407223 */ /* 0x100fe20000010815 */
[----:B------:R-:W-:Y:S01]  /*196e0*/  FMNMX.FTZ R41, R108, R41, !PT ;  /* 0x000000296c297209 */ /* 0x000fe20007810000 */
[-CC-:B------:R-:W-:Y:S01]  /*196f0*/  FFMA.FTZ R70, R100, R89.reuse, -R21.reuse ;  /* 0x0000005964467223 */ /* 0x180fe20000010815 */
[----:B------:R-:W-:-:S01]  /*19700*/  FFMA.FTZ R92, R116, R89, -R21 ;  /* 0x00000059745c7223 */ /* 0x000fc20000010815 */
[--C-:B------:R-:W-:Y:S01]  /*19710*/  FFMA.FTZ R96, R122, R89, -R21.reuse ;  /* 0x000000597a607223 */ /* 0x100fe20000010815 */
        /* <DEDUP_REMOVED lines=11> */
[-CC-:B------:R-:W-:Y:S01]  /*197d0*/  FFMA.FTZ R51, R158, R89.reuse, -R21.reuse ;  /* 0x000000599e337223 */ /* 0x180fe20000010815 */
[----:B------:R-:W-:-:S05]  /*197e0*/  FFMA.FTZ R130, R164, R89, -R21 ;  /* 0x00000059a4827223 */ /* 0x000fca0000010815 */
[----:B------:R-:W-:Y:S08]  /*197f0*/  MUFU.EX2 R7, R7 ;  /* 0x0000000700077308 */ /* 0x000ff00000000800 */
[----:B------:R-:W1:Y:S01]  /*19800*/  MUFU.EX2 R38, R38 ;  /* 0x0000002600267308 */ /* 0x000e620000000800 */
[----:B0-----:R-:W-:Y:S01]  /*19810*/  FMNMX.FTZ R53, R47, R98, !PT ;  /* 0x000000622f357209 */ /* 0x001fe20007810000 */
[----:B------:R-:W-:-:S06]  /*19820*/  FFMA.FTZ R47, R150, R89, -R21 ;  /* 0x00000059962f7223 */ /* 0x000fcc0000010815 */
[----:B------:R0:W-:Y:S01]  /*19830*/  MUFU.EX2 R27, R90 ;  /* 0x0000005a001b7308 */ /* 0x0001e20000000800 */
[----:B------:R-:W2:Y:S07]  /*19840*/  SHFL.BFLY PT, R98, R53, 0x1, 0x1f ;  /* 0x0c201f0035627f89 */ /* 0x000eae00000e0000 */
[----:B------:R3:W-:Y:S01]  /*19850*/  MUFU.EX2 R29, R106 ;  /* 0x0000006a001d7308 */ /* 0x0007e20000000800 */
[----:B0-----:R-:W-:-:S01]  /*19860*/  FFMA.FTZ R90, R112, R89, -R21 ;  /* 0x00000059705a7223 */ /* 0x001fc20000010815 */
[----:B------:R-:W-:Y:S01]  /*19870*/  FFMA.FTZ R112, R138, R89, -R21 ;  /* 0x000000598a707223 */ /* 0x000fe20000010815 */
[----:B-1----:R-:W-:-:S04]  /*19880*/  F2FP.SATFINITE.E4M3.F32.PACK_AB_MERGE_C R176, R38, R7, RZ ;  /* 0x0000000726b0723e */ /* 0x002fc800048070ff */
[----:B------:R-:W-:Y:S01]  /*19890*/  F2FP.SATFINITE.E4M3.F32.PACK_AB_MERGE_C R176, R34, R9, R176 ;  /* 0x0000000922b0723e */ /* 0x000fe200048070b0 */
[----:B------:R0:W-:Y:S01]  /*198a0*/  MUFU.EX2 R33, R114 ;  /* 0x0000007200217308 */ /* 0x0001e20000000800 */
[----:B---3--:R-:W-:-:S07]  /*198b0*/  FFMA.FTZ R106, R134, R89, -R21 ;  /* 0x00000059866a7223 */ /* 0x008fce0000010815 */
[----:B------:R1:W-:Y:S01]  /*198c0*/  MUFU.EX2 R35, R118 ;  /* 0x0000007600237308 */ /* 0x0003e20000000800 */
[----:B--2---:R-:W-:Y:S01]  /*198d0*/  FMNMX.FTZ R98, R53, R98, !PT ;  /* 0x0000006235627209 */ /* 0x004fe20007810000 */
[-CC-:B0-----:R-:W-:Y:S01]  /*198e0*/  FFMA.FTZ R114, R142, R89.reuse, -R21.reuse ;  /* 0x000000598e727223 */ /* 0x181fe20000010815 */
[----:B------:R-:W-:-:S02]  /*198f0*/  FFMA.FTZ R53, R162, R89, -R21 ;  /* 0x00000059a2357223 */ /* 0x000fc40000010815 */
[C---:B------:R-:W-:Y:S01]  /*19900*/  FSETP.NEU.FTZ.AND P2, PT, R98.reuse, -INF , PT ;  /* 0xff8000006200780b */ /* 0x040fe20003f5d000 */
[----:B------:R-:W-:-:S02]  /*19910*/  FFMA.FTZ R55, R98, R89, -8 ;  /* 0xc100000062377423 */ /* 0x000fc40000010059 */
[----:B------:R0:W-:Y:S01]  /*19920*/  MUFU.EX2 R37, R128 ;  /* 0x0000008000257308 */ /* 0x0001e20000000800 */
[----:B-1----:R-:W-:-:S02]  /*19930*/  FFMA.FTZ R118, R152, R89, -R21 ;  /* 0x0000005998767223 */ /* 0x002fc40000010815 */
[----:B------:R-:W-:-:S02]  /*19940*/  FSEL R55, R55, RZ, P2 ;  /* 0x000000ff37377208 */ /* 0x000fc40001000000 */
[----:B------:R-:W-:-:S03]  /*19950*/  ISETP.GE.AND P2, PT, R147, 0xa1, PT ;  /* 0x000000a19300780c */ /* 0x000fc60003f46270 */
[-CC-:B------:R-:W-:Y:S01]  /*19960*/  FFMA.FTZ R4, R4, R89.reuse, -R55.reuse ;  /* 0x0000005904047223 */ /* 0x180fe20000010837 */
[----:B------:R-:W-:-:S01]  /*19970*/  FFMA.FTZ R5, R5, R89, -R55 ;  /* 0x0000005905057223 */ /* 0x000fc20000010837 */
[-CC-:B------:R-:W-:Y:S01]  /*19980*/  FFMA.FTZ R57, R6, R89.reuse, -R55.reuse ;  /* 0x0000005906397223 */ /* 0x180fe20000010837 */
[----:B------:R-:W-:-:S01]  /*19990*/  FFMA.FTZ R132, R8, R89, -R55 ;  /* 0x0000005908847223 */ /* 0x000fc20000010837 */
[-C--:B------:R-:W-:Y:S01]  /*199a0*/  FFMA.FTZ R6, R10, R89.reuse, -R55 ;  /* 0x000000590a067223 */ /* 0x080fe20000010837 */
[----:B0-----:R-:W-:-:S01]  /*199b0*/  FFMA.FTZ R128, R160, R89, -R21 ;  /* 0x00000059a0807223 */ /* 0x001fc20000010815 */
[----:B------:R-:W-:Y:S01]  /*199c0*/  MUFU.EX2 R4, R4 ;  /* 0x0000000400047308 */ /* 0x000fe20000000800 */
[----:B------:R-:W-:-:S01]  /*199d0*/  FFMA.FTZ R21, R12, R89, -R55 ;  /* 0x000000590c157223 */ /* 0x000fc20000010837 */
[-CC-:B------:R-:W-:Y:S01]  /*199e0*/  FFMA.FTZ R67, R14, R89.reuse, -R55.reuse ;  /* 0x000000590e437223 */ /* 0x180fe20000010837 */
[----:B------:R-:W-:-:S01]  /*199f0*/  FFMA.FTZ R134, R20, R89, -R55 ;  /* 0x0000005914867223 */ /* 0x000fc20000010837 */
[----:B------:R-:W-:Y:S01]  /*19a00*/  FFMA.FTZ R12, R24, R89, -R55 ;  /* 0x00000059180c7223 */ /* 0x000fe20000010837 */
[----:B------:R-:W-:-:S01]  /*19a10*/  FADD.FTZ R20, R9, R34 ;  /* 0x0000002209147221 */ /* 0x000fc20000010000 */
[-CC-:B------:R-:W-:Y:S01]  /*19a20*/  FFMA.FTZ R8, R40, R89.reuse, -R55.reuse ;  /* 0x0000005928087223 */ /* 0x180fe20000010837 */
[----:B------:R-:W-:-:S01]  /*19a30*/  FFMA.FTZ R59, R42, R89, -R55 ;  /* 0x000000592a3b7223 */ /* 0x000fc20000010837 */
[----:B------:R-:W0:Y:S01]  /*19a40*/  MUFU.EX2 R5, R5 ;  /* 0x0000000500057308 */ /* 0x000e220000000800 */
[----:B------:R-:W-:-:S01]  /*19a50*/  FADD.FTZ R77, R7, R20 ;  /* 0x00000014074d7221 */ /* 0x000fc20000010000 */
        /* <DEDUP_REMOVED lines=15> */
[----:B0-----:R-:W-:-:S01]  /*19b50*/  FADD.FTZ R24, R4, R5 ;  /* 0x0000000504187221 */ /* 0x001fc20000010000 */
[----:B------:R-:W-:-:S02]  /*19b60*/  @!P1 VIADD R20, R3, 0x29840 ;  /* 0x0002984003149836 */ /* 0x000fc40000000000 */
[----:B------:R-:W-:-:S01]  /*19b70*/  FFMA.FTZ R30, R30, R89, -R55 ;  /* 0x000000591e1e7223 */ /* 0x000fc20000010837 */
[-CC-:B------:R-:W-:Y:S01]  /*19b80*/  FFMA.FTZ R72, R72, R89.reuse, -R55.reuse ;  /* 0x0000005948487223 */ /* 0x180fe20000010837 */
[----:B------:R-:W-:-:S01]  /*19b90*/  FFMA.FTZ R74, R74, R89, -R55 ;  /* 0x000000594a4a7223 */ /* 0x000fc20000010837 */
[----:B------:R-:W-:Y:S01]  /*19ba0*/  FFMA.FTZ R78, R78, R89, -R55 ;  /* 0x000000594e4e7223 */ /* 0x000fe20000010837 */
[----:B------:R-:W-:Y:S01]  /*19bb0*/  @!P1 PRMT R20, RZ, 0x654, R20 ;  /* 0x00000654ff149816 */ /* 0x000fe20000000014 */
[----:B------:R-:W0:Y:S01]  /*19bc0*/  MUFU.EX2 R11, R11 ;  /* 0x0000000b000b7308 */ /* 0x000e220000000800 */
[----:B-1----:R-:W-:-:S01]  /*19bd0*/  FADD.FTZ R79, R57, R24 ;  /* 0x00000018394f7221 */ /* 0x002fc20000010000 */
[----:B------:R-:W-:Y:S01]  /*19be0*/  FADD.FTZ R24, R38, R77 ;  /* 0x0000004d26187221 */ /* 0x000fe20000010000 */
[----:B------:R1:W-:Y:S01]  /*19bf0*/  @!P1 SYNCS.ARRIVE.TRANS64.RED.A1T0 RZ, [R20+URZ], RZ ;  /* 0x000000ff14ff99a7 */ /* 0x0003e2000810043f */
[----:B------:R-:W-:-:S01]  /*19c00*/  FFMA.FTZ R82, R82, R89, -R55 ;  /* 0x0000005952527223 */ /* 0x000fc20000010837 */
[-CC-:B------:R-:W-:Y:S01]  /*19c10*/  FFMA.FTZ R86, R86, R89.reuse, -R55.reuse ;  /* 0x0000005956567223 */ /* 0x180fe20000010837 */
[----:B------:R-:W-:-:S01]  /*19c20*/  FFMA.FTZ R88, R88, R89, -R55 ;  /* 0x0000005958587223 */ /* 0x000fc20000010837 */
[----:B------:R-:W-:Y:S01]  /*19c30*/  FFMA.FTZ R36, R36, R89, -R55 ;  /* 0x0000005924247223 */ /* 0x000fe20000010837 */
[----:B------:R-:W3:Y:S01]  /*19c40*/  MUFU.EX2 R6, R6 ;  /* 0x0000000600067308 */ /* 0x000ee20000000800 */
[----:B--2---:R-:W-:-:S01]  /*19c50*/  FADD.FTZ R79, R132, R79 ;  /* 0x0000004f844f7221 */ /* 0x004fc20000010000 */
[-CC-:B------:R-:W-:Y:S01]  /*19c60*/  FFMA.FTZ R120, R120, R89.reuse, -R55.reuse ;  /* 0x0000005978787223 */ /* 0x180fe20000010837 */
[----:B------:R-:W-:-:S01]  /*19c70*/  FFMA.FTZ R124, R124, R89, -R55 ;  /* 0x000000597c7c7223 */ /* 0x000fc20000010837 */
[-CC-:B------:R-:W-:Y:S01]  /*19c80*/  FFMA.FTZ R126, R126, R89.reuse, -R55.reuse ;  /* 0x000000597e7e7223 */ /* 0x180fe20000010837 */
[----:B------:R-:W-:-:S01]  /*19c90*/  FFMA.FTZ R102, R102, R89, -R55 ;  /* 0x0000005966667223 */ /* 0x000fc20000010837 */
[----:B------:R-:W-:Y:S01]  /*19ca0*/  F2FP.SATFINITE.E4M3.F32.PACK_AB_MERGE_C R57, R132, R57, RZ ;  /* 0x000000398439723e */ /* 0x000fe200048070ff */
[----:B------:R-:W-:-:S01]  /*19cb0*/  FFMA.FTZ R104, R104, R89, -R55 ;  /* 0x0000005968687223 */ /* 0x000fc20000010837 */
[----:B------:R-:W-:Y:S01]  /*19cc0*/  MUFU.EX2 R64, R64 ;  /* 0x0000004000407308 */ /* 0x000fe20000000800 */
[----:B0-----:R-:W-:-:S01]  /*19cd0*/  FADD.FTZ R77, R11, R24 ;  /* 0x000000180b4d7221 */ /* 0x001fc20000010000 */
[----:B------:R-:W-:Y:S01]  /*19ce0*/  F2FP.SATFINITE.E4M3.F32.PACK_AB_MERGE_C R177, R5, R4, R57 ;  /* 0x0000000405b1723e */ /* 0x000fe20004807039 */
[----:B------:R-:W-:-:S01]  /*19cf0*/  FFMA.FTZ R108, R108, R89, -R55 ;  /* 0x000000596c6c7223 */ /* 0x000fc20000010837 */
[--C-:B------:R-:W-:Y:S01]  /*19d00*/  IMAD.MOV.U32 R60, RZ, RZ, R87.reuse ;  /* 0x000000ffff3c7224 */ /* 0x100fe200078e0057 */
[----:B------:R-:W-:Y:S01]  /*19d10*/  MOV R34, R87 ;  /* 0x0000005700227202 */ /* 0x000fe20000000f00 */
[----:B------:R-:W-:-:S02]  /*19d20*/  IMAD.MOV.U32 R57, RZ, RZ, R87 ;  /* 0x000000ffff397224 */ /* 0x000fc400078e0057 */
[----:B------:R-:W0:Y:S01]  /*19d30*/  MUFU.EX2 R21, R21 ;  /* 0x0000001500157308 */ /* 0x000e220000000800 */
[----:B---3--:R-:W-:-:S01]  /*19d40*/  FADD.FTZ R24, R6, R79 ;  /* 0x0000004f06187221 */ /* 0x008fc20000010000 */
[--C-:B------:R-:W-:Y:S02]  /*19d50*/  IMAD.MOV.U32 R56, RZ, RZ, R87.reuse ;  /* 0x000000ffff387224 */ /* 0x100fe400078e0057 */
[--C-:B------:R-:W-:Y:S02]  /*19d60*/  IMAD.MOV.U32 R50, RZ, RZ, R87.reuse ;  /* 0x000000ffff327224 */ /* 0x100fe400078e0057 */
[--C-:B------:R-:W-:Y:S02]  /*19d70*/  IMAD.MOV.U32 R48, RZ, RZ, R87.reuse ;  /* 0x000000ffff307224 */ /* 0x100fe400078e0057 */
[----:B------:R-:W-:Y:S01]  /*19d80*/  MUFU.EX2 R13, R13 ;  /* 0x0000000d000d7308 */ /* 0x000fe20000000800 */
[--C-:B------:R-:W-:Y:S02]  /*19d90*/  IMAD.MOV.U32 R44, RZ, RZ, R87.reuse ;  /* 0x000000ffff2c7224 */ /* 0x100fe400078e0057 */
[----:B------:R-:W-:-:S02]  /*19da0*/  IMAD.MOV.U32 R42, RZ, RZ, R87 ;  /* 0x000000ffff2a7224 */ /* 0x000fc400078e0057 */
[----:B------:R-:W-:-:S03]  /*19db0*/  IMAD.MOV.U32 R38, RZ, RZ, R87 ;  /* 0x000000ffff267224 */ /* 0x000fc600078e0057 */
[----:B------:R-:W2:Y:S01]  /*19dc0*/  MUFU.EX2 R67, R67 ;  /* 0x0000004300437308 */ /* 0x000ea20000000800 */
[----:B0-----:R-:W-:-:S07]  /*19dd0*/  FADD.FTZ R24, R21, R24 ;  /* 0x0000001815187221 */ /* 0x001fce0000010000 */
[----:B------:R-:W0:Y:S08]  /*19de0*/  MUFU.EX2 R68, R68 ;  /* 0x0000004400447308 */ /* 0x000e300000000800 */
[----:B------:R-:W3:Y:S01]  /*19df0*/  MUFU.EX2 R134, R134 ;  /* 0x0000008600867308 */ /* 0x000ee20000000800 */
[----:B--2---:R-:W-:-:S01]  /*19e00*/  FADD.FTZ R79, R67, R24 ;  /* 0x00000018434f7221 */ /* 0x004fc20000010000 */
[-CC-:B------:R-:W-:Y:S01]  /*19e10*/  FFMA.FTZ R24, R32, R89.reuse, -R55.reuse ;  /* 0x0000005920187223 */ /* 0x180fe20000010837 */
[----:B------:R-:W-:-:S01]  /*19e20*/  FFMA.FTZ R55, R110, R89, -R55 ;  /* 0x000000596e377223 */ /* 0x000fc20000010837 */
[----:B------:R-:W-:-:S04]  /*19e30*/  IMAD.MOV.U32 R32, RZ, RZ, R87 ;  /* 0x000000ffff207224 */ /* 0x000fc800078e0057 */
[----:B------:R-:W2:Y:S01]  /*19e40*/  MUFU.EX2 R8, R8 ;  /* 0x0000000800087308 */ /* 0x000ea20000000800 */
[----:B0-----:R-:W-:-:S04]  /*19e50*/  F2FP.SATFINITE.E4M3.F32.PACK_AB_MERGE_C R178, R68, R13, RZ ;  /* 0x0000000d44b2723e */ /* 0x001fc800048070ff */
[----:B------:R-:W-:-:S03]  /*19e60*/  F2FP.SATFINITE.E4M3.F32.PACK_AB_MERGE_C R178, R64, R11, R178 ;  /* 0x0000000b40b2723e */ /* 0x000fc600048070b2 */
[----:B------:R-:W0:Y:S01]  /*19e70*/  MUFU.EX2 R70, R70 ;  /* 0x0000004600467308 */ /* 0x000e220000000800 */
[----:B---3--:R-:W-:-:S01]  /*19e80*/  FADD.FTZ R79, R134, R79 ;  /* 0x0000004f864f7221 */ /* 0x008fc20000010000 */
[----:B------:R-:W-:-:S04]  /*19e90*/  F2FP.SATFINITE.E4M3.F32.PACK_AB_MERGE_C R67, R134, R67, RZ ;  /* 0x000000438643723e */ /* 0x000fc800048070ff */
[----:B------:R-:W-:Y:S02]  /*19ea0*/  F2FP.SATFINITE.E4M3.F32.PACK_AB_MERGE_C R179, R21, R6, R67 ;  /* 0x0000000615b3723e */ /* 0x000fe40004807043 */
[----:B------:R3:W-:Y:S01]  /*19eb0*/  MUFU.EX2 R73, R26 ;  /* 0x0000001a00497308 */ /* 0x0007e20000000800 */
[----:B------:R-:W-:-:S07]  /*19ec0*/  MOV R67, R87 ;  /* 0x0000005700437202 */ /* 0x000fce0000000f00 */
[----:B------:R-:W4:Y:S01]  /*19ed0*/  MUFU.EX2 R59, R59 ;  /* 0x0000003b003b7308 */ /* 0x000f220000000800 */
[----:B---3--:R-:W-:-:S01]  /*19ee0*/  FADD.FTZ R26, R64, R77 ;  /* 0x0000004d401a7221 */ /* 0x008fc20000010000 */
[----:B------:R-:W-:-:S03]  /*19ef0*/  MOV R64, R87 ;  /* 0x0000005700407202 */ /* 0x000fc60000000f00 */
[----:B------:R-:W-:-:S03]  /*19f00*/  FADD.FTZ R77, R13, R26 ;  /* 0x0000001a0d4d7221 */ /* 0x000fc60000010000 */
[----:B------:R-:W3:Y:S01]  /*19f10*/  MUFU.EX2 R40, R40 ;  /* 0x0000002800287308 */ /* 0x000ee20000000800 */
[----:B------:R-:W-:-:S01]  /*19f20*/  FADD.FTZ R26, R68, R77 ;  /* 0x0000004d441a7221 */ /* 0x000fc20000010000 */
[----:B------:R-:W-:-:S03]  /*19f30*/  IMAD.MOV.U32 R68, RZ, RZ, R87 ;  /* 0x000000ffff447224 */ /* 0x000fc600078e0057 */
[----:B------:R-:W-:Y:S01]  /*19f40*/  FADD.FTZ R77, R15, R26 ;  /* 0x0000001a0f4d7221 */ /* 0x000fe20000010000 */
[----:B--2---:R-:W-:-:S02]  /*19f50*/  FADD.FTZ R26, R8, R79 ;  /* 0x0000004f081a7221 */ /* 0x004fc40000010000 */
[----:B------:R-:W2:Y:S01]  /*19f60*/  MUFU.EX2 R76, R76 ;  /* 0x0000004c004c7308 */ /* 0x000ea20000000800 */
[----:B0-----:R-:W-:-:S01]  /*19f70*/  FADD.FTZ R28, R70, R77 ;  /* 0x0000004d461c7221 */ /* 0x001fc20000010000 */
[----:B----4-:R-:W-:-:S03]  /*19f80*/  FADD.FTZ R79, R59, R26 ;  /* 0x0000001a3b4f7221 */ /* 0x010fc60000010000 */
[----:B------:R-:W-:-:S03]  /*19f90*/  FADD.FTZ R81, R25, R28 ;  /* 0x0000001c19517221 */ /* 0x000fc60000010000 */
[----:B------:R-:W0:Y:S01]  /*19fa0*/  MUFU.EX2 R69, R46 ;  /* 0x0000002e00457308 */ /* 0x000e220000000800 */
[----:B---3--:R-:W-:-:S07]  /*19fb0*/  FADD.FTZ R26, R40, R79 ;  /* 0x0000004f281a7221 */ /* 0x008fce0000010000 */
[----:B------:R-:W3:Y:S01]  /*19fc0*/  MUFU.EX2 R10, R10 ;  /* 0x0000000a000a7308 */ /* 0x000ee20000000800 */
[----:B--2---:R-:W-:-:S01]  /*19fd0*/  FADD.FTZ R28, R76, R81 ;  /* 0x000000514c1c7221 */ /* 0x004fc20000010000 */
[----:B------:R-:W-:Y:S02]  /*19fe0*/  F2FP.SATFINITE.E4M3.F32.PACK_AB_MERGE_C R180, R76, R25, RZ ;  /* 0x000000194cb4723e */ /* 0x000fe400048070ff */
[----:B------:R-:W-:Y:S01]  /*19ff0*/  MOV R76, R87 ;  /* 0x00000057004c7202 */ /* 0x000fe20000000f00 */
[----:B------:R-:W-:Y:S01]  /*1a000*/  FADD.FTZ R81, R27, R28 ;  /* 0x0000001c1b517221 */ /* 0x000fe20000010000 */
[----:B------:R-:W-:Y:S02]  /*1a010*/  F2FP.SATFINITE.E4M3.F32.PACK_AB_MERGE_C R180, R70, R15, R180 ;  /* 0x0000000f46b4723e */ /* 0x000fe400048070b4 */
[----:B------:R-:W2:Y:S01]  /*1a020*/  MUFU.EX2 R80, R80 ;  /* 0x0000005000507308 */ /* 0x000ea20000000800 */
[----:B0-----:R-:W-:-:S01]  /*1a030*/  FADD.FTZ R79, R69, R26 ;  /* 0x0000001a454f7221 */ /* 0x001fc20000010000 */
[----:B------:R-:W-:Y:S01]  /*1a040*/  F2FP.SATFINITE.E4M3.F32.PACK_AB_MERGE_C R40, R69, R40, RZ ;  /* 0x000000284528723e */ /* 0x000fe200048070ff */
[----:B------:R-:W-:Y:S01]  /*1a050*/  IMAD.MOV.U32 R69, RZ, RZ, R87 ;  /* 0x000000ffff457224 */ /* 0x000fe200078e0057 */
[----:B------:R-:W-:-:S02]  /*1a060*/  MOV R70, R87 ;  /* 0x0000005700467202 */ /* 0x000fc40000000f00 */
[----:B------:R-:W-:Y:S01]  /*1a070*/  F2FP.SATFINITE.E4M3.F32.PACK_AB_MERGE_C R181, R59, R8, R40 ;  /* 0x000000083bb5723e */ /* 0x000fe20004807028 */
[----:B------:R-:W-:Y:S01]  /*1a080*/  IMAD.MOV.U32 R59, RZ, RZ, R87 ;  /* 0x000000ffff3b7224 */ /* 0x000fe200078e0057 */
[----:B------:R-:W0:Y:S01]  /*1a090*/  MUFU.EX2 R61, R61 ;  /* 0x0000003d003d7308 */ /* 0x000e220000000800 */
[----:B---3--:R-:W-:-:S01]  /*1a0a0*/  FADD.FTZ R26, R10, R79 ;  /* 0x0000004f0a1a7221 */ /* 0x008fc20000010000 */
[-C--:B------:R-:W-:Y:S02]  /*1a0b0*/  MOV R46, R87.reuse ;  /* 0x00000057002e7202 */ /* 0x080fe40000000f00 */
[----:B------:R-:W-:-:S04]  /*1a0c0*/  MOV R40, R87 ;  /* 0x0000005700287202 */ /* 0x000fc80000000f00 */
[----:B------:R-:W3:Y:S01]  /*1a0d0*/  MUFU.EX2 R52, R52 ;  /* 0x0000003400347308 */ /* 0x000ee20000000800 */
[----:B--2---:R-:W-:-:S04]  /*1a0e0*/  FADD.FTZ R28, R80, R81 ;  /* 0x00000051501c7221 */ /* 0x004fc80000010000 */
[----:B------:R-:W-:-:S03]  /*1a0f0*/  FADD.FTZ R83, R29, R28 ;  /* 0x0000001c1d537221 */ /* 0x000fc60000010000 */
[----:B------:R-:W2:Y:S01]  /*1a100*/  MUFU.EX2 R84, R84 ;  /* 0x0000005400547308 */ /* 0x000ea20000000800 */
[----:B0-----:R-:W-:-:S07]  /*1a110*/  FADD.FTZ R81, R61, R26 ;  /* 0x0000001a3d517221 */ /* 0x001fce0000010000 */
[----:B------:R-:W0:Y:S01]  /*1a120*/  MUFU.EX2 R71, R54 ;  /* 0x0000003600477308 */ /* 0x000e220000000800 */
[----:B---3--:R-:W-:-:S07]  /*1a130*/  FADD.FTZ R26, R52, R81 ;  /* 0x00000051341a7221 */ /* 0x008fce0000010000 */
[----:B------:R-:W3:Y:S01]  /*1a140*/  MUFU.EX2 R12, R12 ;  /* 0x0000000c000c7308 */ /* 0x000ee20000000800 */
[----:B--2---:R-:W-:-:S01]  /*1a150*/  FADD.FTZ R28, R84, R83 ;  /* 0x00000053541c7221 */ /* 0x004fc20000010000 */
[----:B------:R-:W-:Y:S01]  /*1a160*/  F2FP.SATFINITE.E4M3.F32.PACK_AB_MERGE_C R182, R84, R29, RZ ;  /* 0x0000001d54b6723e */ /* 0x000fe200048070ff */
[--C-:B------:R-:W-:Y:S02]  /*1a170*/  IMAD.MOV.U32 R84, RZ, RZ, R87.reuse ;  /* 0x000000ffff547224 */ /* 0x100fe400078e0057 */
[----:B------:R-:W-:Y:S01]  /*1a180*/  FADD.FTZ R81, R31, R28 ;  /* 0x0000001c1f517221 */ /* 0x000fe20000010000 */
[----:B------:R-:W-:Y:S01]  /*1a190*/  F2FP.SATFINITE.E4M3.F32.PACK_AB_MERGE_C R182, R80, R27, R182 ;  /* 0x0000001b50b6723e */ /* 0x000fe200048070b6 */
[----:B------:R-:W-:Y:S01]  /*1a1a0*/  IMAD.MOV.U32 R83, RZ, RZ, R87 ;  /* 0x000000ffff537224 */ /* 0x000fe200078e0057 */
[----:B------:R-:W2:Y:S01]  /*1a1b0*/  MUFU.EX2 R90, R90 ;  /* 0x0000005a005a7308 */ /* 0x000ea20000000800 */
[----:B0-----:R-:W-:-:S01]  /*1a1c0*/  FADD.FTZ R7, R71, R26 ;  /* 0x0000001a47077221 */ /* 0x001fc20000010000 */
[----:B------:R-:W-:Y:S01]  /*1a1d0*/  F2FP.SATFINITE.E4M3.F32.PACK_AB_MERGE_C R52, R71, R52, RZ ;  /* 0x000000344734723e */ /* 0x000fe200048070ff */
[----:B------:R-:W-:-:S02]  /*1a1e0*/  IMAD.MOV.U32 R80, RZ, RZ, R87 ;  /* 0x000000ffff507224 */ /* 0x000fc400078e0057 */
[--C-:B------:R-:W-:Y:S01]  /*1a1f0*/  IMAD.MOV.U32 R71, RZ, RZ, R87.reuse ;  /* 0x000000ffff477224 */ /* 0x100fe200078e0057 */
[----:B------:R-:W-:Y:S01]  /*1a200*/  F2FP.SATFINITE.E4M3.F32.PACK_AB_MERGE_C R183, R61, R10, R52 ;  /* 0x0000000a3db7723e */ /* 0x000fe20004807034 */
[----:B------:R-:W-:Y:S01]  /*1a210*/  IMAD.MOV.U32 R54, RZ, RZ, R87 ;  /* 0x000000ffff367224 */ /* 0x000fe200078e0057 */
[----:B------:R-:W0:Y:S01]  /*1a220*/  MUFU.EX2 R63, R63 ;  /* 0x0000003f003f7308 */ /* 0x000e220000000800 */
[----:B---3--:R-:W-:-:S01]  /*1a230*/  FADD.FTZ R26, R12, R7 ;  /* 0x000000070c1a7221 */ /* 0x008fc20000010000 */
[-C--:B------:R-:W-:Y:S01]  /*1a240*/  MOV R61, R87.reuse ;  /* 0x00000057003d7202 */ /* 0x080fe20000000f00 */
[----:B------:R-:W-:Y:S01]  /*1a250*/  IMAD.MOV.U32 R27, RZ, RZ, R87 ;  /* 0x000000ffff1b7224 */ /* 0x000fe200078e0057 */
[----:B------:R-:W-:-:S04]  /*1a260*/  MOV R52, R87 ;  /* 0x0000005700347202 */ /* 0x000fc80000000f00 */
[----:B------:R-:W3:Y:S01]  /*1a270*/  MUFU.EX2 R58, R58 ;  /* 0x0000003a003a7308 */ /* 0x000ee20000000800 */
[----:B--2---:R-:W-:-:S01]  /*1a280*/  FADD.FTZ R28, R90, R81 ;  /* 0x000000515a1c7221 */ /* 0x004fc20000010000 */
[----:B------:R-:W-:-:S03]  /*1a290*/  IMAD.MOV.U32 R81, RZ, RZ, R87 ;  /* 0x000000ffff517224 */ /* 0x000fc600078e0057 */
[----:B------:R-:W-:-:S03]  /*1a2a0*/  FADD.FTZ R25, R33, R28 ;  /* 0x0000001c21197221 */ /* 0x000fc60000010000 */
[----:B------:R-:W2:Y:S01]  /*1a2b0*/  MUFU.EX2 R92, R92 ;  /* 0x0000005c005c7308 */ /* 0x000ea20000000800 */
[----:B0-----:R-:W-:-:S07]  /*1a2c0*/  FADD.FTZ R13, R63, R26 ;  /* 0x0000001a3f0d7221 */ /* 0x001fce0000010000 */
[----:B------:R-:W0:Y:S01]  /*1a2d0*/  MUFU.EX2 R14, R14 ;  /* 0x0000000e000e7308 */ /* 0x000e220000000800 */
[----:B---3--:R-:W-:-:S01]  /*1a2e0*/  FADD.FTZ R26, R58, R13 ;  /* 0x0000000d3a1a7221 */ /* 0x008fc20000010000 */
[----:B------:R-:W-:-:S03]  /*1a2f0*/  F2FP.SATFINITE.E4M3.F32.PACK_AB_MERGE_C R58, R73, R58, RZ ;  /* 0x0000003a493a723e */ /* 0x000fc600048070ff */
[----:B------:R-:W-:Y:S01]  /*1a300*/  FADD.FTZ R13, R73, R26 ;  /* 0x0000001a490d7221 */ /* 0x000fe20000010000 */
[----:B------:R-:W-:Y:S01]  /*1a310*/  F2FP.SATFINITE.E4M3.F32.PACK_AB_MERGE_C R185, R63, R12, R58 ;  /* 0x0000000c3fb9723e */ /* 0x000fe2000480703a */
[----:B------:R-:W-:Y:S01]  /*1a320*/  IMAD.MOV.U32 R63, RZ, RZ, R87 ;  /* 0x000000ffff3f7224 */ /* 0x000fe200078e0057 */
[----:B------:R-:W3:Y:S01]  /*1a330*/  MUFU.EX2 R96, R96 ;  /* 0x0000006000607308 */ /* 0x000ee20000000800 */
[C---:B--2---:R-:W-:Y:S01]  /*1a340*/  F2FP.SATFINITE.E4M3.F32.PACK_AB_MERGE_C R184, R92.reuse, R33, RZ ;  /* 0x000000215cb8723e */ /* 0x044fe200048070ff */
[----:B------:R-:W-:Y:S01]  /*1a350*/  FADD.FTZ R92, R92, R25 ;  /* 0x000000195c5c7221 */ /* 0x000fe20000010000 */
[----:B------:R-:W-:Y:S01]  /*1a360*/  MOV R73, R87 ;  /* 0x0000005700497202 */ /* 0x000fe20000000f00 */
[----:B------:R-:W-:Y:S01]  /*1a370*/  IMAD.MOV.U32 R33, RZ, RZ, R87 ;  /* 0x000000ffff217224 */ /* 0x000fe200078e0057 */
[----:B------:R-:W-:Y:S01]  /*1a380*/  F2FP.SATFINITE.E4M3.F32.PACK_AB_MERGE_C R184, R90, R31, R184 ;  /* 0x0000001f5ab8723e */ /* 0x000fe200048070b8 */
[----:B------:R-:W-:Y:S01]  /*1a390*/  FADD.FTZ R25, R35, R92 ;  /* 0x0000005c23197221 */ /* 0x000fe20000010000 */
[----:B------:R-:W-:Y:S01]  /*1a3a0*/  MOV R58, R87 ;  /* 0x00000057003a7202 */ /* 0x000fe20000000f00 */
[----:B------:R-:W2:Y:S01]  /*1a3b0*/  MUFU.EX2 R65, R65 ;  /* 0x0000004100417308 */ /* 0x000ea20000000800 */
[----:B0-----:R-:W-:-:S01]  /*1a3c0*/  FADD.FTZ R26, R14, R13 ;  /* 0x0000000d0e1a7221 */ /* 0x001fc20000010000 */
[----:B------:R-:W-:-:S06]  /*1a3d0*/  MOV R31, R87 ;  /* 0x00000057001f7202 */ /* 0x000fcc0000000f00 */
[----:B------:R-:W0:Y:S01]  /*1a3e0*/  MUFU.EX2 R62, R62 ;  /* 0x0000003e003e7308 */ /* 0x000e220000000800 */
[----:B---3--:R-:W-:-:S04]  /*1a3f0*/  FADD.FTZ R28, R96, R25 ;  /* 0x00000019601c7221 */ /* 0x008fc80000010000 */
[----:B------:R-:W-:-:S03]  /*1a400*/  FADD.FTZ R29, R37, R28 ;  /* 0x0000001c251d7221 */ /* 0x000fc60000010000 */
[----:B------:R-:W3:Y:S01]  /*1a410*/  MUFU.EX2 R100, R100 ;  /* 0x0000006400647308 */ /* 0x000ee20000000800 */
[----:B--2---:R-:W-:-:S07]  /*1a420*/  FADD.FTZ R25, R65, R26 ;  /* 0x0000001a41197221 */ /* 0x004fce0000010000 */
[----:B------:R2:W4:Y:S01]  /*1a430*/  MUFU.EX2 R75, R66 ;  /* 0x00000042004b7308 */ /* 0x0005220000000800 */
[----:B0-----:R-:W-:-:S07]  /*1a440*/  FADD.FTZ R26, R62, R25 ;  /* 0x000000193e1a7221 */ /* 0x001fce0000010000 */
[----:B------:R-:W0:Y:S01]  /*1a450*/  MUFU.EX2 R3, R30 ;  /* 0x0000001e00037308 */ /* 0x000e220000000800 */
[C---:B---3--:R-:W-:Y:S01]  /*1a460*/  F2FP.SATFINITE.E4M3.F32.PACK_AB_MERGE_C R37, R100.reuse, R37, RZ ;  /* 0x000000256425723e */ /* 0x048fe200048070ff */
[----:B------:R-:W-:Y:S01]  /*1a470*/  FADD.FTZ R100, R100, R29 ;  /* 0x0000001d64647221 */ /* 0x000fe20000010000 */
[----:B--2---:R-:W-:Y:S02]  /*1a480*/  IMAD.MOV.U32 R66, RZ, RZ, R87 ;  /* 0x000000ffff427224 */ /* 0x004fe400078e0057 */
[----:B------:R-:W-:Y:S01]  /*1a490*/  F2FP.SATFINITE.E4M3.F32.PACK_AB_MERGE_C R186, R96, R35, R37 ;  /* 0x0000002360ba723e */ /* 0x000fe20004807025 */
[----:B------:R-:W-:-:S01]  /*1a4a0*/  FADD.FTZ R9, R39, R100 ;  /* 0x0000006427097221 */ /* 0x000fc20000010000 */
[----:B------:R-:W-:Y:S01]  /*1a4b0*/  MOV R37, R87 ;  /* 0x0000005700257202 */ /* 0x000fe20000000f00 */
[----:B------:R-:W2:Y:S01]  /*1a4c0*/  MUFU.EX2 R106, R106 ;  /* 0x0000006a006a7308 */ /* 0x000ea20000000800 */
[----:B----4-:R-:W-:-:S01]  /*1a4d0*/  FADD.FTZ R26, R75, R26 ;  /* 0x0000001a4b1a7221 */ /* 0x010fc20000010000 */
[----:B------:R-:W-:Y:S01]  /*1a4e0*/  F2FP.SATFINITE.E4M3.F32.PACK_AB_MERGE_C R62, R75, R62, RZ ;  /* 0x0000003e4b3e723e */ /* 0x000fe200048070ff */
[----:B------:R-:W-:-:S02]  /*1a4f0*/  IMAD.MOV.U32 R75, RZ, RZ, R87 ;  /* 0x000000ffff4b7224 */ /* 0x000fc400078e0057 */
[--C-:B------:R-:W-:Y:S01]  /*1a500*/  IMAD.MOV.U32 R35, RZ, RZ, R87.reuse ;  /* 0x000000ffff237224 */ /* 0x100fe200078e0057 */
[----:B------:R-:W-:Y:S01]  /*1a510*/  F2FP.SATFINITE.E4M3.F32.PACK_AB_MERGE_C R187, R65, R14, R62 ;  /* 0x0000000e41bb723e */ /* 0x000fe2000480703e */
[----:B------:R-:W-:Y:S01]  /*1a520*/  IMAD.MOV.U32 R65, RZ, RZ, R87 ;  /* 0x000000ffff417224 */ /* 0x000fe200078e0057 */
[----:B-1----:R1:W3:Y:S01]  /*1a530*/  MUFU.EX2 R20, R72 ;  /* 0x0000004800147308 */ /* 0x0022e20000000800 */
[----:B0-----:R-:W-:-:S01]  /*1a540*/  FADD.FTZ R11, R3, R26 ;  /* 0x0000001a030b7221 */ /* 0x001fc20000010000 */
[--C-:B------:R-:W-:Y:S02]  /*1a550*/  IMAD.MOV.U32 R62, RZ, RZ, R87.reuse ;  /* 0x000000ffff3e7224 */ /* 0x100fe400078e0057 */
[--C-:B------:R-:W-:Y:S02]  /*1a560*/  IMAD.MOV.U32 R30, RZ, RZ, R87.reuse ;  /* 0x000000ffff1e7224 */ /* 0x100fe400078e0057 */
[----:B------:R-:W-:Y:S02]  /*1a570*/  IMAD.MOV.U32 R29, RZ, RZ, R87 ;  /* 0x000000ffff1d7224 */ /* 0x000fe400078e0057 */
[----:B------:R-:W0:Y:S01]  /*1a580*/  MUFU.EX2 R41, R136 ;  /* 0x0000008800297308 */ /* 0x000e220000000800 */
[----:B--2---:R-:W-:-:S01]  /*1a590*/  FADD.FTZ R26, R106, R9 ;  /* 0x000000096a1a7221 */ /* 0x004fc20000010000 */
[----:B-1----:R-:W-:-:S06]  /*1a5a0*/  IMAD.MOV.U32 R72, RZ, RZ, R87 ;  /* 0x000000ffff487224 */ /* 0x002fcc00078e0057 */
[----:B------:R-:W1:Y:S01]  /*1a5b0*/  MUFU.EX2 R74, R74 ;  /* 0x0000004a004a7308 */ /* 0x000e620000000800 */
[----:B---3--:R-:W-:-:S07]  /*1a5c0*/  FADD.FTZ R11, R20, R11 ;  /* 0x0000000b140b7221 */ /* 0x008fce0000010000 */
[----:B------:R-:W2:Y:S01]  /*1a5d0*/  MUFU.EX2 R112, R112 ;  /* 0x0000007000707308 */ /* 0x000ea20000000800 */
[----:B0-----:R-:W-:-:S07]  /*1a5e0*/  FADD.FTZ R15, R41, R26 ;  /* 0x0000001a290f7221 */ /* 0x001fce0000010000 */
[----:B------:R0:W3:Y:S01]  /*1a5f0*/  MUFU.EX2 R77, R78 ;  /* 0x0000004e004d7308 */ /* 0x0000e20000000800 */
[----:B-1----:R-:W-:-:S07]  /*1a600*/  FADD.FTZ R26, R74, R11 ;  /* 0x0000000b4a1a7221 */ /* 0x002fce0000010000 */
[----:B------:R-:W1:Y:S01]  /*1a610*/  MUFU.EX2 R43, R43 ;  /* 0x0000002b002b7308 */ /* 0x000e620000000800 */
[C---:B--2---:R-:W-:Y:S01]  /*1a620*/  F2FP.SATFINITE.E4M3.F32.PACK_AB_MERGE_C R41, R112.reuse, R41, RZ ;  /* 0x000000297029723e */ /* 0x044fe200048070ff */
[----:B------:R-:W-:Y:S01]  /*1a630*/  FADD.FTZ R112, R112, R15 ;  /* 0x0000000f70707221 */ /* 0x000fe20000010000 */
[----:B0-----:R-:W-:Y:S02]  /*1a640*/  IMAD.MOV.U32 R78, RZ, RZ, R87 ;  /* 0x000000ffff4e7224 */ /* 0x001fe400078e0057 */
[----:B------:R-:W-:Y:S01]  /*1a650*/  F2FP.SATFINITE.E4M3.F32.PACK_AB_MERGE_C R188, R106, R39, R41 ;  /* 0x000000276abc723e */ /* 0x000fe20004807029 */
[--C-:B------:R-:W-:Y:S02]  /*1a660*/  IMAD.MOV.U32 R41, RZ, RZ, R87.reuse ;  /* 0x000000ffff297224 */ /* 0x100fe400078e0057 */
[----:B------:R-:W0:Y:S01]  /*1a670*/  MUFU.EX2 R24, R24 ;  /* 0x0000001800187308 */ /* 0x000e220000000800 */
[C---:B---3--:R-:W-:Y:S01]  /*1a680*/  F2FP.SATFINITE.E4M3.F32.PACK_AB_MERGE_C R74, R77.reuse, R74, RZ ;  /* 0x0000004a4d4a723e */ /* 0x048fe200048070ff */
[----:B------:R-:W-:Y:S01]  /*1a690*/  FADD.FTZ R77, R77, R26 ;  /* 0x0000001a4d4d7221 */ /* 0x000fe20000010000 */
[----:B------:R-:W-:-:S02]  /*1a6a0*/  IMAD.MOV.U32 R39, RZ, RZ, R87 ;  /* 0x000000ffff277224 */ /* 0x000fc400078e0057 */
[----:B------:R-:W-:Y:S01]  /*1a6b0*/  F2FP.SATFINITE.E4M3.F32.PACK_AB_MERGE_C R189, R20, R3, R74 ;  /* 0x0000000314bd723e */ /* 0x000fe2000480704a */
[----:B------:R-:W-:Y:S02]  /*1a6c0*/  IMAD.MOV.U32 R74, RZ, RZ, R87 ;  /* 0x000000ffff4a7224 */ /* 0x000fe400078e0057 */
[----:B------:R-:W2:Y:S01]  /*1a6d0*/  MUFU.EX2 R114, R114 ;  /* 0x0000007200727308 */ /* 0x000ea20000000800 */
[----:B-1----:R-:W-:-:S07]  /*1a6e0*/  FADD.FTZ R11, R43, R112 ;  /* 0x000000702b0b7221 */ /* 0x002fce0000010000 */
[----:B------:R1:W3:Y:S01]  /*1a6f0*/  MUFU.EX2 R79, R82 ;  /* 0x00000052004f7308 */ /* 0x0002e20000000800 */
[----:B0-----:R-:W-:-:S01]  /*1a700*/  FADD.FTZ R26, R24, R77 ;  /* 0x0000004d181a7221 */ /* 0x001fc20000010000 */
[----:B------:R-:W-:-:S06]  /*1a710*/  IMAD.MOV.U32 R77, RZ, RZ, R87 ;  /* 0x000000ffff4d7224 */ /* 0x000fcc00078e0057 */
[----:B------:R-:W-:Y:S01]  /*1a720*/  MUFU.EX2 R45, R45 ;  /* 0x0000002d002d7308 */ /* 0x000fe20000000800 */
[----:B--2---:R-:W-:-:S01]  /*1a730*/  FADD.FTZ R28, R114, R11 ;  /* 0x0000000b721c7221 */ /* 0x004fc20000010000 */
[----:B-1----:R-:W-:-:S06]  /*1a740*/  MOV R82, R87 ;  /* 0x0000005700527202 */ /* 0x002fcc0000000f00 */
[----:B------:R-:W0:Y:S01]  /*1a750*/  MUFU.EX2 R116, R116 ;  /* 0x0000007400747308 */ /* 0x000e220000000800 */
[----:B---3--:R-:W-:-:S07]  /*1a760*/  FADD.FTZ R15, R79, R26 ;  /* 0x0000001a4f0f7221 */ /* 0x008fce0000010000 */
[----:B------:R-:W1:Y:S08]  /*1a770*/  MUFU.EX2 R86, R86 ;  /* 0x0000005600567308 */ /* 0x000e700000000800 */
[----:B------:R-:W2:Y:S01]  /*1a780*/  MUFU.EX2 R7, R88 ;  /* 0x0000005800077308 */ /* 0x000ea20000000800 */
[----:B0-----:R-:W-:Y:S01]  /*1a790*/  F2FP.SATFINITE.E4M3.F32.PACK_AB_MERGE_C R25, R116, R45, RZ ;  /* 0x0000002d7419723e */ /* 0x001fe200048070ff */
[----:B------:R-:W-:Y:S01]  /*1a7a0*/  FADD.FTZ R45, R45, R28 ;  /* 0x0000001c2d2d7221 */ /* 0x000fe20000010000 */
[----:B------:R-:W-:-:S02]  /*1a7b0*/  MOV R28, R87 ;  /* 0x00000057001c7202 */ /* 0x000fc40000000f00 */
[----:B------:R-:W-:Y:S01]  /*1a7c0*/  F2FP.SATFINITE.E4M3.F32.PACK_AB_MERGE_C R190, R114, R43, R25 ;  /* 0x0000002b72be723e */ /* 0x000fe20004807019 */
[----:B------:R-:W-:-:S01]  /*1a7d0*/  FADD.FTZ R116, R116, R45 ;  /* 0x0000002d74747221 */ /* 0x000fc20000010000 */
[----:B------:R-:W-:Y:S01]  /*1a7e0*/  IMAD.MOV.U32 R45, RZ, RZ, R87 ;  /* 0x000000ffff2d7224 */ /* 0x000fe200078e0057 */
[----:B------:R-:W-:Y:S01]  /*1a7f0*/  MUFU.EX2 R49, R49 ;  /* 0x0000003100317308 */ /* 0x000fe20000000800 */
[----:B-1----:R-:W-:-:S01]  /*1a800*/  FADD.FTZ R26, R86, R15 ;  /* 0x0000000f561a7221 */ /* 0x002fc20000010000 */
[-C--:B------:R-:W-:Y:S02]  /*1a810*/  MOV R43, R87.reuse ;  /* 0x00000057002b7202 */ /* 0x080fe40000000f00 */
[----:B------:R-:W-:-:S04]  /*1a820*/  MOV R25, R87 ;  /* 0x0000005700197202 */ /* 0x000fc80000000f00 */
[----:B------:R-:W0:Y:S01]  /*1a830*/  MUFU.EX2 R122, R122 ;  /* 0x0000007a007a7308 */ /* 0x000e220000000800 */
[C---:B--2---:R-:W-:Y:S01]  /*1a840*/  F2FP.SATFINITE.E4M3.F32.PACK_AB_MERGE_C R86, R7.reuse, R86, RZ ;  /* 0x000000560756723e */ /* 0x044fe200048070ff */
[----:B------:R-:W-:Y:S01]  /*1a850*/  FADD.FTZ R7, R7, R26 ;  /* 0x0000001a07077221 */ /* 0x000fe20000010000 */
[--C-:B------:R-:W-:Y:S02]  /*1a860*/  IMAD.MOV.U32 R26, RZ, RZ, R87.reuse ;  /* 0x000000ffff1a7224 */ /* 0x100fe400078e0057 */
[----:B------:R-:W-:Y:S01]  /*1a870*/  F2FP.SATFINITE.E4M3.F32.PACK_AB_MERGE_C R191, R79, R24, R86 ;  /* 0x000000184fbf723e */ /* 0x000fe20004807056 */
[--C-:B------:R-:W-:Y:S01]  /*1a880*/  IMAD.MOV.U32 R86, RZ, RZ, R87.reuse ;  /* 0x000000ffff567224 */ /* 0x100fe200078e0057 */
[----:B------:R-:W-:Y:S01]  /*1a890*/  MOV R79, R87 ;  /* 0x00000057004f7202 */ /* 0x000fe20000000f00 */
[----:B------:R-:W1:Y:S01]  /*1a8a0*/  MUFU.EX2 R47, R47 ;  /* 0x0000002f002f7308 */ /* 0x000e620000000800 */
[----:B------:R-:W-:-:S07]  /*1a8b0*/  IMAD.MOV.U32 R24, RZ, RZ, R87 ;  /* 0x000000ffff187224 */ /* 0x000fce00078e0057 */
[----:B------:R-:W2:Y:S01]  /*1a8c0*/  MUFU.EX2 R36, R36 ;  /* 0x0000002400247308 */ /* 0x000ea20000000800 */
[----:B0-----:R-:W-:-:S07]  /*1a8d0*/  F2FP.SATFINITE.E4M3.F32.PACK_AB_MERGE_C R15, R122, R49, RZ ;  /* 0x000000317a0f723e */ /* 0x001fce00048070ff */
[----:B------:R-:W0:Y:S01]  /*1a8e0*/  MUFU.EX2 R118, R118 ;  /* 0x0000007600767308 */ /* 0x000e220000000800 */
[----:B-1----:R-:W-:-:S07]  /*1a8f0*/  FADD.FTZ R5, R47, R116 ;  /* 0x000000742f057221 */ /* 0x002fce0000010000 */
[----:B------:R-:W1:Y:S01]  /*1a900*/  MUFU.EX2 R13, R120 ;  /* 0x00000078000d7308 */ /* 0x000e620000000800 */
[----:B--2---:R-:W-:-:S07]  /*1a910*/  FADD.FTZ R4, R36, R7 ;  /* 0x0000000724047221 */ /* 0x004fce0000010000 */
[----:B------:R-:W2:Y:S01]  /*1a920*/  MUFU.EX2 R124, R124 ;  /* 0x0000007c007c7308 */ /* 0x000ea20000000800 */
[C---:B0-----:R-:W-:Y:S01]  /*1a930*/  F2FP.SATFINITE.E4M3.F32.PACK_AB_MERGE_C R192, R118.reuse, R47, R15 ;  /* 0x0000002f76c0723e */ /* 0x041fe2000480700f */
[----:B------:R-:W-:Y:S01]  /*1a940*/  FADD.FTZ R118, R118, R5 ;  /* 0x0000000576767221 */ /* 0x000fe20000010000 */
[----:B------:R-:W-:-:S03]  /*1a950*/  IMAD.MOV.U32 R47, RZ, RZ, R87 ;  /* 0x000000ffff2f7224 */ /* 0x000fc600078e0057 */
[----:B------:R-:W-:Y:S02]  /*1a960*/  FADD.FTZ R49, R49, R118 ;  /* 0x0000007631317221 */ /* 0x000fe40000010000 */
[----:B------:R-:W0:Y:S01]  /*1a970*/  MUFU.EX2 R9, R126 ;  /* 0x0000007e00097308 */ /* 0x000e220000000800 */
[----:B-1----:R-:W-:-:S01]  /*1a980*/  FADD.FTZ R5, R13, R4 ;  /* 0x000000040d057221 */ /* 0x002fc20000010000 */
[----:B------:R-:W-:Y:S01]  /*1a990*/  FADD.FTZ R122, R122, R49 ;  /* 0x000000317a7a7221 */ /* 0x000fe20000010000 */
[----:B------:R-:W-:-:S05]  /*1a9a0*/  MOV R49, R87 ;  /* 0x0000005700317202 */ /* 0x000fca0000000f00 */
[----:B------:R-:W-:Y:S01]  /*1a9b0*/  MUFU.EX2 R53, R53 ;  /* 0x0000003500357308 */ /* 0x000fe20000000800 */
[----:B--2---:R-:W-:-:S07]  /*1a9c0*/  FADD.FTZ R4, R124, R5 ;  /* 0x000000057c047221 */ /* 0x004fce0000010000 */
[----:B------:R-:W1:Y:S01]  /*1a9d0*/  MUFU.EX2 R130, R130 ;  /* 0x0000008200827308 */ /* 0x000e620000000800 */
[C---:B0-----:R-:W-:Y:S01]  /*1a9e0*/  F2FP.SATFINITE.E4M3.F32.PACK_AB_MERGE_C R124, R9.reuse, R124, RZ ;  /* 0x0000007c097c723e */ /* 0x041fe200048070ff */
[----:B------:R-:W-:-:S03]  /*1a9f0*/  FADD.FTZ R9, R9, R4 ;  /* 0x0000000409097221 */ /* 0x000fc60000010000 */
[----:B------:R-:W-:Y:S01]  /*1aa00*/  F2FP.SATFINITE.E4M3.F32.PACK_AB_MERGE_C R193, R13, R36, R124 ;  /* 0x000000240dc1723e */ /* 0x000fe2000480707c */
[----:B------:R-:W-:Y:S02]  /*1aa10*/  IMAD.MOV.U32 R36, RZ, RZ, R87 ;  /* 0x000000ffff247224 */ /* 0x000fe400078e0057 */
[----:B------:R-:W0:Y:S08]  /*1aa20*/  MUFU.EX2 R51, R51 ;  /* 0x0000003300337308 */ /* 0x000e300000000800 */
[----:B------:R-:W2:Y:S01]  /*1aa30*/  MUFU.EX2 R102, R102 ;  /* 0x0000006600667308 */ /* 0x000ea20000000800 */
[----:B-1----:R-:W-:-:S07]  /*1aa40*/  F2FP.SATFINITE.E4M3.F32.PACK_AB_MERGE_C R6, R130, R53, RZ ;  /* 0x000000358206723e */ /* 0x002fce00048070ff */
[----:B------:R-:W1:Y:S01]  /*1aa50*/  MUFU.EX2 R128, R128 ;  /* 0x0000008000807308 */ /* 0x000e620000000800 */
[----:B0-----:R-:W-:-:S07]  /*1aa60*/  FADD.FTZ R5, R51, R122 ;  /* 0x0000007a33057221 */ /* 0x001fce0000010000 */
[----:B------:R-:W0:Y:S01]  /*1aa70*/  MUFU.EX2 R11, R104 ;  /* 0x00000068000b7308 */ /* 0x000e220000000800 */
[----:B--2---:R-:W-:-:S07]  /*1aa80*/  FADD.FTZ R4, R102, R9 ;  /* 0x0000000966047221 */ /* 0x004fce0000010000 */
[----:B------:R-:W2:Y:S01]  /*1aa90*/  MUFU.EX2 R108, R108 ;  /* 0x0000006c006c7308 */ /* 0x000ea20000000800 */
[C---:B-1----:R-:W-:Y:S01]  /*1aaa0*/  F2FP.SATFINITE.E4M3.F32.PACK_AB_MERGE_C R194, R128.reuse, R51, R6 ;  /* 0x0000003380c2723e */ /* 0x042fe20004807006 */
[----:B------:R-:W-:Y:S01]  /*1aab0*/  FADD.FTZ R128, R128, R5 ;  /* 0x0000000580807221 */ /* 0x000fe20000010000 */
[----:B------:R-:W-:-:S03]  /*1aac0*/  IMAD.MOV.U32 R51, RZ, RZ, R87 ;  /* 0x000000ffff337224 */ /* 0x000fc600078e0057 */
[----:B------:R-:W-:Y:S02]  /*1aad0*/  FADD.FTZ R53, R53, R128 ;  /* 0x0000008035357221 */ /* 0x000fe40000010000 */
[----:B------:R-:W1:Y:S01]  /*1aae0*/  MUFU.EX2 R55, R55 ;  /* 0x0000003700377308 */ /* 0x000e620000000800 */
[----:B0-----:R-:W-:-:S04]  /*1aaf0*/  FADD.FTZ R3, R11, R4 ;  /* 0x000000040b037221 */ /* 0x001fc80000010000 */
[----:B--2---:R-:W-:Y:S01]  /*1ab00*/  FADD.FTZ R4, R108, R3 ;  /* 0x000000036c047221 */ /* 0x004fe20000010000 */
[----:B------:R-:W-:-:S01]  /*1ab10*/  FADD.FTZ R3, R130, R53 ;  /* 0x0000003582037221 */ /* 0x000fc20000010000 */
[----:B------:R-:W-:Y:S01]  /*1ab20*/  IMAD.MOV.U32 R53, RZ, RZ, R87 ;  /* 0x000000ffff357224 */ /* 0x000fe200078e0057 */
[C---:B-1----:R-:W-:Y:S01]  /*1ab30*/  F2FP.SATFINITE.E4M3.F32.PACK_AB_MERGE_C R5, R55.reuse, R108, RZ ;  /* 0x0000006c3705723e */ /* 0x042fe200048070ff */
[----:B------:R-:W-:Y:S01]  /*1ab40*/  FADD.FTZ R4, R55, R4 ;  /* 0x0000000437047221 */ /* 0x000fe20000010000 */
[----:B------:R-:W-:Y:S02]  /*1ab50*/  MOV R55, R87 ;  /* 0x0000005700377202 */ /* 0x000fe40000000f00 */
[----:B------:R-:W-:Y:S01]  /*1ab60*/  F2FP.SATFINITE.E4M3.F32.PACK_AB_MERGE_C R195, R11, R102, R5 ;  /* 0x000000660bc3723e */ /* 0x000fe20004807005 */
[----:B------:R-:W-:Y:S06]  /*1ab70*/  @!P2 BRA `(.L_x_570) ;  /* 0x0000003c00b4a947 */ /* 0x000fec0003800000 */
[----:B------:R-:W-:Y:S01]  /*1ab80*/  VIADD R5, R161, 0xfffffffe ;  /* 0xfffffffea1057836 */ /* 0x000fe20000000000 */
[----:B------:R-:W-:Y:S01]  /*1ab90*/  MOV R6, R98 ;  /* 0x0000006200067202 */ /* 0x000fe20000000f00 */
[----:B------:R-:W-:Y:S01]  /*1aba0*/  IMAD.MOV.U32 R7, RZ, RZ, R94 ;  /* 0x000000ffff077224 */ /* 0x000fe200078e005e */
[----:B------:R-:W-:Y:S01]  /*1abb0*/  MOV R9, R148 ;  /* 0x0000009400097202 */ /* 0x000fe20000000f00 */
[----:B------:R-:W-:Y:S01]  /*1abc0*/  IMAD.MOV.U32 R8, RZ, RZ, R175 ;  /* 0x000000ffff087224 */ /* 0x000fe200078e00af */
        /* <DEDUP_REMOVED lines=31> */
[----:B------:R-:W-:-:S07]  /*1adc0*/  CS2R R24, SRZ ;  /* 0x0000000000187805 */ /* 0x000fce000001ff00 */
.L_x_582:
[----:B------:R-:W-:Y:S01]  /*1add0*/  ISETP.NE.AND P1, PT, R9, 0x1, PT ;  /* 0x000000010900780c */ /* 0x000fe20003f25270 */
[----:B------:R-:W-:Y:S05]  /*1ade0*/  YIELD ;  /* 0x0000000000007946 */ /* 0x000fea0003800000 */
[----:B------:R-:W-:Y:S02]  /*1adf0*/  SEL R175, RZ, 0x1, P1 ;  /* 0x00000001ffaf7807 */ /* 0x000fe40000800000 */
[----:B------:R-:W-:Y:S02]  /*1ae00*/  ISETP.NE.AND P1, PT, R198, RZ, PT ;  /* 0x000000ffc600720c */ /* 0x000fe40003f25270 */
[----:B------:R-:W-:-:S11]  /*1ae10*/  LOP3.LUT R175, R8, R175, RZ, 0x3c, !PT ;  /* 0x000000af08af7212 */ /* 0x000fd600078e3cff */
[----:B------:R-:W-:Y:S05]  /*1ae20*/  @P1 BRA `(.L_x_571) ;  /* 0x00000000003c1947 */ /* 0x000fea0003800000 */
[----:B------:R-:W-:Y:S05]  /*1ae30*/  @!P0 BRA `(.L_x_572) ;  /* 0x0000000000048947 */ /* 0x000fea0003800000 */
[----:B------:R-:W-:Y:S01]  /*1ae40*/  BPT.TRAP 0x1 ;  /* 0x000000040000795c */ /* 0x000fe20000300000 */
.L_x_572:
[----:B------:R-:W-:-:S05]  /*1ae50*/  VIADD R10, R9, 0x1 ;  /* 0x00000001090a7836 */ /* 0x000fca0000000000 */
[----:B------:R-:W-:-:S04]  /*1ae60*/  ISETP.NE.AND P2, PT, R10, 0x2, PT ;  /* 0x000000020a00780c */ /* 0x000fc80003f45270 */
[----:B------:R-:W-:Y:S02]  /*1ae70*/  SEL R11, R10, RZ, P2 ;  /* 0x000000ff0a0b7207 */ /* 0x000fe40001000000 */
[----:B------:R-:W-:-:S03]  /*1ae80*/  SHF.L.U32 R10, R175, 0x1f, RZ ;  /* 0x0000001faf0a7819 */ /* 0x000fc600000006ff */
[----:B------:R-:W-:-:S04]  /*1ae90*/  IMAD R11, R11, 0x8, R18 ;  /* 0x000000080b0b7824 */ /* 0x000fc800078e0212 */
[----:B------:R0:W1:Y:S01]  /*1aea0*/  SYNCS.PHASECHK.TRANS64.TRYWAIT P2, [R11+URZ+0x29830], R10 ;  /* 0x0298300a0b0075a7 */ /* 0x000062000804017f */
[----:B------:R-:W-:Y:S05]  /*1aeb0*/  @!P0 BRA `(.L_x_573) ;  /* 0x0000000000048947 */ /* 0x000fea0003800000 */
[----:B------:R-:W-:Y:S01]  /*1aec0*/  BPT.TRAP 0x1 ;  /* 0x000000040000795c */ /* 0x000fe20000300000 */
.L_x_573:
[----:B------:R-:W-:Y:S04]  /*1aed0*/  BSSY B0, `(.L_x_571) ;  /* 0x0000004000007945 */ /* 0x000fe80003800000 */
[----:B-1----:R-:W-:Y:S05]  /*1aee0*/  @P2 BRA `(.L_x_574) ;  /* 0x0000000000082947 */ /* 0x002fea0003800000 */
[----:B------:R-:W1:Y:S02]  /*1aef0*/  SYNCS.PHASECHK.TRANS64.TRYWAIT P2, [R11+URZ+0x29830], R10 ;  /* 0x0298300a0b0075a7 */ /* 0x000e64000804017f */
[----:B-1----:R-:W-:Y:S05]  /*1af00*/  @!P2 BRA `(.L_x_575) ;  /* 0x000000d400aca947 */ /* 0x002fea0003800000 */
.L_x_574:
[----:B------:R-:W-:Y:S05]  /*1af10*/  BSYNC B0 ;  /* 0x0000000000007941 */ /* 0x000fea0003800000 */
.L_x_571:
[----:B01----:R-:W0:Y:S01]  /*1af20*/  S2R R11, SR_TID.X ;  /* 0x00000000000b7919 */ /* 0x003e220000002100 */
[----:B------:R-:W-:Y:S01]  /*1af30*/  IADD3 R10, R9, 0x1, RZ ;  /* 0x00000001090a7810 */ /* 0x000fe20007ffe0ff */
[----:B------:R-:W-:Y:S05]  /*1af40*/  WARPSYNC.ALL ;  /* 0x0000000000007948 */ /* 0x000fea0003800000 */
[C---:B------:R-:W-:Y:S01]  /*1af50*/  ISETP.NE.AND P2, PT, R10.reuse, 0x2, PT ;  /* 0x000000020a00780c */ /* 0x040fe20003f45270 */
[----:B------:R-:W-:Y:S01]  /*1af60*/  IMAD.MOV.U32 R15, RZ, RZ, -0x7fffffe0 ;  /* 0x80000020ff0f7424 */ /* 0x000fe200078e00ff */
[----:B------:R-:W-:Y:S01]  /*1af70*/  MOV R13, 0x80000020 ;  /* 0x80000020000d7802 */ /* 0x000fe20000000f00 */
[----:B------:R-:W-:Y:S01]  /*1af80*/  UMOV UR28, UR24 ;  /* 0x00000018001c7c82 */ /* 0x000fe20008000000 */
[----:B------:R-:W-:Y:S01]  /*1af90*/  SEL R10, R10, RZ, P2 ;  /* 0x000000ff0a0a7207 */ /* 0x000fe20001000000 */
[----:B------:R-:W-:Y:S01]  /*1afa0*/  UMOV UR29, UR25 ;  /* 0x00000019001d7c82 */ /* 0x000fe20008000000 */
[----:B------:R-:W-:Y:S01]  /*1afb0*/  R2UR UR27, R13 ;  /* 0x000000000d1b72ca */ /* 0x000fe200000e0000 */
[----:B------:R-:W-:Y:S01]  /*1afc0*/  IMAD.MOV.U32 R21, RZ, RZ, -0x7fffffe0 ;  /* 0x80000020ff157424 */ /* 0x000fe200078e00ff */
[----:B------:R-:W-:Y:S01]  /*1afd0*/  R2UR UR31, R15 ;  /* 0x000000000f1f72ca */ /* 0x000fe200000e0000 */
[----:B------:R-:W-:Y:S01]  /*1afe0*/  IMAD R12, R10, 0x780, R0 ;  /* 0x000007800a0c7824 */ /* 0x000fe200078e0200 */
[----:B------:R-:W-:Y:S01]  /*1aff0*/  UMOV UR32, UR24 ;  /* 0x0000001800207c82 */ /* 0x000fe20008000000 */
[----:B------:R-:W-:Y:S01]  /*1b000*/  UMOV UR33, UR25 ;  /* 0x0000001900217c82 */ /* 0x000fe20008000000 */
[----:B------:R-:W-:Y:S01]  /*1b010*/  R2UR UR35, R21 ;  /* 0x00000000152372ca */ /* 0x000fe200000e0000 */
[C---:B------:R-:W-:Y:S01]  /*1b020*/  VIADD R14, R12.reuse, 0x80 ;  /* 0x000000800c0e7836 */ /* 0x040fe20000000000 */
[C---:B------:R-:W-:Y:S01]  /*1b030*/  R2UR UR26, R12.reuse ;  /* 0x000000000c1a72ca */ /* 0x040fe200000e0000 */
[----:B------:R-:W-:Y:S01]  /*1b040*/  VIADD R20, R12, 0x100 ;  /* 0x000001000c147836 */ /* 0x000fe20000000000 */
[----:B------:R-:W-:Y:S01]  /*1b050*/  R2UR UR47, R15 ;  /* 0x000000000f2f72ca */ /* 0x000fe200000e0000 */
[----:B------:R-:W-:Y:S01]  /*1b060*/  UMOV UR44, UR24 ;  /* 0x00000018002c7c82 */ /* 0x000fe20008000000 */
[----:B------:R-:W-:Y:S01]  /*1b070*/  R2UR UR30, R14 ;  /* 0x000000000e1e72ca */ /* 0x000fe200000e0000 */
[----:B------:R-:W-:Y:S01]  /*1b080*/  UMOV UR45, UR25 ;  /* 0x00000019002d7c82 */ /* 0x000fe20008000000 */
[----:B------:R-:W-:Y:S01]  /*1b090*/  R2UR UR34, R20 ;  /* 0x00000000142272ca */ /* 0x000fe200000e0000 */
[C---:B------:R-:W-:Y:S01]  /*1b0a0*/  VIADD R20, R12.reuse, 0x200 ;  /* 0x000002000c147836 */ /* 0x040fe20000000000 */
[----:B------:R-:W-:Y:S01]  /*1b0b0*/  IADD3 R14, R12, 0x180, RZ ;  /* 0x000001800c0e7810 */ /* 0x000fe20007ffe0ff */
[----:B------:R-:W-:Y:S01]  /*1b0c0*/  UMOV UR48, UR24 ;  /* 0x0000001800307c82 */ /* 0x000fe20008000000 */
[----:B------:R-:W-:Y:S01]  /*1b0d0*/  R2UR UR51, R21 ;  /* 0x00000000153372ca */ /* 0x000fe200000e0000 */
[----:B------:R-:W-:Y:S01]  /*1b0e0*/  UMOV UR49, UR25 ;  /* 0x0000001900317c82 */ /* 0x000fe20008000000 */
[----:B0-----:R-:W-:Y:S01]  /*1b0f0*/  SHF.R.U32.HI R11, RZ, 0x7, R11 ;  /* 0x00000007ff0b7819 */ /* 0x001fe2000001160b */
[----:B------:R-:W-:Y:S01]  /*1b100*/  IMAD.MOV.U32 R15, RZ, RZ, -0x7fffffe0 ;  /* 0x80000020ff0f7424 */ /* 0x000fe200078e00ff */
[----:B------:R-:W-:Y:S01]  /*1b110*/  R2UR UR46, R14 ;  /* 0x000000000e2e72ca */ /* 0x000fe200000e0000 */
[----:B------:R-:W-:Y:S01]  /*1b120*/  IMAD.MOV.U32 R13, RZ, RZ, -0x7fffffe0 ;  /* 0x80000020ff0d7424 */ /* 0x000fe200078e00ff */
[----:B------:R-:W-:Y:S01]  /*1b130*/  R2UR UR50, R20 ;  /* 0x00000000143272ca */ /* 0x000fe200000e0000 */
[----:B------:R-:W-:Y:S01]  /*1b140*/  VIADD R11, R11, 0x8 ;  /* 0x000000080b0b7836 */ /* 0x000fe20000000000 */
[----:B------:R-:W-:-:S02]  /*1b150*/  IADD3 R14, R12, 0x2, RZ ;  /* 0x000000020c0e7810 */ /* 0x000fc40007ffe0ff */
[----:B------:R-:W-:Y:S02]  /*1b160*/  R2UR UR7, R15 ;  /* 0x000000000f0772ca */ /* 0x000fe400000e0000 */
[----:B------:R0:W-:Y:S01]  /*1b170*/  BAR.SYNC.DEFER_BLOCKING R11, 0x100 ;  /* 0x0004000b0000751d */ /* 0x0001e20000010000 */
[----:B------:R-:W-:Y:S01]  /*1b180*/  R2UR UR6, R14 ;  /* 0x000000000e0672ca */ /* 0x000fe200000e0000 */
[----:B------:R-:W-:Y:S01]  /*1b190*/  VIADD R14, R12, 0x82 ;  /* 0x000000820c0e7836 */ /* 0x000fe20000000000 */
[----:B------:R-:W-:-:S03]  /*1b1a0*/  MOV R15, 0x80000020 ;  /* 0x80000020000f7802 */ /* 0x000fc60000000f00 */
[----:B------:R-:W-:-:S06]  /*1b1b0*/  WARPGROUP.ARRIVE ;  /* 0x00000000000079c5 */ /* 0x000fcc0000000000 */
[----:B------:R-:W-:Y:S03]  /*1b1c0*/  QGMMA.64x32x32.F32.E4M3.E4M3 R152, gdesc[UR24], RZ, !UPT, gsb0 ;  /* 0x00600000189879f3 */ /* 0x000fe6000c0008ff */
[----:B------:R-:W-:Y:S02]  /*1b1d0*/  WARPGROUP.DEPBAR.LE gsb0, 0x0 ;  /* 0x00008000000079c5 */ /* 0x000fe40000010000 */
[----:B------:R-:W-:-:S06]  /*1b1e0*/  WARPGROUP.ARRIVE ;  /* 0x00000000000079c5 */ /* 0x000fcc0000000000 */
[----:B------:R-:W-:Y:S01]  /*1b1f0*/  QGMMA.64x32x32.F32.E4M3.E4M3 R136, gdesc[UR28], RZ, !UPT, gsb0 ;  /* 0x006000001c8879f3 */ /* 0x000fe2000c0008ff */
[----:B------:R-:W-:Y:S01]  /*1b200*/  R2UR UR30, R14 ;  /* 0x000000000e1e72ca */ /* 0x000fe200000e0000 */
[----:B------:R-:W-:Y:S01]  /*1b210*/  UMOV UR28, UR4 ;  /* 0x00000004001c7c82 */ /* 0x000fe20008000000 */
[----:B------:R-:W-:Y:S01]  /*1b220*/  R2UR UR31, R15 ;  /* 0x000000000f1f72ca */ /* 0x000fe200000e0000 */
[----:B------:R-:W-:Y:S01]  /*1b230*/  UMOV UR29, UR5 ;  /* 0x00000005001d7c82 */ /* 0x000fe20008000000 */
[----:B------:R-:W-:Y:S02]  /*1b240*/  VIADD R14, R12, 0x102 ;  /* 0x000001020c0e7836 */ /* 0x000fe40000000000 */
[----:B------:R-:W-:Y:S01]  /*1b250*/  IMAD.MOV.U32 R15, RZ, RZ, -0x7fffffe0 ;  /* 0x80000020ff0f7424 */ /* 0x000fe200078e00ff */
[----:B------:R-:W-:Y:S02]  /*1b260*/  WARPGROUP.DEPBAR.LE gsb0, 0x0 ;  /* 0x00008000000079c5 */ /* 0x000fe40000010000 */
[----:B------:R-:W-:-:S06]  /*1b270*/  WARPGROUP.ARRIVE ;  /* 0x00000000000079c5 */ /* 0x000fcc0000000000 */
[----:B------:R-:W-:Y:S01]  /*1b280*/  QGMMA.64x32x32.F32.E4M3.E4M3 R120, gdesc[UR32], RZ, !UPT, gsb0 ;  /* 0x00600000207879f3 */ /* 0x000fe2000c0008ff */
[----:B------:R-:W-:Y:S01]  /*1b290*/  R2UR UR34, R14 ;  /* 0x000000000e2272ca */ /* 0x000fe200000e0000 */
[----:B------:R-:W-:Y:S01]  /*1b2a0*/  UMOV UR32, UR4 ;  /* 0x0000000400207c82 */ /* 0x000fe20008000000 */
[----:B------:R-:W-:Y:S01]  /*1b2b0*/  R2UR UR35, R15 ;  /* 0x000000000f2372ca */ /* 0x000fe200000e0000 */
[----:B------:R-:W-:Y:S01]  /*1b2c0*/  UMOV UR33, UR5 ;  /* 0x0000000500217c82 */ /* 0x000fe20008000000 */
[----:B------:R-:W-:Y:S01]  /*1b2d0*/  IMAD.MOV.U32 R15, RZ, RZ, -0x7fffffe0 ;  /* 0x80000020ff0f7424 */ /* 0x000fe200078e00ff */
[----:B------:R-:W-:Y:S01]  /*1b2e0*/  IADD3 R14, R12, 0x182, RZ ;  /* 0x000001820c0e7810 */ /* 0x000fe20007ffe0ff */
[----:B------:R-:W-:Y:S02]  /*1b2f0*/  WARPGROUP.DEPBAR.LE gsb0, 0x0 ;  /* 0x00008000000079c5 */ /* 0x000fe40000010000 */
[----:B------:R-:W-:-:S06]  /*1b300*/  WARPGROUP.ARRIVE ;  /* 0x00000000000079c5 */ /* 0x000fcc0000000000 */
[----:B------:R-:W-:Y:S01]  /*1b310*/  QGMMA.64x32x32.F32.E4M3.E4M3 R104, gdesc[UR44], RZ, !UPT, gsb0 ;  /* 0x006000002c6879f3 */ /* 0x000fe2000c0008ff */
[----:B------:R-:W-:Y:S01]  /*1b320*/  R2UR UR46, R14 ;  /* 0x000000000e2e72ca */ /* 0x000fe200000e0000 */
[----:B------:R-:W-:Y:S01]  /*1b330*/  UMOV UR44, UR4 ;  /* 0x00000004002c7c82 */ /* 0x000fe20008000000 */
[----:B------:R-:W-:Y:S01]  /*1b340*/  R2UR UR47, R15 ;  /* 0x000000000f2f72ca */ /* 0x000fe200000e0000 */
[----:B------:R-:W-:Y:S01]  /*1b350*/  UMOV UR45, UR5 ;  /* 0x00000005002d7c82 */ /* 0x000fe20008000000 */
[----:B------:R-:W-:Y:S01]  /*1b360*/  VIADD R14, R12, 0x202 ;  /* 0x000002020c0e7836 */ /* 0x000fe20000000000 */
[----:B------:R-:W-:Y:S01]  /*1b370*/  MOV R15, 0x80000020 ;  /* 0x80000020000f7802 */ /* 0x000fe20000000f00 */
        /* <DEDUP_REMOVED lines=15> */
[----:B------:R-:W-:Y:S03]  /*1b470*/  QGMMA.64x32x32.F32.E4M3.E4M3 R152, gdesc[UR4], R152, gsb0 ;  /* 0x00600000049879f3 */ /* 0x000fe60008000898 */
[----:B------:R-:W-:Y:S02]  /*1b480*/  WARPGROUP.DEPBAR.LE gsb0, 0x0 ;  /* 0x00008000000079c5 */ /* 0x000fe40000010000 */
[----:B------:R-:W-:-:S06]  /*1b490*/  WARPGROUP.ARRIVE ;  /* 0x00000000000079c5 */ /* 0x000fcc0000000000 */
[----:B------:R-:W-:Y:S01]  /*1b4a0*/  QGMMA.64x32x32.F32.E4M3.E4M3 R136, gdesc[UR28], R136, gsb0 ;  /* 0x006000001c8879f3 */ /* 0x000fe20008000888 */
        /* <DEDUP_REMOVED lines=32> */
[----:B------:R-:W-:-:S04]  /*1b6b0*/  MOV R15, 0x80000020 ;  /* 0x80000020000f7802 */ /* 0x000fc80000000f00 */
        /* <DEDUP_REMOVED lines=109> */
[C---:B------:R-:W-:Y:S01]  /*1bd90*/  VIADD R14, R12.reuse, 0x682 ;  /* 0x000006820c0e7836 */ /* 0x040fe20000000000 */
[----:B------:R-:W-:Y:S01]  /*1bda0*/  IADD3 R12, R12, 0x702, RZ ;  /* 0x000007020c0c7810 */ /* 0x000fe20007ffe0ff */
        /* <DEDUP_REMOVED lines=31> */
[----:B0-----:R-:W-:Y:S05]  /*1bfa0*/  @P1 BRA `(.L_x_576) ;  /* 0x0000000000301947 */ /* 0x001fea0003800000 */
[----:B------:R-:W-:Y:S05]  /*1bfb0*/  @!P0 BRA `(.L_x_577) ;  /* 0x0000000000048947 */ /* 0x000fea0003800000 */
[----:B------:R-:W-:Y:S01]  /*1bfc0*/  BPT.TRAP 0x1 ;  /* 0x000000040000795c */ /* 0x000fe20000300000 */
.L_x_577:
[----:B------:R-:W-:Y:S01]  /*1bfd0*/  SHF.L.U32 R8, R8, 0x1f, RZ ;  /* 0x0000001f08087819 */ /* 0x000fe200000006ff */
[----:B------:R-:W-:-:S04]  /*1bfe0*/  IMAD R11, R9, 0x8, R18 ;  /* 0x00000008090b7824 */ /* 0x000fc800078e0212 */
[----:B------:R0:W1:Y:S01]  /*1bff0*/  SYNCS.PHASECHK.TRANS64.TRYWAIT P1, [R11+URZ+0x29850], R8 ;  /* 0x029850080b0075a7 */ /* 0x000062000802017f */
[----:B------:R-:W-:Y:S05]  /*1c000*/  @!P0 BRA `(.L_x_578) ;  /* 0x0000000000048947 */ /* 0x000fea0003800000 */
[----:B------:R-:W-:Y:S01]  /*1c010*/  BPT.TRAP 0x1 ;  /* 0x000000040000795c */ /* 0x000fe20000300000 */
.L_x_578:
[----:B------:R-:W-:Y:S04]  /*1c020*/  BSSY B0, `(.L_x_576) ;  /* 0x0000004000007945 */ /* 0x000fe80003800000 */
[----:B-1----:R-:W-:Y:S05]  /*1c030*/  @P1 BRA `(.L_x_579) ;  /* 0x0000000000081947 */ /* 0x002fea0003800000 */
[----:B------:R-:W1:Y:S02]  /*1c040*/  SYNCS.PHASECHK.TRANS64.TRYWAIT P1, [R11+URZ+0x29850], R8 ;  /* 0x029850080b0075a7 */ /* 0x000e64000802017f */
[----:B-1----:R-:W-:Y:S05]  /*1c050*/  @!P1 BRA `(.L_x_580) ;  /* 0x000000c4006c9947 */ /* 0x002fea0003800000 */
.L_x_579:
[----:B------:R-:W-:Y:S05]  /*1c060*/  BSYNC B0 ;  /* 0x0000000000007941 */ /* 0x000fea0003800000 */
.L_x_576:
[C---:B01----:R-:W-:Y:S01]  /*1c070*/  FMUL.FTZ R8, R2.reuse, R152 ;  /* 0x0000009802087220 */ /* 0x043fe20000410000 */
[C---:B------:R-:W-:Y:S01]  /*1c080*/  FMUL.FTZ R152, R2.reuse, R160 ;  /* 0x000000a002987220 */ /* 0x040fe20000410000 */
        /* <DEDUP_REMOVED lines=38> */
[----:B------:R-:W-:Y:S01]  /*1c2f0*/  FMUL.FTZ R161, R2, R149 ;  /* 0x0000009502a17220 */ /* 0x000fe20000410000 */
[----:B0-----:R-:W-:Y:S01]  /*1c300*/  FMNMX.FTZ R116, R8, R7, !PT ;  /* 0x0000000708747209 */ /* 0x001fe20007810000 */
[C---:B------:R-:W-:Y:S01]  /*1c310*/  FMUL.FTZ R156, R2.reuse, R164 ;  /* 0x000000a4029c7220 */ /* 0x040fe20000410000 */
[----:B------:R-:W0:Y:S01]  /*1c320*/  MUFU.TANH R14, R14 ;  /* 0x0000000e000e7308 */ /* 0x000e220000002400 */
[C---:B------:R-:W-:Y:S01]  /*1c330*/  FMUL.FTZ R149, R2.reuse, R151 ;  /* 0x0000009702957220 */ /* 0x040fe20000410000 */
[C---:B------:R-:W-:Y:S01]  /*1c340*/  FMUL.FTZ R151, R2.reuse, R117 ;  /* 0x0000007502977220 */ /* 0x040fe20000410000 */
[----:B-1----:R-:W-:Y:S01]  /*1c350*/  FMNMX.FTZ R117, R13, R6, !PT ;  /* 0x000000060d757209 */ /* 0x002fe20007810000 */
[C---:B------:R-:W-:Y:S01]  /*1c360*/  FMUL.FTZ R158, R2.reuse, R166 ;  /* 0x000000a6029e7220 */ /* 0x040fe20000410000 */
[----:B--2---:R-:W-:Y:S01]  /*1c370*/  FMNMX.FTZ R163, R11, R116, !PT ;  /* 0x000000740ba37209 */ /* 0x004fe20007810000 */
[C---:B------:R-:W-:Y:S01]  /*1c380*/  FMUL.FTZ R157, R2.reuse, R165 ;  /* 0x000000a5029d7220 */ /* 0x040fe20000410000 */
[----:B------:R-:W-:Y:S01]  /*1c390*/  FMUL.FTZ R116, R2, R118 ;  /* 0x0000007602747220 */ /* 0x000fe20000410000 */
[----:B------:R-:W1:Y:S01]  /*1c3a0*/  MUFU.TANH R20, R20 ;  /* 0x0000001400147308 */ /* 0x000e620000002400 */
[----:B---3--:R-:W-:Y:S01]  /*1c3b0*/  FMNMX.FTZ R117, R12, R117, !PT ;  /* 0x000000750c757209 */ /* 0x008fe20007810000 */
[C---:B------:R-:W-:Y:S01]  /*1c3c0*/  FMUL.FTZ R159, R2.reuse, R167 ;  /* 0x000000a7029f7220 */ /* 0x040fe20000410000 */
[C---:B------:R-:W-:Y:S01]  /*1c3d0*/  FMUL.FTZ R136, R2.reuse, R136 ;  /* 0x0000008802887220 */ /* 0x040fe20000410000 */
[C---:B------:R-:W-:Y:S01]  /*1c3e0*/  FMUL.FTZ R138, R2.reuse, R138 ;  /* 0x0000008a028a7220 */ /* 0x040fe20000410000 */
[C---:B------:R-:W-:Y:S01]  /*1c3f0*/  FMUL.FTZ R137, R2.reuse, R137 ;  /* 0x0000008902897220 */ /* 0x040fe20000410000 */
[C---:B------:R-:W-:Y:S01]  /*1c400*/  FMUL.FTZ R139, R2.reuse, R139 ;  /* 0x0000008b028b7220 */ /* 0x040fe20000410000 */
[----:B------:R-:W-:Y:S01]  /*1c410*/  FMUL.FTZ R140, R2, R140 ;  /* 0x0000008c028c7220 */ /* 0x000fe20000410000 */
[----:B------:R-:W2:Y:S01]  /*1c420*/  MUFU.TANH R15, R15 ;  /* 0x0000000f000f7308 */ /* 0x000ea20000002400 */
        /* <DEDUP_REMOVED lines=35> */
[----:B------:R-:W-:Y:S01]  /*1c660*/  FMUL.FTZ R93, R2, R103 ;  /* 0x00000067025d7220 */ /* 0x000fe20000410000 */
[----:B------:R-:W-:Y:S05]  /*1c670*/  WARPSYNC.ALL ;  /* 0x0000000000007948 */ /* 0x000fea0003800000 */
[----:B------:R-:W1:Y:S01]  /*1c680*/  MUFU.TANH R155, R155 ;  /* 0x0000009b009b7308 */ /* 0x000e620000002400 */
[----:B--2---:R-:W-:Y:S01]  /*1c690*/  FMNMX.FTZ R164, R154, R119, !PT ;  /* 0x000000779aa47209 */ /* 0x004fe20007810000 */
[----:B------:R-:W-:-:S06]  /*1c6a0*/  WARPGROUP.ARRIVE ;  /* 0x00000000000079c5 */ /* 0x000fcc0000000000 */
[----:B------:R-:W2:Y:S01]  /*1c6b0*/  S2R R225, SR_TID.X ;  /* 0x0000000000e17919 */ /* 0x000ea20000002100 */
[----:B0-----:R-:W-:Y:S01]  /*1c6c0*/  FMNMX.FTZ R119, R153, R118, !PT ;  /* 0x0000007699777209 */ /* 0x001fe20007810000 */
[----:B------:R-:W0:Y:S08]  /*1c6d0*/  MUFU.TANH R156, R156 ;  /* 0x0000009c009c7308 */ /* 0x000e300000002400 */
[----:B------:R-:W3:Y:S01]  /*1c6e0*/  MUFU.TANH R158, R158 ;  /* 0x0000009e009e7308 */ /* 0x000ee20000002400 */
[----:B-1----:R-:W-:-:S07]  /*1c6f0*/  FMNMX.FTZ R163, R155, R164, !PT ;  /* 0x000000a49ba37209 */ /* 0x002fce0007810000 */
[----:B------:R-:W1:Y:S01]  /*1c700*/  MUFU.TANH R157, R157 ;  /* 0x0000009d009d7308 */ /* 0x000e620000002400 */
[----:B0-----:R-:W-:-:S07]  /*1c710*/  FMNMX.FTZ R88, R156, R119, !PT ;  /* 0x000000779c587209 */ /* 0x001fce0007810000 */
[----:B------:R-:W0:Y:S01]  /*1c720*/  MUFU.TANH R159, R159 ;  /* 0x0000009f009f7308 */ /* 0x000e220000002400 */
[----:B---3--:R-:W-:Y:S01]  /*1c730*/  FMNMX.FTZ R118, R158, R163, !PT ;  /* 0x000000a39e767209 */ /* 0x008fe20007810000 */
[----:B------:R-:W-:Y:S01]  /*1c740*/  FMUL.FTZ R163, R2, R89 ;  /* 0x0000005902a37220 */ /* 0x000fe20000410000 */
[----:B--2---:R-:W-:Y:S02]  /*1c750*/  LOP3.LUT R227, R225, 0x7f, RZ, 0xc0, !PT ;  /* 0x0000007fe1e37812 */ /* 0x004fe400078ec0ff */
[----:B------:R-:W2:Y:S02]  /*1c760*/  S2R R225, SR_TID.X ;  /* 0x0000000000e17919 */ /* 0x000ea40000002100 */
[----:B------:R-:W-:Y:S01]  /*1c770*/  ISETP.NE.AND P1, PT, R227, RZ, PT ;  /* 0x000000ffe300720c */ /* 0x000fe20003f25270 */
[----:B------:R-:W3:Y:S01]  /*1c780*/  MUFU.TANH R136, R136 ;  /* 0x0000008800887308 */ /* 0x000ee20000002400 */
[----:B-1----:R-:W-:-:S07]  /*1c790*/  FMNMX.FTZ R119, R157, R88, !PT ;  /* 0x000000589d777209 */ /* 0x002fce0007810000 */
[----:B------:R-:W1:Y:S01]  /*1c7a0*/  MUFU.TANH R138, R138 ;  /* 0x0000008a008a7308 */ /* 0x000e620000002400 */
[----:B0-----:R-:W-:Y:S01]  /*1c7b0*/  FMNMX.FTZ R89, R159, R118, !PT ;  /* 0x000000769f597209 */ /* 0x001fe20007810000 */
[----:B------:R-:W-:-:S06]  /*1c7c0*/  FMUL.FTZ R118, R2, R90 ;  /* 0x0000005a02767220 */ /* 0x000fcc0000410000 */
[----:B------:R-:W0:Y:S01]  /*1c7d0*/  MUFU.TANH R137, R137 ;  /* 0x0000008900897308 */ /* 0x000e220000002400 */
[----:B---3--:R-:W-:-:S07]  /*1c7e0*/  FMNMX.FTZ R88, R136, R119, !PT ;  /* 0x0000007788587209 */ /* 0x008fce0007810000 */
[----:B------:R-:W3:Y:S01]  /*1c7f0*/  MUFU.TANH R139, R139 ;  /* 0x0000008b008b7308 */ /* 0x000ee20000002400 */
[----:B-1----:R-:W-:Y:S02]  /*1c800*/  FMNMX.FTZ R164, R138, R89, !PT ;  /* 0x000000598aa47209 */ /* 0x002fe40007810000 */
[----:B--2---:R-:W-:-:S05]  /*1c810*/  SHF.R.U32.HI R225, RZ, 0x7, R225 ;  /* 0x00000007ffe17819 */ /* 0x004fca00000116e1 */
[----:B------:R-:W1:Y:S01]  /*1c820*/  MUFU.TANH R140, R140 ;  /* 0x0000008c008c7308 */ /* 0x000e620000002400 */
[----:B0-----:R-:W-:-:S07]  /*1c830*/  FMNMX.FTZ R89, R137, R88, !PT ;  /* 0x0000005889597209 */ /* 0x001fce0007810000 */
[----:B------:R-:W0:Y:S01]  /*1c840*/  MUFU.TANH R142, R142 ;  /* 0x0000008e008e7308 */ /* 0x000e220000002400 */
[----:B---3--:R-:W-:Y:S01]  /*1c850*/  FMNMX.FTZ R119, R139, R164, !PT ;  /* 0x000000a48b777209 */ /* 0x008fe20007810000 */
[----:B------:R-:W-:-:S06]  /*1c860*/  FMUL.FTZ R164, R2, R95 ;  /* 0x0000005f02a47220 */ /* 0x000fcc0000410000 */
[----:B------:R-:W2:Y:S01]  /*1c870*/  MUFU.TANH R141, R141 ;  /* 0x0000008d008d7308 */ /* 0x000ea20000002400 */
[----:B-1----:R-:W-:-:S07]  /*1c880*/  FMNMX.FTZ R88, R140, R89, !PT ;  /* 0x000000598c587209 */ /* 0x002fce0007810000 */
[----:B------:R-:W1:Y:S01]  /*1c890*/  MUFU.TANH R143, R143 ;  /* 0x0000008f008f7308 */ /* 0x000e620000002400 */
[----:B0-----:R-:W-:Y:S01]  /*1c8a0*/  FMNMX.FTZ R90, R142, R119, !PT ;  /* 0x000000778e5a7209 */ /* 0x001fe20007810000 */
[----:B------:R-:W-:-:S06]  /*1c8b0*/  FMUL.FTZ R119, R2, R91 ;  /* 0x0000005b02777220 */ /* 0x000fcc0000410000 */
[----:B------:R-:W0:Y:S01]  /*1c8c0*/  MUFU.TANH R144, R144 ;  /* 0x0000009000907308 */ /* 0x000e220000002400 */
[----:B--2---:R-:W-:-:S07]  /*1c8d0*/  FMNMX.FTZ R89, R141, R88, !PT ;  /* 0x000000588d597209 */ /* 0x004fce0007810000 */
[----:B------:R-:W2:Y:S01]  /*1c8e0*/  MUFU.TANH R146, R146 ;  /* 0x0000009200927308 */ /* 0x000ea20000002400 */
[----:B-1----:R-:W-:-:S07]  /*1c8f0*/  FMNMX.FTZ R91, R143, R90, !PT ;  /* 0x0000005a8f5b7209 */ /* 0x002fce0007810000 */
[----:B------:R-:W1:Y:S01]  /*1c900*/  MUFU.TANH R145, R145 ;  /* 0x0000009100917308 */ /* 0x000e620000002400 */
[----:B0-----:R-:W-:-:S07]  /*1c910*/  FMNMX.FTZ R88, R144, R89, !PT ;  /* 0x0000005990587209 */ /* 0x001fce0007810000 */
        /* <DEDUP_REMOVED lines=103> */
[----:B--2---:R-:W-:-:S05]  /*1cf90*/  FMNMX.FTZ R90, R236, R89, !PT ;  /* 0x00000059ec5a7209 */ /* 0x004fca0007810000 */
[----:B------:R-:W2:Y:S02]  /*1cfa0*/  SHFL.BFLY PT, R89, R90, 0x2, 0x1f ;  /* 0x0c401f005a597f89 */ /* 0x000ea400000e0000 */
[----:B------:R-:W3:Y:S01]  /*1cfb0*/  MUFU.TANH R93, R93 ;  /* 0x0000005d005d7308 */ /* 0x000ee20000002400 */
[----:B-1----:R-:W-:-:S04]  /*1cfc0*/  FMNMX.FTZ R91, R232, R91, !PT ;  /* 0x0000005be85b7209 */ /* 0x002fc80007810000 */
[----:B0-----:R-:W-:-:S04]  /*1cfd0*/  FMNMX.FTZ R88, R102, R91, !PT ;  /* 0x0000005b66587209 */ /* 0x001fc80007810000 */
[----:B---3--:R-:W-:Y:S02]  /*1cfe0*/  FMNMX.FTZ R91, R93, R88, !PT ;  /* 0x000000585d5b7209 */ /* 0x008fe40007810000 */
[----:B------:R-:W-:Y:S02]  /*1cff0*/  IADD3 R88, R18, 0x400, RZ ;  /* 0x0000040012587810 */ /* 0x000fe40007ffe0ff */
[----:B--2---:R-:W-:Y:S01]  /*1d000*/  FMNMX.FTZ R95, R90, R89, !PT ;  /* 0x000000595a5f7209 */ /* 0x004fe20007810000 */
[----:B------:R-:W-:Y:S01]  /*1d010*/  IMAD.MOV.U32 R89, RZ, RZ, -0x3ffffff0 ;  /* 0xc0000010ff597424 */ /* 0x000fe200078e00ff */
[----:B------:R-:W-:Y:S01]  /*1d020*/  SHF.R.U32.HI R88, RZ, 0x4, R88 ;  /* 0x00000004ff587819 */ /* 0x000fe20000011658 */
[----:B------:R-:W0:Y:S03]  /*1d030*/  SHFL.BFLY PT, R94, R91, 0x2, 0x1f ;  /* 0x0c401f005b5e7f89 */ /* 0x000e2600000e0000 */
[----:B------:R-:W-:-:S02]  /*1d040*/  LOP3.LUT R88, R88, 0x3fff, RZ, 0xc0, !PT ;  /* 0x00003fff58587812 */ /* 0x000fc400078ec0ff */
[----:B------:R-:W-:Y:S01]  /*1d050*/  R2UR UR7, R89 ;  /* 0x00000000590772ca */ /* 0x000fe200000e0000 */
[----:B------:R-:W-:Y:S01]  /*1d060*/  IMAD.U32 R89, RZ, RZ, UR56 ;  /* 0x00000038ff597e24 */ /* 0x000fe2000f8e00ff */
[----:B------:R-:W-:-:S05]  /*1d070*/  LOP3.LUT R88, R88, 0x10000, RZ, 0xfc, !PT ;  /* 0x0001000058587812 */ /* 0x000fca00078efcff */
[----:B------:R-:W-:-:S05]  /*1d080*/  IMAD R88, R9, 0x500, R88 ;  /* 0x0000050009587824 */ /* 0x000fca00078e0258 */
[C---:B------:R-:W-:Y:S02]  /*1d090*/  R2UR UR6, R88.reuse ;  /* 0x00000000580672ca */ /* 0x040fe400000e0000 */
[----:B------:R-:W-:Y:S02]  /*1d0a0*/  IADD3 R90, R88, 0x100, RZ ;  /* 0x00000100585a7810 */ /* 0x000fe40007ffe0ff */
[----:B0-----:R-:W-:Y:S01]  /*1d0b0*/  FMNMX.FTZ R97, R91, R94, !PT ;  /* 0x0000005e5b617209 */ /* 0x001fe20007810000 */
[----:B------:R-:W-:Y:S01]  /*1d0c0*/  IMAD.MOV.U32 R91, RZ, RZ, -0x3ffffff0 ;  /* 0xc0000010ff5b7424 */ /* 0x000fe200078e00ff */
[----:B------:R-:W0:Y:S07]  /*1d0d0*/  SHFL.BFLY PT, R94, R95, 0x1, 0x1f ;  /* 0x0c201f005f5e7f89 */ /* 0x000e2e00000e0000 */
[----:B------:R-:W-:Y:S01]  /*1d0e0*/  QGMMA.64x128x32.F32.E4M3.E4M3 R24, R176, gdesc[UR4], R24, gsb0 ;  /* 0x01e00004b0187df3 */ /* 0x000fe20008000818 */
[----:B------:R-:W-:Y:S01]  /*1d0f0*/  R2UR UR6, R90 ;  /* 0x000000005a0672ca */ /* 0x000fe200000e0000 */
[----:B------:R-:W1:Y:S01]  /*1d100*/  SHFL.BFLY PT, R98, R97, 0x1, 0x1f ;  /* 0x0c201f0061627f89 */ /* 0x000e6200000e0000 */
[----:B------:R-:W-:-:S02]  /*1d110*/  R2UR UR7, R91 ;  /* 0x000000005b0772ca */ /* 0x000fc400000e0000 */
[----:B0-----:R-:W-:-:S05]  /*1d120*/  FMNMX.FTZ R94, R95, R94, !PT ;  /* 0x0000005e5f5e7209 */ /* 0x001fca0007810000 */
[----:B------:R-:W-:Y:S01]  /*1d130*/  FFMA.FTZ R90, R94, R89, -8 ;  /* 0xc10000005e5a7423 */ /* 0x000fe20000010059 */
[----:B-1----:R-:W-:-:S03]  /*1d140*/  FMNMX.FTZ R98, R97, R98, !PT ;  /* 0x0000006261627209 */ /* 0x002fc60007810000 */
[-CC-:B------:R-:W-:Y:S01]  /*1d150*/  FFMA.FTZ R95, R8, R89.reuse, -R90.reuse ;  /* 0x00000059085f7223 */ /* 0x180fe2000001085a */
[----:B------:R-:W-:-:S01]  /*1d160*/  FFMA.FTZ R8, R11, R89, -R90 ;  /* 0x000000590b087223 */ /* 0x000fc2000001085a */
[----:B------:R-:W-:Y:S01]  /*1d170*/  FADD.FTZ R6, -R98, R6 ;  /* 0x0000000662067221 */ /* 0x000fe20000010100 */
[----:B------:R-:W-:-:S01]  /*1d180*/  FFMA.FTZ R11, R14, R89, -R90 ;  /* 0x000000590e0b7223 */ /* 0x000fc2000001085a */
[-CC-:B------:R-:W-:Y:S01]  /*1d190*/  FFMA.FTZ R14, R15, R89.reuse, -R90.reuse ;  /* 0x000000590f0e7223 */ /* 0x180fe2000001085a */
[----:B------:R-:W-:-:S01]  /*1d1a0*/  FFMA.FTZ R15, R152, R89, -R90 ;  /* 0x00000059980f7223 */ /* 0x000fc2000001085a */
[-C--:B------:R-:W-:Y:S01]  /*1d1b0*/  FMUL.FTZ R6, R6, R89.reuse ;  /* 0x0000005906067220 */ /* 0x080fe20000410000 */
        /* <DEDUP_REMOVED lines=17> */
[----:B0-----:R-:W-:-:S02]  /*1d2d0*/  VIADD R6, R88, 0x200 ;  /* 0x0000020058067836 */ /* 0x001fc40000000000 */
        /* <DEDUP_REMOVED lines=11> */
[----:B------:R-:W-:-:S03]  /*1d390*/  FFMA.FTZ R145, R236, R89, -R90 ;  /* 0x00000059ec917223 */ /* 0x000fc6000001085a */
[----:B------:R-:W-:Y:S08]  /*1d3a0*/  MUFU.EX2 R14, R14 ;  /* 0x0000000e000e7308 */ /* 0x000ff00000000800 */
        /* <DEDUP_REMOVED lines=8> */
[----:B------:R-:W-:Y:S01]  /*1d430*/  MUFU.EX2 R103, R103 ;  /* 0x0000006700677308 */ /* 0x000fe20000000800 */
[----:B------:R-:W-:-:S02]  /*1d440*/  WARPGROUP.DEPBAR.LE gsb0, 0x0 ;  /* 0x00008000000079c5 */ /* 0x000fc40000010000 */
[----:B------:R-:W-:Y:S01]  /*1d450*/  WARPGROUP.ARRIVE ;  /* 0x00000000000079c5 */ /* 0x000fe20000000000 */
[----:B------:R-:W-:-:S01]  /*1d460*/  FADD.FTZ R176, -R94, R7 ;  /* 0x000000075eb07221 */ /* 0x000fc20000010100 */
[----:B------:R-:W-:Y:S01]  /*1d470*/  MOV R7, 0xc0000010 ;  /* 0xc000001000077802 */ /* 0x000fe20000000f00 */
[----:B------:R-:W-:-:S01]  /*1d480*/  FFMA.FTZ R178, R125, R89, -R90 ;  /* 0x000000597db27223 */ /* 0x000fc2000001085a */
[-CC-:B------:R-:W-:Y:S01]  /*1d490*/  FFMA.FTZ R125, R131, R89.reuse, -R90.reuse ;  /* 0x00000059837d7223 */ /* 0x180fe2000001085a */
[-C--:B------:R-:W-:Y:S01]  /*1d4a0*/  FMUL.FTZ R176, R176, R89.reuse ;  /* 0x00000059b0b07220 */ /* 0x080fe20000410000 */
[----:B------:R-:W-:Y:S01]  /*1d4b0*/  QGMMA.64x128x32.F32.E4M3.E4M3 R24, R180, gdesc[UR4], R24, gsb0 ;  /* 0x01e00004b4187df3 */ /* 0x000fe20008000818 */
[----:B------:R-:W-:Y:S01]  /*1d4c0*/  R2UR UR6, R6 ;  /* 0x00000000060672ca */ /* 0x000fe200000e0000 */
[----:B------:R-:W-:Y:S01]  /*1d4d0*/  VIADD R6, R88, 0x300 ;  /* 0x0000030058067836 */ /* 0x000fe20000000000 */
[----:B------:R-:W-:Y:S01]  /*1d4e0*/  R2UR UR7, R7 ;  /* 0x00000000070772ca */ /* 0x000fe200000e0000 */
[----:B------:R-:W-:Y:S01]  /*1d4f0*/  IMAD.MOV.U32 R7, RZ, RZ, -0x3ffffff0 ;  /* 0xc0000010ff077424 */ /* 0x000fe200078e00ff */
[----:B------:R-:W0:Y:S01]  /*1d500*/  MUFU.EX2 R176, R176 ;  /* 0x000000b000b07308 */ /* 0x000e220000000800 */
[----:B------:R-:W-:-:S01]  /*1d510*/  FFMA.FTZ R131, R162, R89, -R90 ;  /* 0x00000059a2837223 */ /* 0x000fc2000001085a */
[----:B------:R-:W-:-:S06]  /*1d520*/  FFMA.FTZ R162, R163, R89, -R90 ;  /* 0x00000059a3a27223 */ /* 0x000fcc000001085a */
[----:B------:R-:W-:Y:S08]  /*1d530*/  MUFU.EX2 R144, R144 ;  /* 0x0000009000907308 */ /* 0x000ff00000000800 */
[----:B------:R-:W-:Y:S01]  /*1d540*/  MUFU.EX2 R137, R137 ;  /* 0x0000008900897308 */ /* 0x000fe20000000800 */
[----:B0-----:R-:W-:-:S07]  /*1d550*/  FFMA.FTZ R3, R176, R3, R95 ;  /* 0x00000003b0037223 */ /* 0x001fce000001005f */
        /* <DEDUP_REMOVED lines=20> */
[-C--:B------:R-:W-:Y:S01]  /*1d6a0*/  FFMA.FTZ R151, R98, R89.reuse, -8 ;  /* 0xc100000062977423 */ /* 0x080fe20000010059 */
[----:B------:R-:W-:-:S01]  /*1d6b0*/  FFMA.FTZ R133, R166, R89, -R90 ;  /* 0x00000059a6857223 */ /* 0x000fc2000001085a */
[----:B------:R-:W-:Y:S01]  /*1d6c0*/  QGMMA.64x128x32.F32.E4M3.E4M3 R24, R184, gdesc[UR4], R24, gsb0 ;  /* 0x01e00004b8187df3 */ /* 0x000fe20008000818 */
[----:B------:R-:W-:Y:S01]  /*1d6d0*/  R2UR UR6, R6 ;  /* 0x00000000060672ca */ /* 0x000fe200000e0000 */
[----:B------:R-:W-:Y:S01]  /*1d6e0*/  FADD.FTZ R6, R8, R3 ;  /* 0x0000000308067221 */ /* 0x000fe20000010000 */
[----:B------:R-:W-:Y:S01]  /*1d6f0*/  R2UR UR7, R7 ;  /* 0x00000000070772ca */ /* 0x000fe200000e0000 */
[-CC-:B------:R-:W-:Y:S01]  /*1d700*/  FFMA.FTZ R166, R226, R89.reuse, -R90.reuse ;  /* 0x00000059e2a67223 */ /* 0x180fe2000001085a */
[----:B------:R-:W-:-:S01]  /*1d710*/  FFMA.FTZ R226, R230, R89, -R90 ;  /* 0x00000059e6e27223 */ /* 0x000fc2000001085a */
[----:B------:R-:W-:Y:S01]  /*1d720*/  FFMA.FTZ R90, R13, R89, -R151 ;  /* 0x000000590d5a7223 */ /* 0x000fe20000010897 */
[----:B------:R-:W-:-:S01]  /*1d730*/  FADD.FTZ R7, R11, R6 ;  /* 0x000000060b077221 */ /* 0x000fc20000010000 */
[-CC-:B------:R-:W-:Y:S01]  /*1d740*/  FFMA.FTZ R13, R12, R89.reuse, -R151.reuse ;  /* 0x000000590c0d7223 */ /* 0x180fe20000010897 */
[----:B------:R-:W-:-:S01]  /*1d750*/  FFMA.FTZ R12, R20, R89, -R151 ;  /* 0x00000059140c7223 */ /* 0x000fc20000010897 */
[----:B------:R-:W-:Y:S01]  /*1d760*/  FFMA.FTZ R21, R21, R89, -R151 ;  /* 0x0000005915157223 */ /* 0x000fe20000010897 */
[----:B------:R-:W-:-:S01]  /*1d770*/  FADD.FTZ R6, R14, R7 ;  /* 0x000000070e067221 */ /* 0x000fc20000010000 */
[----:B------:R-:W0:Y:S01]  /*1d780*/  MUFU.EX2 R90, R90 ;  /* 0x0000005a005a7308 */ /* 0x000e220000000800 */
[----:B------:R-:W-:-:S01]  /*1d790*/  FFMA.FTZ R20, R154, R89, -R151 ;  /* 0x000000599a147223 */ /* 0x000fc20000010897 */
[----:B------:R-:W-:Y:S01]  /*1d7a0*/  FFMA.FTZ R153, R155, R89, -R151 ;  /* 0x000000599b997223 */ /* 0x000fe20000010897 */
[----:B------:R-:W-:-:S01]  /*1d7b0*/  FADD.FTZ R7, R15, R6 ;  /* 0x000000060f077221 */ /* 0x000fc20000010000 */
[-CC-:B------:R-:W-:Y:S01]  /*1d7c0*/  FFMA.FTZ R154, R158, R89.reuse, -R151.reuse ;  /* 0x000000599e9a7223 */ /* 0x180fe20000010897 */
[----:B------:R-:W-:-:S01]  /*1d7d0*/  FFMA.FTZ R155, R159, R89, -R151 ;  /* 0x000000599f9b7223 */ /* 0x000fc20000010897 */
[----:B------:R-:W-:Y:S01]  /*1d7e0*/  FFMA.FTZ R138, R138, R89, -R151 ;  /* 0x000000598a8a7223 */ /* 0x000fe20000010897 */
[----:B------:R-:W-:-:S01]  /*1d7f0*/  FADD.FTZ R6, R152, R7 ;  /* 0x0000000798067221 */ /* 0x000fc20000010000 */
[----:B------:R-:W1:Y:S01]  /*1d800*/  MUFU.EX2 R13, R13 ;  /* 0x0000000d000d7308 */ /* 0x000e620000000800 */
[----:B------:R-:W-:-:S01]  /*1d810*/  FFMA.FTZ R139, R139, R89, -R151 ;  /* 0x000000598b8b7223 */ /* 0x000fc20000010897 */
[----:B------:R-:W-:Y:S01]  /*1d820*/  FFMA.FTZ R142, R142, R89, -R151 ;  /* 0x000000598e8e7223 */ /* 0x000fe20000010897 */
[----:B------:R-:W-:-:S01]  /*1d830*/  FADD.FTZ R7, R97, R6 ;  /* 0x0000000661077221 */ /* 0x000fc20000010000 */
[-CC-:B------:R-:W-:Y:S01]  /*1d840*/  FFMA.FTZ R143, R143, R89.reuse, -R151.reuse ;  /* 0x000000598f8f7223 */ /* 0x180fe20000010897 */
[----:B------:R-:W-:-:S01]  /*1d850*/  FFMA.FTZ R146, R146, R89, -R151 ;  /* 0x0000005992927223 */ /* 0x000fc20000010897 */
[----:B------:R-:W-:Y:S01]  /*1d860*/  FFMA.FTZ R147, R147, R89, -R151 ;  /* 0x0000005993937223 */ /* 0x000fe20000010897 */
[----:B------:R-:W-:-:S01]  /*1d870*/  FADD.FTZ R6, R156, R7 ;  /* 0x000000079c067221 */ /* 0x000fc20000010000 */
[----:B------:R-:W2:Y:S01]  /*1d880*/  MUFU.EX2 R12, R12 ;  /* 0x0000000c000c7308 */ /* 0x000ea20000000800 */
[----:B0-----:R-:W-:-:S01]  /*1d890*/  FFMA.FTZ R4, R91, R4, R90 ;  /* 0x000000045b047223 */ /* 0x001fc2000001005a */
[----:B------:R-:W-:Y:S01]  /*1d8a0*/  FFMA.FTZ R148, R148, R89, -R151 ;  /* 0x0000005994947223 */ /* 0x000fe20000010897 */
[----:B------:R-:W-:-:S01]  /*1d8b0*/  FADD.FTZ R7, R99, R6 ;  /* 0x0000000663077221 */ /* 0x000fc20000010000 */
[-CC-:B------:R-:W-:Y:S01]  /*1d8c0*/  FFMA.FTZ R149, R149, R89.reuse, -R151.reuse ;  /* 0x0000005995957223 */ /* 0x180fe20000010897 */
[----:B------:R-:W-:-:S01]  /*1d8d0*/  FFMA.FTZ R120, R120, R89, -R151 ;  /* 0x0000005978787223 */ /* 0x000fc20000010897 */
[----:B------:R-:W-:Y:S01]  /*1d8e0*/  FFMA.FTZ R157, R122, R89, -R151 ;  /* 0x000000597a9d7223 */ /* 0x000fe20000010897 */
[----:B------:R-:W-:-:S01]  /*1d8f0*/  FADD.FTZ R6, R136, R7 ;  /* 0x0000000788067221 */ /* 0x000fc20000010000 */
[----:B------:R-:W0:Y:S01]  /*1d900*/  MUFU.EX2 R21, R21 ;  /* 0x0000001500157308 */ /* 0x000e220000000800 */
[----:B-1----:R-:W-:-:S01]  /*1d910*/  FADD.FTZ R3, R13, R4 ;  /* 0x000000040d037221 */ /* 0x002fc20000010000 */
[----:B------:R-:W-:Y:S01]  /*1d920*/  FFMA.FTZ R122, R124, R89, -R151 ;  /* 0x000000597c7a7223 */ /* 0x000fe20000010897 */
[----:B------:R-:W-:-:S01]  /*1d930*/  FADD.FTZ R7, R101, R6 ;  /* 0x0000000665077221 */ /* 0x000fc20000010000 */
[----:B------:R-:W-:Y:S01]  /*1d940*/  IADD3 R6, R88, 0x400, RZ ;  /* 0x0000040058067810 */ /* 0x000fe20007ffe0ff */
[----:B------:R-:W-:-:S01]  /*1d950*/  FFMA.FTZ R159, R126, R89, -R151 ;  /* 0x000000597e9f7223 */ /* 0x000fc20000010897 */
[----:B------:R-:W-:Y:S01]  /*1d960*/  FFMA.FTZ R124, R128, R89, -R151 ;  /* 0x00000059807c7223 */ /* 0x000fe20000010897 */
[----:B------:R-:W-:-:S01]  /*1d970*/  FADD.FTZ R88, R140, R7 ;  /* 0x000000078c587221 */ /* 0x000fc20000010000 */
[----:B------:R-:W1:Y:S01]  /*1d980*/  MUFU.EX2 R20, R20 ;  /* 0x0000001400147308 */ /* 0x000e620000000800 */
[----:B--2---:R-:W-:-:S01]  /*1d990*/  FADD.FTZ R4, R12, R3 ;  /* 0x000000030c047221 */ /* 0x004fc20000010000 */
[----:B------:R-:W-:-:S02]  /*1d9a0*/  IMAD.MOV.U32 R7, RZ, RZ, -0x3ffffff0 ;  /* 0xc0000010ff077424 */ /* 0x000fc400078e00ff */
[----:B------:R-:W-:-:S01]  /*1d9b0*/  FADD.FTZ R167, R103, R88 ;  /* 0x0000005867a77221 */ /* 0x000fc20000010000 */
[-CC-:B------:R-:W-:Y:S01]  /*1d9c0*/  FFMA.FTZ R161, R130, R89.reuse, -R151.reuse ;  /* 0x0000005982a17223 */ /* 0x180fe20000010897 */
[----:B------:R-:W-:-:S01]  /*1d9d0*/  FFMA.FTZ R126, R132, R89, -R151 ;  /* 0x00000059847e7223 */ /* 0x000fc20000010897 */
[----:B------:R-:W-:Y:S01]  /*1d9e0*/  FFMA.FTZ R165, R110, R89, -R151 ;  /* 0x000000596ea57223 */ /* 0x000fe20000010897 */
[----:B------:R-:W-:-:S01]  /*1d9f0*/  FADD.FTZ R88, R144, R167 ;  /* 0x000000a790587221 */ /* 0x000fc20000010000 */
[----:B------:R-:W2:Y:S01]  /*1da00*/  MUFU.EX2 R153, R153 ;  /* 0x0000009900997308 */ /* 0x000ea20000000800 */
[----:B0-----:R-:W-:-:S01]  /*1da10*/  FADD.FTZ R3, R21, R4 ;  /* 0x0000000415037221 */ /* 0x001fc20000010000 */
        /* <DEDUP_REMOVED lines=10> */
[-CC-:B------:R-:W-:Y:S01]  /*1dac0*/  FFMA.FTZ R88, R116, R89.reuse, -R151.reuse ;  /* 0x0000005974587223 */ /* 0x180fe20000010897 */
[----:B------:R-:W-:-:S01]  /*1dad0*/  FFMA.FTZ R117, R117, R89, -R151 ;  /* 0x0000005975757223 */ /* 0x000fc20000010897 */
[----:B------:R-:W-:Y:S01]  /*1dae0*/  FFMA.FTZ R119, R119, R89, -R151 ;  /* 0x0000005977777223 */ /* 0x000fe20000010897 */
[----:B------:R-:W-:-:S01]  /*1daf0*/  FADD.FTZ R110, R150, R167 ;  /* 0x000000a7966e7221 */ /* 0x000fc20000010000 */
[----:B------:R-:W1:Y:S01]  /*1db00*/  MUFU.EX2 R155, R155 ;  /* 0x0000009b009b7308 */ /* 0x000e620000000800 */
[----:B--2---:R-:W-:-:S01]  /*1db10*/  FADD.FTZ R3, R153, R4 ;  /* 0x0000000499037221 */ /* 0x004fc20000010000 */
[----:B------:R-:W-:Y:S01]  /*1db20*/  FFMA.FTZ R92, R92, R89, -R151 ;  /* 0x000000595c5c7223 */ /* 0x000fe20000010897 */
        /* <DEDUP_REMOVED lines=9> */
[----:B------:R-:W-:-:S04]  /*1dbc0*/  FFMA.FTZ R110, R118, R89, -R151 ;  /* 0x00000059766e7223 */ /* 0x000fc80000010897 */
        /* <DEDUP_REMOVED lines=15> */
[----:B--2---:R-:W-:-:S01]  /*1dcc0*/  FADD.FTZ R4, R148, R3 ;  /* 0x0000000394047221 */ /* 0x004fc20000010000 */
[----:B------:R-:W-:Y:S02]  /*1dcd0*/  WARPGROUP.DEPBAR.LE gsb0, 0x0 ;  /* 0x00008000000079c5 */ /* 0x000fe40000010000 */
[----:B------:R-:W-:-:S04]  /*1dce0*/  WARPGROUP.ARRIVE ;  /* 0x00000000000079c5 */ /* 0x000fc80000000000 */
[----:B------:R-:W2:Y:S01]  /*1dcf0*/  MUFU.EX2 R157, R157 ;  /* 0x0000009d009d7308 */ /* 0x000ea20000000800 */
[----:B0-----:R-:W-:-:S01]  /*1dd00*/  FADD.FTZ R3, R149, R4 ;  /* 0x0000000495037221 */ /* 0x001fc20000010000 */
[----:B------:R-:W-:Y:S01]  /*1dd10*/  QGMMA.64x128x32.F32.E4M3.E4M3 R24, R188, gdesc[UR4], R24, gsb0 ;  /* 0x01e00004bc187df3 */ /* 0x000fe20008000818 */
[----:B------:R-:W-:Y:S02]  /*1dd20*/  R2UR UR6, R6 ;  /* 0x00000000060672ca */ /* 0x000fe400000e0000 */
[----:B------:R-:W-:Y:S01]  /*1dd30*/  R2UR UR7, R7 ;  /* 0x00000000070772ca */ /* 0x000fe200000e0000 */
[----:B------:R-:W-:-:S02]  /*1dd40*/  FFMA.FTZ R7, R114, R89, -R151 ;  /* 0x0000005972077223 */ /* 0x000fc40000010897 */
[----:B------:R-:W0:Y:S01]  /*1dd50*/  MUFU.EX2 R122, R122 ;  /* 0x0000007a007a7308 */ /* 0x000e220000000800 */
[----:B-1----:R-:W-:-:S07]  /*1dd60*/  FADD.FTZ R4, R120, R3 ;  /* 0x0000000378047221 */ /* 0x002fce0000010000 */
[----:B------:R-:W1:Y:S01]  /*1dd70*/  MUFU.EX2 R159, R159 ;  /* 0x0000009f009f7308 */ /* 0x000e620000000800 */
[----:B--2---:R-:W-:-:S07]  /*1dd80*/  FADD.FTZ R3, R157, R4 ;  /* 0x000000049d037221 */ /* 0x004fce0000010000 */
[----:B------:R-:W2:Y:S01]  /*1dd90*/  MUFU.EX2 R124, R124 ;  /* 0x0000007c007c7308 */ /* 0x000ea20000000800 */
[----:B0-----:R-:W-:-:S07]  /*1dda0*/  FADD.FTZ R4, R122, R3 ;  /* 0x000000037a047221 */ /* 0x001fce0000010000 */
[----:B------:R-:W-:Y:S01]  /*1ddb0*/  MUFU.EX2 R180, R180 ;  /* 0x000000b400b47308 */ /* 0x000fe20000000800 */
[----:B-1----:R-:W-:-:S07]  /*1ddc0*/  FADD.FTZ R3, R159, R4 ;  /* 0x000000049f037221 */ /* 0x002fce0000010000 */
[----:B------:R-:W0:Y:S01]  /*1ddd0*/  MUFU.EX2 R161, R161 ;  /* 0x000000a100a17308 */ /* 0x000e220000000800 */
[----:B--2---:R-:W-:-:S07]  /*1dde0*/  FADD.FTZ R4, R124, R3 ;  /* 0x000000037c047221 */ /* 0x004fce0000010000 */
[----:B------:R-:W1:Y:S08]  /*1ddf0*/  MUFU.EX2 R126, R126 ;  /* 0x0000007e007e7308 */ /* 0x000e700000000800 */
[----:B------:R-:W-:Y:S01]  /*1de00*/  MUFU.EX2 R182, R182 ;  /* 0x000000b600b67308 */ /* 0x000fe20000000800 */
[----:B0-----:R-:W-:-:S07]  /*1de10*/  FADD.FTZ R3, R161, R4 ;  /* 0x00000004a1037221 */ /* 0x001fce0000010000 */
[----:B------:R-:W0:Y:S01]  /*1de20*/  MUFU.EX2 R163, R163 ;  /* 0x000000a300a37308 */ /* 0x000e220000000800 */
[----:B-1----:R-:W-:-:S07]  /*1de30*/  FADD.FTZ R4, R126, R3 ;  /* 0x000000037e047221 */ /* 0x002fce0000010000 */
[----:B------:R-:W1:Y:S08]  /*1de40*/  MUFU.EX2 R105, R105 ;  /* 0x0000006900697308 */ /* 0x000e700000000800 */
[----:B------:R2:W-:Y:S01]  /*1de50*/  MUFU.EX2 R6, R112 ;  /* 0x0000007000067308 */ /* 0x0005e20000000800 */
[----:B0-----:R-:W-:-:S07]  /*1de60*/  FADD.FTZ R4, R163, R4 ;  /* 0x00000004a3047221 */ /* 0x001fce0000010000 */
[----:B------:R-:W0:Y:S01]  /*1de70*/  MUFU.EX2 R106, R106 ;  /* 0x0000006a006a7308 */ /* 0x000e220000000800 */
[----:B--2---:R-:W-:-:S01]  /*1de80*/  FADD.FTZ R112, R180, R167 ;  /* 0x000000a7b4707221 */ /* 0x004fc20000010000 */
[----:B-1----:R-:W-:-:S03]  /*1de90*/  FADD.FTZ R3, R105, R4 ;  /* 0x0000000469037221 */ /* 0x002fc60000010000 */
[----:B------:R-:W-:-:S03]  /*1dea0*/  FADD.FTZ R167, R125, R112 ;  /* 0x000000707da77221 */ /* 0x000fc60000010000 */
[----:B------:R-:W1:Y:S01]  /*1deb0*/  MUFU.EX2 R108, R108 ;  /* 0x0000006c006c7308 */ /* 0x000e620000000800 */
[----:B------:R-:W-:-:S04]  /*1dec0*/  FADD.FTZ R167, R182, R167 ;  /* 0x000000a7b6a77221 */ /* 0x000fc80000010000 */
[----:B------:R-:W-:Y:S01]  /*1ded0*/  FADD.FTZ R112, R104, R167 ;  /* 0x000000a768707221 */ /* 0x000fe20000010000 */
[----:B------:R-:W-:-:S02]  /*1dee0*/  FFMA.FTZ R167, R164, R89, -R151 ;  /* 0x00000059a4a77223 */ /* 0x000fc40000010897 */
[----:B------:R-:W2:Y:S01]  /*1def0*/  MUFU.EX2 R165, R165 ;  /* 0x000000a500a57308 */ /* 0x000ea20000000800 */
[----:B------:R-:W-:-:S01]  /*1df00*/  FADD.FTZ R112, R127, R112 ;  /* 0x000000707f707221 */ /* 0x000fc20000010000 */
[----:B0-----:R-:W-:-:S03]  /*1df10*/  FADD.FTZ R3, R106, R3 ;  /* 0x000000036a037221 */ /* 0x001fc60000010000 */
[----:B------:R-:W-:-:S03]  /*1df20*/  FADD.FTZ R112, R107, R112 ;  /* 0x000000706b707221 */ /* 0x000fc60000010000 */
[----:B------:R-:W0:Y:S01]  /*1df30*/  MUFU.EX2 R7, R7 ;  /* 0x0000000700077308 */ /* 0x000e220000000800 */
[----:B-1----:R-:W-:-:S01]  /*1df40*/  FADD.FTZ R4, R108, R3 ;  /* 0x000000036c047221 */ /* 0x002fc20000010000 */
[----:B------:R-:W-:-:S04]  /*1df50*/  FADD.FTZ R112, R109, R112 ;  /* 0x000000706d707221 */ /* 0x000fc80000010000 */
[----:B------:R-:W-:Y:S02]  /*1df60*/  FADD.FTZ R112, R111, R112 ;  /* 0x000000706f707221 */ /* 0x000fe40000010000 */
[----:B------:R-:W1:Y:S01]  /*1df70*/  MUFU.EX2 R88, R88 ;  /* 0x0000005800587308 */ /* 0x000e620000000800 */
[----:B--2---:R-:W-:-:S01]  /*1df80*/  FADD.FTZ R3, R165, R4 ;  /* 0x00000004a5037221 */ /* 0x004fc20000010000 */
[----:B------:R-:W-:-:S03]  /*1df90*/  FADD.FTZ R112, R113, R112 ;  /* 0x0000007071707221 */ /* 0x000fc60000010000 */
[----:B------:R-:W-:Y:S01]  /*1dfa0*/  FADD.FTZ R4, R6, R3 ;  /* 0x0000000306047221 */ /* 0x000fe20000010000 */
[----:B------:R-:W-:-:S01]  /*1dfb0*/  FADD.FTZ R112, R115, R112 ;  /* 0x0000007073707221 */ /* 0x000fc20000010000 */
[----:B------:R-:W-:Y:S01]  /*1dfc0*/  IADD3 R3, -R225, 0xb, RZ ;  /* 0x0000000be1037810 */ /* 0x000fe20007ffe1ff */
        /* <DEDUP_REMOVED lines=8> */
[----:B------:R-:W-:Y:S01]  /*1e050*/  QGMMA.64x128x32.F32.E4M3.E4M3 R24, R192, gdesc[UR4], R24, gsb0 ;  /* 0x01e00004c0187df3 */ /* 0x000fe20008000818 */
[----:B0-----:R-:W-:-:S01]  /*1e060*/  FADD.FTZ R179, R117, R4 ;  /* 0x0000000475b37221 */ /* 0x001fc20000010000 */
[----:B------:R-:W-:-:S04]  /*1e070*/  @!P1 IMAD R4, R10, 0x8, R18 ;  /* 0x000000080a049824 */ /* 0x000fc800078e0212 */
[----:B------:R-:W0:Y:S01]  /*1e080*/  MUFU.EX2 R162, R162 ;  /* 0x000000a200a27308 */ /* 0x000e220000000800 */
[----:B------:R-:W-:-:S01]  /*1e090*/  FADD.FTZ R181, R131, R112 ;  /* 0x0000007083b57221 */ /* 0x000fc20000010000 */
[----:B------:R-:W-:-:S06]  /*1e0a0*/  @!P1 IADD3 R4, R4, 0x29840, RZ ;  /* 0x0002984004049810 */ /* 0x000fcc0007ffe0ff */
[----:B------:R-:W-:Y:S01]  /*1e0b0*/  MUFU.EX2 R119, R119 ;  /* 0x0000007700777308 */ /* 0x000fe20000000800 */
[----:B-1----:R-:W-:-:S01]  /*1e0c0*/  FADD.FTZ R112, R110, R179 ;  /* 0x000000b36e707221 */ /* 0x002fc20000010000 */
[----:B------:R-:W-:-:S06]  /*1e0d0*/  @!P1 PRMT R4, RZ, 0x654, R4 ;  /* 0x00000654ff049816 */ /* 0x000fcc0000000004 */
[----:B------:R-:W1:Y:S01]  /*1e0e0*/  MUFU.EX2 R133, R133 ;  /* 0x0000008500857308 */ /* 0x000e620000000800 */
[----:B0-----:R-:W-:-:S07]  /*1e0f0*/  FADD.FTZ R114, R162, R181 ;  /* 0x000000b5a2727221 */ /* 0x001fce0000010000 */
[----:B------:R-:W0:Y:S08]  /*1e100*/  MUFU.EX2 R92, R92 ;  /* 0x0000005c005c7308 */ /* 0x000e300000000800 */
[----:B------:R-:W2:Y:S01]  /*1e110*/  MUFU.EX2 R166, R166 ;  /* 0x000000a600a67308 */ /* 0x000ea20000000800 */
[----:B-1----:R-:W-:-:S07]  /*1e120*/  FADD.FTZ R151, R133, R114 ;  /* 0x0000007285977221 */ /* 0x002fce0000010000 */
[----:B------:R-:W1:Y:S08]  /*1e130*/  MUFU.EX2 R167, R167 ;  /* 0x000000a700a77308 */ /* 0x000e700000000800 */
[----:B------:R-:W3:Y:S08]  /*1e140*/  MUFU.EX2 R135, R135 ;  /* 0x0000008700877308 */ /* 0x000ef00000000800 */
[----:B------:R-:W4:Y:S08]  /*1e150*/  MUFU.EX2 R96, R96 ;  /* 0x0000006000607308 */ /* 0x000f300000000800 */
[----:B------:R-:W5:Y:S08]  /*1e160*/  MUFU.EX2 R226, R226 ;  /* 0x000000e200e27308 */ /* 0x000f700000000800 */
[----:B------:R-:W5:Y:S08]  /*1e170*/  MUFU.EX2 R177, R177 ;  /* 0x000000b100b17308 */ /* 0x000f700000000800 */
[----:B------:R-:W5:Y:S08]  /*1e180*/  MUFU.EX2 R100, R100 ;  /* 0x0000006400647308 */ /* 0x000f700000000800 */
[----:B------:R-:W5:Y:S08]  /*1e190*/  MUFU.EX2 R102, R102 ;  /* 0x0000006600667308 */ /* 0x000f700000000800 */
[----:B------:R-:W5:Y:S08]  /*1e1a0*/  MUFU.EX2 R145, R145 ;  /* 0x0000009100917308 */ /* 0x000f700000000800 */
[----:B------:R-:W5:Y:S01]  /*1e1b0*/  MUFU.EX2 R93, R93 ;  /* 0x0000005d005d7308 */ /* 0x000f620000000800 */
[----:B------:R-:W-:-:S02]  /*1e1c0*/  WARPGROUP.DEPBAR.LE gsb0, 0x0 ;  /* 0x00008000000079c5 */ /* 0x000fc40000010000 */
[----:B------:R0:W-:Y:S06]  /*1e1d0*/  BAR.ARV R3, 0x100 ;  /* 0x000400030000751d */ /* 0x0001ec0000002000 */
[----:B------:R2:W-:Y:S01]  /*1e1e0*/  @!P1 SYNCS.ARRIVE.TRANS64.RED.A1T0 RZ, [R4+URZ], RZ ;  /* 0x000000ff04ff99a7 */ /* 0x0005e2000810043f */
[----:B0-----:R-:W-:-:S04]  /*1e1f0*/  FADD.FTZ R3, R119, R112 ;  /* 0x0000007077037221 */ /* 0x001fc80000010000 */
[----:B------:R-:W-:Y:S01]  /*1e200*/  FADD.FTZ R112, R92, R3 ;  /* 0x000000035c707221 */ /* 0x000fe20000010000 */
[----:B--2---:R-:W-:-:S03]  /*1e210*/  FADD.FTZ R4, R166, R151 ;  /* 0x00000097a6047221 */ /* 0x004fc60000010000 */
[----:B-1----:R-:W-:Y:S01]  /*1e220*/  FADD.FTZ R3, R167, R112 ;  /* 0x00000070a7037221 */ /* 0x002fe20000010000 */
[----:B---3--:R-:W-:-:S03]  /*1e230*/  FADD.FTZ R151, R135, R4 ;  /* 0x0000000487977221 */ /* 0x008fc60000010000 */
[----:B----4-:R-:W-:Y:S01]  /*1e240*/  FADD.FTZ R4, R96, R3 ;  /* 0x0000000360047221 */ /* 0x010fe20000010000 */
[----:B-----5:R-:W-:-:S03]  /*1e250*/  FADD.FTZ R151, R226, R151 ;  /* 0x00000097e2977221 */ /* 0x020fc60000010000 */
[----:B------:R-:W-:Y:S01]  /*1e260*/  FADD.FTZ R3, R177, R4 ;  /* 0x00000004b1037221 */ /* 0x000fe20000010000 */
[----:B------:R-:W-:-:S03]  /*1e270*/  FADD.FTZ R4, R100, R151 ;  /* 0x0000009764047221 */ /* 0x000fc60000010000 */
[----:B------:R-:W-:Y:S01]  /*1e280*/  FADD.FTZ R112, R102, R3 ;  /* 0x0000000366707221 */ /* 0x000fe20000010000 */
[----:B------:R-:W-:-:S03]  /*1e290*/  FADD.FTZ R3, R145, R4 ;  /* 0x0000000491037221 */ /* 0x000fc60000010000 */
[----:B------:R-:W-:Y:S01]  /*1e2a0*/  FADD.FTZ R4, R93, R112 ;  /* 0x000000705d047221 */ /* 0x000fe20000010000 */
[----:B------:R-:W-:Y:S06]  /*1e2b0*/  @!P0 BRA `(.L_x_581) ;  /* 0x0000000000048947 */ /* 0x000fec0003800000 */
[----:B------:R-:W-:Y:S01]  /*1e2c0*/  BPT.TRAP 0x1 ;  /* 0x000000040000795c */ /* 0x000fe20000300000 */
.L_x_581:
[----:B------:R-:W-:Y:S01]  /*1e2d0*/  F2FP.SATFINITE.E4M3.F32.PACK_AB_MERGE_C R11, R14, R11, RZ ;  /* 0x0000000b0e0b723e */ /* 0x000fe200048070ff */
[-C--:B------:R-:W-:Y:S01]  /*1e2e0*/  FMUL.FTZ R24, R24, R176.reuse ;  /* 0x000000b018187220 */ /* 0x080fe20000410000 */
[----:B------:R-:W-:Y:S01]  /*1e2f0*/  ISETP.GT.AND P1, PT, R5, RZ, PT ;  /* 0x000000ff0500720c */ /* 0x000fe20003f24270 */
[----:B------:R-:W-:Y:S01]  /*1e300*/  FMUL.FTZ R25, R25, R176 ;  /* 0x000000b019197220 */ /* 0x000fe20000410000 */
[----:B------:R-:W-:Y:S01]  /*1e310*/  F2FP.SATFINITE.E4M3.F32.PACK_AB_MERGE_C R11, R8, R95, R11 ;  /* 0x0000005f080b723e */ /* 0x000fe2000480700b */
[----:B------:R-:W-:Y:S01]  /*1e320*/  IMAD R8, R9, 0x8, R18 ;  /* 0x0000000809087824 */ /* 0x000fe200078e0212 */
[----:B------:R-:W-:Y:S01]  /*1e330*/  F2FP.SATFINITE.E4M3.F32.PACK_AB_MERGE_C R12, R21, R12, RZ ;  /* 0x0000000c150c723e */ /* 0x000fe200048070ff */
[----:B------:R-:W-:Y:S01]  /*1e340*/  IMAD.U32 R9, RZ, RZ, UR37 ;  /* 0x00000025ff097e24 */ /* 0x000fe2000f8e00ff */
[----:B------:R-:W-:Y:S01]  /*1e350*/  F2FP.SATFINITE.E4M3.F32.PACK_AB_MERGE_C R101, R140, R101, RZ ;  /* 0x000000658c65723e */ /* 0x000fe200048070ff */
[-C--:B------:R-:W-:Y:S01]  /*1e360*/  FMUL.FTZ R28, R28, R176.reuse ;  /* 0x000000b01c1c7220 */ /* 0x080fe20000410000 */
[----:B------:R-:W-:Y:S01]  /*1e370*/  IADD3 R8, R8, 0x29860, RZ ;  /* 0x0002986008087810 */ /* 0x000fe20007ffe0ff */
[-C--:B------:R-:W-:Y:S01]  /*1e380*/  FMUL.FTZ R29, R29, R176.reuse ;  /* 0x000000b01d1d7220 */ /* 0x080fe20000410000 */
[----:B------:R-:W-:Y:S01]  /*1e390*/  F2FP.SATFINITE.E4M3.F32.PACK_AB_MERGE_C R125, R182, R125, RZ ;  /* 0x0000007db67d723e */ /* 0x000fe200048070ff */
[-C--:B------:R-:W-:Y:S01]  /*1e3a0*/  FMUL.FTZ R32, R32, R176.reuse ;  /* 0x000000b020207220 */ /* 0x080fe20000410000 */
[----:B------:R-:W-:Y:S01]  /*1e3b0*/  PRMT R8, R9, 0x654, R8 ;  /* 0x0000065409087816 */ /* 0x000fe20000000008 */
[----:B------:R-:W-:Y:S01]  /*1e3c0*/  FMUL.FTZ R33, R33, R176 ;  /* 0x000000b021217220 */ /* 0x000fe20000410000 */
[----:B------:R-:W-:Y:S01]  /*1e3d0*/  F2FP.SATFINITE.E4M3.F32.PACK_AB_MERGE_C R88, R117, R88, RZ ;  /* 0x000000587558723e */ /* 0x000fe200048070ff */
[----:B------:R-:W-:Y:S01]  /*1e3e0*/  FMUL.FTZ R36, R36, R176 ;  /* 0x000000b024247220 */ /* 0x000fe20000410000 */
[----:B------:R-:W-:Y:S01]  /*1e3f0*/  F2FP.SATFINITE.E4M3.F32.PACK_AB_MERGE_C R102, R93, R102, RZ ;  /* 0x000000665d66723e */ /* 0x000fe200048070ff */
[----:B------:R0:W-:Y:S01]  /*1e400*/  SYNCS.ARRIVE.TRANS64.RED.A1T0 RZ, [R8+URZ], RZ ;  /* 0x000000ff08ff79a7 */ /* 0x0001e2000810043f */
[----:B------:R-:W-:Y:S01]  /*1e410*/  F2FP.SATFINITE.E4M3.F32.PACK_AB_MERGE_C R12, R13, R90, R12 ;  /* 0x0000005a0d0c723e */ /* 0x000fe2000480700c */
[-C--:B------:R-:W-:Y:S01]  /*1e420*/  FMUL.FTZ R37, R37, R176.reuse ;  /* 0x000000b025257220 */ /* 0x080fe20000410000 */
[----:B------:R-:W-:Y:S01]  /*1e430*/  F2FP.SATFINITE.E4M3.F32.PACK_AB_MERGE_C R101, R136, R99, R101 ;  /* 0x000000638865723e */ /* 0x000fe20004807065 */
[-C--:B------:R-:W-:Y:S01]  /*1e440*/  FMUL.FTZ R40, R40, R176.reuse ;  /* 0x000000b028287220 */ /* 0x080fe20000410000 */
        /* <DEDUP_REMOVED lines=41> */
[-C--:B------:R-:W-:Y:S01]  /*1e6e0*/  FMUL.FTZ R26, R26, R91.reuse ;  /* 0x0000005b1a1a7220 */ /* 0x080fe20000410000 */
[----:B------:R-:W-:Y:S01]  /*1e6f0*/  F2FP.SATFINITE.E4M3.F32.PACK_AB_MERGE_C R179, R153, R20, R154 ;  /* 0x0000001499b3723e */ /* 0x000fe2000480709a */
[-C--:B------:R-:W-:Y:S01]  /*1e700*/  FMUL.FTZ R27, R27, R91.reuse ;  /* 0x0000005b1b1b7220 */ /* 0x080fe20000410000 */
[----:B------:R-:W-:Y:S01]  /*1e710*/  F2FP.SATFINITE.E4M3.F32.PACK_AB_MERGE_C R181, R139, R138, R142 ;  /* 0x0000008a8bb5723e */ /* 0x000fe2000480708e */
[----:B------:R-:W-:Y:S01]  /*1e720*/  FMUL.FTZ R30, R30, R91 ;  /* 0x0000005b1e1e7220 */ /* 0x000fe20000410000 */
[----:B------:R-:W-:Y:S01]  /*1e730*/  F2FP.SATFINITE.E4M3.F32.PACK_AB_MERGE_C R182, R144, R103, R137 ;  /* 0x0000006790b6723e */ /* 0x000fe20004807089 */
[-C--:B------:R-:W-:Y:S01]  /*1e740*/  FMUL.FTZ R31, R31, R91.reuse ;  /* 0x0000005b1f1f7220 */ /* 0x080fe20000410000 */
[----:B------:R-:W-:Y:S01]  /*1e750*/  F2FP.SATFINITE.E4M3.F32.PACK_AB_MERGE_C R183, R147, R146, R148 ;  /* 0x0000009293b7723e */ /* 0x000fe20004807094 */
[----:B------:R-:W-:Y:S01]  /*1e760*/  FMUL.FTZ R34, R34, R91 ;  /* 0x0000005b22227220 */ /* 0x000fe20000410000 */
[----:B------:R-:W-:Y:S01]  /*1e770*/  F2FP.SATFINITE.E4M3.F32.PACK_AB_MERGE_C R184, R150, R141, R121 ;  /* 0x0000008d96b8723e */ /* 0x000fe20004807079 */
[-C--:B------:R-:W-:Y:S01]  /*1e780*/  FMUL.FTZ R35, R35, R91.reuse ;  /* 0x0000005b23237220 */ /* 0x080fe20000410000 */
[----:B------:R-:W-:Y:S01]  /*1e790*/  F2FP.SATFINITE.E4M3.F32.PACK_AB_MERGE_C R185, R157, R120, R122 ;  /* 0x000000789db9723e */ /* 0x000fe2000480707a */
[-C--:B------:R-:W-:Y:S01]  /*1e7a0*/  FMUL.FTZ R38, R38, R91.reuse ;  /* 0x0000005b26267220 */ /* 0x080fe20000410000 */
[----:B------:R-:W-:Y:S01]  /*1e7b0*/  F2FP.SATFINITE.E4M3.F32.PACK_AB_MERGE_C R187, R161, R124, R126 ;  /* 0x0000007ca1bb723e */ /* 0x000fe2000480707e */
[-C--:B------:R-:W-:Y:S01]  /*1e7c0*/  FMUL.FTZ R39, R39, R91.reuse ;  /* 0x0000005b27277220 */ /* 0x080fe20000410000 */
[----:B------:R-:W-:Y:S01]  /*1e7d0*/  F2FP.SATFINITE.E4M3.F32.PACK_AB_MERGE_C R188, R127, R104, R107 ;  /* 0x000000687fbc723e */ /* 0x000fe2000480706b */
[----:B------:R-:W-:Y:S01]  /*1e7e0*/  FMUL.FTZ R42, R42, R91 ;  /* 0x0000005b2a2a7220 */ /* 0x000fe20000410000 */
[----:B------:R-:W-:Y:S01]  /*1e7f0*/  F2FP.SATFINITE.E4M3.F32.PACK_AB_MERGE_C R189, R106, R105, R108 ;  /* 0x000000696abd723e */ /* 0x000fe2000480706c */
[----:B------:R-:W-:Y:S01]  /*1e800*/  FMUL.FTZ R43, R43, R91 ;  /* 0x0000005b2b2b7220 */ /* 0x000fe20000410000 */
        /* <DEDUP_REMOVED lines=26> */
[----:B------:R-:W-:Y:S01]  /*1e9b0*/  VIADD R5, R5, 0xffffffff ;  /* 0xffffffff05057836 */ /* 0x000fe20000000000 */
[----:B------:R-:W-:Y:S01]  /*1e9c0*/  MOV R7, R94 ;  /* 0x0000005e00077202 */ /* 0x000fe20000000f00 */
[----:B------:R-:W-:Y:S01]  /*1e9d0*/  IMAD.MOV.U32 R6, RZ, RZ, R98 ;  /* 0x000000ffff067224 */ /* 0x000fe200078e0062 */
[----:B------:R-:W-:Y:S01]  /*1e9e0*/  MOV R176, R11 ;  /* 0x0000000b00b07202 */ /* 0x000fe20000000f00 */
[----:B0-----:R-:W-:-:S02]  /*1e9f0*/  IMAD.MOV.U32 R8, RZ, RZ, R175 ;  /* 0x000000ffff087224 */ /* 0x001fc400078e00af */
[----:B------:R-:W-:Y:S02]  /*1ea00*/  IMAD.MOV.U32 R9, RZ, RZ, R10 ;  /* 0x000000ffff097224 */ /* 0x000fe400078e000a */
[----:B------:R-:W-:Y:S02]  /*1ea10*/  IMAD.MOV.U32 R177, RZ, RZ, R12 ;  /* 0x000000ffffb17224 */ /* 0x000fe400078e000c */
[----:B------:R-:W-:Y:S01]  /*1ea20*/  IMAD.MOV.U32 R180, RZ, RZ, R101 ;  /* 0x000000ffffb47224 */ /* 0x000fe200078e0065 */
[----:B------:R-:W-:Y:S06]  /*1ea30*/  @P1 BRA `(.L_x_582) ;  /* 0xffffffc000e41947 */ /* 0x000fec000383ffff */
[----:B------:R-:W-:-:S07]  /*1ea40*/  MOV R148, R10 ;  /* 0x0000000a00947202 */ /* 0x000fce0000000f00 */
.L_x_570:
[----:B------:R-:W-:Y:S05]  /*1ea50*/  WARPSYNC.ALL ;  /* 0x0000000000007948 */ /* 0x000fea0003800000 */
[----:B------:R-:W-:Y:S06]  /*1ea60*/  BAR.ARV 0x8, 0x120 ;  /* 0x0204800000007b1d */ /* 0x000fec0000002000 */
[----:B------:R-:W-:Y:S05]  /*1ea70*/  @!P0 BRA `(.L_x_583) ;  /* 0x0000000000048947 */ /* 0x000fea0003800000 */
[----:B------:R-:W-:Y:S01]  /*1ea80*/  BPT.TRAP 0x1 ;  /* 0x000000040000795c */ /* 0x000fe20000300000 */
.L_x_583:
[----:B------:R-:W-:Y:S01]  /*1ea90*/  IMAD R13, R148, 0x8, R18 ;  /* 0x00000008940d7824 */ /* 0x000fe200078e0212 */
[----:B------:R-:W-:-:S04]  /*1eaa0*/  SHF.L.U32 R0, R175, 0x1f, RZ ;  /* 0x0000001faf007819 */ /* 0x000fc800000006ff */
[----:B------:R0:W1:Y:S01]  /*1eab0*/  SYNCS.PHASECHK.TRANS64.TRYWAIT P1, [R13+URZ+0x29850], R0 ;  /* 0x029850000d0075a7 */ /* 0x000062000802017f */
[----:B------:R-:W-:Y:S05]  /*1eac0*/  @!P0 BRA `(.L_x_584) ;  /* 0x0000000000048947 */ /* 0x000fea0003800000 */
[----:B------:R-:W-:Y:S01]  /*1ead0*/  BPT.TRAP 0x1 ;  /* 0x000000040000795c */ /* 0x000fe20000300000 */
.L_x_584:
[----:B------:R-:W-:-:S05]  /*1eae0*/  VIADD R18, R18, 0x400 ;  /* 0x0000040012127836 */ /* 0x000fca0000000000 */
[----:B------:R-:W-:-:S04]  /*1eaf0*/  SHF.R.U32.HI R18, RZ, 0x4, R18 ;  /* 0x00000004ff127819 */ /* 0x000fc80000011612 */
[----:B------:R-:W-:-:S04]  /*1eb00*/  LOP3.LUT R18, R18, 0x3fff, RZ, 0xc0, !PT ;  /* 0x00003fff12127812 */ /* 0x000fc800078ec0ff */
[----:B------:R-:W-:Y:S01]  /*1eb10*/  LOP3.LUT R7, R18, 0x10000, RZ, 0xfc, !PT ;  /* 0x0001000012077812 */ /* 0x000fe200078efcff */
[----:B-1----:R-:W-:Y:S06]  /*1eb20*/  @P1 BRA `(.L_x_585) ;  /* 0x0000000000081947 */ /* 0x002fec0003800000 */
[----:B------:R-:W1:Y:S02]  /*1eb30*/  SYNCS.PHASECHK.TRANS64.TRYWAIT P1, [R13+URZ+0x29850], R0 ;  /* 0x029850000d0075a7 */ /* 0x000e64000802017f */
[----:B-1----:R-:W-:Y:S05]  /*1eb40*/  @!P1 BRA `(.L_x_586) ;  /* 0x0000009800c49947 */ /* 0x002fea0003800000 */
.L_x_585:
[----:B------:R-:W-:Y:S01]  /*1eb50*/  IMAD R6, R148, 0x500, R7 ;  /* 0x0000050094067824 */ /* 0x000fe200078e0207 */
[----:B------:R-:W-:Y:S01]  /*1eb60*/  MOV R7, 0xc0000010 ;  /* 0xc000001000077802 */ /* 0x000fe20000000f00 */
[----:B------:R-:W-:Y:S05]  /*1eb70*/  WARPSYNC.ALL ;  /* 0x0000000000007948 */ /* 0x000fea0003800000 */
[C---:B------:R-:W-:Y:S01]  /*1eb80*/  R2UR UR6, R6.reuse ;  /* 0x00000000060672ca */ /* 0x040fe200000e0000 */
[----:B------:R-:W-:Y:S01]  /*1eb90*/  WARPGROUP.ARRIVE ;  /* 0x00000000000079c5 */ /* 0x000fe20000000000 */
[----:B------:R-:W-:Y:S01]  /*1eba0*/  R2UR UR7, R7 ;  /* 0x00000000070772ca */ /* 0x000fe200000e0000 */
[C---:B------:R-:W-:Y:S01]  /*1ebb0*/  VIADD R8, R6.reuse, 0x100 ;  /* 0x0000010006087836 */ /* 0x040fe20000000000 */
[----:B------:R-:W-:Y:S01]  /*1ebc0*/  ULDC.64 UR4, c[0x0][0x9a0] ;  /* 0x0002680000047ab9 */ /* 0x000fe20000000a00 */
[----:B------:R-:W-:Y:S01]  /*1ebd0*/  IMAD.MOV.U32 R9, RZ, RZ, -0x3ffffff0 ;  /* 0xc0000010ff097424 */ /* 0x000fe200078e00ff */
[----:B------:R-:W-:Y:S01]  /*1ebe0*/  ISETP.NE.U32.AND P1, PT, RZ, UR4, PT ;  /* 0x00000004ff007c0c */ /* 0x000fe2000bf25070 */
[----:B------:R-:W-:-:S02]  /*1ebf0*/  VIADD R14, R6, 0x200 ;  /* 0x00000200060e7836 */ /* 0x000fc40000000000 */
[----:B------:R-:W-:Y:S01]  /*1ec00*/  IMAD.MOV.U32 R15, RZ, RZ, -0x3ffffff0 ;  /* 0xc0000010ff0f7424 */ /* 0x000fe200078e00ff */
[----:B------:R-:W-:-:S05]  /*1ec10*/  ISETP.NE.AND.EX P1, PT, RZ, UR5, PT, P1 ;  /* 0x00000005ff007c0c */ /* 0x000fca000bf25310 */
[----:B------:R-:W-:Y:S01]  /*1ec20*/  QGMMA.64x128x32.F32.E4M3.E4M3 R24, R176, gdesc[UR4], R24, gsb0 ;  /* 0x01e00004b0187df3 */ /* 0x000fe20008000818 */
[----:B------:R-:W-:Y:S02]  /*1ec30*/  R2UR UR6, R8 ;  /* 0x00000000080672ca */ /* 0x000fe400000e0000 */
[----:B------:R-:W-:-:S05]  /*1ec40*/  R2UR UR7, R9 ;  /* 0x00000000090772ca */ /* 0x000fca00000e0000 */
[----:B------:R-:W0:Y:S01]  /*1ec50*/  @P1 LDC.64 R8, c[0x0][0x9c8] ;  /* 0x00027200ff081b82 */ /* 0x000e220000000a00 */
[----:B------:R-:W-:-:S07]  /*1ec60*/  @P1 SHF.R.S32.HI R7, RZ, 0x1f, R202 ;  /* 0x0000001fff071819 */ /* 0x000fce00000114ca */
[----:B------:R-:W2:Y:S01]  /*1ec70*/  @P1 LDC.64 R10, c[0x0][0x9d0] ;  /* 0x00027400ff0a1b82 */ /* 0x000ea20000000a00 */
[----:B01----:R-:W-:-:S04]  /*1ec80*/  @P1 IMAD R0, R210, R8, RZ ;  /* 0x00000008d2001224 */ /* 0x003fc800078e02ff */
[C---:B------:R-:W-:Y:S02]  /*1ec90*/  @P1 IMAD R5, R206.reuse, R9, R0 ;  /* 0x00000009ce051224 */ /* 0x040fe400078e0200 */
[----:B------:R-:W-:-:S04]  /*1eca0*/  @P1 IMAD.WIDE.U32 R8, R206, R8, RZ ;  /* 0x00000008ce081225 */ /* 0x000fc800078e00ff */
[----:B--2---:R-:W-:Y:S01]  /*1ecb0*/  @P1 IMAD R0, R7, R10, RZ ;  /* 0x0000000a07001224 */ /* 0x004fe200078e02ff */
[----:B------:R-:W-:-:S03]  /*1ecc0*/  @P1 IADD3 R9, R9, R5, RZ ;  /* 0x0000000509091210 */ /* 0x000fc60007ffe0ff */
[C---:B------:R-:W-:Y:S01]  /*1ecd0*/  @P1 IMAD R5, R202.reuse, R11, R0 ;  /* 0x0000000bca051224 */ /* 0x040fe200078e0200 */
[----:B------:R-:W-:Y:S01]  /*1ece0*/  MOV R0, 0x3f800000 ;  /* 0x3f80000000007802 */ /* 0x000fe20000000f00 */
[----:B------:R-:W-:-:S04]  /*1ecf0*/  @P1 IMAD.WIDE.U32 R8, R202, R10, R8 ;  /* 0x0000000aca081225 */ /* 0x000fc800078e0008 */
[----:B------:R-:W-:Y:S01]  /*1ed00*/  @P1 IMAD.IADD R5, R9, 0x1, R5 ;  /* 0x0000000109051824 */ /* 0x000fe200078e0205 */
[----:B------:R-:W-:-:S04]  /*1ed10*/  @P1 LEA R10, P2, R8, UR4, 0x2 ;  /* 0x00000004080a1c11 */ /* 0x000fc8000f8410ff */
[----:B------:R-:W-:-:S05]  /*1ed20*/  @P1 LEA.HI.X R11, R8, UR5, R5, 0x2, P2 ;  /* 0x00000005080b1c11 */ /* 0x000fca00090f1405 */
[----:B------:R0:W2:Y:S01]  /*1ed30*/  @P1 LDG.E R0, desc[UR54][R10.64] ;  /* 0x000000360a001981 */ /* 0x0000a2000c1e1900 */
[----:B------:R-:W-:Y:S02]  /*1ed40*/  WARPGROUP.DEPBAR.LE gsb0, 0x0 ;  /* 0x00008000000079c5 */ /* 0x000fe40000010000 */
[----:B------:R-:W-:-:S06]  /*1ed50*/  WARPGROUP.ARRIVE ;  /* 0x00000000000079c5 */ /* 0x000fcc0000000000 */
[----:B------:R-:W-:Y:S01]  /*1ed60*/  QGMMA.64x128x32.F32.E4M3.E4M3 R24, R180, gdesc[UR4], R24, gsb0 ;  /* 0x01e00004b4187df3 */ /* 0x000fe20008000818 */
[----:B------:R-:W-:Y:S02]  /*1ed70*/  R2UR UR6, R14 ;  /* 0x000000000e0672ca */ /* 0x000fe400000e0000 */
[----:B------:R-:W-:Y:S01]  /*1ed80*/  R2UR UR7, R15 ;  /* 0x000000000f0772ca */ /* 0x000fe200000e0000 */
[----:B------:R-:W-:Y:S01]  /*1ed90*/  VIADD R8, R6, 0x300 ;  /* 0x0000030006087836 */ /* 0x000fe20000000000 */
[----:B------:R-:W-:Y:S01]  /*1eda0*/  MOV R9, 0xc0000010 ;  /* 0xc000001000097802 */ /* 0x000fe20000000f00 */
[----:B------:R-:W-:Y:S02]  /*1edb0*/  WARPGROUP.DEPBAR.LE gsb0, 0x0 ;  /* 0x00008000000079c5 */ /* 0x000fe40000010000 */
[----:B------:R-:W-:-:S08]  /*1edc0*/  WARPGROUP.ARRIVE ;  /* 0x00000000000079c5 */ /* 0x000fd00000000000 */
[----:B------:R-:W-:Y:S01]  /*1edd0*/  QGMMA.64x128x32.F32.E4M3.E4M3 R24, R184, gdesc[UR4], R24, gsb0 ;  /* 0x01e00004b8187df3 */ /* 0x000fe20008000818 */
[----:B------:R-:W-:Y:S02]  /*1ede0*/  R2UR UR6, R8 ;  /* 0x00000000080672ca */ /* 0x000fe400000e0000 */
[----:B------:R-:W-:Y:S01]  /*1edf0*/  R2UR UR7, R9 ;  /* 0x00000000090772ca */ /* 0x000fe200000e0000 */
[----:B------:R-:W-:Y:S02]  /*1ee00*/  VIADD R6, R6, 0x400 ;  /* 0x0000040006067836 */ /* 0x000fe40000000000 */
[----:B------:R-:W-:Y:S01]  /*1ee10*/  IMAD.MOV.U32 R7, RZ, RZ, -0x3ffffff0 ;  /* 0xc0000010ff077424 */ /* 0x000fe200078e00ff */
[----:B------:R-:W1:Y:S01]  /*1ee20*/  SHFL.BFLY PT, R2, R3, 0x2, 0x1f ;  /* 0x0c401f0003027f89 */ /* 0x000e6200000e0000 */
[----:B------:R-:W-:Y:S02]  /*1ee30*/  WARPGROUP.DEPBAR.LE gsb0, 0x0 ;  /* 0x00008000000079c5 */ /* 0x000fe40000010000 */
[----:B------:R-:W-:-:S06]  /*1ee40*/  WARPGROUP.ARRIVE ;  /* 0x00000000000079c5 */ /* 0x000fcc0000000000 */
[----:B------:R-:W-:Y:S01]  /*1ee50*/  QGMMA.64x128x32.F32.E4M3.E4M3 R24, R188, gdesc[UR4], R24, gsb0 ;  /* 0x01e00004bc187df3 */ /* 0x000fe20008000818 */
[----:B------:R-:W-:Y:S02]  /*1ee60*/  R2UR UR6, R6 ;  /* 0x00000000060672ca */ /* 0x000fe400000e0000 */
[----:B------:R-:W-:Y:S02]  /*1ee70*/  R2UR UR7, R7 ;  /* 0x00000000070772ca */ /* 0x000fe400000e0000 */
[----:B------:R-:W3:Y:S01]  /*1ee80*/  SHFL.BFLY PT, R7, R4, 0x2, 0x1f ;  /* 0x0c401f0004077f89 */ /* 0x000ee200000e0000 */
[----:B-1----:R-:W-:-:S05]  /*1ee90*/  FADD.FTZ R2, R2, R3 ;  /* 0x0000000302027221 */ /* 0x002fca0000010000 */
[----:B------:R-:W1:Y:S01]  /*1eea0*/  SHFL.BFLY PT, R5, R2, 0x1, 0x1f ;  /* 0x0c201f0002057f89 */ /* 0x000e6200000e0000 */
[----:B---3--:R-:W-:-:S05]  /*1eeb0*/  FADD.FTZ R7, R7, R4 ;  /* 0x0000000407077221 */ /* 0x008fca0000010000 */
[----:B------:R-:W3:Y:S01]  /*1eec0*/  SHFL.BFLY PT, R6, R7, 0x1, 0x1f ;  /* 0x0c201f0007067f89 */ /* 0x000ee200000e0000 */
[----:B-1----:R-:W-:-:S05]  /*1eed0*/  FADD.FTZ R8, R2, R5 ;  /* 0x0000000502087221 */ /* 0x002fca0000010000 */
[C---:B------:R-:W-:Y:S01]  /*1eee0*/  FSETP.NE.FTZ.AND P1, PT, R8.reuse, RZ, PT ;  /* 0x000000ff0800720b */ /* 0x040fe20003f35000 */
[----:B0-----:R-:W-:Y:S01]  /*1eef0*/  FMUL.FTZ R10, R8, 0.00390625 ;  /* 0x3b800000080a7820 */ /* 0x001fe20000410000 */
[----:B------:R-:W-:-:S04]  /*1ef00*/  MOV R3, RZ ;  /* 0x000000ff00037202 */ /* 0x000fc80000000f00 */
[----:B------:R-:W-:Y:S01]  /*1ef10*/  FSETP.NE.FTZ.AND P2, PT, R10, RZ, PT ;  /* 0x000000ff0a00720b */ /* 0x000fe20003f55000 */
[----:B---3--:R-:W-:-:S04]  /*1ef20*/  FADD.FTZ R6, R7, R6 ;  /* 0x0000000607067221 */ /* 0x008fc80000010000 */
        /* <DEDUP_REMOVED lines=10> */
[----:B------:R-:W3:Y:S01]  /*1efd0*/  @P1 MUFU.RCP R7, R6 ;  /* 0x0000000600071308 */ /* 0x000ee20000001000 */
[C---:B------:R-:W-:Y:S01]  /*1efe0*/  @P2 FMUL.FTZ R5, R89.reuse, 0.69314718246459960938 ;  /* 0x3f31721859052820 */ /* 0x040fe20000410000 */
[----:B0-----:R-:W-:Y:S01]  /*1eff0*/  @P2 FMUL.FTZ R2, R2, 0.69314718246459960938 ;  /* 0x3f31721802022820 */ /* 0x001fe20000410000 */
[----:B------:R-:W-:Y:S01]  /*1f000*/  @P3 FMUL.FTZ R12, R89, 0.69314718246459960938 ;  /* 0x3f317218590c3820 */ /* 0x000fe20000410000 */
[----:B------:R-:W-:Y:S01]  /*1f010*/  IMAD.MOV.U32 R90, RZ, RZ, -0x800000 ;  /* 0xff800000ff5a7424 */ /* 0x000fe200078e00ff */
[----:B------:R-:W-:Y:S01]  /*1f020*/  MOV R88, 0xff800000 ;  /* 0xff80000000587802 */ /* 0x000fe20000000f00 */
[----:B------:R-:W-:Y:S01]  /*1f030*/  @P2 FFMA.FTZ R90, R5, R94, R2 ;  /* 0x0000005e055a2223 */ /* 0x000fe20000010002 */
[----:B-1----:R-:W-:Y:S01]  /*1f040*/  @P3 FMUL.FTZ R9, R4, 0.69314718246459960938 ;  /* 0x3f31721804093820 */ /* 0x002fe20000410000 */
[----:B--2---:R-:W-:-:S03]  /*1f050*/  FMUL.FTZ R3, R3, R0 ;  /* 0x0000000003037220 */ /* 0x004fc60000410000 */
[----:B------:R-:W-:Y:S01]  /*1f060*/  @P3 FFMA.FTZ R88, R12, R98, R9 ;  /* 0x000000620c583223 */ /* 0x000fe20000010009 */
[----:B---3--:R-:W-:Y:S01]  /*1f070*/  FMUL.FTZ R2, R7, R0 ;  /* 0x0000000007027220 */ /* 0x008fe20000410000 */
[----:B------:R-:W-:Y:S02]  /*1f080*/  WARPGROUP.DEPBAR.LE gsb0, 0x0 ;  /* 0x00008000000079c5 */ /* 0x000fe40000010000 */
[----:B------:R-:W-:Y:S05]  /*1f090*/  @!P0 BRA `(.L_x_587) ;  /* 0x0000000000048947 */ /* 0x000fea0003800000 */
[----:B------:R-:W-:Y:S01]  /*1f0a0*/  BPT.TRAP 0x1 ;  /* 0x000000040000795c */ /* 0x000fe20000300000 */
.L_x_587:
[----:B------:R-:W-:Y:S01]  /*1f0b0*/  VIADD R0, R13, 0x29860 ;  /* 0x000298600d007836 */ /* 0x000fe20000000000 */
[----:B------:R-:W-:Y:S01]  /*1f0c0*/  IADD3 R148, R148, 0x1, RZ ;  /* 0x0000000194947810 */ /* 0x000fe20007ffe0ff */
[----:B------:R-:W-:Y:S02]  /*1f0d0*/  IMAD.U32 R5, RZ, RZ, UR37 ;  /* 0x00000025ff057e24 */ /* 0x000fe4000f8e00ff */
[-C--:B------:R-:W-:Y:S01]  /*1f0e0*/  FMUL.FTZ R102, R24, R3.reuse ;  /* 0x0000000318667220 */ /* 0x080fe20000410000 */
[-C--:B------:R-:W-:Y:S01]  /*1f0f0*/  FMUL.FTZ R99, R29, R3.reuse ;  /* 0x000000031d637220 */ /* 0x080fe20000410000 */
[----:B------:R-:W-:Y:S01]  /*1f100*/  ISETP.NE.AND P0, PT, R148, 0x2, PT ;  /* 0x000000029400780c */ /* 0x000fe20003f05270 */
[-C--:B------:R-:W-:Y:S01]  /*1f110*/  FMUL.FTZ R98, R32, R3.reuse ;  /* 0x0000000320627220 */ /* 0x080fe20000410000 */
[----:B------:R-:W-:Y:S01]  /*1f120*/  PRMT R0, R5, 0x654, R0 ;  /* 0x0000065405007816 */ /* 0x000fe20000000000 */
        /* <DEDUP_REMOVED lines=11> */
[----:B0-----:R-:W-:Y:S01]  /*1f1e0*/  SEL R0, RZ, 0x1, P0 ;  /* 0x00000001ff007807 */ /* 0x001fe20000000000 */
        /* <DEDUP_REMOVED lines=51> */
[----:B------:R-:W-:Y:S01]  /*1f520*/  FMUL.FTZ R87, R87, R2 ;  /* 0x0000000257577220 */ /* 0x000fe20000410000 */
[----:B------:R-:W-:Y:S01]  /*1f530*/  LOP3.LUT R175, R175, R0, RZ, 0x3c, !PT ;  /* 0x00000000afaf7212 */ /* 0x000fe200078e3cff */
[----:B------:R-:W-:Y:S01]  /*1f540*/  UIADD3 UR43, UR43, 0x1, URZ ;  /* 0x000000012b2b7890 */ /* 0x000fe2000fffe03f */
[----:B------:R-:W-:-:S11]  /*1f550*/  SEL R148, R148, RZ, P0 ;  /* 0x000000ff94947207 */ /* 0x000fd60000000000 */
.L_x_524:
[----:B------:R-:W-:Y:S05]  /*1f560*/  WARPSYNC.ALL ;  /* 0x0000000000007948 */ /* 0x000fea0003800000 */
[----:B------:R-:W0:Y:S08]  /*1f570*/  S2UR UR37, SR_CgaCtaId ;  /* 0x00000000002579c3 */ /* 0x000e300000008800 */
[----:B------:R-:W-:Y:S06]  /*1f580*/  BAR.SYNC.DEFER_BLOCKING 0x5, 0x180 ;  /* 0x0146000000007b1d */ /* 0x000fec0000010000 */
[----:B------:R-:W-:Y:S01]  /*1f590*/  UMOV UR4, 0x400 ;  /* 0x0000040000047882 */ /* 0x000fe20000000000 */
[----:B------:R-:W-:Y:S01]  /*1f5a0*/  BSSY B0, `(.L_x_588) ;  /* 0x0000242000007945 */ /* 0x000fe20003800000 */
[----:B0-----:R-:W-:-:S06]  /*1f5b0*/  ULEA UR4, UR37, UR4, 0x18 ;  /* 0x0000000425047291 */ /* 0x001fcc000f8ec03f */
[----:B------:R-:W-:-:S05]  /*1f5c0*/  IMAD.U32 R18, RZ, RZ, UR4 ;  /* 0x00000004ff127e24 */ /* 0x000fca000f8e00ff */
[----:B------:R0:W1:Y:S01]  /*1f5d0*/  LDS.128 R144, [R18+0x298d0] ;  /* 0x0298d00012907984 */ /* 0x0000620000000c00 */
[----:B------:R-:W-:Y:S06]  /*1f5e0*/  BAR.ARV 0x4, 0x180 ;  /* 0x0106000000007b1d */ /* 0x000fec0000002000 */
[----:B------:R-:W-:Y:S05]  /*1f5f0*/  @P1 BRA `(.L_x_589) ;  /* 0x0000001800741947 */ /* 0x000fea0003800000 */
[----:B------:R-:W2:Y:S01]  /*1f600*/  S2R R54, SR_TID.X ;  /* 0x0000000000367919 */ /* 0x000ea20000002100 */
[----:B------:R-:W-:Y:S01]  /*1f610*/  ULDC.64 UR4, c[0x4][0x40] ;  /* 0x0100100000047ab9 */ /* 0x000fe20000000a00 */
[----:B--2---:R-:W-:-:S05]  /*1f620*/  IMAD.SHL.U32 R0, R54, 0x4, RZ ;  /* 0x0000000436007824 */ /* 0x004fca00078e00ff */
[----:B------:R-:W-:-:S04]  /*1f630*/  LOP3.LUT R0, R0, 0xc, RZ, 0xc0, !PT ;  /* 0x0000000c00007812 */ /* 0x000fc800078ec0ff */
[----:B------:R-:W-:-:S04]  /*1f640*/  IADD3 R2, P0, R0, UR4, RZ ;  /* 0x0000000400027c10 */ /* 0x000fc8000ff1e0ff */
[----:B------:R-:W-:-:S05]  /*1f650*/  IADD3.X R3, RZ, UR5, RZ, P0, !PT ;  /* 0x00000005ff037c10 */ /* 0x000fca00087fe4ff */
[----:B------:R2:W3:Y:S01]  /*1f660*/  LDG.E.CONSTANT R0, desc[UR54][R2.64] ;  /* 0x0000003602007981 */ /* 0x0004e2000c1e9900 */
[----:B------:R-:W-:Y:S01]  /*1f670*/  F2FP.BF16.F32.PACK_AB R68, R61, R68 ;  /* 0x000000443d44723e */ /* 0x000fe200000010ff */
[----:B------:R-:W-:Y:S01]  /*1f680*/  UMOV UR4, 0xffffffff ;  /* 0xffffffff00047882 */ /* 0x000fe20000000000 */
[----:B------:R-:W-:Y:S01]  /*1f690*/  F2FP.BF16.F32.PACK_AB R50, R53, R60 ;  /* 0x0000003c3532723e */ /* 0x000fe200000010ff */
[----:B------:R-:W4:Y:S01]  /*1f6a0*/  S2R R63, SR_SWINHI ;  /* 0x00000000003f7919 */ /* 0x000f220000002f00 */
[----:B------:R-:W-:Y:S02]  /*1f6b0*/  F2FP.BF16.F32.PACK_AB R46, R43, R46 ;  /* 0x0000002e2b2e723e */ /* 0x000fe400000010ff */
[----:B------:R-:W-:Y:S02]  /*1f6c0*/  F2FP.BF16.F32.PACK_AB R43, R4, R5 ;  /* 0x00000005042b723e */ /* 0x000fe400000010ff */
[----:B------:R-:W-:Y:S02]  /*1f6d0*/  F2FP.BF16.F32.PACK_AB R37, R36, R37 ;  /* 0x000000252425723e */ /* 0x000fe400000010ff */
[----:B------:R-:W-:-:S02]  /*1f6e0*/  F2FP.BF16.F32.PACK_AB R77, R9, R10 ;  /* 0x0000000a094d723e */ /* 0x000fc400000010ff */
[----:B------:R-:W-:Y:S02]  /*1f6f0*/  F2FP.BF16.F32.PACK_AB R36, R7, R8 ;  /* 0x000000080724723e */ /* 0x000fe400000010ff */
[----:B------:R-:W-:Y:S02]  /*1f700*/  F2FP.BF16.F32.PACK_AB R59, R39, R42 ;  /* 0x0000002a273b723e */ /* 0x000fe400000010ff */
        /* <DEDUP_REMOVED lines=10> */
[----:B------:R-:W-:Y:S02]  /*1f7b0*/  MOV R60, R18 ;  /* 0x00000012003c7202 */ /* 0x000fe40000000f00 */
[----:B----4-:R-:W-:Y:S02]  /*1f7c0*/  MOV R61, R63 ;  /* 0x0000003f003d7202 */ /* 0x010fe40000000f00 */
[----:B--2---:R-:W-:Y:S02]  /*1f7d0*/  LOP3.LUT P0, R2, R54, 0x3, RZ, 0xc0, !PT ;  /* 0x0000000336027812 */ /* 0x004fe4000780c0ff */
[----:B------:R-:W-:Y:S01]  /*1f7e0*/  F2FP.BF16.F32.PACK_AB R101, R101, R102 ;  /* 0x000000666565723e */ /* 0x000fe200000010ff */
[----:B------:R-:W-:Y:S01]  /*1f7f0*/  IMAD.WIDE R4, R234, 0x2, R60 ;  /* 0x00000002ea047825 */ /* 0x000fe200078e023c */
[----:B------:R-:W-:Y:S02]  /*1f800*/  F2FP.BF16.F32.PACK_AB R100, R99, R100 ;  /* 0x000000646364723e */ /* 0x000fe400000010ff */
[----:B------:R-:W-:-:S02]  /*1f810*/  ISETP.EQ.OR P0, PT, R2, 0x3, !P0 ;  /* 0x000000030200780c */ /* 0x000fc40004702670 */
[C---:B------:R-:W-:Y:S02]  /*1f820*/  IADD3 R9, P1, R4.reuse, 0x4040, RZ ;  /* 0x0000404004097810 */ /* 0x040fe40007f3e0ff */
[C---:B------:R-:W-:Y:S02]  /*1f830*/  IADD3 R7, P5, R4.reuse, 0x4060, RZ ;  /* 0x0000406004077810 */ /* 0x040fe40007fbe0ff */
[----:B------:R-:W-:Y:S02]  /*1f840*/  LOP3.LUT R8, R9, 0x380, RZ, 0xc0, !PT ;  /* 0x0000038009087812 */ /* 0x000fe400078ec0ff */
[----:B------:R-:W-:Y:S02]  /*1f850*/  LOP3.LUT R6, R7, 0x380, RZ, 0xc0, !PT ;  /* 0x0000038007067812 */ /* 0x000fe400078ec0ff */
[----:B------:R-:W-:Y:S02]  /*1f860*/  IADD3 R15, P3, R4, 0x4000, RZ ;  /* 0x00004000040f7810 */ /* 0x000fe40007f7e0ff */
[----:B------:R-:W-:-:S02]  /*1f870*/  SHF.R.U64 R8, R8, 0x3, RZ ;  /* 0x0000000308087819 */ /* 0x000fc400000012ff */
[----:B------:R-:W-:Y:S02]  /*1f880*/  SHF.R.U64 R6, R6, 0x3, RZ ;  /* 0x0000000306067819 */ /* 0x000fe400000012ff */
[----:B------:R-:W-:Y:S02]  /*1f890*/  LOP3.LUT R14, R15, 0x380, RZ, 0xc0, !PT ;  /* 0x000003800f0e7812 */ /* 0x000fe400078ec0ff */
[----:B------:R-:W-:Y:S01]  /*1f8a0*/  LOP3.LUT R8, R8, R9, RZ, 0x3c, !PT ;  /* 0x0000000908087212 */ /* 0x000fe200078e3cff */
[--C-:B------:R-:W-:Y:S01]  /*1f8b0*/  IMAD.X R9, RZ, RZ, R5.reuse, P1 ;  /* 0x000000ffff097224 */ /* 0x100fe200008e0605 */
[----:B------:R-:W-:Y:S01]  /*1f8c0*/  LOP3.LUT R6, R6, R7, RZ, 0x3c, !PT ;  /* 0x0000000706067212 */ /* 0x000fe200078e3cff */
[----:B------:R-:W-:Y:S01]  /*1f8d0*/  IMAD.X R7, RZ, RZ, R5, P5 ;  /* 0x000000ffff077224 */ /* 0x000fe200028e0605 */
[----:B------:R-:W-:Y:S02]  /*1f8e0*/  SHF.R.U64 R14, R14, 0x3, RZ ;  /* 0x000000030e0e7819 */ /* 0x000fe400000012ff */
[----:B------:R-:W-:-:S02]  /*1f8f0*/  IADD3 R21, P4, R4, 0x60, RZ ;  /* 0x0000006004157810 */ /* 0x000fc40007f9e0ff */
[C---:B------:R-:W-:Y:S02]  /*1f900*/  IADD3 R27, P1, R4.reuse, 0x20, RZ ;  /* 0x00000020041b7810 */ /* 0x040fe40007f3e0ff */
[C---:B------:R-:W-:Y:S02]  /*1f910*/  IADD3 R11, P2, R4.reuse, 0x4020, RZ ;  /* 0x00004020040b7810 */ /* 0x040fe40007f5e0ff */
[----:B------:R-:W-:Y:S02]  /*1f920*/  IADD3 R25, P5, R4, 0x40, RZ ;  /* 0x0000004004197810 */ /* 0x000fe40007fbe0ff */
[----:B------:R-:W-:Y:S02]  /*1f930*/  LOP3.LUT R14, R14, R15, RZ, 0x3c, !PT ;  /* 0x0000000f0e0e7212 */ /* 0x000fe400078e3cff */
[----:B------:R-:W-:Y:S02]  /*1f940*/  LOP3.LUT R20, R21, 0x380, RZ, 0xc0, !PT ;  /* 0x0000038015147812 */ /* 0x000fe400078ec0ff */
[----:B------:R-:W-:-:S02]  /*1f950*/  LOP3.LUT R26, R27, 0x380, RZ, 0xc0, !PT ;  /* 0x000003801b1a7812 */ /* 0x000fc400078ec0ff */
[----:B------:R-:W-:Y:S02]  /*1f960*/  LOP3.LUT R15, R4, 0x380, RZ, 0xc0, !PT ;  /* 0x00000380040f7812 */ /* 0x000fe400078ec0ff */
[----:B------:R-:W-:Y:S02]  /*1f970*/  LOP3.LUT R10, R11, 0x380, RZ, 0xc0, !PT ;  /* 0x000003800b0a7812 */ /* 0x000fe400078ec0ff */
[----:B------:R-:W-:Y:S02]  /*1f980*/  LOP3.LUT R24, R25, 0x380, RZ, 0xc0, !PT ;  /* 0x0000038019187812 */ /* 0x000fe400078ec0ff */
[----:B------:R-:W-:Y:S02]  /*1f990*/  SHF.R.U64 R20, R20, 0x3, RZ ;  /* 0x0000000314147819 */ /* 0x000fe400000012ff */
        /* <DEDUP_REMOVED lines=9> */
[----:B------:R-:W-:Y:S01]  /*1fa30*/  IMAD.X R15, RZ, RZ, R5, P3 ;  /* 0x000000ffff0f7224 */ /* 0x000fe200018e0605 */
[----:B------:R-:W-:-:S02]  /*1fa40*/  LOP3.LUT R10, R10, R11, RZ, 0x3c, !PT ;  /* 0x0000000b0a0a7212 */ /* 0x000fc400078e3cff */
[----:B------:R-:W-:Y:S02]  /*1fa50*/  LOP3.LUT R24, R24, R25, RZ, 0x3c, !PT ;  /* 0x0000001918187212 */ /* 0x000fe400078e3cff */
[-C--:B------:R-:W-:Y:S02]  /*1fa60*/  IADD3.X R11, RZ, R5.reuse, RZ, P2, !PT ;  /* 0x00000005ff0b7210 */ /* 0x080fe400017fe4ff */
[----:B------:R-:W-:Y:S02]  /*1fa70*/  IADD3.X R25, RZ, R5, RZ, P5, !PT ;  /* 0x00000005ff197210 */ /* 0x000fe40002ffe4ff */
        /* <DEDUP_REMOVED lines=12> */
[----:B------:R-:W-:Y:S02]  /*1fb40*/  SEL R13, R101, R100, P0 ;  /* 0x00000064650d7207 */ /* 0x000fe40000000000 */
[----:B------:R-:W-:Y:S02]  /*1fb50*/  SEL R3, R100, R101, P0 ;  /* 0x0000006564037207 */ /* 0x000fe40000000000 */
[----:B------:R-:W-:-:S02]  /*1fb60*/  MOV R79, R4 ;  /* 0x00000004004f7202 */ /* 0x000fc40000000f00 */
[----:B------:R-:W-:Y:S02]  /*1fb70*/  MOV R64, R6 ;  /* 0x0000000600407202 */ /* 0x000fe40000000f00 */
[----:B------:R-:W-:Y:S02]  /*1fb80*/  MOV R66, R8 ;  /* 0x0000000800427202 */ /* 0x000fe40000000f00 */
[----:B------:R-:W-:Y:S02]  /*1fb90*/  MOV R70, R10 ;  /* 0x0000000a00467202 */ /* 0x000fe40000000f00 */
[----:B------:R-:W-:Y:S02]  /*1fba0*/  MOV R72, R14 ;  /* 0x0000000e00487202 */ /* 0x000fe40000000f00 */
[----:B------:R-:W-:Y:S02]  /*1fbb0*/  MOV R74, R20 ;  /* 0x00000014004a7202 */ /* 0x000fe40000000f00 */
[----:B------:R-:W-:-:S02]  /*1fbc0*/  MOV R76, R24 ;  /* 0x00000018004c7202 */ /* 0x000fc40000000f00 */
[----:B------:R-:W-:Y:S02]  /*1fbd0*/  MOV R78, R26 ;  /* 0x0000001a004e7202 */ /* 0x000fe40000000f00 */
[----:B---3--:R-:W-:Y:S01]  /*1fbe0*/  LOP3.LUT R2, R0, 0x2, RZ, 0x3c, !PT ;  /* 0x0000000200027812 */ /* 0x008fe200078e3cff */
[----:B------:R-:W-:Y:S06]  /*1fbf0*/  BRA.DIV UR4, `(.L_x_590) ;  /* 0x0000008a04ac7947 */ /* 0x000fec000b800000 */
[----:B------:R-:W-:Y:S01]  /*1fc00*/  SEL R25, R48, R45, P0 ;  /* 0x0000002d30197207 */ /* 0x000fe20000000000 */
[----:B------:R-:W-:Y:S01]  /*1fc10*/  SHFL.IDX PT, R6, R13, R0, 0x1c1f ;  /* 0x001c1f000d067589 */ /* 0x000fe200000e0000 */
[----:B------:R-:W-:Y:S02]  /*1fc20*/  SEL R27, R45, R48, P0 ;  /* 0x000000302d1b7207 */ /* 0x000fe40000000000 */
[----:B------:R-:W-:Y:S01]  /*1fc30*/  SEL R33, R32, R35, P0 ;  /* 0x0000002320217207 */ /* 0x000fe20000000000 */
[----:B------:R-:W-:Y:S01]  /*1fc40*/  SHFL.IDX PT, R3, R3, R2, 0x1c1f ;  /* 0x001c1f0203037589 */ /* 0x000fe200000e0000 */
[----:B------:R-:W-:Y:S02]  /*1fc50*/  SEL R7, R96, R97, P0 ;  /* 0x0000006160077207 */ /* 0x000fe40000000000 */
[----:B------:R-:W-:Y:S01]  /*1fc60*/  SEL R29, R40, R37, P0 ;  /* 0x00000025281d7207 */ /* 0x000fe20000000000 */
[----:B------:R-:W-:Y:S01]  /*1fc70*/  SHFL.IDX PT, R27, R27, R2, 0x1c1f ;  /* 0x001c1f021b1b7589 */ /* 0x000fe200000e0000 */
[----:B------:R-:W-:-:S02]  /*1fc80*/  SEL R31, R37, R40, P0 ;  /* 0x00000028251f7207 */ /* 0x000fc40000000000 */
        /* <DEDUP_REMOVED lines=10> */
[----:B------:R-:W2:Y:S01]  /*1fd30*/  SHFL.IDX PT, R10, R5, R0, 0x1c1f ;  /* 0x001c1f00050a7589 */ /* 0x000ea200000e0000 */
[----:B------:R-:W-:Y:S02]  /*1fd40*/  SEL R65, R67, R38, P0 ;  /* 0x0000002643417207 */ /* 0x000fe40000000000 */
[----:B------:R-:W-:Y:S01]  /*1fd50*/  SEL R9, R93, R92, P0 ;  /* 0x0000005c5d097207 */ /* 0x000fe20000000000 */
[----:B------:R-:W3:Y:S01]  /*1fd60*/  SHFL.IDX PT, R38, R33, R0, 0x1c1f ;  /* 0x001c1f0021267589 */ /* 0x000ee200000e0000 */
[----:B------:R-:W-:Y:S02]  /*1fd70*/  SEL R39, R28, R39, P0 ;  /* 0x000000271c277207 */ /* 0x000fe40000000000 */
[----:B------:R-:W-:Y:S01]  /*1fd80*/  SEL R41, R43, R36, P0 ;  /* 0x000000242b297207 */ /* 0x000fe20000000000 */
[----:B------:R-:W-:Y:S01]  /*1fd90*/  SHFL.IDX PT, R26, R9, R0, 0x1c1f ;  /* 0x001c1f00091a7589 */ /* 0x000fe200000e0000 */
[----:B------:R-:W-:-:S02]  /*1fda0*/  SEL R49, R51, R50, P0 ;  /* 0x0000003233317207 */ /* 0x000fc40000000000 */
[----:B------:R-:W-:Y:S01]  /*1fdb0*/  SEL R53, R55, R52, P0 ;  /* 0x0000003437357207 */ /* 0x000fe20000000000 */
[----:B------:R-:W4:Y:S01]  /*1fdc0*/  SHFL.IDX PT, R21, R21, R2, 0x1c1f ;  /* 0x001c1f0215157589 */ /* 0x000f2200000e0000 */
[----:B------:R-:W-:Y:S02]  /*1fdd0*/  SEL R57, R46, R59, P0 ;  /* 0x0000003b2e397207 */ /* 0x000fe40000000000 */
[----:B------:R-:W-:Y:S01]  /*1fde0*/  SEL R67, R30, R69, P0 ;  /* 0x000000451e437207 */ /* 0x000fe20000000000 */
[----:B------:R-:W-:Y:S01]  /*1fdf0*/  SHFL.IDX PT, R37, R37, R0, 0x1c1f ;  /* 0x001c1f0025257589 */ /* 0x000fe200000e0000 */
[----:B------:R-:W-:Y:S02]  /*1fe00*/  SEL R71, R73, R34, P0 ;  /* 0x0000002249477207 */ /* 0x000fe40000000000 */
[----:B------:R-:W-:Y:S01]  /*1fe10*/  SEL R43, R36, R43, P0 ;  /* 0x0000002b242b7207 */ /* 0x000fe20000000000 */
[----:B------:R-:W0:Y:S01]  /*1fe20*/  SHFL.IDX PT, R20, R39, R2, 0x1c1f ;  /* 0x001c1f0227147589 */ /* 0x000e2200000e0000 */
[----:B------:R-:W-:-:S02]  /*1fe30*/  SEL R51, R50, R51, P0 ;  /* 0x0000003332337207 */ /* 0x000fc40000000000 */
[----:B------:R-:W-:Y:S01]  /*1fe40*/  SEL R55, R52, R55, P0 ;  /* 0x0000003734377207 */ /* 0x000fe20000000000 */
[----:B------:R-:W-:Y:S01]  /*1fe50*/  SHFL.IDX PT, R41, R41, R0, 0x1c1f ;  /* 0x001c1f0029297589 */ /* 0x000fe200000e0000 */
[----:B------:R-:W-:Y:S02]  /*1fe60*/  SEL R59, R59, R46, P0 ;  /* 0x0000002e3b3b7207 */ /* 0x000fe40000000000 */
[----:B------:R-:W-:Y:S01]  /*1fe70*/  SEL R69, R69, R30, P0 ;  /* 0x0000001e45457207 */ /* 0x000fe20000000000 */
[----:B------:R-:W1:Y:S01]  /*1fe80*/  SHFL.IDX PT, R40, R43, R2, 0x1c1f ;  /* 0x001c1f022b287589 */ /* 0x000e6200000e0000 */
[----:B------:R-:W-:Y:S02]  /*1fe90*/  SEL R73, R34, R73, P0 ;  /* 0x0000004922497207 */ /* 0x000fe40000000000 */
[----:B------:R-:W-:Y:S01]  /*1fea0*/  SEL R75, R77, R42, P0 ;  /* 0x0000002a4d4b7207 */ /* 0x000fe20000000000 */
[----:B------:R-:W1:Y:S01]  /*1feb0*/  SHFL.IDX PT, R30, R25, R0, 0x1c1f ;  /* 0x001c1f00191e7589 */ /* 0x000e6200000e0000 */
[----:B------:R-:W-:-:S02]  /*1fec0*/  SEL R77, R42, R77, P0 ;  /* 0x0000004d2a4d7207 */ /* 0x000fc40000000000 */
[----:B--2---:R-:W-:Y:S01]  /*1fed0*/  SEL R8, R10, R7, P0 ;  /* 0x000000070a087207 */ /* 0x004fe20000000000 */
[----:B------:R-:W2:Y:S01]  /*1fee0*/  SHFL.IDX PT, R34, R29, R0, 0x1c1f ;  /* 0x001c1f001d227589 */ /* 0x000ea200000e0000 */
[----:B---3--:R-:W-:Y:S02]  /*1fef0*/  SEL R36, R38, R35, P0 ;  /* 0x0000002326247207 */ /* 0x008fe40000000000 */
[----:B------:R-:W-:Y:S01]  /*1ff00*/  SEL R4, R6, R3, P0 ;  /* 0x0000000306047207 */ /* 0x000fe20000000000 */
[----:B------:R-:W-:Y:S01]  /*1ff10*/  SHFL.IDX PT, R45, R45, R0, 0x1c1f ;  /* 0x001c1f002d2d7589 */ /* 0x000fe200000e0000 */
[----:B------:R-:W-:Y:S02]  /*1ff20*/  SEL R10, R7, R10, P0 ;  /* 0x0000000a070a7207 */ /* 0x000fe40000000000 */
[----:B----4-:R-:W-:Y:S01]  /*1ff30*/  SEL R24, R26, R21, P0 ;  /* 0x000000151a187207 */ /* 0x010fe20000000000 */
[----:B------:R-:W-:Y:S01]  /*1ff40*/  SHFL.IDX PT, R49, R49, R0, 0x1c1f ;  /* 0x001c1f0031317589 */ /* 0x000fe200000e0000 */
[----:B------:R-:W-:-:S02]  /*1ff50*/  SEL R38, R35, R38, P0 ;  /* 0x0000002623267207 */ /* 0x000fc40000000000 */
[----:B0-----:R-:W-:Y:S01]  /*1ff60*/  SEL R12, R37, R20, P0 ;  /* 0x00000014250c7207 */ /* 0x001fe20000000000 */
[----:B------:R-:W-:Y:S01]  /*1ff70*/  SHFL.IDX PT, R53, R53, R0, 0x1c1f ;  /* 0x001c1f0035357589 */ /* 0x000fe200000e0000 */
[----:B------:R-:W-:Y:S01]  /*1ff80*/  SEL R14, R20, R37, P0 ;  /* 0x00000025140e7207 */ /* 0x000fe20000000000 */
[----:B------:R-:W-:Y:S01]  /*1ff90*/  IMAD.MOV.U32 R20, RZ, RZ, RZ ;  /* 0x000000ffff147224 */ /* 0x000fe200078e00ff */
[----:B------:R-:W-:Y:S01]  /*1ffa0*/  SEL R6, R3, R6, P0 ;  /* 0x0000000603067207 */ /* 0x000fe20000000000 */
[----:B------:R-:W-:Y:S01]  /*1ffb0*/  SHFL.IDX PT, R57, R57, R0, 0x1c1f ;  /* 0x001c1f0039397589 */ /* 0x000fe200000e0000 */
[----:B------:R-:W-:Y:S02]  /*1ffc0*/  SEL R26, R21, R26, P0 ;  /* 0x0000001a151a7207 */ /* 0x000fe40000000000 */
[----:B-1----:R-:W-:Y:S01]  /*1ffd0*/  SEL R44, R41, R40, P0 ;  /* 0x00000028292c7207 */ /* 0x002fe20000000000 */
[----:B------:R-:W-:Y:S01]  /*1ffe0*/  SHFL.IDX PT, R63, R63, R0, 0x1c1f ;  /* 0x001c1f003f3f7589 */ /* 0x000fe200000e0000 */
[----:B------:R-:W-:-:S02]  /*1fff0*/  SEL R28, R30, R27, P0 ;  /* 0x0000001b1e1c7207 */ /* 0x000fc40000000000 */
[----:B------:R-:W-:Y:S01]  /*20000*/  SEL R30, R27, R30, P0 ;  /* 0x0000001e1b1e7207 */ /* 0x000fe20000000000 */
[----:B------:R-:W-:Y:S01]  /*20010*/  SHFL.IDX PT, R67, R67, R0, 0x1c1f ;  /* 0x001c1f0043437589 */ /* 0x000fe200000e0000 */
[----:B--2---:R-:W-:Y:S02]  /*20020*/  SEL R32, R34, R31, P0 ;  /* 0x0000001f22207207 */ /* 0x004fe40000000000 */
[----:B------:R-:W-:Y:S01]  /*20030*/  SEL R34, R31, R34, P0 ;  /* 0x000000221f227207 */ /* 0x000fe20000000000 */
[----:B------:R-:W-:Y:S01]  /*20040*/  SHFL.IDX PT, R71, R71, R0, 0x1c1f ;  /* 0x001c1f0047477589 */ /* 0x000fe200000e0000 */
[----:B------:R-:W-:-:S03]  /*20050*/  SEL R46, R40, R41, P0 ;  /* 0x00000029282e7207 */ /* 0x000fc60000000000 */
[----:B------:R-:W0:Y:S04]  /*20060*/  SHFL.IDX PT, R42, R47, R2, 0x1c1f ;  /* 0x001c1f022f2a7589 */ /* 0x000e2800000e0000 */
[----:B------:R-:W1:Y:S04]  /*20070*/  SHFL.IDX PT, R48, R51, R2, 0x1c1f ;  /* 0x001c1f0233307589 */ /* 0x000e6800000e0000 */
[----:B------:R-:W2:Y:S04]  /*20080*/  SHFL.IDX PT, R50, R55, R2, 0x1c1f ;  /* 0x001c1f0237327589 */ /* 0x000ea800000e0000 */
[----:B------:R-:W3:Y:S04]  /*20090*/  SHFL.IDX PT, R52, R59, R2, 0x1c1f ;  /* 0x001c1f023b347589 */ /* 0x000ee800000e0000 */
[----:B------:R-:W4:Y:S04]  /*200a0*/  SHFL.IDX PT, R54, R65, R2, 0x1c1f ;  /* 0x001c1f0241367589 */ /* 0x000f2800000e0000 */
[----:B------:R-:W4:Y:S04]  /*200b0*/  SHFL.IDX PT, R56, R69, R2, 0x1c1f ;  /* 0x001c1f0245387589 */ /* 0x000f2800000e0000 */
[----:B------:R-:W4:Y:S01]  /*200c0*/  SHFL.IDX PT, R58, R73, R2, 0x1c1f ;  /* 0x001c1f02493a7589 */ /* 0x000f2200000e0000 */
[----:B0-----:R-:W-:-:S02]  /*200d0*/  SEL R5, R45, R42, P0 ;  /* 0x0000002a2d057207 */ /* 0x001fc40000000000 */
[----:B------:R-:W-:Y:S01]  /*200e0*/  SEL R7, R42, R45, P0 ;  /* 0x0000002d2a077207 */ /* 0x000fe20000000000 */
[----:B------:R0:W0:Y:S01]  /*200f0*/  SHFL.IDX PT, R75, R75, R0, 0x1c1f ;  /* 0x001c1f004b4b7589 */ /* 0x00002200000e0000 */
[----:B-1----:R-:W-:Y:S02]  /*20100*/  SEL R9, R49, R48, P0 ;  /* 0x0000003031097207 */ /* 0x002fe40000000000 */
[----:B------:R-:W-:Y:S01]  /*20110*/  SEL R11, R48, R49, P0 ;  /* 0x00000031300b7207 */ /* 0x000fe20000000000 */
[----:B------:R1:W0:Y:S01]  /*20120*/  SHFL.IDX PT, R62, R77, R2, 0x1c1f ;  /* 0x001c1f024d3e7589 */ /* 0x00022200000e0000 */
[----:B--2---:R-:W-:Y:S02]  /*20130*/  SEL R25, R53, R50, P0 ;  /* 0x0000003235197207 */ /* 0x004fe40000000000 */
[----:B------:R-:W-:Y:S02]  /*20140*/  SEL R27, R50, R53, P0 ;  /* 0x00000035321b7207 */ /* 0x000fe40000000000 */
[----:B---3--:R-:W-:-:S02]  /*20150*/  SEL R29, R57, R52, P0 ;  /* 0x00000034391d7207 */ /* 0x008fc40000000000 */
[----:B------:R-:W-:Y:S02]  /*20160*/  SEL R31, R52, R57, P0 ;  /* 0x00000039341f7207 */ /* 0x000fe40000000000 */
[----:B----4-:R-:W-:Y:S02]  /*20170*/  SEL R33, R63, R54, P0 ;  /* 0x000000363f217207 */ /* 0x010fe40000000000 */
[----:B------:R-:W-:Y:S02]  /*20180*/  SEL R35, R54, R63, P0 ;  /* 0x0000003f36237207 */ /* 0x000fe40000000000 */
[----:B------:R-:W-:Y:S02]  /*20190*/  SEL R37, R67, R56, P0 ;  /* 0x0000003843257207 */ /* 0x000fe40000000000 */
[----:B------:R-:W-:Y:S02]  /*201a0*/  SEL R39, R56, R67, P0 ;  /* 0x0000004338277207 */ /* 0x000fe40000000000 */
[----:B------:R-:W-:-:S02]  /*201b0*/  SEL R13, R71, R58, P0 ;  /* 0x0000003a470d7207 */ /* 0x000fc40000000000 */
[----:B-1----:R-:W-:-:S07]  /*201c0*/  SEL R15, R58, R71, P0 ;  /* 0x000000473a0f7207 */ /* 0x002fce0000000000 */
.L_x_801:
[----:B------:R-:W-:Y:S05]  /*201d0*/  WARPSYNC.ALL ;  /* 0x0000000000007948 */ /* 0x000fea0003800000 */
[----:B------:R-:W-:Y:S01]  /*201e0*/  BAR.SYNC.DEFER_BLOCKING 0x1, 0x100 ;  /* 0x0044000000007b1d */ /* 0x000fe20000010000 */
[----:B0-----:R-:W-:Y:S02]  /*201f0*/  SEL R45, R75, R62, P0 ;  /* 0x0000003e4b2d7207 */ /* 0x001fe40000000000 */
[----:B------:R-:W-:-:S03]  /*20200*/  SEL R47, R62, R75, P0 ;  /* 0x0000004b3e2f7207 */ /* 0x000fc60000000000 */
[----:B------:R-:W-:Y:S02]  /*20210*/  ULDC.64 UR4, c[0x0][0xbd8] ;  /* 0x0002f60000047ab9 */ /* 0x000fe40000000a00 */
[----:B------:R-:W-:Y:S02]  /*20220*/  ISETP.NE.U32.AND P2, PT, RZ, UR4, PT ;  /* 0x00000004ff007c0c */ /* 0x000fe4000bf45070 */
[----:B------:R-:W-:Y:S02]  /*20230*/  IADD3 R2, P1, R208, UR4, RZ ;  /* 0x00000004d0027c10 */ /* 0x000fe4000ff3e0ff */
[----:B------:R-:W-:Y:S02]  /*20240*/  ISETP.NE.AND.EX P2, PT, RZ, UR5, PT, P2 ;  /* 0x00000005ff007c0c */ /* 0x000fe4000bf45320 */
[----:B------:R-:W-:Y:S01]  /*20250*/  IADD3.X R3, R209, UR5, RZ, P1, !PT ;  /* 0x00000005d1037c10 */ /* 0x000fe20008ffe4ff */
[----:B------:R-:W-:Y:S02]  /*20260*/  ULDC.64 UR4, c[0x0][0xbe0] ;  /* 0x0002f80000047ab9 */ /* 0x000fe40000000a00 */
[----:B------:R-:W-:Y:S01]  /*20270*/  ISETP.NE.U32.AND P0, PT, RZ, UR4, PT ;  /* 0x00000004ff007c0c */ /* 0x000fe2000bf05070 */
[----:B------:R0:W-:Y:S04]  /*20280*/  STSM.16.M88.4 [R79], R4 ;  /* 0x000000044f007844 */ /* 0x0001e80000000200 */
[----:B------:R1:W-:Y:S04]  /*20290*/  STSM.16.M88.4 [R78], R8 ;  /* 0x000000084e007844 */ /* 0x0003e80000000200 */
[----:B------:R1:W-:Y:S04]  /*202a0*/  STSM.16.M88.4 [R76], R24 ;  /* 0x000000184c007844 */ /* 0x0003e80000000200 */
[----:B------:R1:W-:Y:S04]  /*202b0*/  STSM.16.M88.4 [R74], R28 ;  /* 0x0000001c4a007844 */ /* 0x0003e80000000200 */
[----:B------:R1:W-:Y:S04]  /*202c0*/  STSM.16.M88.4 [R72], R32 ;  /* 0x0000002048007844 */ /* 0x0003e80000000200 */
[----:B------:R1:W-:Y:S04]  /*202d0*/  STSM.16.M88.4 [R70], R36 ;  /* 0x0000002446007844 */ /* 0x0003e80000000200 */
[----:B------:R1:W-:Y:S01]  /*202e0*/  STSM.16.M88.4 [R66], R12 ;  /* 0x0000000c42007844 */ /* 0x0003e20000000200 */
[----:B------:R-:W-:-:S03]  /*202f0*/  ISETP.NE.AND.EX P0, PT, RZ, UR5, PT, P0 ;  /* 0x00000005ff007c0c */ /* 0x000fc6000bf05300 */
[----:B------:R1:W-:Y:S01]  /*20300*/  STSM.16.M88.4 [R64], R44 ;  /* 0x0000002c40007844 */ /* 0x0003e20000000200 */
[----:B------:R-:W-:Y:S09]  /*20310*/  BAR.SYNC.DEFER_BLOCKING 0x1, 0x100 ;  /* 0x0044000000007b1d */ /* 0x000ff20000010000 */
[----:B------:R-:W-:Y:S01]  /*20320*/  @P0 IADD3 R208, P1, R208, UR4, RZ ;  /* 0x00000004d0d00c10 */ /* 0x000fe2000ff3e0ff */
[----:B------:R-:W-:-:S02]  /*20330*/  ULDC UR4, c[0x0][0xa88] ;  /* 0x0002a20000047ab9 */ /* 0x000fc40000000800 */
[----:B------:R-:W-:Y:S01]  /*20340*/  IMAD.U32 R49, RZ, RZ, UR4 ;  /* 0x00000004ff317e24 */ /* 0x000fe2000f8e00ff */
[----:B------:R-:W-:Y:S01]  /*20350*/  @P0 IADD3.X R209, R209, UR5, RZ, P1, !PT ;  /* 0x00000005d1d10c10 */ /* 0x000fe20008ffe4ff */
[----:B------:R1:W5:Y:S01]  /*20360*/  @P2 LDG.E R20, desc[UR54][R2.64] ;  /* 0x0000003602142981 */ /* 0x000362000c1e1900 */
[----:B0-----:R-:W-:-:S03]  /*20370*/  LEA R5, R200, R199, 0x6 ;  /* 0x000000c7c8057211 */ /* 0x001fc600078e30ff */
[----:B------:R1:W5:Y:S02]  /*20380*/  @P0 LDG.E R49, desc[UR54][R208.64] ;  /* 0x00000036d0310981 */ /* 0x000364000c1e1900 */
[----:B------:R-:W-:Y:S01]  /*20390*/  IMAD.WIDE R60, R5, 0x2, R60 ;  /* 0x00000002053c7825 */ /* 0x000fe200078e023c */
[----:B------:R-:W-:Y:S06]  /*203a0*/  @P0 BRA `(.L_x_591) ;  /* 0x0000000000100947 */ /* 0x000fec0003800000 */
[----:B------:R-:W-:Y:S05]  /*203b0*/  @!P2 BRA `(.L_x_591) ;  /* 0x00000000000ca947 */ /* 0x000fea0003800000 */
[----:B------:R-:W2:Y:S04]  /*203c0*/  LDG.E R0, desc[UR54][R2.64] ;  /* 0x0000003602007981 */ /* 0x000ea8000c1e1900 */
[----:B-----5:R-:W2:Y:S02]  /*203d0*/  LDG.E R49, desc[UR54][R2.64+0x4] ;  /* 0x0000043602317981 */ /* 0x020ea4000c1e1900 */
[----:B--2---:R-:W-:-:S07]  /*203e0*/  IMAD.IADD R49, R49, 0x1, -R0 ;  /* 0x0000000131317824 */ /* 0x004fce00078e0a00 */
.L_x_591:
[----:B-1----:R-:W-:Y:S01]  /*203f0*/  SHF.R.S32.HI R46, RZ, 0x1f, R207 ;  /* 0x0000001fff2e7819 */ /* 0x002fe200000114cf */
[----:B------:R-:W-:Y:S01]  /*20400*/  ULDC.64 UR4, c[0x0][0xb70] ;  /* 0x0002dc0000047ab9 */ /* 0x000fe20000000a00 */
[----:B-----5:R-:W-:Y:S01]  /*20410*/  SHF.R.S32.HI R21, RZ, 0x1f, R20 ;  /* 0x0000001fff157819 */ /* 0x020fe20000011414 */
[----:B------:R-:W-:Y:S01]  /*20420*/  IMAD R6, R212, 0x80, R224 ;  /* 0x00000080d4067824 */ /* 0x000fe200078e02e0 */
[----:B------:R-:W-:Y:S01]  /*20430*/  SEL R210, R210, RZ, !P2 ;  /* 0x000000ffd2d27207 */ /* 0x000fe20005000000 */
[----:B------:R-:W-:Y:S01]  /*20440*/  IMAD R0, R46, UR4, RZ ;  /* 0x000000042e007c24 */ /* 0x000fe2000f8e02ff */
[----:B------:R-:W-:Y:S01]  /*20450*/  SEL R51, R206, RZ, !P2 ;  /* 0x000000ffce337207 */ /* 0x000fe20005000000 */
[C---:B------:R-:W-:Y:S01]  /*20460*/  IMAD.WIDE.U32 R2, R207.reuse, UR4, R20 ;  /* 0x00000004cf027c25 */ /* 0x040fe2000f8e0014 */
[C---:B------:R-:W-:Y:S02]  /*20470*/  IADD3 R9, P0, R60.reuse, 0x1000, RZ ;  /* 0x000010003c097810 */ /* 0x040fe40007f1e0ff */
[----:B------:R-:W-:Y:S01]  /*20480*/  IADD3 R25, P2, R60, 0x3000, RZ ;  /* 0x000030003c197810 */ /* 0x000fe20007f5e0ff */
[----:B------:R-:W-:Y:S01]  /*20490*/  IMAD R5, R207, UR5, R0 ;  /* 0x00000005cf057c24 */ /* 0x000fe2000f8e0200 */
[----:B------:R-:W-:Y:S01]  /*204a0*/  ULDC.64 UR4, c[0x0][0xb78] ;  /* 0x0002de0000047ab9 */ /* 0x000fe20000000a00 */
[----:B------:R-:W-:Y:S01]  /*204b0*/  LOP3.LUT R8, R9, 0x380, RZ, 0xc0, !PT ;  /* 0x0000038009087812 */ /* 0x000fe200078ec0ff */
[----:B------:R-:W-:Y:S01]  /*204c0*/  IMAD R0, R210, UR4, RZ ;  /* 0x00000004d2007c24 */ /* 0x000fe2000f8e02ff */
[----:B------:R-:W-:-:S02]  /*204d0*/  IADD3 R13, P1, R60, 0x2000, RZ ;  /* 0x000020003c0d7810 */ /* 0x000fc40007f3e0ff */
[----:B------:R-:W-:Y:S01]  /*204e0*/  IADD3 R3, R3, R5, RZ ;  /* 0x0000000503037210 */ /* 0x000fe20007ffe0ff */
[----:B------:R-:W-:Y:S01]  /*204f0*/  IMAD R4, R51, UR5, R0 ;  /* 0x0000000533047c24 */ /* 0x000fe2000f8e0200 */
[----:B------:R-:W-:Y:S02]  /*20500*/  SHF.R.S32.HI R5, RZ, 0x1f, R6 ;  /* 0x0000001fff057819 */ /* 0x000fe40000011406 */
[----:B------:R-:W-:Y:S01]  /*20510*/  LOP3.LUT R24, R25, 0x380, RZ, 0xc0, !PT ;  /* 0x0000038019187812 */ /* 0x000fe200078ec0ff */
[----:B------:R-:W-:Y:S01]  /*20520*/  IMAD.WIDE.U32 R2, R51, UR4, R2 ;  /* 0x0000000433027c25 */ /* 0x000fe2000f8e0002 */
[----:B------:R-:W-:Y:S01]  /*20530*/  ULDC.64 UR4, c[0x0][0xb40] ;  /* 0x0002d00000047ab9 */ /* 0x000fe20000000a00 */
[----:B------:R-:W-:Y:S02]  /*20540*/  SHF.R.U64 R8, R8, 0x3, RZ ;  /* 0x0000000308087819 */ /* 0x000fe400000012ff */
[----:B------:R-:W-:Y:S02]  /*20550*/  LOP3.LUT R12, R13, 0x380, RZ, 0xc0, !PT ;  /* 0x000003800d0c7812 */ /* 0x000fe400078ec0ff */
[----:B------:R-:W-:-:S02]  /*20560*/  IADD3 R0, P4, R6, R2, RZ ;  /* 0x0000000206007210 */ /* 0x000fc40007f9e0ff */
[----:B------:R-:W-:Y:S02]  /*20570*/  SHF.R.U64 R24, R24, 0x3, RZ ;  /* 0x0000000318187819 */ /* 0x000fe400000012ff */
[----:B------:R-:W-:Y:S02]  /*20580*/  IADD3.X R5, R5, R3, R4, P4, !PT ;  /* 0x0000000305057210 */ /* 0x000fe400027fe404 */
[----:B------:R-:W-:Y:S02]  /*20590*/  LEA R44, P5, R0, UR4, 0x2 ;  /* 0x00000004002c7c11 */ /* 0x000fe4000f8a10ff */
[----:B------:R-:W-:Y:S01]  /*205a0*/  LOP3.LUT R8, R8, R9, RZ, 0x3c, !PT ;  /* 0x0000000908087212 */ /* 0x000fe200078e3cff */
[----:B------:R-:W-:Y:S01]  /*205b0*/  IMAD.X R9, RZ, RZ, R61, P0 ;  /* 0x000000ffff097224 */ /* 0x000fe200000e063d */
[----:B------:R-:W-:Y:S02]  /*205c0*/  SHF.R.U64 R12, R12, 0x3, RZ ;  /* 0x000000030c0c7819 */ /* 0x000fe400000012ff */
[----:B------:R-:W-:Y:S01]  /*205d0*/  LEA.HI.X R45, R0, UR5, R5, 0x2, P5 ;  /* 0x00000005002d7c11 */ /* 0x000fe2000a8f1405 */
[----:B------:R-:W-:Y:S01]  /*205e0*/  VIADD R0, R6, 0x8 ;  /* 0x0000000806007836 */ /* 0x000fe20000000000 */
[----:B------:R-:W-:Y:S01]  /*205f0*/  LOP3.LUT R24, R24, R25, RZ, 0x3c, !PT ;  /* 0x0000001918187212 */ /* 0x000fe200078e3cff */
[----:B------:R-:W-:Y:S01]  /*20600*/  IMAD.X R25, RZ, RZ, R61, P2 ;  /* 0x000000ffff197224 */ /* 0x000fe200010e063d */
[----:B------:R-:W-:Y:S01]  /*20610*/  LOP3.LUT P0, RZ, R215, 0x3, RZ, 0xc0, !PT ;  /* 0x00000003d7ff7812 */ /* 0x000fe2000780c0ff */
[----:B------:R-:W-:Y:S01]  /*20620*/  ULDC.64 UR4, c[0x0][0xaa0] ;  /* 0x0002a80000047ab9 */ /* 0x000fe20000000a00 */
[----:B------:R-:W-:-:S02]  /*20630*/  IADD3 R29, P3, R60, 0x4000, RZ ;  /* 0x000040003c1d7810 */ /* 0x000fc40007f7e0ff */
[C---:B------:R-:W-:Y:S02]  /*20640*/  IADD3 R33, P4, R60.reuse, 0x5000, RZ ;  /* 0x000050003c217810 */ /* 0x040fe40007f9e0ff */
[----:B------:R-:W-:Y:S02]  /*20650*/  IADD3 R37, P5, R60, 0x6000, RZ ;  /* 0x000060003c257810 */ /* 0x000fe40007fbe0ff */
[----:B------:R-:W-:Y:S02]  /*20660*/  LOP3.LUT R12, R12, R13, RZ, 0x3c, !PT ;  /* 0x0000000d0c0c7212 */ /* 0x000fe400078e3cff */
[----:B------:R-:W-:Y:S02]  /*20670*/  IADD3 R3, P2, R60, 0x7000, RZ ;  /* 0x000070003c037810 */ /* 0x000fe40007f5e0ff */
[----:B------:R-:W-:Y:S02]  /*20680*/  IADD3.X R13, RZ, R61, RZ, P1, !PT ;  /* 0x0000003dff0d7210 */ /* 0x000fe40000ffe4ff */
[----:B------:R-:W-:-:S02]  /*20690*/  ISETP.GE.OR P1, PT, R6, R49, P0 ;  /* 0x000000310600720c */ /* 0x000fc40000726670 */
[----:B------:R-:W-:Y:S02]  /*206a0*/  LOP3.LUT R28, R29, 0x380, RZ, 0xc0, !PT ;  /* 0x000003801d1c7812 */ /* 0x000fe400078ec0ff */
[----:B------:R-:W-:Y:S02]  /*206b0*/  LOP3.LUT R32, R33, 0x380, RZ, 0xc0, !PT ;  /* 0x0000038021207812 */ /* 0x000fe400078ec0ff */
[----:B------:R-:W-:Y:S02]  /*206c0*/  LOP3.LUT R36, R37, 0x380, RZ, 0xc0, !PT ;  /* 0x0000038025247812 */ /* 0x000fe400078ec0ff */
[----:B------:R-:W-:Y:S02]  /*206d0*/  ISETP.GE.OR P0, PT, R0, R49, P0 ;  /* 0x000000310000720c */ /* 0x000fe40000706670 */
[----:B------:R-:W-:Y:S02]  /*206e0*/  LOP3.LUT R0, R3, 0x380, RZ, 0xc0, !PT ;  /* 0x0000038003007812 */ /* 0x000fe400078ec0ff */
[----:B------:R-:W-:Y:S01]  /*206f0*/  LOP3.LUT R5, R60, 0x380, RZ, 0xc0, !PT ;  /* 0x000003803c057812 */ /* 0x000fe200078ec0ff */
[----:B------:R-:W-:Y:S01]  /*20700*/  @!P1 STG.E desc[UR54][R44.64], R90 ;  /* 0x0000005a2c009986 */ /* 0x000fe2000c101936 */
[----:B------:R-:W-:-:S02]  /*20710*/  SHF.R.U64 R28, R28, 0x3, RZ ;  /* 0x000000031c1c7819 */ /* 0x000fc400000012ff */
[----:B------:R-:W-:Y:S02]  /*20720*/  SHF.R.U64 R32, R32, 0x3, RZ ;  /* 0x0000000320207819 */ /* 0x000fe400000012ff */
[----:B------:R-:W-:Y:S02]  /*20730*/  SHF.R.U64 R36, R36, 0x3, RZ ;  /* 0x0000000324247819 */ /* 0x000fe400000012ff */
[----:B------:R-:W-:Y:S01]  /*20740*/  SHF.R.U64 R0, R0, 0x3, RZ ;  /* 0x0000000300007819 */ /* 0x000fe200000012ff */
[----:B------:R0:W-:Y:S01]  /*20750*/  @!P0 STG.E desc[UR54][R44.64+0x20], R88 ;  /* 0x000020582c008986 */ /* 0x0001e2000c101936 */
[----:B------:R-:W-:Y:S02]  /*20760*/  SHF.R.U64 R5, R5, 0x3, RZ ;  /* 0x0000000305057819 */ /* 0x000fe400000012ff */
[----:B------:R-:W-:Y:S01]  /*20770*/  LOP3.LUT R28, R28, R29, RZ, 0x3c, !PT ;  /* 0x0000001d1c1c7212 */ /* 0x000fe200078e3cff */
[----:B------:R-:W5:Y:S01]  /*20780*/  LD.E.128 R8, desc[UR54][R8.64] ;  /* 0x0000003608087980 */ /* 0x000f62000c101d00 */
[----:B------:R-:W-:Y:S01]  /*20790*/  LOP3.LUT R32, R32, R33, RZ, 0x3c, !PT ;  /* 0x0000002120207212 */ /* 0x000fe200078e3cff */
[--C-:B------:R-:W-:Y:S01]  /*207a0*/  IMAD.X R33, RZ, RZ, R61.reuse, P4 ;  /* 0x000000ffff217224 */ /* 0x100fe200020e063d */
[----:B------:R-:W-:Y:S01]  /*207b0*/  LOP3.LUT R36, R36, R37, RZ, 0x3c, !PT ;  /* 0x0000002524247212 */ /* 0x000fe200078e3cff */
[----:B------:R-:W-:Y:S01]  /*207c0*/  IMAD.X R37, RZ, RZ, R61, P5 ;  /* 0x000000ffff257224 */ /* 0x000fe200028e063d */
[-C--:B------:R-:W-:Y:S01]  /*207d0*/  IADD3.X R29, RZ, R61.reuse, RZ, P3, !PT ;  /* 0x0000003dff1d7210 */ /* 0x080fe20001ffe4ff */
[----:B------:R-:W5:Y:S01]  /*207e0*/  LD.E.128 R12, desc[UR54][R12.64] ;  /* 0x000000360c0c7980 */ /* 0x000f62000c101d00 */
[----:B------:R-:W-:-:S02]  /*207f0*/  IADD3.X R41, RZ, R61, RZ, P2, !PT ;  /* 0x0000003dff297210 */ /* 0x000fc400017fe4ff */
[----:B------:R-:W-:Y:S01]  /*20800*/  LOP3.LUT R40, R0, R3, RZ, 0x3c, !PT ;  /* 0x0000000300287212 */ /* 0x000fe200078e3cff */
[----:B------:R-:W5:Y:S01]  /*20810*/  LD.E.128 R24, desc[UR54][R24.64] ;  /* 0x0000003618187980 */ /* 0x000f62000c101d00 */
[----:B------:R-:W-:Y:S01]  /*20820*/  LOP3.LUT R60, R5, R60, RZ, 0x3c, !PT ;  /* 0x0000003c053c7212 */ /* 0x000fe200078e3cff */
[----:B------:R-:W-:Y:S01]  /*20830*/  IMAD R21, R21, UR4, RZ ;  /* 0x0000000415157c24 */ /* 0x000fe2000f8e02ff */
[--C-:B------:R-:W-:Y:S01]  /*20840*/  SHF.R.S32.HI R3, RZ, 0x1f, R199.reuse ;  /* 0x0000001fff037819 */ /* 0x100fe200000114c7 */
[----:B------:R-:W5:Y:S01]  /*20850*/  LD.E.128 R28, desc[UR54][R28.64] ;  /* 0x000000361c1c7980 */ /* 0x000f62000c101d00 */
[----:B------:R-:W-:-:S03]  /*20860*/  IMAD.MOV.U32 R2, RZ, RZ, R199 ;  /* 0x000000ffff027224 */ /* 0x000fc600078e00c7 */
[----:B------:R1:W5:Y:S04]  /*20870*/  LD.E.128 R4, desc[UR54][R60.64] ;  /* 0x000000363c047980 */ /* 0x000368000c101d00 */
[----:B------:R-:W5:Y:S04]  /*20880*/  LD.E.128 R32, desc[UR54][R32.64] ;  /* 0x0000003620207980 */ /* 0x000f68000c101d00 */
[----:B------:R-:W5:Y:S04]  /*20890*/  LD.E.128 R36, desc[UR54][R36.64] ;  /* 0x0000003624247980 */ /* 0x000f68000c101d00 */
[----:B------:R-:W5:Y:S01]  /*208a0*/  LD.E.128 R40, desc[UR54][R40.64] ;  /* 0x0000003628287980 */ /* 0x000f62000c101d00 */
[----:B------:R-:W-:Y:S01]  /*208b0*/  @!PT LDS RZ, [RZ] ;  /* 0x00000000fffff984 */ /* 0x000fe20000000800 */
[----:B------:R-:W-:Y:S01]  /*208c0*/  @!PT LDS RZ, [RZ] ;  /* 0x00000000fffff984 */ /* 0x000fe20000000800 */
[----:B------:R-:W-:Y:S01]  /*208d0*/  @!PT LDS RZ, [RZ] ;  /* 0x00000000fffff984 */ /* 0x000fe20000000800 */
[----:B------:R-:W-:Y:S01]  /*208e0*/  @!PT LDS RZ, [RZ] ;  /* 0x00000000fffff984 */ /* 0x000fe20000000800 */
[----:B------:R2:W-:Y:S06]  /*208f0*/  MEMBAR.ALL.CTA ;  /* 0x0000000000007992 */ /* 0x0005ec0000008000 */
[----:B--2---:R-:W2:Y:S01]  /*20900*/  FENCE.VIEW.ASYNC.S ;  /* 0x00000000000073c6 */ /* 0x004ea20000000000 */
[----:B------:R-:W-:-:S04]  /*20910*/  IMAD.WIDE.U32 R2, R20, UR4, R2 ;  /* 0x0000000414027c25 */ /* 0x000fc8000f8e0002 */
[----:B------:R-:W-:Y:S01]  /*20920*/  IMAD R21, R20, UR5, R21 ;  /* 0x0000000514157c24 */ /* 0x000fe2000f8e0215 */
[----:B------:R-:W-:Y:S01]  /*20930*/  ULDC.64 UR4, c[0x0][0xae0] ;  /* 0x0002b80000047ab9 */ /* 0x000fe20000000a00 */
[----:B------:R-:W-:Y:S01]  /*20940*/  IMAD R49, R212, -0x80, R49 ;  /* 0xffffff80d4317824 */ /* 0x000fe200078e0231 */
[----:B------:R-:W-:Y:S01]  /*20950*/  IADD3 R0, R200, 0x20, RZ ;  /* 0x00000020c8007810 */ /* 0x000fe20007ffe0ff */
[----:B------:R-:W-:Y:S02]  /*20960*/  IMAD.IADD R3, R3, 0x1, R21 ;  /* 0x0000000103037824 */ /* 0x000fe400078e0215 */
[----:B0-----:R-:W-:Y:S01]  /*20970*/  IMAD R44, R46, UR4, RZ ;  /* 0x000000042e2c7c24 */ /* 0x001fe2000f8e02ff */
[CC--:B------:R-:W-:Y:S01]  /*20980*/  ISETP.GE.AND P3, PT, R200.reuse, R49.reuse, PT ;  /* 0x00000031c800720c */ /* 0x0c0fe20003f66270 */
[----:B------:R-:W-:Y:S01]  /*20990*/  VIADD R20, R200, 0x40 ;  /* 0x00000040c8147836 */ /* 0x000fe20000000000 */
[----:B------:R-:W-:Y:S01]  /*209a0*/  ISETP.GE.AND P0, PT, R0, R49, PT ;  /* 0x000000310000720c */ /* 0x000fe20003f06270 */
[----:B------:R-:W-:-:S02]  /*209b0*/  IMAD R45, R207, UR5, R44 ;  /* 0x00000005cf2d7c24 */ /* 0x000fc4000f8e022c */
[----:B------:R-:W-:Y:S01]  /*209c0*/  IMAD.WIDE.U32 R2, R207, UR4, R2 ;  /* 0x00000004cf027c25 */ /* 0x000fe2000f8e0002 */
[----:B------:R-:W-:-:S03]  /*209d0*/  ULDC.64 UR4, c[0x0][0xae8] ;  /* 0x0002ba0000047ab9 */ /* 0x000fc60000000a00 */
[----:B------:R-:W-:Y:S01]  /*209e0*/  VIADD R0, R18, 0x29820 ;  /* 0x0002982012007836 */ /* 0x000fe20000000000 */
[----:B------:R-:W-:Y:S01]  /*209f0*/  ISETP.GE.AND P1, PT, R20, R49, PT ;  /* 0x000000311400720c */ /* 0x000fe20003f26270 */
[----:B------:R-:W-:Y:S01]  /*20a00*/  IMAD R20, R210, UR4, RZ ;  /* 0x00000004d2147c24 */ /* 0x000fe2000f8e02ff */
[----:B------:R-:W-:Y:S01]  /*20a10*/  IADD3 R3, R3, R45, RZ ;  /* 0x0000002d03037210 */ /* 0x000fe20007ffe0ff */
[----:B------:R-:W-:Y:S01]  /*20a20*/  VIADD R21, R200, 0x60 ;  /* 0x00000060c8157836 */ /* 0x000fe20000000000 */
[----:B------:R-:W-:Y:S01]  /*20a30*/  PRMT R0, RZ, 0x654, R0 ;  /* 0x00000654ff007816 */ /* 0x000fe20000000000 */
[C---:B------:R-:W-:Y:S01]  /*20a40*/  IMAD R47, R51.reuse, UR5, R20 ;  /* 0x00000005332f7c24 */ /* 0x040fe2000f8e0214 */
[----:B------:R-:W-:Y:S01]  /*20a50*/  SHF.R.S32.HI R201, RZ, 0x1f, R200 ;  /* 0x0000001fffc97819 */ /* 0x000fe200000114c8 */
[----:B------:R-:W-:Y:S01]  /*20a60*/  IMAD.WIDE.U32 R44, R51, UR4, R2 ;  /* 0x00000004332c7c25 */ /* 0x000fe2000f8e0002 */
[----:B--2---:R1:W-:Y:S01]  /*20a70*/  SYNCS.ARRIVE.TRANS64.RED.A1T0 RZ, [R0+URZ], RZ ;  /* 0x000000ff00ff79a7 */ /* 0x0043e2000810043f */
[----:B------:R-:W-:Y:S01]  /*20a80*/  BSSY B1, `(.L_x_592) ;  /* 0x0000015000017945 */ /* 0x000fe20003800000 */
[----:B------:R-:W-:Y:S01]  /*20a90*/  ISETP.GE.AND P2, PT, R21, R49, PT ;  /* 0x000000311500720c */ /* 0x000fe20003f46270 */
[----:B------:R-:W-:-:S04]  /*20aa0*/  IMAD.WIDE R20, R212, 0x80, R200 ;  /* 0x00000080d4147825 */ /* 0x000fc800078e02c8 */
[----:B------:R-:W-:Y:S01]  /*20ab0*/  IMAD.IADD R49, R45, 0x1, R47 ;  /* 0x000000012d317824 */ /* 0x000fe200078e022f */
[----:B-1----:R-:W-:Y:S07]  /*20ac0*/  @P3 BRA `(.L_x_593) ;  /* 0x0000000000403947 */ /* 0x002fee0003800000 */
[----:B------:R-:W-:Y:S01]  /*20ad0*/  ULDC.64 UR4, c[0x0][0xad8] ;  /* 0x0002b60000047ab9 */ /* 0x000fe20000000a00 */
[----:B------:R-:W-:Y:S01]  /*20ae0*/  IMAD.MOV.U32 R2, RZ, RZ, R44 ;  /* 0x000000ffff027224 */ /* 0x000fe200078e002c */
[----:B------:R-:W-:Y:S01]  /*20af0*/  IADD3 R0, R199, 0x40, RZ ;  /* 0x00000040c7007810 */ /* 0x000fe20007ffe0ff */
[----:B------:R-:W-:Y:S01]  /*20b00*/  IMAD.MOV.U32 R3, RZ, RZ, R49 ;  /* 0x000000ffff037224 */ /* 0x000fe200078e0031 */
[----:B------:R-:W-:Y:S01]  /*20b10*/  ULDC.64 UR6, c[0x0][0xa80] ;  /* 0x0002a00000067ab9 */ /* 0x000fe20000000a00 */
[----:B------:R-:W-:Y:S02]  /*20b20*/  IMAD R47, R21, UR4, RZ ;  /* 0x00000004152f7c24 */ /* 0x000fe4000f8e02ff */
[C---:B------:R-:W-:Y:S01]  /*20b30*/  IMAD.WIDE.U32 R2, R20.reuse, UR4, R2 ;  /* 0x0000000414027c25 */ /* 0x040fe2000f8e0002 */
[----:B------:R-:W-:Y:S02]  /*20b40*/  ULDC UR4, c[0x0][0xa8c] ;  /* 0x0002a30000047ab9 */ /* 0x000fe40000000800 */
[----:B------:R-:W-:Y:S01]  /*20b50*/  ISETP.GE.AND P3, PT, R199, UR4, PT ;  /* 0x00000004c7007c0c */ /* 0x000fe2000bf66270 */
[----:B------:R-:W-:Y:S01]  /*20b60*/  IMAD R47, R20, UR5, R47 ;  /* 0x00000005142f7c24 */ /* 0x000fe2000f8e022f */
[----:B------:R-:W-:-:S02]  /*20b70*/  ISETP.GE.AND P4, PT, R0, UR4, PT ;  /* 0x0000000400007c0c */ /* 0x000fc4000bf86270 */
[----:B------:R-:W-:Y:S02]  /*20b80*/  LEA R46, P5, R2, UR6, 0x1 ;  /* 0x00000006022e7c11 */ /* 0x000fe4000f8a08ff */
[----:B------:R-:W-:-:S04]  /*20b90*/  IADD3 R3, R3, R47, RZ ;  /* 0x0000002f03037210 */ /* 0x000fc80007ffe0ff */
[----:B------:R-:W-:-:S05]  /*20ba0*/  LEA.HI.X R47, R2, UR7, R3, 0x1, P5 ;  /* 0x00000007022f7c11 */ /* 0x000fca000a8f0c03 */
[----:B-----5:R0:W-:Y:S04]  /*20bb0*/  @!P3 STG.E.128 desc[UR54][R46.64], R4 ;  /* 0x000000042e00b986 */ /* 0x0201e8000c101d36 */
[----:B------:R0:W-:Y:S02]  /*20bc0*/  @!P4 STG.E.128 desc[UR54][R46.64+0x80], R28 ;  /* 0x0000801c2e00c986 */ /* 0x0001e4000c101d36 */
.L_x_593:
[----:B------:R-:W-:Y:S05]  /*20bd0*/  BSYNC B1 ;  /* 0x0000000000017941 */ /* 0x000fea0003800000 */
.L_x_592:
[----:B------:R-:W-:Y:S04]  /*20be0*/  BSSY B1, `(.L_x_594) ;  /* 0x0000014000017945 */ /* 0x000fe80003800000 */
[----:B------:R-:W-:Y:S05]  /*20bf0*/  @P0 BRA `(.L_x_595) ;  /* 0x0000000000480947 */ /* 0x000fea0003800000 */
[----:B0----5:R-:W-:Y:S01]  /*20c00*/  IADD3 R5, P0, R20, 0x20, RZ ;  /* 0x0000002014057810 */ /* 0x021fe20007f1e0ff */
[----:B------:R-:W-:Y:S01]  /*20c10*/  ULDC.64 UR4, c[0x0][0xad8] ;  /* 0x0002b60000047ab9 */ /* 0x000fe20000000a00 */
[----:B------:R-:W-:Y:S01]  /*20c20*/  MOV R2, R44 ;  /* 0x0000002c00027202 */ /* 0x000fe20000000f00 */
[----:B------:R-:W-:Y:S01]  /*20c30*/  IMAD.MOV.U32 R3, RZ, RZ, R49 ;  /* 0x000000ffff037224 */ /* 0x000fe200078e0031 */
[----:B------:R-:W-:Y:S01]  /*20c40*/  ULDC.64 UR6, c[0x0][0xa80] ;  /* 0x0002a00000067ab9 */ /* 0x000fe20000000a00 */
[----:B------:R-:W-:Y:S02]  /*20c50*/  IMAD.X R0, RZ, RZ, R21, P0 ;  /* 0x000000ffff007224 */ /* 0x000fe400000e0615 */
[----:B------:R-:W-:Y:S02]  /*20c60*/  VIADD R4, R199, 0x40 ;  /* 0x00000040c7047836 */ /* 0x000fe40000000000 */
[----:B------:R-:W-:Y:S02]  /*20c70*/  IMAD R0, R0, UR4, RZ ;  /* 0x0000000400007c24 */ /* 0x000fe4000f8e02ff */
[----:B------:R-:W-:Y:S01]  /*20c80*/  IMAD.WIDE.U32 R2, R5, UR4, R2 ;  /* 0x0000000405027c25 */ /* 0x000fe2000f8e0002 */
[----:B------:R-:W-:-:S02]  /*20c90*/  ULDC UR4, c[0x0][0xa8c] ;  /* 0x0002a30000047ab9 */ /* 0x000fc40000000800 */
[----:B------:R-:W-:Y:S01]  /*20ca0*/  ISETP.GE.AND P3, PT, R199, UR4, PT ;  /* 0x00000004c7007c0c */ /* 0x000fe2000bf66270 */
[----:B------:R-:W-:Y:S01]  /*20cb0*/  IMAD R5, R5, UR5, R0 ;  /* 0x0000000505057c24 */ /* 0x000fe2000f8e0200 */
[----:B------:R-:W-:Y:S02]  /*20cc0*/  ISETP.GE.AND P4, PT, R4, UR4, PT ;  /* 0x0000000404007c0c */ /* 0x000fe4000bf86270 */
[----:B------:R-:W-:Y:S01]  /*20cd0*/  LEA R4, P0, R2, UR6, 0x1 ;  /* 0x0000000602047c11 */ /* 0x000fe2000f8008ff */
[----:B------:R-:W-:-:S05]  /*20ce0*/  IMAD.IADD R3, R3, 0x1, R5 ;  /* 0x0000000103037824 */ /* 0x000fca00078e0205 */
[----:B------:R-:W-:-:S05]  /*20cf0*/  LEA.HI.X R5, R2, UR7, R3, 0x1, P0 ;  /* 0x0000000702057c11 */ /* 0x000fca00080f0c03 */
[----:B------:R1:W-:Y:S04]  /*20d00*/  @!P3 STG.E.128 desc[UR54][R4.64], R8 ;  /* 0x000000080400b986 */ /* 0x0003e8000c101d36 */
[----:B------:R1:W-:Y:S02]  /*20d10*/  @!P4 STG.E.128 desc[UR54][R4.64+0x80], R32 ;  /* 0x000080200400c986 */ /* 0x0003e4000c101d36 */
.L_x_595:
[----:B------:R-:W-:Y:S05]  /*20d20*/  BSYNC B1 ;  /* 0x0000000000017941 */ /* 0x000fea0003800000 */
.L_x_594:
[----:B------:R-:W-:Y:S04]  /*20d30*/  BSSY B1, `(.L_x_596) ;  /* 0x0000014000017945 */ /* 0x000fe80003800000 */
[----:B------:R-:W-:Y:S05]  /*20d40*/  @P1 BRA `(.L_x_597) ;  /* 0x0000000000481947 */ /* 0x000fea0003800000 */
[----:B01---5:R-:W-:Y:S01]  /*20d50*/  IADD3 R5, P0, R20, 0x40, RZ ;  /* 0x0000004014057810 */ /* 0x023fe20007f1e0ff */
[----:B------:R-:W-:Y:S01]  /*20d60*/  ULDC.64 UR4, c[0x0][0xad8] ;  /* 0x0002b60000047ab9 */ /* 0x000fe20000000a00 */
[----:B------:R-:W-:Y:S01]  /*20d70*/  MOV R3, R49 ;  /* 0x0000003100037202 */ /* 0x000fe20000000f00 */
[----:B------:R-:W-:Y:S01]  /*20d80*/  IMAD.MOV.U32 R2, RZ, RZ, R44 ;  /* 0x000000ffff027224 */ /* 0x000fe200078e002c */
[----:B------:R-:W-:Y:S01]  /*20d90*/  IADD3.X R0, RZ, R21, RZ, P0, !PT ;  /* 0x00000015ff007210 */ /* 0x000fe200007fe4ff */
[----:B------:R-:W-:Y:S01]  /*20da0*/  VIADD R4, R199, 0x40 ;  /* 0x00000040c7047836 */ /* 0x000fe20000000000 */
[----:B------:R-:W-:Y:S01]  /*20db0*/  ULDC.64 UR6, c[0x0][0xa80] ;  /* 0x0002a00000067ab9 */ /* 0x000fe20000000a00 */
[----:B------:R-:W-:-:S04]  /*20dc0*/  IMAD.WIDE.U32 R2, R5, UR4, R2 ;  /* 0x0000000405027c25 */ /* 0x000fc8000f8e0002 */
[----:B------:R-:W-:Y:S01]  /*20dd0*/  IMAD R0, R0, UR4, RZ ;  /* 0x0000000400007c24 */ /* 0x000fe2000f8e02ff */
[----:B------:R-:W-:Y:S02]  /*20de0*/  ULDC UR4, c[0x0][0xa8c] ;  /* 0x0002a30000047ab9 */ /* 0x000fe40000000800 */
        /* <DEDUP_REMOVED lines=8> */
.L_x_597:
[----:B------:R-:W-:Y:S05]  /*20e70*/  BSYNC B1 ;  /* 0x0000000000017941 */ /* 0x000fea0003800000 */
.L_x_596:
[----:B------:R-:W-:Y:S05]  /*20e80*/  @P2 BRA `(.L_x_598) ;  /* 0x0000000800cc2947 */ /* 0x000fea0003800000 */
[----:B012--5:R-:W-:Y:S01]  /*20e90*/  IADD3 R5, P0, R20, 0x60, RZ ;  /* 0x0000006014057810 */ /* 0x027fe20007f1e0ff */
[----:B------:R-:W-:Y:S01]  /*20ea0*/  ULDC.64 UR6, c[0x0][0xad8] ;  /* 0x0002b60000067ab9 */ /* 0x000fe20000000a00 */
[----:B------:R-:W-:Y:S01]  /*20eb0*/  MOV R2, R44 ;  /* 0x0000002c00027202 */ /* 0x000fe20000000f00 */
[----:B------:R-:W-:Y:S01]  /*20ec0*/  IMAD.MOV.U32 R3, RZ, RZ, R49 ;  /* 0x000000ffff037224 */ /* 0x000fe200078e0031 */
[----:B------:R-:W-:Y:S01]  /*20ed0*/  ULDC UR4, c[0x0][0xa8c] ;  /* 0x0002a30000047ab9 */ /* 0x000fe20000000800 */
[----:B------:R-:W-:Y:S01]  /*20ee0*/  IMAD.X R20, RZ, RZ, R21, P0 ;  /* 0x000000ffff147224 */ /* 0x000fe200000e0615 */
[----:B------:R-:W-:Y:S01]  /*20ef0*/  ISETP.GE.AND P1, PT, R199, UR4, PT ;  /* 0x00000004c7007c0c */ /* 0x000fe2000bf26270 */
[----:B------:R-:W-:Y:S01]  /*20f00*/  IMAD.WIDE.U32 R2, R5, UR6, R2 ;  /* 0x0000000605027c25 */ /* 0x000fe2000f8e0002 */
[----:B------:R-:W-:-:S03]  /*20f10*/  IADD3 R0, R199, 0x40, RZ ;  /* 0x00000040c7007810 */ /* 0x000fc60007ffe0ff */
[----:B------:R-:W-:-:S04]  /*20f20*/  IMAD R20, R20, UR6, RZ ;  /* 0x0000000614147c24 */ /* 0x000fc8000f8e02ff */
[----:B------:R-:W-:Y:S01]  /*20f30*/  IMAD R5, R5, UR7, R20 ;  /* 0x0000000705057c24 */ /* 0x000fe2000f8e0214 */
[----:B------:R-:W-:Y:S02]  /*20f40*/  ULDC.64 UR6, c[0x0][0xa80] ;  /* 0x0002a00000067ab9 */ /* 0x000fe40000000a00 */
[----:B------:R-:W-:Y:S01]  /*20f50*/  LEA R4, P0, R2, UR6, 0x1 ;  /* 0x0000000602047c11 */ /* 0x000fe2000f8008ff */
[----:B------:R-:W-:-:S05]  /*20f60*/  IMAD.IADD R3, R3, 0x1, R5 ;  /* 0x0000000103037824 */ /* 0x000fca00078e0205 */
[----:B------:R-:W-:Y:S02]  /*20f70*/  LEA.HI.X R5, R2, UR7, R3, 0x1, P0 ;  /* 0x0000000702057c11 */ /* 0x000fe400080f0c03 */
[----:B------:R-:W-:-:S03]  /*20f80*/  ISETP.GE.AND P0, PT, R0, UR4, PT ;  /* 0x0000000400007c0c */ /* 0x000fc6000bf06270 */
[----:B------:R3:W-:Y:S10]  /*20f90*/  @!P1 STG.E.128 desc[UR54][R4.64], R24 ;  /* 0x0000001804009986 */ /* 0x0007f4000c101d36 */
[----:B------:R-:W-:Y:S05]  /*20fa0*/  @P0 BRA `(.L_x_598) ;  /* 0x0000000800840947 */ /* 0x000fea0003800000 */
[----:B------:R4:W-:Y:S01]  /*20fb0*/  STG.E.128 desc[UR54][R4.64+0x80], R40 ;  /* 0x0000802804007986 */ /* 0x0009e2000c101d36 */
[----:B------:R-:W-:Y:S05]  /*20fc0*/  BRA `(.L_x_598) ;  /* 0x00000008007c7947 */ /* 0x000fea0003800000 */
.L_x_589:
[----:B------:R-:W-:Y:S01]  /*20fd0*/  ULDC.64 UR4, c[0x0][0xbd8] ;  /* 0x0002f60000047ab9 */ /* 0x000fe20000000a00 */
[----:B------:R-:W-:Y:S01]  /*20fe0*/  IMAD.MOV.U32 R9, RZ, RZ, RZ ;  /* 0x000000ffff097224 */ /* 0x000fe200078e00ff */
[----:B------:R-:W-:Y:S02]  /*20ff0*/  ISETP.NE.U32.AND P0, PT, RZ, UR4, PT ;  /* 0x00000004ff007c0c */ /* 0x000fe4000bf05070 */
[----:B------:R-:W-:Y:S02]  /*21000*/  IADD3 R2, P1, R208, UR4, RZ ;  /* 0x00000004d0027c10 */ /* 0x000fe4000ff3e0ff */
[----:B------:R-:W-:Y:S02]  /*21010*/  ISETP.NE.AND.EX P0, PT, RZ, UR5, PT, P0 ;  /* 0x00000005ff007c0c */ /* 0x000fe4000bf05300 */
[----:B------:R-:W-:Y:S01]  /*21020*/  IADD3.X R3, R209, UR5, RZ, P1, !PT ;  /* 0x00000005d1037c10 */ /* 0x000fe20008ffe4ff */
[----:B------:R-:W-:Y:S02]  /*21030*/  ULDC.64 UR4, c[0x0][0xbe0] ;  /* 0x0002f80000047ab9 */ /* 0x000fe40000000a00 */
[----:B------:R-:W-:-:S04]  /*21040*/  ISETP.NE.U32.AND P1, PT, RZ, UR4, PT ;  /* 0x00000004ff007c0c */ /* 0x000fc8000bf25070 */
[----:B------:R-:W-:-:S04]  /*21050*/  ISETP.NE.AND.EX P1, PT, RZ, UR5, PT, P1 ;  /* 0x00000005ff007c0c */ /* 0x000fc8000bf25310 */
[----:B------:R2:W5:Y:S09]  /*21060*/  @P0 LDG.E R9, desc[UR54][R2.64] ;  /* 0x0000003602090981 */ /* 0x000572000c1e1900 */
[----:B------:R-:W-:Y:S01]  /*21070*/  @P1 IADD3 R208, P2, R208, UR4, RZ ;  /* 0x00000004d0d01c10 */ /* 0x000fe2000ff5e0ff */
[----:B------:R-:W-:-:S02]  /*21080*/  ULDC UR4, c[0x0][0xa88] ;  /* 0x0002a20000047ab9 */ /* 0x000fc40000000800 */
[----:B------:R-:W-:Y:S01]  /*21090*/  IMAD.U32 R7, RZ, RZ, UR4 ;  /* 0x00000004ff077e24 */ /* 0x000fe2000f8e00ff */
[----:B------:R-:W-:-:S05]  /*210a0*/  @P1 IADD3.X R209, R209, UR5, RZ, P2, !PT ;  /* 0x00000005d1d11c10 */ /* 0x000fca00097fe4ff */
[----:B------:R2:W5:Y:S01]  /*210b0*/  @P1 LDG.E R7, desc[UR54][R208.64] ;  /* 0x00000036d0071981 */ /* 0x000562000c1e1900 */
[----:B------:R-:W-:Y:S01]  /*210c0*/  ISETP.GE.AND P2, PT, R235, 0x80, PT ;  /* 0x00000080eb00780c */ /* 0x000fe20003f46270 */
[----:B------:R-:W-:-:S12]  /*210d0*/  @P1 BRA `(.L_x_599) ;  /* 0x0000000000101947 */ /* 0x000fd80003800000 */
[----:B------:R-:W-:Y:S05]  /*210e0*/  @!P0 BRA `(.L_x_599) ;  /* 0x00000000000c8947 */ /* 0x000fea0003800000 */
[----:B------:R-:W3:Y:S04]  /*210f0*/  LDG.E R0, desc[UR54][R2.64] ;  /* 0x0000003602007981 */ /* 0x000ee8000c1e1900 */
[----:B-----5:R-:W3:Y:S02]  /*21100*/  LDG.E R7, desc[UR54][R2.64+0x4] ;  /* 0x0000043602077981 */ /* 0x020ee4000c1e1900 */
[----:B---3--:R-:W-:-:S07]  /*21110*/  IADD3 R7, -R0, R7, RZ ;  /* 0x0000000700077210 */ /* 0x008fce0007ffe1ff */
.L_x_599:
[----:B------:R-:W-:Y:S01]  /*21120*/  BSSY B1, `(.L_x_600) ;  /* 0x000001d000017945 */ /* 0x000fe20003800000 */
[----:B------:R-:W-:Y:S02]  /*21130*/  SHF.R.S32.HI R8, RZ, 0x1f, R207 ;  /* 0x0000001fff087819 */ /* 0x000fe400000114cf */
[----:B------:R-:W-:Y:S02]  /*21140*/  SHF.R.S32.HI R10, RZ, 0x1f, R199 ;  /* 0x0000001fff0a7819 */ /* 0x000fe400000114c7 */
[----:B------:R-:W-:Y:S02]  /*21150*/  SEL R11, R206, RZ, !P0 ;  /* 0x000000ffce0b7207 */ /* 0x000fe40004000000 */
[----:B------:R-:W-:Y:S02]  /*21160*/  SEL R210, R210, RZ, !P0 ;  /* 0x000000ffd2d27207 */ /* 0x000fe40004000000 */
[----:B-----5:R-:W-:Y:S01]  /*21170*/  SHF.R.S32.HI R6, RZ, 0x1f, R9 ;  /* 0x0000001fff067819 */ /* 0x020fe20000011409 */
[----:B------:R-:W-:Y:S06]  /*21180*/  @P2 BRA `(.L_x_601) ;  /* 0x0000000000582947 */ /* 0x000fec0003800000 */
[----:B------:R-:W3:Y:S02]  /*21190*/  S2R R0, SR_TID.X ;  /* 0x0000000000007919 */ /* 0x000ee40000002100 */
[----:B---3--:R-:W-:-:S04]  /*211a0*/  IMAD R0, R212, 0x80, R0 ;  /* 0x00000080d4007824 */ /* 0x008fc800078e0200 */
[----:B------:R-:W-:-:S05]  /*211b0*/  VIADD R0, R0, 0xffffff80 ;  /* 0xffffff8000007836 */ /* 0x000fca0000000000 */
[----:B------:R-:W-:-:S13]  /*211c0*/  ISETP.GE.AND P0, PT, R0, R7, PT ;  /* 0x000000070000720c */ /* 0x000fda0003f06270 */
[----:B------:R-:W-:Y:S05]  /*211d0*/  @P0 BRA `(.L_x_601) ;  /* 0x0000000000440947 */ /* 0x000fea0003800000 */
[----:B--2---:R-:W-:Y:S01]  /*211e0*/  IADD3 R2, P0, R0, R9, RZ ;  /* 0x0000000900027210 */ /* 0x004fe20007f1e0ff */
[----:B------:R-:W-:-:S03]  /*211f0*/  ULDC.64 UR4, c[0x0][0xb70] ;  /* 0x0002dc0000047ab9 */ /* 0x000fc60000000a00 */
[----:B------:R-:W-:Y:S01]  /*21200*/  LEA.HI.X.SX32 R3, R0, R6, 0x1, P0 ;  /* 0x0000000600037211 */ /* 0x000fe200000f0eff */
[----:B------:R-:W-:-:S04]  /*21210*/  IMAD R0, R8, UR4, RZ ;  /* 0x0000000408007c24 */ /* 0x000fc8000f8e02ff */
[C---:B------:R-:W-:Y:S02]  /*21220*/  IMAD R5, R207.reuse, UR5, R0 ;  /* 0x00000005cf057c24 */ /* 0x040fe4000f8e0200 */
[----:B------:R-:W-:Y:S01]  /*21230*/  IMAD.WIDE.U32 R2, R207, UR4, R2 ;  /* 0x00000004cf027c25 */ /* 0x000fe2000f8e0002 */
[----:B------:R-:W-:-:S03]  /*21240*/  ULDC.64 UR4, c[0x0][0xb78] ;  /* 0x0002de0000047ab9 */ /* 0x000fc60000000a00 */
[----:B------:R-:W-:Y:S01]  /*21250*/  IMAD R0, R210, UR4, RZ ;  /* 0x00000004d2007c24 */ /* 0x000fe2000f8e02ff */
[----:B------:R-:W-:-:S03]  /*21260*/  IADD3 R3, R3, R5, RZ ;  /* 0x0000000503037210 */ /* 0x000fc60007ffe0ff */
[C---:B------:R-:W-:Y:S02]  /*21270*/  IMAD R5, R11.reuse, UR5, R0 ;  /* 0x000000050b057c24 */ /* 0x040fe4000f8e0200 */
[----:B------:R-:W-:Y:S01]  /*21280*/  IMAD.WIDE.U32 R2, R11, UR4, R2 ;  /* 0x000000040b027c25 */ /* 0x000fe2000f8e0002 */
[----:B------:R-:W-:-:S03]  /*21290*/  ULDC.64 UR4, c[0x0][0xb40] ;  /* 0x0002d00000047ab9 */ /* 0x000fc60000000a00 */
[----:B------:R-:W-:Y:S01]  /*212a0*/  IMAD.IADD R3, R3, 0x1, R5 ;  /* 0x0000000103037824 */ /* 0x000fe200078e0205 */
[----:B------:R-:W-:-:S04]  /*212b0*/  LEA R4, P0, R2, UR4, 0x2 ;  /* 0x0000000402047c11 */ /* 0x000fc8000f8010ff */
[----:B------:R-:W-:Y:S01]  /*212c0*/  LEA.HI.X R5, R2, UR5, R3, 0x2, P0 ;  /* 0x0000000502057c11 */ /* 0x000fe200080f1403 */
[----:B------:R-:W-:-:S05]  /*212d0*/  IMAD.MOV.U32 R3, RZ, RZ, -0x800000 ;  /* 0xff800000ff037424 */ /* 0x000fca00078e00ff */
[----:B------:R3:W-:Y:S03]  /*212e0*/  STG.E desc[UR54][R4.64], R3 ;  /* 0x0000000304007986 */ /* 0x0007e6000c101936 */
.L_x_601:
[----:B------:R-:W-:Y:S05]  /*212f0*/  BSYNC B1 ;  /* 0x0000000000017941 */ /* 0x000fea0003800000 */
.L_x_600:
[----:B------:R-:W-:Y:S01]  /*21300*/  ULDC.64 UR4, c[0x0][0xaa0] ;  /* 0x0002a80000047ab9 */ /* 0x000fe20000000a00 */
[----:B--2---:R-:W-:Y:S01]  /*21310*/  MOV R2, R199 ;  /* 0x000000c700027202 */ /* 0x004fe20000000f00 */
[----:B---3--:R-:W-:Y:S01]  /*21320*/  IMAD.MOV.U32 R3, RZ, RZ, R10 ;  /* 0x000000ffff037224 */ /* 0x008fe200078e000a */
[----:B------:R-:W-:Y:S01]  /*21330*/  IADD3 R4, R200, 0x20, RZ ;  /* 0x00000020c8047810 */ /* 0x000fe20007ffe0ff */
[----:B------:R-:W-:Y:S01]  /*21340*/  IMAD R0, R6, UR4, RZ ;  /* 0x0000000406007c24 */ /* 0x000fe2000f8e02ff */
[----:B------:R-:W-:Y:S01]  /*21350*/  BSSY B1, `(.L_x_602) ;  /* 0x0000029000017945 */ /* 0x000fe20003800000 */
[----:B------:R-:W-:-:S04]  /*21360*/  IMAD.WIDE.U32 R2, R9, UR4, R2 ;  /* 0x0000000409027c25 */ /* 0x000fc8000f8e0002 */
[----:B------:R-:W-:Y:S01]  /*21370*/  IMAD R9, R9, UR5, R0 ;  /* 0x0000000509097c24 */ /* 0x000fe2000f8e0200 */
[----:B------:R-:W-:Y:S01]  /*21380*/  ULDC.64 UR4, c[0x0][0xae0] ;  /* 0x0002b80000047ab9 */ /* 0x000fe20000000a00 */
[----:B------:R-:W-:Y:S02]  /*21390*/  IMAD R7, R212, -0x80, R7 ;  /* 0xffffff80d4077824 */ /* 0x000fe400078e0207 */
[----:B------:R-:W-:Y:S02]  /*213a0*/  IMAD R0, R8, UR4, RZ ;  /* 0x0000000408007c24 */ /* 0x000fe4000f8e02ff */
[----:B------:R-:W-:Y:S01]  /*213b0*/  IMAD.IADD R3, R3, 0x1, R9 ;  /* 0x0000000103037824 */ /* 0x000fe200078e0209 */
[-C--:B------:R-:W-:Y:S01]  /*213c0*/  ISETP.GE.AND P3, PT, R200, R7.reuse, PT ;  /* 0x00000007c800720c */ /* 0x080fe20003f66270 */
[C---:B------:R-:W-:Y:S01]  /*213d0*/  IMAD R5, R207.reuse, UR5, R0 ;  /* 0x00000005cf057c24 */ /* 0x040fe2000f8e0200 */
[----:B------:R-:W-:Y:S01]  /*213e0*/  ISETP.GE.AND P2, PT, R4, R7, PT ;  /* 0x000000070400720c */ /* 0x000fe20003f46270 */
[----:B------:R-:W-:Y:S01]  /*213f0*/  IMAD.WIDE.U32 R2, R207, UR4, R2 ;  /* 0x00000004cf027c25 */ /* 0x000fe2000f8e0002 */
[----:B------:R-:W-:-:S03]  /*21400*/  ULDC.64 UR4, c[0x0][0xae8] ;  /* 0x0002ba0000047ab9 */ /* 0x000fc60000000a00 */
[C---:B------:R-:W-:Y:S01]  /*21410*/  VIADD R0, R200.reuse, 0x40 ;  /* 0x00000040c8007836 */ /* 0x040fe20000000000 */
[----:B------:R-:W-:Y:S01]  /*21420*/  IADD3 R3, R3, R5, RZ ;  /* 0x0000000503037210 */ /* 0x000fe20007ffe0ff */
[----:B------:R-:W-:Y:S02]  /*21430*/  VIADD R4, R200, 0x60 ;  /* 0x00000060c8047836 */ /* 0x000fe40000000000 */
[----:B------:R-:W-:Y:S01]  /*21440*/  IMAD.MOV.U32 R6, RZ, RZ, R200 ;  /* 0x000000ffff067224 */ /* 0x000fe200078e00c8 */
[-C--:B------:R-:W-:Y:S01]  /*21450*/  ISETP.GE.AND P0, PT, R0, R7.reuse, PT ;  /* 0x000000070000720c */ /* 0x080fe20003f06270 */
[----:B------:R-:W-:Y:S01]  /*21460*/  IMAD R0, R210, UR4, RZ ;  /* 0x00000004d2007c24 */ /* 0x000fe2000f8e02ff */
[----:B------:R-:W-:Y:S01]  /*21470*/  ISETP.GE.AND P1, PT, R4, R7, PT ;  /* 0x000000070400720c */ /* 0x000fe20003f26270 */
[----:B------:R-:W-:Y:S01]  /*21480*/  IMAD.WIDE.U32 R4, R11, UR4, R2 ;  /* 0x000000040b047c25 */ /* 0x000fe2000f8e0002 */
[----:B------:R-:W-:-:S03]  /*21490*/  SHF.R.S32.HI R7, RZ, 0x1f, R200 ;  /* 0x0000001fff077819 */ /* 0x000fc600000114c8 */
[----:B------:R-:W-:Y:S02]  /*214a0*/  IMAD R9, R11, UR5, R0 ;  /* 0x000000050b097c24 */ /* 0x000fe4000f8e0200 */
[----:B------:R-:W-:-:S04]  /*214b0*/  IMAD.WIDE R6, R212, 0x80, R6 ;  /* 0x00000080d4067825 */ /* 0x000fc800078e0206 */
[----:B------:R-:W-:Y:S01]  /*214c0*/  IMAD.IADD R11, R5, 0x1, R9 ;  /* 0x00000001050b7824 */ /* 0x000fe200078e0209 */
[----:B------:R-:W-:Y:S06]  /*214d0*/  @P3 BRA `(.L_x_603) ;  /* 0x0000000000403947 */ /* 0x000fec0003800000 */
        /* <DEDUP_REMOVED lines=14> */
[----:B------:R2:W-:Y:S04]  /*215c0*/  @!P4 STG.E.128 desc[UR54][R8.64], RZ ;  /* 0x000000ff0800c986 */ /* 0x0005e8000c101d36 */
[----:B------:R2:W-:Y:S02]  /*215d0*/  @!P5 STG.E.128 desc[UR54][R8.64+0x80], RZ ;  /* 0x000080ff0800d986 */ /* 0x0005e4000c101d36 */
.L_x_603:
[----:B------:R-:W-:Y:S05]  /*215e0*/  BSYNC B1 ;  /* 0x0000000000017941 */ /* 0x000fea0003800000 */
.L_x_602:
[----:B------:R-:W-:Y:S04]  /*215f0*/  BSSY B1, `(.L_x_604) ;  /* 0x0000014000017945 */ /* 0x000fe80003800000 */
[----:B------:R-:W-:Y:S05]  /*21600*/  @P2 BRA `(.L_x_605) ;  /* 0x0000000000482947 */ /* 0x000fea0003800000 */
[----:B--2---:R-:W-:Y:S01]  /*21610*/  IADD3 R9, P2, R6, 0x20, RZ ;  /* 0x0000002006097810 */ /* 0x004fe20007f5e0ff */
        /* <DEDUP_REMOVED lines=15> */
[----:B------:R3:W-:Y:S04]  /*21710*/  @!P3 STG.E.128 desc[UR54][R8.64], RZ ;  /* 0x000000ff0800b986 */ /* 0x0007e8000c101d36 */
[----:B------:R3:W-:Y:S02]  /*21720*/  @!P4 STG.E.128 desc[UR54][R8.64+0x80], RZ ;  /* 0x000080ff0800c986 */ /* 0x0007e4000c101d36 */
.L_x_605:
[----:B------:R-:W-:Y:S05]  /*21730*/  BSYNC B1 ;  /* 0x0000000000017941 */ /* 0x000fea0003800000 */
.L_x_604:
[----:B------:R-:W-:Y:S04]  /*21740*/  BSSY B1, `(.L_x_606) ;  /* 0x0000014000017945 */ /* 0x000fe80003800000 */
[----:B------:R-:W-:Y:S05]  /*21750*/  @P0 BRA `(.L_x_607) ;  /* 0x0000000000480947 */ /* 0x000fea0003800000 */
[----:B--23--:R-:W-:Y:S01]  /*21760*/  IADD3 R9, P0, R6, 0x40, RZ ;  /* 0x0000004006097810 */ /* 0x00cfe20007f1e0ff */
        /* <DEDUP_REMOVED lines=17> */
.L_x_607:
[----:B------:R-:W-:Y:S05]  /*21880*/  BSYNC B1 ;  /* 0x0000000000017941 */ /* 0x000fea0003800000 */
.L_x_606:
[----:B------:R-:W-:Y:S05]  /*21890*/  @P1 BRA `(.L_x_598) ;  /* 0x0000000000481947 */ /* 0x000fea0003800000 */
[----:B------:R-:W-:Y:S01]  /*218a0*/  IADD3 R5, P0, R6, 0x60, RZ ;  /* 0x0000006006057810 */ /* 0x000fe20007f1e0ff */
        /* <DEDUP_REMOVED lines=12> */
[----:B------:R-:W-:Y:S02]  /*21970*/  LEA R4, P0, R2, UR6, 0x1 ;  /* 0x0000000602047c11 */ /* 0x000fe4000f8008ff */
[----:B------:R-:W-:-:S04]  /*21980*/  IADD3 R3, R3, R5, RZ ;  /* 0x0000000503037210 */ /* 0x000fc80007ffe0ff */
[----:B------:R-:W-:-:S05]  /*21990*/  LEA.HI.X R5, R2, UR7, R3, 0x1, P0 ;  /* 0x0000000702057c11 */ /* 0x000fca00080f0c03 */
[----:B------:R0:W-:Y:S04]  /*219a0*/  @!P1 STG.E.128 desc[UR54][R4.64], RZ ;  /* 0x000000ff04009986 */ /* 0x0001e8000c101d36 */
[----:B------:R0:W-:Y:S02]  /*219b0*/  @!P2 STG.E.128 desc[UR54][R4.64+0x80], RZ ;  /* 0x000080ff0400a986 */ /* 0x0001e4000c101d36 */
.L_x_598:
[----:B------:R-:W-:Y:S05]  /*219c0*/  BSYNC B0 ;  /* 0x0000000000007941 */ /* 0x000fea0003800000 */
.L_x_588:
[----:B------:R-:W-:Y:S02]  /*219d0*/  ULDC UR4, c[0x0][0xc14] ;  /* 0x0003050000047ab9 */ /* 0x000fe40000000800 */
[----:B-1----:R-:W-:-:S13]  /*219e0*/  ISETP.GE.AND P0, PT, R147, UR4, PT ;  /* 0x0000000493007c0c */ /* 0x002fda000bf06270 */
[----:B------:R-:W-:Y:S05]  /*219f0*/  @!P0 BRA `(.L_x_608) ;  /* 0xfffffdf800548947 */ /* 0x000fea000383ffff */
[----:B------:R-:W-:Y:S05]  /*21a00*/  BRA `(.L_x_414) ;  /* 0x0000006000ec7947 */ /* 0x000fea0003800000 */
.L_x_412:
[----:B------:R-:W-:-:S08]  /*21a10*/  NOP ;  /* 0x0000000000007918 */ /* 0x000fd00000000000 */
[----:B------:R-:W0:-:S00]  /*21a20*/  USETMAXREG.DEALLOC.CTAPOOL 0x18 ;  /* 0x00000018000079c8 */ /* 0x000e0000080e0500 */
[----:B0-----:R-:W2:Y:S01]  /*21a30*/  LDL.LU R2, [R1+0x18] ;  /* 0x0000180001027983 */ /* 0x001ea20000300800 */
[----:B------:R-:W-:-:S06]  /*21a40*/  LOP3.LUT R0, R0, 0x3, RZ, 0xc0, !PT ;  /* 0x0000000300007812 */ /* 0x000fcc00078ec0ff */
[----:B------:R-:W0:Y:S02]  /*21a50*/  SHFL.IDX PT, R0, R0, RZ, 0x1f ;  /* 0x00001fff00007589 */ /* 0x000e2400000e0000 */
[----:B0-----:R-:W-:Y:S01]  /*21a60*/  ISETP.NE.AND P0, PT, R0, RZ, PT ;  /* 0x000000ff0000720c */ /* 0x001fe20003f05270 */
[----:B------:R-:W-:Y:S01]  /*21a70*/  IMAD.MOV.U32 R0, RZ, RZ, RZ ;  /* 0x000000ffff007224 */ /* 0x000fe200078e00ff */
[----:B--2---:R-:W-:-:S11]  /*21a80*/  LOP3.LUT R2, R2, 0xfffffffd, RZ, 0xc0, !PT ;  /* 0xfffffffd02027812 */ /* 0x004fd600078ec0ff */
[----:B------:R-:W-:-:S05]  /*21a90*/  @P0 LOP3.LUT R2, R2, 0x2, RZ, 0xfc, !PT ;  /* 0x0000000202020812 */ /* 0x000fca00078efcff */
[----:B------:R0:W-:Y:S01]  /*21aa0*/  STL [R1+0x18], R2 ;  /* 0x0000180201007387 */ /* 0x0001e20000100800 */
[----:B------:R-:W-:Y:S05]  /*21ab0*/  @!P0 BRA `(.L_x_609) ;  /* 0x0000000000248947 */ /* 0x000fea0003800000 */
[----:B------:R-:W1:Y:S08]  /*21ac0*/  S2UR UR5, SR_CgaCtaId ;  /* 0x00000000000579c3 */ /* 0x000e700000008800 */
[----:B------:R-:W-:Y:S06]  /*21ad0*/  BAR.SYNC.DEFER_BLOCKING 0x5, 0x180 ;  /* 0x0146000000007b1d */ /* 0x000fec0000010000 */
[----:B------:R-:W-:-:S02]  /*21ae0*/  UMOV UR4, 0x400 ;  /* 0x0000040000047882 */ /* 0x000fc40000000000 */
[----:B-1----:R-:W-:-:S09]  /*21af0*/  ULEA UR4, UR5, UR4, 0x18 ;  /* 0x0000000405047291 */ /* 0x002fd2000f8ec03f */
[----:B------:R-:W1:Y:S04]  /*21b00*/  LDS.128 R4, [UR4+0x298d0] ;  /* 0x0298d004ff047984 */ /* 0x000e680008000c00 */
[----:B-1----:R1:W-:Y:S04]  /*21b10*/  STL.64 [R1], R4 ;  /* 0x0000000401007387 */ /* 0x0023e80000100a00 */
[----:B------:R1:W-:Y:S01]  /*21b20*/  STL.64 [R1+0x8], R6 ;  /* 0x0000080601007387 */ /* 0x0003e20000100a00 */
[----:B------:R-:W-:Y:S06]  /*21b30*/  BAR.ARV 0x4, 0x180 ;  /* 0x0106000000007b1d */ /* 0x000fec0000002000 */
[----:B------:R-:W-:Y:S05]  /*21b40*/  BRA `(.L_x_610) ;  /* 0x0000000800207947 */ /* 0x000fea0003800000 */
.L_x_609:
[----:B0-----:R-:W0:Y:S01]  /*21b50*/  S2R R2, SR_TID.X ;  /* 0x0000000000027919 */ /* 0x001e220000002100 */
[----:B------:R-:W-:Y:S01]  /*21b60*/  ULDC UR4, c[0x0][0xc14] ;  /* 0x0003050000047ab9 */ /* 0x000fe20000000800 */
[----:B------:R-:W1:Y:S01]  /*21b70*/  S2UR UR6, SR_CTAID.X ;  /* 0x00000000000679c3 */ /* 0x000e620000002500 */
[----:B------:R-:W-:Y:S01]  /*21b80*/  ULDC UR5, c[0x0][0xc10] ;  /* 0x0003040000057ab9 */ /* 0x000fe20000000800 */
        /* <DEDUP_REMOVED lines=16> */
[----:B0-----:R-:W-:-:S04]  /*21c90*/  SEL R4, R4, RZ, P2 ;  /* 0x000000ff04047207 */ /* 0x001fc80001000000 */
[----:B------:R-:W-:-:S05]  /*21ca0*/  IADD3 R4, R7, R4, RZ ;  /* 0x0000000407047210 */ /* 0x000fca0007ffe0ff */
[----:B------:R-:W0:Y:S02]  /*21cb0*/  SHFL.UP PT, R6, R4, 0x4, RZ ;  /* 0x0480000004067989 */ /* 0x000e2400000e00ff */
[----:B0-----:R-:W-:-:S05]  /*21cc0*/  SEL R3, R6, RZ, P3 ;  /* 0x000000ff06037207 */ /* 0x001fca0001800000 */
[----:B------:R-:W-:Y:S02]  /*21cd0*/  IMAD.IADD R3, R4, 0x1, R3 ;  /* 0x0000000104037824 */ /* 0x000fe400078e0203 */
[----:B------:R-:W-:-:S03]  /*21ce0*/  IMAD.MOV.U32 R4, RZ, RZ, RZ ;  /* 0x000000ffff047224 */ /* 0x000fc600078e00ff */
[----:B------:R-:W0:Y:S02]  /*21cf0*/  SHFL.UP PT, R2, R3, 0x8, RZ ;  /* 0x0500000003027989 */ /* 0x000e2400000e00ff */
[----:B0-----:R-:W-:-:S05]  /*21d00*/  SEL R2, R2, RZ, P4 ;  /* 0x000000ff02027207 */ /* 0x001fca0002000000 */
[----:B------:R-:W-:-:S05]  /*21d10*/  IMAD.IADD R7, R3, 0x1, R2 ;  /* 0x0000000103077824 */ /* 0x000fca00078e0202 */
[----:B------:R-:W0:Y:S02]  /*21d20*/  SHFL.UP PT, R2, R7, 0x10, RZ ;  /* 0x0600000007027989 */ /* 0x000e2400000e00ff */
[----:B0-----:R-:W-:-:S04]  /*21d30*/  SEL R2, R2, RZ, P5 ;  /* 0x000000ff02027207 */ /* 0x001fc80002800000 */
[----:B------:R-:W-:-:S05]  /*21d40*/  IADD3 R2, R7, R2, RZ ;  /* 0x0000000207027210 */ /* 0x000fca0007ffe0ff */
[----:B------:R-:W0:Y:S02]  /*21d50*/  SHFL.IDX PT, R6, R2, 0x1f, 0x1f ;  /* 0x03e01f0002067f89 */ /* 0x000e2400000e0000 */
[----:B0-----:R-:W-:-:S04]  /*21d60*/  IMAD R6, R6, UR5, RZ ;  /* 0x0000000506067c24 */ /* 0x001fc8000f8e02ff */
[----:B------:R-:W-:Y:S01]  /*21d70*/  IMAD.MOV.U32 R9, RZ, RZ, R6 ;  /* 0x000000ffff097224 */ /* 0x000fe200078e0006 */
[----:B-1----:R-:W-:-:S13]  /*21d80*/  ISETP.GT.AND P6, PT, R6, UR6, PT ;  /* 0x0000000606007c0c */ /* 0x002fda000bfc4270 */
[----:B------:R-:W-:Y:S05]  /*21d90*/  @P6 BRA `(.L_x_611) ;  /* 0x0000000000a46947 */ /* 0x000fea0003800000 */
[----:B------:R-:W0:Y:S01]  /*21da0*/  LDC R7, c[0x0][0xc14] ;  /* 0x00030500ff077b82 */ /* 0x000e220000000800 */
[----:B------:R-:W-:Y:S01]  /*21db0*/  MOV R6, R9 ;  /* 0x0000000900067202 */ /* 0x000fe20000000f00 */
[----:B------:R-:W-:Y:S01]  /*21dc0*/  UMOV UR4, URZ ;  /* 0x0000003f00047c82 */ /* 0x000fe20008000000 */
[----:B------:R-:W-:Y:S01]  /*21dd0*/  ULDC UR7, c[0x0][0xc14] ;  /* 0x0003050000077ab9 */ /* 0x000fe20000000800 */
[----:B------:R-:W-:-:S05]  /*21de0*/  ULDC UR5, c[0x0][0xc10] ;  /* 0x0003040000057ab9 */ /* 0x000fca0000000800 */
.L_x_615:
[----:B------:R-:W-:Y:S01]  /*21df0*/  IMAD.U32 R0, RZ, RZ, UR7 ;  /* 0x00000007ff007e24 */ /* 0x000fe2000f8e00ff */
[----:B------:R-:W-:-:S04]  /*21e00*/  UIADD3 UR4, UR4, 0x1f, URZ ;  /* 0x0000001f04047890 */ /* 0x000fc8000fffe03f */
[----:B------:R1:W-:Y:S02]  /*21e10*/  STL [R1+0xc], R0 ;  /* 0x00000c0001007387 */ /* 0x0003e40000100800 */
[----:B0-----:R-:W-:-:S13]  /*21e20*/  ISETP.LE.AND P6, PT, R7, UR4, PT ;  /* 0x0000000407007c0c */ /* 0x001fda000bfc3270 */
[----:B-1----:R-:W-:Y:S05]  /*21e30*/  @P6 BRA `(.L_x_612) ;  /* 0x00000004002c6947 */ /* 0x002fea0003800000 */
[----:B------:R-:W-:Y:S01]  /*21e40*/  VIADD R8, R5, UR4 ;  /* 0x0000000405087c36 */ /* 0x000fe20008000000 */
[----:B------:R-:W-:Y:S01]  /*21e50*/  BSSY B0, `(.L_x_613) ;  /* 0x0000007000007945 */ /* 0x000fe20003800000 */
[----:B------:R-:W-:-:S03]  /*21e60*/  MOV R0, RZ ;  /* 0x000000ff00007202 */ /* 0x000fc60000000f00 */
[----:B------:R-:W-:-:S13]  /*21e70*/  ISETP.GE.OR P6, PT, R8, R7, !P0 ;  /* 0x000000070800720c */ /* 0x000fda00047c6670 */
[----:B------:R-:W-:Y:S05]  /*21e80*/  @P6 BRA `(.L_x_614) ;  /* 0x00000000000c6947 */ /* 0x000fea0003800000 */
[----:B------:R-:W0:Y:S02]  /*21e90*/  LDC.64 R2, c[0x0][0xc58] ;  /* 0x00031600ff027b82 */ /* 0x000e240000000a00 */
[----:B0-----:R-:W-:-:S05]  /*21ea0*/  IMAD.WIDE R2, R8, 0x4, R2 ;  /* 0x0000000408027825 */ /* 0x001fca00078e0202 */
[----:B------:R0:W5:Y:S02]  /*21eb0*/  LDG.E R0, desc[UR54][R2.64] ;  /* 0x0000003602007981 */ /* 0x000164000c1e1900 */
.L_x_614:
[----:B------:R-:W-:Y:S05]  /*21ec0*/  BSYNC B0 ;  /* 0x0000000000007941 */ /* 0x000fea0003800000 */
.L_x_613:
[----:B0----5:R-:W0:Y:S02]  /*21ed0*/  SHFL.UP PT, R2, R0, 0x1, RZ ;  /* 0x0420000000027989 */ /* 0x021e2400000e00ff */
        /* <DEDUP_REMOVED lines=9> */
[----:B0-----:R-:W-:-:S05]  /*21f70*/  SEL R8, R8, RZ, P4 ;  /* 0x000000ff08087207 */ /* 0x001fca0002000000 */
[----:B------:R-:W-:-:S05]  /*21f80*/  IMAD.IADD R8, R9, 0x1, R8 ;  /* 0x0000000109087824 */ /* 0x000fca00078e0208 */
[----:B------:R-:W0:Y:S02]  /*21f90*/  SHFL.UP PT, R10, R8, 0x10, RZ ;  /* 0x06000000080a7989 */ /* 0x000e2400000e00ff */
[----:B0-----:R-:W-:-:S05]  /*21fa0*/  SEL R11, R10, RZ, P5 ;  /* 0x000000ff0a0b7207 */ /* 0x001fca0002800000 */
[----:B------:R-:W-:-:S05]  /*21fb0*/  IMAD.IADD R11, R8, 0x1, R11 ;  /* 0x00000001080b7824 */ /* 0x000fca00078e020b */
[----:B------:R-:W0:Y:S02]  /*21fc0*/  SHFL.IDX PT, R3, R11, 0x1f, 0x1f ;  /* 0x03e01f000b037f89 */ /* 0x000e2400000e0000 */
[----:B0-----:R-:W-:-:S05]  /*21fd0*/  IMAD R3, R3, UR5, RZ ;  /* 0x0000000503037c24 */ /* 0x001fca000f8e02ff */
[----:B------:R-:W-:-:S04]  /*21fe0*/  IADD3 R6, R3, R6, RZ ;  /* 0x0000000603067210 */ /* 0x000fc80007ffe0ff */
[----:B------:R-:W-:-:S13]  /*21ff0*/  ISETP.GT.AND P6, PT, R6, UR6, PT ;  /* 0x0000000606007c0c */ /* 0x000fda000bfc4270 */
[----:B------:R-:W-:Y:S05]  /*22000*/  @!P6 BRA `(.L_x_615) ;  /* 0xfffffffc0078e947 */ /* 0x000fea000383ffff */
[----:B------:R-:W-:Y:S02]  /*22010*/  IMAD.MOV.U32 R2, RZ, RZ, R11 ;  /* 0x000000ffff027224 */ /* 0x000fe400078e000b */
[----:B------:R-:W-:-:S07]  /*22020*/  IMAD.MOV.U32 R9, RZ, RZ, R3 ;  /* 0x000000ffff097224 */ /* 0x000fce00078e0003 */
.L_x_611:
[----:B------:R-:W-:-:S05]  /*22030*/  IADD3 R9, -R9, R6, RZ ;  /* 0x0000000609097210 */ /* 0x000fca0007ffe1ff */
[----:B------:R-:W-:-:S05]  /*22040*/  IMAD R3, R2, UR5, R9 ;  /* 0x0000000502037c24 */ /* 0x000fca000f8e0209 */
[----:B------:R-:W-:-:S13]  /*22050*/  ISETP.GT.AND P0, PT, R3, UR6, PT ;  /* 0x0000000603007c0c */ /* 0x000fda000bf04270 */
[----:B------:R-:W-:-:S04]  /*22060*/  VOTE.ANY R8, PT, !P0 ;  /* 0x0000000000087806 */ /* 0x000fc800040e0100 */
[----:B------:R-:W0:Y:S01]  /*22070*/  POPC R7, R8 ;  /* 0x0000000800077309 */ /* 0x000e220000000000 */
[----:B------:R-:W-:Y:S01]  /*22080*/  ISETP.NE.AND P0, PT, R8, RZ, PT ;  /* 0x000000ff0800720c */ /* 0x000fe20003f05270 */
[----:B0-----:R-:W0:Y:S02]  /*22090*/  SHFL.IDX PT, R0, R0, R7, 0x1f ;  /* 0x00001f0700007589 */ /* 0x001e2400000e0000 */
[----:B0-----:R-:W-:-:S04]  /*220a0*/  IABS R6, R0 ;  /* 0x0000000000067213 */ /* 0x001fc80000000000 */
[----:B------:R-:W0:Y:S08]  /*220b0*/  I2F.RP R10, R6 ;  /* 0x00000006000a7306 */ /* 0x000e300000209400 */
[----:B0-----:R-:W0:Y:S02]  /*220c0*/  MUFU.RCP R10, R10 ;  /* 0x0000000a000a7308 */ /* 0x001e240000001000 */
[----:B0-----:R-:W-:-:S06]  /*220d0*/  VIADD R3, R10, 0xffffffe ;  /* 0x0ffffffe0a037836 */ /* 0x001fcc0000000000 */
[----:B------:R-:W0:Y:S02]  /*220e0*/  F2I.FTZ.U32.TRUNC.NTZ R3, R3 ;  /* 0x0000000300037305 */ /* 0x000e24000021f000 */
[----:B0-----:R-:W-:Y:S01]  /*220f0*/  IMAD.MOV R13, RZ, RZ, -R3 ;  /* 0x000000ffff0d7224 */ /* 0x001fe200078e0a03 */
[----:B------:R-:W-:Y:S06]  /*22100*/  @!P0 BRA `(.L_x_616) ;  /* 0x0000000000088947 */ /* 0x000fec0003800000 */
[----:B------:R-:W-:-:S05]  /*22110*/  IADD3 R11, R7, -0x1, RZ ;  /* 0xffffffff070b7810 */ /* 0x000fca0007ffe0ff */
[----:B------:R0:W1:Y:S02]  /*22120*/  SHFL.IDX PT, R4, R2, R11, 0x1f ;  /* 0x00001f0b02047589 */ /* 0x00006400000e0000 */
.L_x_616:
[----:B-1----:R-:W-:Y:S02]  /*22130*/  IMAD R4, R4, UR5, R9 ;  /* 0x0000000504047c24 */ /* 0x002fe4000f8e0209 */
[----:B------:R-:W-:Y:S02]  /*22140*/  IMAD R9, R13, R6, RZ ;  /* 0x000000060d097224 */ /* 0x000fe400078e02ff */
[----:B0-----:R-:W-:Y:S01]  /*22150*/  IMAD.MOV.U32 R2, RZ, RZ, RZ ;  /* 0x000000ffff027224 */ /* 0x001fe200078e00ff */
[----:B------:R0:W-:Y:S03]  /*22160*/  STL [R1], R4 ;  /* 0x0000000401007387 */ /* 0x0001e60000100800 */
[----:B------:R-:W-:Y:S01]  /*22170*/  IMAD.HI.U32 R2, R3, R9, R2 ;  /* 0x0000000903027227 */ /* 0x000fe200078e0002 */
[----:B------:R-:W-:-:S04]  /*22180*/  IADD3 R9, -R4, UR6, RZ ;  /* 0x0000000604097c10 */ /* 0x000fc8000fffe1ff */
[----:B------:R-:W-:Y:S02]  /*22190*/  IABS R3, R9 ;  /* 0x0000000900037213 */ /* 0x000fe40000000000 */
[----:B0-----:R-:W-:-:S03]  /*221a0*/  IABS R4, R0 ;  /* 0x0000000000047213 */ /* 0x001fc60000000000 */
[----:B------:R-:W-:-:S04]  /*221b0*/  IMAD.HI.U32 R2, R2, R3, RZ ;  /* 0x0000000302027227 */ /* 0x000fc800078e00ff */
[----:B------:R-:W-:-:S04]  /*221c0*/  IMAD.MOV R4, RZ, RZ, -R4 ;  /* 0x000000ffff047224 */ /* 0x000fc800078e0a04 */
[----:B------:R-:W-:-:S05]  /*221d0*/  IMAD R3, R2, R4, R3 ;  /* 0x0000000402037224 */ /* 0x000fca00078e0203 */
[----:B------:R-:W-:-:S13]  /*221e0*/  ISETP.GT.U32.AND P1, PT, R6, R3, PT ;  /* 0x000000030600720c */ /* 0x000fda0003f24070 */
[-C--:B------:R-:W-:Y:S01]  /*221f0*/  @!P1 IADD3 R3, R3, -R6.reuse, RZ ;  /* 0x8000000603039210 */ /* 0x080fe20007ffe0ff */
[----:B------:R-:W-:Y:S01]  /*22200*/  @!P1 VIADD R2, R2, 0x1 ;  /* 0x0000000102029836 */ /* 0x000fe20000000000 */
[----:B------:R-:W-:Y:S02]  /*22210*/  ISETP.NE.AND P1, PT, R0, RZ, PT ;  /* 0x000000ff0000720c */ /* 0x000fe40003f25270 */
[----:B------:R-:W-:Y:S02]  /*22220*/  ISETP.GE.U32.AND P0, PT, R3, R6, PT ;  /* 0x000000060300720c */ /* 0x000fe40003f06070 */
[----:B------:R-:W-:-:S04]  /*22230*/  LOP3.LUT R3, R9, R0, RZ, 0x3c, !PT ;  /* 0x0000000009037212 */ /* 0x000fc800078e3cff */
[----:B------:R-:W-:-:S07]  /*22240*/  ISETP.GE.AND P2, PT, R3, RZ, PT ;  /* 0x000000ff0300720c */ /* 0x000fce0003f46270 */
[----:B------:R-:W-:-:S06]  /*22250*/  @P0 VIADD R2, R2, 0x1 ;  /* 0x0000000102020836 */ /* 0x000fcc0000000000 */
[----:B------:R-:W-:Y:S02]  /*22260*/  @!P2 IADD3 R2, -R2, RZ, RZ ;  /* 0x000000ff0202a210 */ /* 0x000fe40007ffe1ff */
[----:B------:R-:W-:-:S05]  /*22270*/  @!P1 LOP3.LUT R2, RZ, R0, RZ, 0x33, !PT ;  /* 0x00000000ff029212 */ /* 0x000fca00078e33ff */
[----:B------:R-:W-:-:S04]  /*22280*/  IMAD.MOV R3, RZ, RZ, -R2 ;  /* 0x000000ffff037224 */ /* 0x000fc800078e0a02 */
[----:B------:R-:W-:Y:S02]  /*22290*/  IMAD R3, R0, R3, R9 ;  /* 0x0000000300037224 */ /* 0x000fe400078e0209 */
[----:B------:R-:W-:-:S03]  /*222a0*/  VIADD R0, R7, UR4 ;  /* 0x0000000407007c36 */ /* 0x000fc60008000000 */
[----:B------:R1:W-:Y:S04]  /*222b0*/  STL [R1+0x4], R3 ;  /* 0x0000040301007387 */ /* 0x0003e80000100800 */
[----:B------:R1:W-:Y:S04]  /*222c0*/  STL [R1+0x8], R2 ;  /* 0x0000080201007387 */ /* 0x0003e80000100800 */
[----:B------:R1:W-:Y:S01]  /*222d0*/  STL [R1+0xc], R0 ;  /* 0x00000c0001007387 */ /* 0x0003e20000100800 */
[----:B------:R-:W-:Y:S05]  /*222e0*/  BRA `(.L_x_617) ;  /* 0x0000000000107947 */ /* 0x000fea0003800000 */
.L_x_612:
[----:B------:R-:W-:Y:S01]  /*222f0*/  MOV R0, UR6 ;  /* 0x0000000600007c02 */ /* 0x000fe20008000f00 */
[----:B------:R0:W-:Y:S04]  /*22300*/  STL [R1+0x4], RZ ;  /* 0x000004ff01007387 */ /* 0x0001e80000100800 */
[----:B------:R0:W-:Y:S04]  /*22310*/  STL [R1+0x8], RZ ;  /* 0x000008ff01007387 */ /* 0x0001e80000100800 */
[----:B------:R0:W-:Y:S02]  /*22320*/  STL [R1], R0 ;  /* 0x0000000001007387 */ /* 0x0001e40000100800 */
.L_x_617:
[----:B------:R-:W2:Y:S04]  /*22330*/  LDL R8, [R1] ;  /* 0x0000000001087983 */ /* 0x000ea80000100800 */
[----:B------:R-:W2:Y:S04]  /*22340*/  LDL R9, [R1+0x4] ;  /* 0x0000040001097983 */ /* 0x000ea80000100800 */
[----:B------:R-:W2:Y:S04]  /*22350*/  LDL R10, [R1+0x8] ;  /* 0x00000800010a7983 */ /* 0x000ea80000100800 */
[----:B------:R-:W2:Y:S01]  /*22360*/  LDL R11, [R1+0xc] ;  /* 0x00000c00010b7983 */ /* 0x000ea20000100800 */
[----:B------:R-:W-:-:S13]  /*22370*/  ISETP.NE.AND P0, PT, R5, RZ, PT ;  /* 0x000000ff0500720c */ /* 0x000fda0003f05270 */
[----:B-1----:R-:W1:Y:S01]  /*22380*/  @!P0 S2R R3, SR_CgaCtaId ;  /* 0x0000000000038919 */ /* 0x002e620000008800 */
[----:B0-----:R-:W-:-:S04]  /*22390*/  @!P0 MOV R0, 0x400 ;  /* 0x0000040000008802 */ /* 0x001fc80000000f00 */
[----:B-1----:R-:W-:-:S05]  /*223a0*/  @!P0 LEA R0, R3, R0, 0x18 ;  /* 0x0000000003008211 */ /* 0x002fca00078ec0ff */
[----:B--2---:R2:W-:Y:S01]  /*223b0*/  @!P0 STS.128 [R0+0x298d0], R8 ;  /* 0x0298d00800008388 */ /* 0x0045e20000000c00 */
[----:B------:R-:W-:Y:S06]  /*223c0*/  BAR.ARV 0x5, 0x180 ;  /* 0x0146000000007b1d */ /* 0x000fec0000002000 */
.L_x_610:
[----:B--2---:R-:W2:Y:S01]  /*223d0*/  LDL R0, [R1+0xc] ;  /* 0x00000c0001007983 */ /* 0x004ea20000100800 */
[----:B------:R-:W-:-:S03]  /*223e0*/  ULDC UR4, c[0x0][0xc14] ;  /* 0x0003050000047ab9 */ /* 0x000fc60000000800 */
[----:B------:R3:W-:Y:S01]  /*223f0*/  STL [R1+0x10], RZ ;  /* 0x000010ff01007387 */ /* 0x0007e20000100800 */
[----:B--2---:R-:W-:Y:S01]  /*22400*/  ISETP.GE.AND P0, PT, R0, UR4, PT ;  /* 0x0000000400007c0c */ /* 0x004fe2000bf06270 */
[----:B------:R-:W-:-:S05]  /*22410*/  IMAD.MOV.U32 R0, RZ, RZ, 0x1 ;  /* 0x00000001ff007424 */ /* 0x000fca00078e00ff */
[----:B------:R3:W-:Y:S04]  /*22420*/  STL [R1+0x1c], R0 ;  /* 0x00001c0001007387 */ /* 0x0007e80000100800 */
[----:B------:R3:W-:Y:S03]  /*22430*/  STL [R1+0x40], RZ ;  /* 0x000040ff01007387 */ /* 0x0007e60000100800 */
[----:B------:R-:W-:Y:S05]  /*22440*/  @P0 BRA `(.L_x_618) ;  /* 0x0000005400580947 */ /* 0x000fea0003800000 */
[----:B---3--:R-:W2:Y:S01]  /*22450*/  S2R R0, SR_TID.X ;  /* 0x0000000000007919 */ /* 0x008ea20000002100 */
[----:B------:R-:W-:Y:S01]  /*22460*/  BSSY B7, `(.L_x_618) ;  /* 0x0000554000077945 */ /* 0x000fe20003800000 */
[----:B------:R-:W-:Y:S01]  /*22470*/  ULDC UR38, c[0x0][0xc] ;  /* 0x0000030000267ab9 */ /* 0x000fe20000000800 */
[----:B------:R-:W-:Y:S01]  /*22480*/  ULOP3.LUT UR37, UR36, 0x1, URZ, 0xfc, !UPT ;  /* 0x0000000124257892 */ /* 0x000fe2000f8efc3f */
[----:B-1----:R-:W1:Y:S01]  /*22490*/  S2R R6, SR_TID.X ;  /* 0x0000000000067919 */ /* 0x002e620000002100 */
[----:B------:R-:W-:Y:S01]  /*224a0*/  ULOP3.LUT UR39, UR36, 0x2, URZ, 0xfc, !UPT ;  /* 0x0000000224277892 */ /* 0x000fe2000f8efc3f */
[----:B------:R-:W-:Y:S01]  /*224b0*/  ULDC.64 UR40, c[0x0][0x198] ;  /* 0x0000660000287ab9 */ /* 0x000fe20000000a00 */
[----:B--2---:R-:W-:Y:S02]  /*224c0*/  LOP3.LUT R0, R0, 0x7f, RZ, 0xc0, !PT ;  /* 0x0000007f00007812 */ /* 0x004fe400078ec0ff */
[----:B-1----:R-:W-:-:S03]  /*224d0*/  SHF.L.U32 R4, R6, 0x5, RZ ;  /* 0x0000000506047819 */ /* 0x002fc600000006ff */
[----:B------:R-:W-:Y:S01]  /*224e0*/  IMAD.SHL.U32 R0, R0, 0x10, RZ ;  /* 0x0000001000007824 */ /* 0x000fe200078e00ff */
[C---:B------:R-:W-:Y:S02]  /*224f0*/  SHF.L.U32 R7, R6.reuse, 0x2, RZ ;  /* 0x0000000206077819 */ /* 0x040fe400000006ff */
[----:B------:R-:W-:Y:S02]  /*22500*/  LOP3.LUT P0, RZ, R6, 0x4, RZ, 0xc0, !PT ;  /* 0x0000000406ff7812 */ /* 0x000fe4000780c0ff */
[----:B------:R-:W-:Y:S01]  /*22510*/  LOP3.LUT R3, R0, 0x600, RZ, 0xc0, !PT ;  /* 0x0000060000037812 */ /* 0x000fe200078ec0ff */
[----:B------:R-:W-:-:S03]  /*22520*/  IMAD.SHL.U32 R0, R6, 0x80, RZ ;  /* 0x0000008006007824 */ /* 0x000fc600078e00ff */
[----:B------:R-:W-:Y:S02]  /*22530*/  LOP3.LUT R5, R3, 0x60, R4, 0xf8, !PT ;  /* 0x0000006003057812 */ /* 0x000fe400078ef804 */
[----:B------:R-:W-:Y:S02]  /*22540*/  SHF.R.U32.HI R3, RZ, 0x1, R6 ;  /* 0x00000001ff037819 */ /* 0x000fe40000011606 */
[----:B0-----:R-:W-:Y:S02]  /*22550*/  LOP3.LUT R2, R0, 0x380, RZ, 0xc0, !PT ;  /* 0x0000038000027812 */ /* 0x001fe400078ec0ff */
[----:B------:R-:W-:Y:S02]  /*22560*/  LOP3.LUT R5, R5, 0x100, R4, 0xf8, !PT ;  /* 0x0000010005057812 */ /* 0x000fe400078ef804 */
[----:B------:R-:W-:Y:S02]  /*22570*/  LOP3.LUT R4, R4, 0x80, RZ, 0xc0, !PT ;  /* 0x0000008004047812 */ /* 0x000fe400078ec0ff */
[----:B------:R-:W-:Y:S01]  /*22580*/  LOP3.LUT R2, R2, 0x30, R3, 0xf8, !PT ;  /* 0x0000003002027812 */ /* 0x000fe200078ef803 */
[----:B------:R-:W-:Y:S01]  /*22590*/  IMAD.SHL.U32 R3, R6, 0x10, RZ ;  /* 0x0000001006037824 */ /* 0x000fe200078e00ff */
[----:B------:R-:W-:-:S04]  /*225a0*/  LOP3.LUT R4, R4, 0x10, R6, 0xf8, !PT ;  /* 0x0000001004047812 */ /* 0x000fc800078ef806 */
[----:B------:R-:W-:Y:S02]  /*225b0*/  LOP3.LUT R3, R2, 0x70, R3, 0x78, !PT ;  /* 0x0000007002037812 */ /* 0x000fe400078e7803 */
[----:B------:R-:W-:Y:S02]  /*225c0*/  LOP3.LUT R4, R4, 0x10, R7, 0x78, !PT ;  /* 0x0000001004047812 */ /* 0x000fe400078e7807 */
[----:B------:R-:W-:Y:S02]  /*225d0*/  LOP3.LUT R2, R3, 0xc00, R0, 0xf8, !PT ;  /* 0x00000c0003027812 */ /* 0x000fe400078ef800 */
[----:B------:R-:W-:-:S03]  /*225e0*/  LOP3.LUT R0, R5, R4, RZ, 0xfc, !PT ;  /* 0x0000000405007212 */ /* 0x000fc600078efcff */
[----:B------:R-:W-:Y:S04]  /*225f0*/  STL [R1+0x34], R2 ;  /* 0x0000340201007387 */ /* 0x000fe80000100800 */
[----:B------:R0:W-:Y:S04]  /*22600*/  STL [R1+0x30], R0 ;  /* 0x0000300001007387 */ /* 0x0001e80000100800 */
[----:B------:R1:W-:Y:S01]  /*22610*/  STL [R1+0x40], RZ ;  /* 0x000040ff01007387 */ /* 0x0003e20000100800 */
[----:B0-----:R-:W-:-:S05]  /*22620*/  IMAD.MOV.U32 R0, RZ, RZ, 0x40 ;  /* 0x00000040ff007424 */ /* 0x001fca00078e00ff */
[----:B------:R-:W-:Y:S01]  /*22630*/  SEL R2, R0, 0xffffffc0, !P0 ;  /* 0xffffffc000027807 */ /* 0x000fe20004000000 */
[----:B------:R-:W-:-:S05]  /*22640*/  IMAD.MOV.U32 R0, RZ, RZ, 0x1 ;  /* 0x00000001ff007424 */ /* 0x000fca00078e00ff */
[----:B------:R1:W-:Y:S04]  /*22650*/  STL [R1+0x20], R0 ;  /* 0x0000200001007387 */ /* 0x0003e80000100800 */
[----:B------:R1:W-:Y:S04]  /*22660*/  STL [R1+0x14], RZ ;  /* 0x000014ff01007387 */ /* 0x0003e80000100800 */
[----:B------:R1:W-:Y:S04]  /*22670*/  STL [R1+0x10], RZ ;  /* 0x000010ff01007387 */ /* 0x0003e80000100800 */
[----:B------:R1:W-:Y:S02]  /*22680*/  STL [R1+0x1c], R0 ;  /* 0x00001c0001007387 */ /* 0x0003e40000100800 */
.L_x_721:
[----:B-1----:R-:W2:Y:S01]  /*22690*/  LDL R0, [R1+0xc] ;  /* 0x00000c0001007983 */ /* 0x002ea20000100800 */
[----:B------:R-:W2:Y:S01]  /*226a0*/  LDC.64 R16, c[0x0][0xc60] ;  /* 0x00031800ff107b82 */ /* 0x000ea20000000a00 */
[----:B------:R-:W-:Y:S05]  /*226b0*/  YIELD ;  /* 0x0000000000007946 */ /* 0x000fea0003800000 */
[----:B------:R-:W-:Y:S01]  /*226c0*/  ULDC.64 UR4, c[0x0][0xa28] ;  /* 0x00028a0000047ab9 */ /* 0x000fe20000000a00 */
[----:B------:R-:W-:Y:S01]  /*226d0*/  ULDC.64 UR6, c[0x0][0xa00] ;  /* 0x0002800000067ab9 */ /* 0x000fe20000000a00 */
[----:B------:R-:W-:Y:S01]  /*226e0*/  ISETP.NE.U32.AND P0, PT, RZ, UR4, PT ;  /* 0x00000004ff007c0c */ /* 0x000fe2000bf05070 */
[----:B--2---:R-:W-:-:S06]  /*226f0*/  IMAD.WIDE R16, R0, 0x4, R16 ;  /* 0x0000000400107825 */ /* 0x004fcc00078e0210 */
[----:B------:R-:W2:Y:S01]  /*22700*/  LDG.E R16, desc[UR54][R16.64] ;  /* 0x0000003610107981 */ /* 0x000ea2000c1e1900 */
[----:B------:R-:W-:Y:S02]  /*22710*/  ISETP.NE.AND.EX P0, PT, RZ, UR5, PT, P0 ;  /* 0x00000005ff007c0c */ /* 0x000fe4000bf05300 */
[----:B------:R-:W-:Y:S02]  /*22720*/  ISETP.NE.U32.AND P1, PT, RZ, UR6, PT ;  /* 0x00000006ff007c0c */ /* 0x000fe4000bf25070 */
[----:B------:R-:W-:Y:S02]  /*22730*/  MOV R0, RZ ;  /* 0x000000ff00007202 */ /* 0x000fe40000000f00 */
[----:B------:R-:W-:Y:S01]  /*22740*/  ISETP.NE.AND.EX P1, PT, RZ, UR7, PT, P1 ;  /* 0x00000007ff007c0c */ /* 0x000fe2000bf25310 */
[----:B0-----:R-:W-:Y:S01]  /*22750*/  IMAD.MOV.U32 R4, RZ, RZ, RZ ;  /* 0x000000ffff047224 */ /* 0x001fe200078e00ff */
[----:B------:R-:W-:Y:S01]  /*22760*/  MOV R10, RZ ;  /* 0x000000ff000a7202 */ /* 0x000fe20000000f00 */
[----:B------:R-:W-:Y:S01]  /*22770*/  IMAD.MOV.U32 R8, RZ, RZ, RZ ;  /* 0x000000ffff087224 */ /* 0x000fe200078e00ff */
[----:B--2---:R-:W-:-:S03]  /*22780*/  SHF.R.S32.HI R18, RZ, 0x1f, R16 ;  /* 0x0000001fff127819 */ /* 0x004fc60000011410 */
[----:B------:R-:W-:-:S04]  /*22790*/  @P0 LEA R2, P2, R16, UR4, 0x2 ;  /* 0x0000000410020c11 */ /* 0x000fc8000f8410ff */
[C---:B------:R-:W-:Y:S01]  /*227a0*/  @P0 LEA.HI.X R3, R16.reuse, UR5, R18, 0x2, P2 ;  /* 0x0000000510030c11 */ /* 0x040fe200090f1412 */
[----:B------:R-:W-:Y:S01]  /*227b0*/  IMAD.SHL.U32 R17, R16, 0x4, RZ ;  /* 0x0000000410117824 */ /* 0x000fe200078e00ff */
[----:B------:R-:W-:-:S03]  /*227c0*/  ULDC.64 UR4, c[0x0][0xa08] ;  /* 0x0002820000047ab9 */ /* 0x000fc60000000a00 */
[----:B------:R0:W5:Y:S02]  /*227d0*/  @P0 LDG.E R0, desc[UR54][R2.64] ;  /* 0x0000003602000981 */ /* 0x000164000c1e1900 */
[----:B0-----:R-:W-:-:S04]  /*227e0*/  @P1 LEA R2, P0, R16, UR6, 0x2 ;  /* 0x0000000610021c11 */ /* 0x001fc8000f8010ff */
[----:B------:R-:W-:Y:S01]  /*227f0*/  @P1 LEA.HI.X R3, R16, UR7, R18, 0x2, P0 ;  /* 0x0000000710031c11 */ /* 0x000fe200080f1412 */
[----:B------:R-:W-:-:S04]  /*22800*/  ULDC.64 UR6, c[0x0][0xa10] ;  /* 0x0002840000067ab9 */ /* 0x000fc80000000a00 */
[----:B------:R0:W2:Y:S01]  /*22810*/  @P1 LDG.E R4, desc[UR54][R2.64] ;  /* 0x0000003602041981 */ /* 0x0000a2000c1e1900 */
[----:B------:R-:W-:Y:S02]  /*22820*/  ISETP.NE.U32.AND P1, PT, RZ, UR6, PT ;  /* 0x00000006ff007c0c */ /* 0x000fe4000bf25070 */
[----:B------:R-:W-:Y:S02]  /*22830*/  SHF.L.U64.HI R18, R16, 0x2, R18 ;  /* 0x0000000210127819 */ /* 0x000fe40000010212 */
[----:B------:R-:W-:Y:S02]  /*22840*/  ISETP.NE.AND.EX P1, PT, RZ, UR7, PT, P1 ;  /* 0x00000007ff007c0c */ /* 0x000fe4000bf25310 */
[----:B0-----:R-:W-:-:S04]  /*22850*/  IADD3 R2, P0, R17, UR6, RZ ;  /* 0x0000000611027c10 */ /* 0x001fc8000ff1e0ff */
[----:B------:R-:W-:Y:S01]  /*22860*/  IADD3.X R3, R18, UR7, RZ, P0, !PT ;  /* 0x0000000712037c10 */ /* 0x000fe200087fe4ff */
[----:B------:R-:W-:Y:S01]  /*22870*/  ULDC.64 UR6, c[0x0][0xa20] ;  /* 0x0002880000067ab9 */ /* 0x000fe20000000a00 */
[----:B------:R-:W-:-:S05]  /*22880*/  ISETP.NE.U32.AND P0, PT, RZ, UR4, PT ;  /* 0x00000004ff007c0c */ /* 0x000fca000bf05070 */
[----:B------:R-:W5:Y:S04]  /*22890*/  @P1 LDG.E R10, desc[UR54][R2.64] ;  /* 0x00000036020a1981 */ /* 0x000f68000c1e1900 */
[----:B------:R-:W5:Y:S04]  /*228a0*/  @P1 LDG.E R11, desc[UR54][R2.64] ;  /* 0x00000036020b1981 */ /* 0x000f68000c1e1900 */
[----:B------:R0:W5:Y:S01]  /*228b0*/  @P1 LDG.E R9, desc[UR54][R2.64+0x4] ;  /* 0x0000043602091981 */ /* 0x000162000c1e1900 */
[----:B------:R-:W-:Y:S02]  /*228c0*/  ISETP.NE.AND.EX P0, PT, RZ, UR5, PT, P0 ;  /* 0x00000005ff007c0c */ /* 0x000fe4000bf05300 */
[----:B0-----:R-:W-:-:S04]  /*228d0*/  IADD3 R2, P2, R17, UR4, RZ ;  /* 0x0000000411027c10 */ /* 0x001fc8000ff5e0ff */
[----:B------:R-:W-:Y:S01]  /*228e0*/  IADD3.X R3, R18, UR5, RZ, P2, !PT ;  /* 0x0000000512037c10 */ /* 0x000fe200097fe4ff */
[----:B------:R-:W-:Y:S01]  /*228f0*/  ULDC.64 UR4, c[0x0][0x3f8] ;  /* 0x0000fe0000047ab9 */ /* 0x000fe20000000a00 */
[----:B------:R-:W-:Y:S01]  /*22900*/  ISETP.NE.U32.AND P2, PT, RZ, UR6, PT ;  /* 0x00000006ff007c0c */ /* 0x000fe2000bf45070 */
[----:B------:R-:W-:-:S04]  /*22910*/  UISETP.NE.U32.AND UP0, UPT, UR4, URZ, UPT ;  /* 0x0000003f0400728c */ /* 0x000fc8000bf05070 */
[----:B------:R0:W5:Y:S01]  /*22920*/  @P0 LDG.E R8, desc[UR54][R2.64] ;  /* 0x0000003602080981 */ /* 0x000162000c1e1900 */
[----:B------:R-:W-:Y:S01]  /*22930*/  ISETP.NE.AND.EX P2, PT, RZ, UR7, PT, P2 ;  /* 0x00000007ff007c0c */ /* 0x000fe2000bf45320 */
[----:B------:R-:W-:Y:S01]  /*22940*/  UISETP.NE.AND.EX UP0, UPT, UR5, URZ, UPT, UP0 ;  /* 0x0000003f0500728c */ /* 0x000fe2000bf05300 */
[----:B------:R-:W-:Y:S02]  /*22950*/  ULDC UR4, c[0x0][0x404] ;  /* 0x0001010000047ab9 */ /* 0x000fe40000000800 */
[----:B------:R-:W-:Y:S01]  /*22960*/  ULDC UR5, c[0x0][0x2e0] ;  /* 0x0000b80000057ab9 */ /* 0x000fe20000000800 */
[----:B------:R-:W-:-:S04]  /*22970*/  USEL UR4, UR4, 0x1, UP0 ;  /* 0x0000000104047887 */ /* 0x000fc80008000000 */
[----:B------:R-:W-:-:S04]  /*22980*/  UIMAD UR4, UR4, UR5, URZ ;  /* 0x00000005040472a4 */ /* 0x000fc8000f8e023f */
[----:B------:R-:W-:Y:S02]  /*22990*/  @P2 IADD3 R6, P3, R17, UR6, RZ ;  /* 0x0000000611062c10 */ /* 0x000fe4000ff7e0ff */
[----:B------:R-:W-:Y:S02]  /*229a0*/  IMAD.U32 R5, RZ, RZ, UR4 ;  /* 0x00000004ff057e24 */ /* 0x000fe4000f8e00ff */
[----:B------:R-:W-:-:S05]  /*229b0*/  @P2 IADD3.X R7, R18, UR7, RZ, P3, !PT ;  /* 0x0000000712072c10 */ /* 0x000fca0009ffe4ff */
[----:B------:R0:W5:Y:S01]  /*229c0*/  @P2 LDG.E R5, desc[UR54][R6.64] ;  /* 0x0000003606052981 */ /* 0x000162000c1e1900 */
[----:B------:R-:W-:-:S03]  /*229d0*/  ULDC UR4, c[0x0][0x338] ;  /* 0x0000ce0000047ab9 */ /* 0x000fc60000000800 */
[----:B--2---:R1:W-:Y:S02]  /*229e0*/  STL [R1+0x28], R4 ;  /* 0x0000280401007387 */ /* 0x0043e40000100800 */
[----:B-1----:R-:W-:Y:S01]  /*229f0*/  MOV R4, UR4 ;  /* 0x0000000400047c02 */ /* 0x002fe20008000f00 */
[----:B0-----:R-:W-:Y:S06]  /*22a00*/  @P2 BRA `(.L_x_619) ;  /* 0x0000000000102947 */ /* 0x001fec0003800000 */
[----:B------:R-:W-:Y:S05]  /*22a10*/  @!P0 BRA `(.L_x_619) ;  /* 0x00000000000c8947 */ /* 0x000fea0003800000 */
[----:B-----5:R-:W2:Y:S04]  /*22a20*/  LDG.E R5, desc[UR54][R2.64] ;  /* 0x0000003602057981 */ /* 0x020ea8000c1e1900 */
[----:B------:R-:W2:Y:S02]  /*22a30*/  LDG.E R2, desc[UR54][R2.64+0x4] ;  /* 0x0000043602027981 */ /* 0x000ea4000c1e1900 */
[----:B--2---:R-:W-:-:S07]  /*22a40*/  IMAD.IADD R5, R2, 0x1, -R5 ;  /* 0x0000000102057824 */ /* 0x004fce00078e0a05 */
.L_x_619:
[----:B-----5:R-:W-:Y:S01]  /*22a50*/  IADD3 R5, -R0, R5, RZ ;  /* 0x0000000500057210 */ /* 0x020fe20007ffe1ff */
[----:B------:R-:W-:Y:S01]  /*22a60*/  @P1 IMAD.IADD R4, R9, 0x1, -R11 ;  /* 0x0000000109041824 */ /* 0x000fe200078e0a0b */
[----:B------:R-:W-:Y:S01]  /*22a70*/  IADD3 R0, R8, R0, RZ ;  /* 0x0000000008007210 */ /* 0x000fe20007ffe0ff */
[----:B------:R-:W-:Y:S02]  /*22a80*/  BSSY B0, `(.L_x_620) ;  /* 0x0000137000007945 */ /* 0x000fe40003800000 */
[----:B------:R-:W-:-:S04]  /*22a90*/  IMAD.IADD R19, R5, 0x1, R4 ;  /* 0x0000000105137824 */ /* 0x000fc800078e0204 */
[----:B------:R-:W-:-:S04]  /*22aa0*/  VIADD R2, R19, 0x9f ;  /* 0x0000009f13027836 */ /* 0x000fc80000000000 */
[----:B------:R-:W-:-:S05]  /*22ab0*/  IMAD.HI R2, R2, 0x66666667, RZ ;  /* 0x6666666702027827 */ /* 0x000fca00078e02ff */
[----:B------:R-:W-:-:S04]  /*22ac0*/  SHF.R.U32.HI R3, RZ, 0x1f, R2 ;  /* 0x0000001fff037819 */ /* 0x000fc80000011602 */
[----:B------:R-:W-:-:S05]  /*22ad0*/  LEA.HI.SX32 R6, R2, R3, 0x1a ;  /* 0x0000000302067211 */ /* 0x000fca00078fd2ff */
[----:B------:R-:W-:Y:S01]  /*22ae0*/  IMAD R2, R6, 0xa0, -R5 ;  /* 0x000000a006027824 */ /* 0x000fe200078e0a05 */
[----:B------:R-:W-:Y:S01]  /*22af0*/  IADD3 R5, -R5, RZ, RZ ;  /* 0x000000ff05057210 */ /* 0x000fe20007ffe1ff */
[----:B------:R0:W-:Y:S03]  /*22b00*/  STL [R1+0x3c], R6 ;  /* 0x00003c0601007387 */ /* 0x0001e60000100800 */
[----:B------:R-:W-:Y:S01]  /*22b10*/  VIMNMX R4, R2, R4, PT ;  /* 0x0000000402047248 */ /* 0x000fe20003fe0100 */
[----:B------:R0:W-:Y:S01]  /*22b20*/  STL [R1+0x2c], R0 ;  /* 0x00002c0001007387 */ /* 0x0001e20000100800 */
[----:B------:R-:W-:-:S04]  /*22b30*/  VIMNMX R2, RZ, R5, !PT ;  /* 0x00000005ff027248 */ /* 0x000fc80007fe0100 */
[----:B------:R-:W-:Y:S01]  /*22b40*/  ISETP.GT.AND P0, PT, R4, R2, PT ;  /* 0x000000020400720c */ /* 0x000fe20003f04270 */
[----:B------:R-:W-:-:S05]  /*22b50*/  IMAD.WIDE.U32 R2, R2, -0x33333333, RZ ;  /* 0xcccccccd02027825 */ /* 0x000fca00078e00ff */
[----:B------:R-:W-:-:S07]  /*22b60*/  SHF.R.U32.HI R3, RZ, 0x7, R3 ;  /* 0x00000007ff037819 */ /* 0x000fce0000011603 */
[----:B------:R-:W-:-:S04]  /*22b70*/  @P0 VIADD R4, R4, 0x9f ;  /* 0x0000009f04040836 */ /* 0x000fc80000000000 */
[----:B------:R-:W-:-:S04]  /*22b80*/  @P0 IMAD.HI R2, R4, 0x66666667, RZ ;  /* 0x6666666704020827 */ /* 0x000fc800078e02ff */
[----:B------:R-:W-:Y:S01]  /*22b90*/  IMAD.MOV.U32 R4, RZ, RZ, R3 ;  /* 0x000000ffff047224 */ /* 0x000fe200078e0003 */
[----:B------:R-:W-:-:S04]  /*22ba0*/  @P0 SHF.R.U32.HI R5, RZ, 0x1f, R2 ;  /* 0x0000001fff050819 */ /* 0x000fc80000011602 */
[----:B------:R-:W-:Y:S02]  /*22bb0*/  @P0 LEA.HI.SX32 R4, R2, R5, 0x1a ;  /* 0x0000000502040211 */ /* 0x000fe400078fd2ff */
[----:B------:R-:W-:Y:S02]  /*22bc0*/  PLOP3.LUT P0, PT, PT, PT, PT, 0x80, 0x0 ;  /* 0x000000000000781c */ /* 0x000fe40003f0f070 */
[----:B------:R-:W-:-:S13]  /*22bd0*/  ISETP.GT.AND P2, PT, R4, R3, PT ;  /* 0x000000030400720c */ /* 0x000fda0003f44270 */
[----:B0-----:R-:W-:Y:S05]  /*22be0*/  @!P2 BRA `(.L_x_621) ;  /* 0x000000100080a947 */ /* 0x001fea0003800000 */
[----:B------:R-:W2:Y:S01]  /*22bf0*/  LDL R6, [R1+0x8] ;  /* 0x0000080001067983 */ /* 0x000ea20000100800 */
[----:B------:R-:W0:Y:S01]  /*22c00*/  LDC R0, c[0x0][0x428] ;  /* 0x00010a00ff007b82 */ /* 0x000e220000000800 */
[----:B------:R-:W-:Y:S01]  /*22c10*/  UMOV UR4, 0xffffffff ;  /* 0xffffffff00047882 */ /* 0x000fe20000000000 */
[----:B0-----:R-:W-:-:S13]  /*22c20*/  ISETP.NE.AND P0, PT, R0, 0x1, PT ;  /* 0x000000010000780c */ /* 0x001fda0003f05270 */
[----:B------:R-:W2:Y:S08]  /*22c30*/  @P0 LDC R0, c[0x0][0x42c] ;  /* 0x00010b00ff000b82 */ /* 0x000eb00000000800 */
[----:B------:R-:W0:Y:S01]  /*22c40*/  @P0 LDC R5, c[0x0][0x430] ;  /* 0x00010c00ff050b82 */ /* 0x000e220000000800 */
[----:B--2---:R-:W-:-:S04]  /*22c50*/  @P0 IMAD.HI.U32 R0, R6, R0, RZ ;  /* 0x0000000006000227 */ /* 0x004fc800078e00ff */
[----:B------:R-:W-:Y:S01]  /*22c60*/  IMAD.MOV.U32 R2, RZ, RZ, R6 ;  /* 0x000000ffff027224 */ /* 0x000fe200078e0006 */
[----:B0-----:R-:W-:Y:S02]  /*22c70*/  @P0 SHF.R.U32.HI R2, RZ, R5, R0 ;  /* 0x00000005ff020219 */ /* 0x001fe40000011600 */
[----:B------:R-:W-:Y:S01]  /*22c80*/  SEL R0, R16, RZ, !P1 ;  /* 0x000000ff10007207 */ /* 0x000fe20004800000 */
[----:B------:R-:W-:Y:S06]  /*22c90*/  BRA.DIV UR4, `(.L_x_622) ;  /* 0x0000006a04807947 */ /* 0x000fec000b800000 */
[----:B------:R-:W0:Y:S02]  /*22ca0*/  S2R R5, SR_TID.X ;  /* 0x0000000000057919 */ /* 0x000e240000002100 */
[----:B0-----:R-:W-:-:S04]  /*22cb0*/  SHF.R.U32.HI R5, RZ, 0x5, R5 ;  /* 0x00000005ff057819 */ /* 0x001fc80000011605 */
[----:B------:R-:W-:-:S05]  /*22cc0*/  LOP3.LUT R5, R5, 0x3, RZ, 0xc0, !PT ;  /* 0x0000000305057812 */ /* 0x000fca00078ec0ff */
[----:B------:R0:W1:Y:S02]  /*22cd0*/  SHFL.IDX PT, R14, R5, RZ, 0x1f ;  /* 0x00001fff050e7589 */ /* 0x00006400000e0000 */
.L_x_804:
[----:B-1----:R-:W-:Y:S02]  /*22ce0*/  ISETP.NE.AND P0, PT, R14, RZ, PT ;  /* 0x000000ff0e00720c */ /* 0x002fe40003f05270 */
[----:B------:R-:W-:-:S11]  /*22cf0*/  PLOP3.LUT P6, PT, PT, PT, PT, 0x8, 0x0 ;  /* 0x000000000000781c */ /* 0x000fd60003fce170 */
[----:B------:R-:W-:Y:S05]  /*22d00*/  @P0 BRA `(.L_x_623) ;  /* 0x00000000000c0947 */ /* 0x000fea0003800000 */
[----:B------:R-:W-:-:S03]  /*22d10*/  UMOV UR4, 0xffffffff ;  /* 0xffffffff00047882 */ /* 0x000fc60000000000 */
[----:B------:R-:W-:Y:S05]  /*22d20*/  BRA.DIV UR4, `(.L_x_624) ;  /* 0x0000006a04907947 */ /* 0x000fea000b800000 */
[----:B------:R-:W-:-:S13]  /*22d30*/  ELECT P6, URZ, PT ;  /* 0x00000000003f782f */ /* 0x000fda00038c0000 */
.L_x_623:
[----:B0-----:R-:W2:Y:S01]  /*22d40*/  LDL R5, [R1+0x40] ;  /* 0x0000400001057983 */ /* 0x001ea20000100800 */
[----:B------:R-:W-:Y:S01]  /*22d50*/  BSSY B1, `(.L_x_625) ;  /* 0x000000b000017945 */ /* 0x000fe20003800000 */
[----:B------:R-:W0:Y:S01]  /*22d60*/  S2R R11, SR_CgaCtaId ;  /* 0x00000000000b7919 */ /* 0x000e220000008800 */
[----:B--2---:R-:W-:-:S05]  /*22d70*/  VIADD R5, R5, 0x1 ;  /* 0x0000000105057836 */ /* 0x004fca0000000000 */
[----:B------:R-:W-:-:S04]  /*22d80*/  LEA.HI R6, R5, R5, RZ, 0x1 ;  /* 0x0000000505067211 */ /* 0x000fc800078f08ff */
[----:B------:R-:W-:-:S04]  /*22d90*/  LOP3.LUT R6, R6, 0xfffffffe, RZ, 0xc0, !PT ;  /* 0xfffffffe06067812 */ /* 0x000fc800078ec0ff */
[----:B------:R-:W-:Y:S02]  /*22da0*/  IADD3 R5, R5, -R6, RZ ;  /* 0x8000000605057210 */ /* 0x000fe40007ffe0ff */
[----:B------:R-:W-:Y:S02]  /*22db0*/  MOV R6, 0x400 ;  /* 0x0000040000067802 */ /* 0x000fe40000000f00 */
[----:B------:R-:W-:Y:S02]  /*22dc0*/  SHF.L.U32 R5, R5, 0x1f, RZ ;  /* 0x0000001f05057819 */ /* 0x000fe400000006ff */
[----:B0-----:R-:W-:-:S04]  /*22dd0*/  LEA R11, R11, R6, 0x18 ;  /* 0x000000060b0b7211 */ /* 0x001fc800078ec0ff */
[----:B------:R-:W0:Y:S02]  /*22de0*/  SYNCS.PHASECHK.TRANS64.TRYWAIT P0, [R11+URZ+0x29820], R5 ;  /* 0x029820050b0075a7 */ /* 0x000e24000800017f */
[----:B0-----:R-:W-:Y:S05]  /*22df0*/  @!P0 BRA `(.L_x_626) ;  /* 0x00000068007c8947 */ /* 0x001fea0003800000 */
.L_x_807:
[----:B------:R-:W-:Y:S05]  /*22e00*/  BSYNC B1 ;  /* 0x0000000000017941 */ /* 0x000fea0003800000 */
.L_x_625:
[----:B------:R-:W-:Y:S04]  /*22e10*/  BSSY B1, `(.L_x_627) ;  /* 0x0000070000017945 */ /* 0x000fe80003800000 */
[----:B------:R-:W-:Y:S05]  /*22e20*/  @!P6 BRA `(.L_x_628) ;  /* 0x0000000400b8e947 */ /* 0x000fea0003800000 */
[----:B------:R-:W2:Y:S04]  /*22e30*/  LDL R8, [R1+0x14] ;  /* 0x0000140001087983 */ /* 0x000ea80000100800 */
[----:B------:R-:W3:Y:S01]  /*22e40*/  LDL R7, [R1+0x20] ;  /* 0x0000200001077983 */ /* 0x000ee20000100800 */
[----:B------:R-:W1:Y:S01]  /*22e50*/  S2R R6, SR_TID.X ;  /* 0x0000000000067919 */ /* 0x000e620000002100 */
[----:B------:R-:W-:Y:S01]  /*22e60*/  BSSY B2, `(.L_x_629) ;  /* 0x0000007000027945 */ /* 0x000fe20003800000 */
[----:B-1----:R-:W-:-:S04]  /*22e70*/  LOP3.LUT R6, R6, 0x7f, RZ, 0xc0, !PT ;  /* 0x0000007f06067812 */ /* 0x002fc800078ec0ff */
[----:B------:R-:W-:Y:S01]  /*22e80*/  ISETP.NE.AND P1, PT, R6, RZ, PT ;  /* 0x000000ff0600720c */ /* 0x000fe20003f25270 */
[----:B--2---:R-:W-:Y:S01]  /*22e90*/  IMAD R8, R8, 0x8, R11 ;  /* 0x0000000808087824 */ /* 0x004fe200078e020b */
[----:B---3--:R-:W-:-:S04]  /*22ea0*/  SHF.L.U32 R12, R7, 0x1f, RZ ;  /* 0x0000001f070c7819 */ /* 0x008fc800000006ff */
[----:B------:R-:W1:Y:S02]  /*22eb0*/  SYNCS.PHASECHK.TRANS64.TRYWAIT P0, [R8+URZ+0x298a0], R12 ;  /* 0x0298a00c080075a7 */ /* 0x000e64000800017f */
[----:B-1----:R-:W-:Y:S05]  /*22ec0*/  @!P0 BRA `(.L_x_630) ;  /* 0x00000068005c8947 */ /* 0x002fea0003800000 */
.L_x_808:
[----:B------:R-:W-:Y:S05]  /*22ed0*/  BSYNC B2 ;  /* 0x0000000000027941 */ /* 0x000fea0003800000 */
.L_x_629:
[----:B------:R-:W-:Y:S04]  /*22ee0*/  BSSY B2, `(.L_x_631) ;  /* 0x0000009000027945 */ /* 0x000fe80003800000 */
[----:B------:R-:W-:Y:S05]  /*22ef0*/  @P1 BRA `(.L_x_632) ;  /* 0x00000000001c1947 */ /* 0x000fea0003800000 */
[----:B0-----:R-:W0:Y:S02]  /*22f00*/  S2R R5, SR_TID.X ;  /* 0x0000000000057919 */ /* 0x001e240000002100 */
[----:B0-----:R-:W-:Y:S01]  /*22f10*/  LOP3.LUT R6, R5, 0x1f, RZ, 0xc0, !PT ;  /* 0x0000001f05067812 */ /* 0x001fe200078ec0ff */
[----:B------:R-:W-:-:S03]  /*22f20*/  IMAD.MOV.U32 R5, RZ, RZ, 0x7800 ;  /* 0x00007800ff057424 */ /* 0x000fc600078e00ff */
[----:B------:R-:W-:Y:S01]  /*22f30*/  ISETP.NE.AND P0, PT, R6, RZ, PT ;  /* 0x000000ff0600720c */ /* 0x000fe20003f05270 */
[----:B------:R2:W-:-:S12]  /*22f40*/  SYNCS.ARRIVE.TRANS64 RZ, [R8+URZ+0x29890], R5 ;  /* 0x0298900508ff79a7 */ /* 0x0005d8000800003f */
[----:B--2---:R-:W-:Y:S05]  /*22f50*/  @!P0 BRA `(.L_x_632) ;  /* 0x0000000000048947 */ /* 0x004fea0003800000 */
[----:B------:R-:W-:Y:S01]  /*22f60*/  BPT.TRAP 0x1 ;  /* 0x000000040000795c */ /* 0x000fe20000300000 */
.L_x_632:
[----:B------:R-:W-:Y:S05]  /*22f70*/  BSYNC B2 ;  /* 0x0000000000027941 */ /* 0x000fea0003800000 */
.L_x_631:
[----:B0-----:R-:W2:Y:S01]  /*22f80*/  LDL R5, [R1+0x14] ;  /* 0x0000140001057983 */ /* 0x001ea20000100800 */
[----:B------:R-:W-:Y:S01]  /*22f90*/  MOV R13, RZ ;  /* 0x000000ff000d7202 */ /* 0x000fe20000000f00 */
[----:B------:R-:W-:Y:S01]  /*22fa0*/  IMAD R6, R4, 0xa0, R10 ;  /* 0x000000a004067824 */ /* 0x000fe200078e020a */
[----:B------:R-:W-:Y:S01]  /*22fb0*/  UIADD3 UR4, UP0, UR40, 0x570, URZ ;  /* 0x0000057028047890 */ /* 0x000fe2000ff1e03f */
[----:B------:R-:W-:Y:S01]  /*22fc0*/  PLOP3.LUT P0, PT, PT, PT, PT, 0x80, 0x0 ;  /* 0x000000000000781c */ /* 0x000fe20003f0f070 */
[----:B------:R-:W-:Y:S01]  /*22fd0*/  UMOV UR6, 0x0 ;  /* 0x0000000000067882 */ /* 0x000fe20000000000 */
[----:B------:R-:W-:Y:S01]  /*22fe0*/  R2UR UR10, R13 ;  /* 0x000000000d0a72ca */ /* 0x000fe200000e0000 */
[----:B------:R-:W-:Y:S01]  /*22ff0*/  VIADD R6, R6, 0xffffff60 ;  /* 0xffffff6006067836 */ /* 0x000fe20000000000 */
[----:B------:R-:W-:Y:S01]  /*23000*/  UIADD3.X UR5, URZ, UR41, URZ, UP0, !UPT ;  /* 0x000000293f057290 */ /* 0x000fe200087fe43f */
[----:B------:R-:W-:Y:S01]  /*23010*/  UMOV UR7, 0x12f00000 ;  /* 0x12f0000000077882 */ /* 0x000fe20000000000 */
[----:B--2---:R-:W-:-:S02]  /*23020*/  IMAD R9, R5, 0x7800, R11 ;  /* 0x0000780005097824 */ /* 0x004fc400078e020b */
[----:B------:R-:W-:-:S03]  /*23030*/  VIADD R5, R8, 0x29890 ;  /* 0x0002989008057836 */ /* 0x000fc60000000000 */
[----:B------:R-:W-:-:S07]  /*23040*/  IADD3 R7, R9, 0x1a400, RZ ;  /* 0x0001a40009077810 */ /* 0x000fce0007ffe0ff */
.L_x_633:
[----:B------:R-:W-:-:S13]  /*23050*/  @P0 ELECT P2, URZ, PT ;  /* 0x00000000003f082f */ /* 0x000fda0003840000 */
[----:B------:R-:W-:Y:S02]  /*23060*/  @P2 R2UR UR13, R0 ;  /* 0x00000000000d22ca */ /* 0x000fe400000e0000 */
[----:B------:R-:W-:Y:S02]  /*23070*/  @P2 R2UR UR12, R2 ;  /* 0x00000000020c22ca */ /* 0x000fe400000e0000 */
[----:B------:R-:W-:Y:S02]  /*23080*/  @P2 R2UR UR11, R6 ;  /* 0x00000000060b22ca */ /* 0x000fe400000e0000 */
[----:B------:R-:W-:Y:S02]  /*23090*/  @P2 R2UR UR9, R5 ;  /* 0x00000000050922ca */ /* 0x000fe400000e0000 */
[----:B------:R-:W-:Y:S02]  /*230a0*/  @P2 R2UR UR8, R7 ;  /* 0x00000000070822ca */ /* 0x000fe400000e0000 */
[----:B------:R-:W-:-:S02]  /*230b0*/  @P2 PLOP3.LUT P0, PT, P2, PT, PT, 0x8, 0x0 ;  /* 0x000000000000281c */ /* 0x000fc4000170e170 */
[----:B------:R-:W-:-:S09]  /*230c0*/  PLOP3.LUT P2, PT, PT, PT, PT, 0x8, 0x0 ;  /* 0x000000000000781c */ /* 0x000fd20003f4e170 */
[----:B------:R0:W-:Y:S02]  /*230d0*/  UTMALDG.4D [UR8], [UR4], desc[UR6] ;  /* 0x00000608040075b4 */ /* 0x0001e40008019000 */
[----:B0-----:R-:W-:Y:S05]  /*230e0*/  @P0 BRA.U.ANY `(.L_x_633) ;  /* 0xfffffffd00d80947 */ /* 0x001fea000393ffff */
[----:B------:R-:W-:Y:S01]  /*230f0*/  PLOP3.LUT P0, PT, PT, PT, PT, 0x80, 0x0 ;  /* 0x000000000000781c */ /* 0x000fe20003f0f070 */
[----:B------:R-:W-:Y:S01]  /*23100*/  VIADD R7, R9, 0x1cc00 ;  /* 0x0001cc0009077836 */ /* 0x000fe20000000000 */
[----:B------:R-:W-:Y:S01]  /*23110*/  UMOV UR6, 0x0 ;  /* 0x0000000000067882 */ /* 0x000fe20000000000 */
[----:B------:R-:W-:Y:S01]  /*23120*/  UMOV UR7, 0x12f00000 ;  /* 0x12f0000000077882 */ /* 0x000fe20000000000 */
[----:B------:R-:W-:-:S09]  /*23130*/  UMOV UR10, 0x40 ;  /* 0x00000040000a7882 */ /* 0x000fd20000000000 */
.L_x_634:
        /* <DEDUP_REMOVED lines=15> */
.L_x_635:
        /* <DEDUP_REMOVED lines=10> */
[----:B------:R-:W0:Y:S01]  /*232d0*/  SYNCS.PHASECHK.TRANS64.TRYWAIT P0, [R8+URZ+0x298c0], R12 ;  /* 0x0298c00c080075a7 */ /* 0x000e22000800017f */
[----:B------:R-:W-:Y:S04]  /*232e0*/  BSSY B2, `(.L_x_636) ;  /* 0x0000002000027945 */ /* 0x000fe80003800000 */
[----:B0-----:R-:W-:Y:S05]  /*232f0*/  @!P0 BRA `(.L_x_637) ;  /* 0x0000006400648947 */ /* 0x001fea0003800000 */
.L_x_809:
[----:B------:R-:W-:Y:S05]  /*23300*/  BSYNC B2 ;  /* 0x0000000000027941 */ /* 0x000fea0003800000 */
.L_x_636:
[----:B------:R-:W-:Y:S01]  /*23310*/  BSSY B2, `(.L_x_638) ;  /* 0x000000b000027945 */ /* 0x000fe20003800000 */
[----:B------:R-:W-:Y:S01]  /*23320*/  MOV R14, 0x0 ;  /* 0x00000000000e7802 */ /* 0x000fe20000000f00 */
[----:B------:R-:W-:Y:S02]  /*23330*/  IMAD.MOV.U32 R15, RZ, RZ, 0x12f00000 ;  /* 0x12f00000ff0f7424 */ /* 0x000fe400078e00ff */
[----:B------:R-:W-:Y:S05]  /*23340*/  @P1 BRA `(.L_x_639) ;  /* 0x00000000001c1947 */ /* 0x000fea0003800000 */
[----:B------:R-:W2:Y:S02]  /*23350*/  S2R R5, SR_TID.X ;  /* 0x0000000000057919 */ /* 0x000ea40000002100 */
[----:B--2---:R-:W-:Y:S01]  /*23360*/  LOP3.LUT R7, R5, 0x1f, RZ, 0xc0, !PT ;  /* 0x0000001f05077812 */ /* 0x004fe200078ec0ff */
[----:B------:R-:W-:-:S03]  /*23370*/  IMAD.MOV.U32 R5, RZ, RZ, 0x5000 ;  /* 0x00005000ff057424 */ /* 0x000fc600078e00ff */
[----:B------:R-:W-:Y:S01]  /*23380*/  ISETP.NE.AND P0, PT, R7, RZ, PT ;  /* 0x000000ff0700720c */ /* 0x000fe20003f05270 */
[----:B------:R2:W-:-:S12]  /*23390*/  SYNCS.ARRIVE.TRANS64 RZ, [R8+URZ+0x298b0], R5 ;  /* 0x0298b00508ff79a7 */ /* 0x0005d8000800003f */
[----:B--2---:R-:W-:Y:S05]  /*233a0*/  @!P0 BRA `(.L_x_639) ;  /* 0x0000000000048947 */ /* 0x004fea0003800000 */
[----:B------:R-:W-:Y:S01]  /*233b0*/  BPT.TRAP 0x1 ;  /* 0x000000040000795c */ /* 0x000fe20000300000 */
.L_x_639:
[----:B------:R-:W-:Y:S05]  /*233c0*/  BSYNC B2 ;  /* 0x0000000000027941 */ /* 0x000fea0003800000 */
.L_x_638:
[----:B------:R-:W2:Y:S01]  /*233d0*/  LDL R5, [R1+0x14] ;  /* 0x0000140001057983 */ /* 0x000ea20000100800 */
[----:B------:R-:W-:Y:S01]  /*233e0*/  R2UR UR10, R13 ;  /* 0x000000000d0a72ca */ /* 0x000fe200000e0000 */
[----:B------:R-:W-:Y:S01]  /*233f0*/  UIADD3 UR4, UP0, UR40, 0x670, URZ ;  /* 0x0000067028047890 */ /* 0x000fe2000ff1e03f */
[----:B------:R-:W-:Y:S02]  /*23400*/  R2UR UR6, R14 ;  /* 0x000000000e0672ca */ /* 0x000fe400000e0000 */
[----:B------:R-:W-:Y:S01]  /*23410*/  R2UR UR7, R15 ;  /* 0x000000000f0772ca */ /* 0x000fe200000e0000 */
[----:B------:R-:W-:Y:S01]  /*23420*/  UIADD3.X UR5, URZ, UR41, URZ, UP0, !UPT ;  /* 0x000000293f057290 */ /* 0x000fe200087fe43f */
[----:B------:R-:W-:Y:S02]  /*23430*/  PLOP3.LUT P0, PT, PT, PT, PT, 0x80, 0x0 ;  /* 0x000000000000781c */ /* 0x000fe40003f0f070 */
[----:B01----:R-:W-:Y:S01]  /*23440*/  IADD3 R8, R8, 0x298b0, RZ ;  /* 0x000298b008087810 */ /* 0x003fe20007ffe0ff */
[----:B--2---:R-:W-:-:S04]  /*23450*/  IMAD R5, R5, 0x5000, R11 ;  /* 0x0000500005057824 */ /* 0x004fc800078e020b */
[----:B------:R-:W-:-:S07]  /*23460*/  VIADD R5, R5, 0xa400 ;  /* 0x0000a40005057836 */ /* 0x000fce0000000000 */
.L_x_640:
        /* <DEDUP_REMOVED lines=9> */
[----:B-1----:R-:W-:Y:S05]  /*23500*/  @P0 BRA.U.ANY `(.L_x_640) ;  /* 0xfffffffd00d80947 */ /* 0x002fea000393ffff */
.L_x_628:
[----:B------:R-:W-:Y:S05]  /*23510*/  BSYNC B1 ;  /* 0x0000000000017941 */ /* 0x000fea0003800000 */
.L_x_627:
[----:B------:R-:W0:Y:S04]  /*23520*/  LDL.LU R9, [R1+0x14] ;  /* 0x0000140001097983 */ /* 0x000e280000300800 */
[----:B------:R-:W2:Y:S01]  /*23530*/  LDL.LU R7, [R1+0x20] ;  /* 0x0000200001077983 */ /* 0x000ea20000300800 */
[----:B------:R-:W-:Y:S01]  /*23540*/  PLOP3.LUT P0, PT, PT, PT, PT, 0x8, 0x0 ;  /* 0x000000000000781c */ /* 0x000fe20003f0e170 */
[----:B0-----:R-:W-:-:S05]  /*23550*/  VIADD R5, R9, 0x1 ;  /* 0x0000000109057836 */ /* 0x001fca0000000000 */
[----:B------:R-:W-:-:S04]  /*23560*/  ISETP.NE.AND P1, PT, R5, 0x2, PT ;  /* 0x000000020500780c */ /* 0x000fc80003f25270 */
[----:B------:R-:W-:Y:S02]  /*23570*/  SEL R6, RZ, 0x1, P1 ;  /* 0x00000001ff067807 */ /* 0x000fe40000800000 */
[----:B------:R-:W-:Y:S02]  /*23580*/  SEL R5, R5, RZ, P1 ;  /* 0x000000ff05057207 */ /* 0x000fe40000800000 */
[----:B--2---:R-:W-:Y:S02]  /*23590*/  LOP3.LUT R7, R7, R6, RZ, 0x3c, !PT ;  /* 0x0000000607077212 */ /* 0x004fe400078e3cff */
[----:B------:R-:W-:-:S03]  /*235a0*/  IADD3 R6, R4, -0x2, RZ ;  /* 0xfffffffe04067810 */ /* 0x000fc60007ffe0ff */
[----:B------:R0:W-:Y:S01]  /*235b0*/  STL [R1+0x20], R7 ;  /* 0x0000200701007387 */ /* 0x0001e20000100800 */
[----:B------:R-:W-:-:S03]  /*235c0*/  ISETP.GE.AND P2, PT, R6, R3, PT ;  /* 0x000000030600720c */ /* 0x000fc60003f46270 */
[----:B------:R0:W-:Y:S10]  /*235d0*/  STL [R1+0x14], R5 ;  /* 0x0000140501007387 */ /* 0x0001f40000100800 */
[----:B0-----:R-:W-:Y:S05]  /*235e0*/  @!P2 BRA `(.L_x_621) ;  /* 0x000000080000a947 */ /* 0x001fea0003800000 */
[C---:B------:R-:W-:Y:S02]  /*235f0*/  IMAD R8, R4.reuse, 0xa0, R10 ;  /* 0x000000a004087824 */ /* 0x040fe400078e020a */
[----:B------:R-:W-:Y:S02]  /*23600*/  VIADD R9, R4, 0xffffffff ;  /* 0xffffffff04097836 */ /* 0x000fe40000000000 */
[----:B------:R-:W-:-:S07]  /*23610*/  VIADD R8, R8, 0xfffffec0 ;  /* 0xfffffec008087836 */ /* 0x000fce0000000000 */
.L_x_655:
[----:B------:R-:W-:Y:S05]  /*23620*/  YIELD ;  /* 0x0000000000007946 */ /* 0x000fea0003800000 */
[----:B------:R-:W-:Y:S04]  /*23630*/  BSSY B1, `(.L_x_641) ;  /* 0x000006e000017945 */ /* 0x000fe80003800000 */
[----:B0-----:R-:W-:Y:S05]  /*23640*/  @!P6 BRA `(.L_x_642) ;  /* 0x0000000400b0e947 */ /* 0x001fea0003800000 */
[----:B------:R-:W2:Y:S04]  /*23650*/  LDL R6, [R1+0x14] ;  /* 0x0000140001067983 */ /* 0x000ea80000100800 */
[----:B------:R-:W3:Y:S01]  /*23660*/  LDL R5, [R1+0x20] ;  /* 0x0000200001057983 */ /* 0x000ee20000100800 */
[----:B------:R-:W0:Y:S01]  /*23670*/  S2R R4, SR_TID.X ;  /* 0x0000000000047919 */ /* 0x000e220000002100 */
[----:B------:R-:W-:Y:S01]  /*23680*/  BSSY B2, `(.L_x_643) ;  /* 0x0000007000027945 */ /* 0x000fe20003800000 */
[----:B0-----:R-:W-:-:S04]  /*23690*/  LOP3.LUT R4, R4, 0x7f, RZ, 0xc0, !PT ;  /* 0x0000007f04047812 */ /* 0x001fc800078ec0ff */
[----:B------:R-:W-:Y:S02]  /*236a0*/  ISETP.NE.AND P2, PT, R4, RZ, PT ;  /* 0x000000ff0400720c */ /* 0x000fe40003f45270 */
[----:B--2---:R-:W-:Y:S02]  /*236b0*/  LEA R7, R6, R11, 0x3 ;  /* 0x0000000b06077211 */ /* 0x004fe400078e18ff */
[----:B---3--:R-:W-:-:S04]  /*236c0*/  SHF.L.U32 R6, R5, 0x1f, RZ ;  /* 0x0000001f05067819 */ /* 0x008fc800000006ff */
[----:B------:R-:W0:Y:S02]  /*236d0*/  SYNCS.PHASECHK.TRANS64.TRYWAIT P1, [R7+URZ+0x298a0], R6 ;  /* 0x0298a006070075a7 */ /* 0x000e24000802017f */
[----:B0-----:R-:W-:Y:S05]  /*236e0*/  @!P1 BRA `(.L_x_644) ;  /* 0x00000060007c9947 */ /* 0x001fea0003800000 */
.L_x_810:
[----:B------:R-:W-:Y:S05]  /*236f0*/  BSYNC B2 ;  /* 0x0000000000027941 */ /* 0x000fea0003800000 */
.L_x_643:
[----:B------:R-:W-:Y:S04]  /*23700*/  BSSY B2, `(.L_x_645) ;  /* 0x0000009000027945 */ /* 0x000fe80003800000 */
[----:B------:R-:W-:Y:S05]  /*23710*/  @P2 BRA `(.L_x_646) ;  /* 0x00000000001c2947 */ /* 0x000fea0003800000 */
[----:B------:R-:W1:Y:S02]  /*23720*/  S2R R4, SR_TID.X ;  /* 0x0000000000047919 */ /* 0x000e640000002100 */
[----:B-1----:R-:W-:Y:S01]  /*23730*/  LOP3.LUT R5, R4, 0x1f, RZ, 0xc0, !PT ;  /* 0x0000001f04057812 */ /* 0x002fe200078ec0ff */
[----:B------:R-:W-:-:S03]  /*23740*/  IMAD.MOV.U32 R4, RZ, RZ, 0x7800 ;  /* 0x00007800ff047424 */ /* 0x000fc600078e00ff */
[----:B------:R-:W-:Y:S01]  /*23750*/  ISETP.NE.AND P1, PT, R5, RZ, PT ;  /* 0x000000ff0500720c */ /* 0x000fe20003f25270 */
[----:B------:R1:W-:-:S12]  /*23760*/  SYNCS.ARRIVE.TRANS64 RZ, [R7+URZ+0x29890], R4 ;  /* 0x0298900407ff79a7 */ /* 0x0003d8000800003f */
[----:B-1----:R-:W-:Y:S05]  /*23770*/  @!P1 BRA `(.L_x_646) ;  /* 0x0000000000049947 */ /* 0x002fea0003800000 */
[----:B------:R-:W-:Y:S01]  /*23780*/  BPT.TRAP 0x1 ;  /* 0x000000040000795c */ /* 0x000fe20000300000 */
.L_x_646:
[----:B------:R-:W-:Y:S05]  /*23790*/  BSYNC B2 ;  /* 0x0000000000027941 */ /* 0x000fea0003800000 */
.L_x_645:
[----:B------:R-:W2:Y:S01]  /*237a0*/  LDL R4, [R1+0x14] ;  /* 0x0000140001047983 */ /* 0x000ea20000100800 */
[----:B------:R-:W-:Y:S01]  /*237b0*/  IMAD.MOV.U32 R12, RZ, RZ, RZ ;  /* 0x000000ffff0c7224 */ /* 0x000fe200078e00ff */
[----:B------:R-:W-:Y:S01]  /*237c0*/  UIADD3 UR4, UP0, UR40, 0x570, URZ ;  /* 0x0000057028047890 */ /* 0x000fe2000ff1e03f */
[----:B------:R-:W-:Y:S01]  /*237d0*/  PLOP3.LUT P1, PT, PT, PT, PT, 0x80, 0x0 ;  /* 0x000000000000781c */ /* 0x000fe20003f2f070 */
[----:B------:R-:W-:Y:S01]  /*237e0*/  UMOV UR6, 0x0 ;  /* 0x0000000000067882 */ /* 0x000fe20000000000 */
[----:B------:R-:W-:Y:S01]  /*237f0*/  UMOV UR7, 0x12f00000 ;  /* 0x12f0000000077882 */ /* 0x000fe20000000000 */
[----:B------:R-:W-:Y:S01]  /*23800*/  R2UR UR10, R12 ;  /* 0x000000000c0a72ca */ /* 0x000fe200000e0000 */
[----:B------:R-:W-:Y:S01]  /*23810*/  UIADD3.X UR5, URZ, UR41, URZ, UP0, !UPT ;  /* 0x000000293f057290 */ /* 0x000fe200087fe43f */
[----:B--2---:R-:W-:Y:S01]  /*23820*/  IMAD R5, R4, 0x7800, R11 ;  /* 0x0000780004057824 */ /* 0x004fe200078e020b */
[----:B------:R-:W-:-:S03]  /*23830*/  IADD3 R4, R7, 0x29890, RZ ;  /* 0x0002989007047810 */ /* 0x000fc60007ffe0ff */
[----:B------:R-:W-:-:S09]  /*23840*/  VIADD R10, R5, 0x1a400 ;  /* 0x0001a400050a7836 */ /* 0x000fd20000000000 */
.L_x_647:
        /* <DEDUP_REMOVED lines=10> */
[----:B------:R-:W-:Y:S01]  /*238f0*/  PLOP3.LUT P1, PT, PT, PT, PT, 0x80, 0x0 ;  /* 0x000000000000781c */ /* 0x000fe20003f2f070 */
[----:B------:R-:W-:Y:S01]  /*23900*/  VIADD R10, R5, 0x1cc00 ;  /* 0x0001cc00050a7836 */ /* 0x000fe20000000000 */
[----:B------:R-:W-:Y:S01]  /*23910*/  UMOV UR6, 0x0 ;  /* 0x0000000000067882 */ /* 0x000fe20000000000 */
[----:B------:R-:W-:Y:S01]  /*23920*/  UMOV UR7, 0x12f00000 ;  /* 0x12f0000000077882 */ /* 0x000fe20000000000 */
[----:B------:R-:W-:-:S09]  /*23930*/  UMOV UR10, 0x40 ;  /* 0x00000040000a7882 */ /* 0x000fd20000000000 */
.L_x_648:
        /* <DEDUP_REMOVED lines=11> */
[----:B------:R-:W-:Y:S01]  /*239f0*/  UMOV UR6, 0x0 ;  /* 0x0000000000067882 */ /* 0x000fe20000000000 */
[----:B------:R-:W-:Y:S01]  /*23a00*/  IADD3 R5, R5, 0x1f400, RZ ;  /* 0x0001f40005057810 */ /* 0x000fe20007ffe0ff */
[----:B------:R-:W-:Y:S01]  /*23a10*/  UMOV UR7, 0x12f00000 ;  /* 0x12f0000000077882 */ /* 0x000fe20000000000 */
[----:B------:R-:W-:-:S09]  /*23a20*/  UMOV UR10, 0x80 ;  /* 0x00000080000a7882 */ /* 0x000fd20000000000 */
.L_x_649:
        /* <DEDUP_REMOVED lines=10> */
[----:B------:R-:W1:Y:S01]  /*23ad0*/  SYNCS.PHASECHK.TRANS64.TRYWAIT P1, [R7+URZ+0x298c0], R6 ;  /* 0x0298c006070075a7 */ /* 0x000e62000802017f */
[----:B------:R-:W-:Y:S04]  /*23ae0*/  BSSY B2, `(.L_x_650) ;  /* 0x0000002000027945 */ /* 0x000fe80003800000 */
[----:B-1----:R-:W-:Y:S05]  /*23af0*/  @!P1 BRA `(.L_x_651) ;  /* 0x0000005c008c9947 */ /* 0x002fea0003800000 */
.L_x_811:
[----:B------:R-:W-:Y:S05]  /*23b00*/  BSYNC B2 ;  /* 0x0000000000027941 */ /* 0x000fea0003800000 */
.L_x_650:
[----:B------:R-:W-:Y:S01]  /*23b10*/  BSSY B2, `(.L_x_652) ;  /* 0x000000b000027945 */ /* 0x000fe20003800000 */
[----:B------:R-:W-:Y:S02]  /*23b20*/  IMAD.MOV.U32 R4, RZ, RZ, 0x0 ;  /* 0x00000000ff047424 */ /* 0x000fe400078e00ff */
[----:B------:R-:W-:Y:S01]  /*23b30*/  IMAD.MOV.U32 R5, RZ, RZ, 0x12f00000 ;  /* 0x12f00000ff057424 */ /* 0x000fe200078e00ff */
[----:B------:R-:W-:Y:S06]  /*23b40*/  @P2 BRA `(.L_x_653) ;  /* 0x00000000001c2947 */ /* 0x000fec0003800000 */
[----:B------:R-:W2:Y:S01]  /*23b50*/  S2R R10, SR_TID.X ;  /* 0x00000000000a7919 */ /* 0x000ea20000002100 */
[----:B01----:R-:W-:-:S04]  /*23b60*/  MOV R6, 0x5000 ;  /* 0x0000500000067802 */ /* 0x003fc80000000f00 */
[----:B------:R3:W-:Y:S01]  /*23b70*/  SYNCS.ARRIVE.TRANS64 RZ, [R7+URZ+0x298b0], R6 ;  /* 0x0298b00607ff79a7 */ /* 0x0007e2000800003f */
[----:B--2---:R-:W-:-:S04]  /*23b80*/  LOP3.LUT R10, R10, 0x1f, RZ, 0xc0, !PT ;  /* 0x0000001f0a0a7812 */ /* 0x004fc800078ec0ff */
[----:B------:R-:W-:-:S13]  /*23b90*/  ISETP.NE.AND P1, PT, R10, RZ, PT ;  /* 0x000000ff0a00720c */ /* 0x000fda0003f25270 */
[----:B---3--:R-:W-:Y:S05]  /*23ba0*/  @!P1 BRA `(.L_x_653) ;  /* 0x0000000000049947 */ /* 0x008fea0003800000 */
[----:B------:R-:W-:Y:S01]  /*23bb0*/  BPT.TRAP 0x1 ;  /* 0x000000040000795c */ /* 0x000fe20000300000 */
.L_x_653:
[----:B------:R-:W-:Y:S05]  /*23bc0*/  BSYNC B2 ;  /* 0x0000000000027941 */ /* 0x000fea0003800000 */
.L_x_652:
[----:B01----:R-:W2:Y:S01]  /*23bd0*/  LDL R6, [R1+0x14] ;  /* 0x0000140001067983 */ /* 0x003ea20000100800 */
[----:B------:R-:W-:Y:S01]  /*23be0*/  R2UR UR10, R12 ;  /* 0x000000000c0a72ca */ /* 0x000fe200000e0000 */
[----:B------:R-:W-:Y:S01]  /*23bf0*/  UIADD3 UR4, UP0, UR40, 0x670, URZ ;  /* 0x0000067028047890 */ /* 0x000fe2000ff1e03f */
[----:B------:R-:W-:Y:S01]  /*23c00*/  R2UR UR7, R5 ;  /* 0x00000000050772ca */ /* 0x000fe200000e0000 */
[----:B------:R-:W-:Y:S01]  /*23c10*/  VIADD R7, R7, 0x298b0 ;  /* 0x000298b007077836 */ /* 0x000fe20000000000 */
[----:B------:R-:W-:Y:S01]  /*23c20*/  R2UR UR6, R4 ;  /* 0x00000000040672ca */ /* 0x000fe200000e0000 */
[----:B------:R-:W-:Y:S01]  /*23c30*/  UIADD3.X UR5, URZ, UR41, URZ, UP0, !UPT ;  /* 0x000000293f057290 */ /* 0x000fe200087fe43f */
[----:B------:R-:W-:Y:S01]  /*23c40*/  PLOP3.LUT P1, PT, PT, PT, PT, 0x80, 0x0 ;  /* 0x000000000000781c */ /* 0x000fe20003f2f070 */
[----:B--2---:R-:W-:-:S04]  /*23c50*/  IMAD R4, R6, 0x5000, R11 ;  /* 0x0000500006047824 */ /* 0x004fc800078e020b */
[----:B------:R-:W-:-:S08]  /*23c60*/  VIADD R4, R4, 0xa400 ;  /* 0x0000a40004047836 */ /* 0x000fd00000000000 */
.L_x_654:
        /* <DEDUP_REMOVED lines=10> */
.L_x_642:
[----:B------:R-:W-:Y:S05]  /*23d10*/  BSYNC B1 ;  /* 0x0000000000017941 */ /* 0x000fea0003800000 */
.L_x_641:
[----:B------:R-:W2:Y:S04]  /*23d20*/  LDL.LU R5, [R1+0x14] ;  /* 0x0000140001057983 */ /* 0x000ea80000300800 */
[----:B------:R-:W3:Y:S01]  /*23d30*/  LDL.LU R6, [R1+0x20] ;  /* 0x0000200001067983 */ /* 0x000ee20000300800 */
[----:B------:R-:W-:Y:S02]  /*23d40*/  VIADD R9, R9, 0xffffffff ;  /* 0xffffffff09097836 */ /* 0x000fe40000000000 */
[----:B------:R-:W-:-:S03]  /*23d50*/  VIADD R8, R8, 0xffffff60 ;  /* 0xffffff6008087836 */ /* 0x000fc60000000000 */
[----:B------:R-:W-:Y:S02]  /*23d60*/  ISETP.GT.AND P2, PT, R9, R3, PT ;  /* 0x000000030900720c */ /* 0x000fe40003f44270 */
[----:B--2---:R-:W-:-:S04]  /*23d70*/  IADD3 R4, R5, 0x1, RZ ;  /* 0x0000000105047810 */ /* 0x004fc80007ffe0ff */
[----:B------:R-:W-:-:S04]  /*23d80*/  ISETP.NE.AND P1, PT, R4, 0x2, PT ;  /* 0x000000020400780c */ /* 0x000fc80003f25270 */
[----:B------:R-:W-:Y:S02]  /*23d90*/  SEL R5, RZ, 0x1, P1 ;  /* 0x00000001ff057807 */ /* 0x000fe40000800000 */
[----:B------:R-:W-:Y:S02]  /*23da0*/  SEL R4, R4, RZ, P1 ;  /* 0x000000ff04047207 */ /* 0x000fe40000800000 */
[----:B---3--:R-:W-:-:S03]  /*23db0*/  LOP3.LUT R6, R6, R5, RZ, 0x3c, !PT ;  /* 0x0000000506067212 */ /* 0x008fc600078e3cff */
[----:B------:R0:W-:Y:S04]  /*23dc0*/  STL [R1+0x14], R4 ;  /* 0x0000140401007387 */ /* 0x0001e80000100800 */
[----:B------:R0:W-:Y:S01]  /*23dd0*/  STL [R1+0x20], R6 ;  /* 0x0000200601007387 */ /* 0x0001e20000100800 */
[----:B------:R-:W-:Y:S05]  /*23de0*/  @P2 BRA `(.L_x_655) ;  /* 0xfffffff8000c2947 */ /* 0x000fea000383ffff */
.L_x_621:
[----:B------:R-:W-:Y:S05]  /*23df0*/  BSYNC B0 ;  /* 0x0000000000007941 */ /* 0x000fea0003800000 */
.L_x_620:
[----:B------:R-:W-:Y:S05]  /*23e00*/  @!P0 WARPSYNC.ALL ;  /* 0x0000000000008948 */ /* 0x000fea0003800000 */
[----:B------:R-:W-:Y:S01]  /*23e10*/  @!P0 BAR.SYNC.DEFER_BLOCKING 0xc, 0x180 ;  /* 0x0306000000008b1d */ /* 0x000fe20000010000 */
[----:B------:R-:W-:-:S05]  /*23e20*/  ISETP.GT.AND P0, PT, R19, RZ, PT ;  /* 0x000000ff1300720c */ /* 0x000fca0003f04270 */
[----:B------:R-:W-:Y:S08]  /*23e30*/  BSSY B6, `(.L_x_656) ;  /* 0x0000304000067945 */ /* 0x000ff00003800000 */
[----:B------:R-:W-:Y:S05]  /*23e40*/  @P0 BRA `(.L_x_657) ;  /* 0x0000000000480947 */ /* 0x000fea0003800000 */
[----:B0-----:R-:W0:Y:S02]  /*23e50*/  S2R R4, SR_TID.X ;  /* 0x0000000000047919 */ /* 0x001e240000002100 */
        /* <DEDUP_REMOVED lines=15> */
[----:B------:R1:W-:Y:S01]  /*23f50*/  STL [R1], R0 ;  /* 0x0000000001007387 */ /* 0x0003e20000100800 */
[----:B------:R-:W-:Y:S05]  /*23f60*/  BRA `(.L_x_658) ;  /* 0x0000002c00c07947 */ /* 0x000fea0003800000 */
.L_x_657:
[----:B------:R-:W1:Y:S01]  /*23f70*/  S2R R0, SR_CgaCtaId ;  /* 0x0000000000007919 */ /* 0x000e620000008800 */
[----:B------:R-:W-:-:S04]  /*23f80*/  MOV R2, 0x400 ;  /* 0x0000040000027802 */ /* 0x000fc80000000f00 */
[----:B-1----:R-:W-:-:S04]  /*23f90*/  LEA R3, R0, R2, 0x18 ;  /* 0x0000000200037211 */ /* 0x002fc800078ec0ff */
[----:B------:R-:W-:Y:S01]  /*23fa0*/  IADD3 R0, R3, 0x1a400, RZ ;  /* 0x0001a40003007810 */ /* 0x000fe20007ffe0ff */
[----:B------:R1:W-:Y:S03]  /*23fb0*/  STL [R1+0x38], R3 ;  /* 0x0000380301007387 */ /* 0x0003e60000100800 */
[----:B------:R-:W-:-:S13]  /*23fc0*/  LOP3.LUT P0, RZ, R0, 0x1bf, RZ, 0xc0, !PT ;  /* 0x000001bf00ff7812 */ /* 0x000fda000780c0ff */
[----:B-1----:R-:W-:Y:S05]  /*23fd0*/  @!P0 BRA `(.L_x_659) ;  /* 0x0000000000408947 */ /* 0x002fea0003800000 */
[----:B------:R-:W-:Y:S01]  /*23fe0*/  MOV R2, 0x0 ;  /* 0x0000000000027802 */ /* 0x000fe20000000f00 */
[----:B------:R-:W-:Y:S01]  /*23ff0*/  ULDC.64 UR6, c[0x4][0xc8] ;  /* 0x0100320000067ab9 */ /* 0x000fe20000000a00 */
[----:B------:R-:W-:Y:S01]  /*24000*/  ULDC.64 UR8, c[0x4][0xd0] ;  /* 0x0100340000087ab9 */ /* 0x000fe20000000a00 */
[----:B------:R-:W-:Y:S01]  /*24010*/  ULDC.64 UR4, c[0x4][0x8] ;  /* 0x0100020000047ab9 */ /* 0x000fe20000000a00 */
[----:B0-----:R-:W-:Y:S01]  /*24020*/  IMAD.U32 R4, RZ, RZ, UR6 ;  /* 0x00000006ff047e24 */ /* 0x001fe2000f8e00ff */
[----:B------:R-:W-:Y:S01]  /*24030*/  MOV R6, UR8 ;  /* 0x0000000800067c02 */ /* 0x000fe20008000f00 */
[----:B------:R-:W0:Y:S01]  /*24040*/  LDC.64 R2, c[0x4][R2] ;  /* 0x0100000002027b82 */ /* 0x000e220000000a00 */
[----:B------:R-:W-:Y:S01]  /*24050*/  IMAD.U32 R5, RZ, RZ, UR7 ;  /* 0x00000007ff057e24 */ /* 0x000fe2000f8e00ff */
[----:B------:R-:W-:Y:S01]  /*24060*/  MOV R11, UR5 ;  /* 0x00000005000b7c02 */ /* 0x000fe20008000f00 */
[----:B------:R-:W-:Y:S01]  /*24070*/  IMAD.U32 R7, RZ, RZ, UR9 ;  /* 0x00000009ff077e24 */ /* 0x000fe2000f8e00ff */
[----:B------:R-:W-:Y:S01]  /*24080*/  MOV R13, RZ ;  /* 0x000000ff000d7202 */ /* 0x000fe20000000f00 */
[----:B------:R-:W-:-:S02]  /*24090*/  IMAD.U32 R10, RZ, RZ, UR4 ;  /* 0x00000004ff0a7e24 */ /* 0x000fc4000f8e00ff */
[----:B------:R-:W-:Y:S02]  /*240a0*/  IMAD.MOV.U32 R8, RZ, RZ, 0x70 ;  /* 0x00000070ff087424 */ /* 0x000fe400078e00ff */
[----:B------:R-:W-:-:S07]  /*240b0*/  IMAD.MOV.U32 R12, RZ, RZ, 0x1 ;  /* 0x00000001ff0c7424 */ /* 0x000fce00078e00ff */
[----:B------:R-:W-:-:S07]  /*240c0*/  LEPC R20, `(.L_x_659) ;  /* 0x000000001014794e */ /* 0x000fce0000000000 */
[----:B0-----:R-:W-:Y:S05]  /*240d0*/  CALL.ABS.NOINC R2 ;  /* 0x0000000002007343 */ /* 0x001fea0003c00000 */
.L_x_659:
[----:B------:R-:W2:Y:S01]  /*240e0*/  LDL.LU R2, [R1+0x18] ;  /* 0x0000180001027983 */ /* 0x000ea20000300800 */
[----:B------:R-:W-:Y:S01]  /*240f0*/  MOV R0, 0x400 ;  /* 0x0000040000007802 */ /* 0x000fe20000000f00 */
[----:B------:R-:W1:Y:S03]  /*24100*/  S2R R15, SR_CgaCtaId ;  /* 0x00000000000f7919 */ /* 0x000e660000008800 */
[----:B-1----:R-:W-:-:S05]  /*24110*/  LEA R0, R15, R0, 0x18 ;  /* 0x000000000f007211 */ /* 0x002fca00078ec0ff */
[----:B------:R-:W-:-:S05]  /*24120*/  VIADD R0, R0, 0xa400 ;  /* 0x0000a40000007836 */ /* 0x000fca0000000000 */
[----:B------:R-:W-:Y:S01]  /*24130*/  LOP3.LUT P0, RZ, R0, 0x3ff, RZ, 0xc0, !PT ;  /* 0x000003ff00ff7812 */ /* 0x000fe2000780c0ff */
[----:B------:R1:W-:Y:S01]  /*24140*/  STL [R1+0x24], R0 ;  /* 0x0000240001007387 */ /* 0x0003e20000100800 */
[----:B--2---:R-:W-:-:S11]  /*24150*/  LOP3.LUT R2, R2, 0xfffffffe, RZ, 0xc0, !PT ;  /* 0xfffffffe02027812 */ /* 0x004fd600078ec0ff */
[----:B------:R-:W-:-:S05]  /*24160*/  @P0 LOP3.LUT R2, R2, 0x1, RZ, 0xfc, !PT ;  /* 0x0000000102020812 */ /* 0x000fca00078efcff */
[----:B------:R1:W-:Y:S01]  /*24170*/  STL [R1+0x18], R2 ;  /* 0x0000180201007387 */ /* 0x0003e20000100800 */
[----:B------:R-:W-:Y:S05]  /*24180*/  @!P0 BRA `(.L_x_660) ;  /* 0x0000000000408947 */ /* 0x000fea0003800000 */
[----:B-1----:R-:W-:Y:S01]  /*24190*/  MOV R2, 0x0 ;  /* 0x0000000000027802 */ /* 0x002fe20000000f00 */
        /* <DEDUP_REMOVED lines=9> */
[----:B------:R-:W-:Y:S01]  /*24230*/  MOV R12, 0x1 ;  /* 0x00000001000c7802 */ /* 0x000fe20000000f00 */
[----:B------:R-:W-:-:S02]  /*24240*/  IMAD.U32 R11, RZ, RZ, UR5 ;  /* 0x00000005ff0b7e24 */ /* 0x000fc4000f8e00ff */
[----:B------:R-:W-:Y:S02]  /*24250*/  IMAD.MOV.U32 R8, RZ, RZ, 0x70 ;  /* 0x00000070ff087424 */ /* 0x000fe400078e00ff */
[----:B------:R-:W-:-:S07]  /*24260*/  IMAD.MOV.U32 R13, RZ, RZ, RZ ;  /* 0x000000ffff0d7224 */ /* 0x000fce00078e00ff */
[----:B------:R-:W-:-:S07]  /*24270*/  LEPC R20, `(.L_x_660) ;  /* 0x000000001014794e */ /* 0x000fce0000000000 */
[----:B0-----:R-:W-:Y:S05]  /*24280*/  CALL.ABS.NOINC R2 ;  /* 0x0000000002007343 */ /* 0x001fea0003c00000 */
.L_x_660:
[----:B-1----:R-:W2:Y:S02]  /*24290*/  LDL R2, [R1+0x38] ;  /* 0x0000380001027983 */ /* 0x002ea40000100800 */
[----:B--2---:R-:W-:-:S05]  /*242a0*/  VIADD R0, R2, 0x400 ;  /* 0x0000040002007836 */ /* 0x004fca0000000000 */
[----:B------:R-:W-:-:S13]  /*242b0*/  LOP3.LUT P0, RZ, R0, 0x9f, RZ, 0xc0, !PT ;  /* 0x0000009f00ff7812 */ /* 0x000fda000780c0ff */
[----:B------:R-:W-:Y:S05]  /*242c0*/  @!P0 BRA `(.L_x_661) ;  /* 0x0000000000408947 */ /* 0x000fea0003800000 */
[----:B------:R-:W-:Y:S01]  /*242d0*/  MOV R2, 0x0 ;  /* 0x0000000000027802 */ /* 0x000fe20000000f00 */
[----:B------:R-:W-:Y:S01]  /*242e0*/  ULDC.64 UR6, c[0x4][0xc8] ;  /* 0x0100320000067ab9 */ /* 0x000fe20000000a00 */
[----:B------:R-:W-:Y:S01]  /*242f0*/  ULDC.64 UR8, c[0x4][0xd0] ;  /* 0x0100340000087ab9 */ /* 0x000fe20000000a00 */
[----:B------:R-:W-:Y:S01]  /*24300*/  ULDC.64 UR4, c[0x4][0x18] ;  /* 0x0100060000047ab9 */ /* 0x000fe20000000a00 */
[----:B0-----:R-:W-:Y:S01]  /*24310*/  MOV R4, UR6 ;  /* 0x0000000600047c02 */ /* 0x001fe20008000f00 */
[----:B------:R-:W-:Y:S01]  /*24320*/  IMAD.U32 R5, RZ, RZ, UR7 ;  /* 0x00000007ff057e24 */ /* 0x000fe2000f8e00ff */
        /* <DEDUP_REMOVED lines=10> */
.L_x_661:
[----:B------:R-:W2:Y:S02]  /*243d0*/  LDL.LU R2, [R1+0x24] ;  /* 0x0000240001027983 */ /* 0x000ea40000300800 */
[----:B--2---:R-:W-:-:S13]  /*243e0*/  LOP3.LUT P6, RZ, R2, 0x3ff, RZ, 0xc0, !PT ;  /* 0x000003ff02ff7812 */ /* 0x004fda00078cc0ff */
        /* <DEDUP_REMOVED lines=17> */
.L_x_662:
[----:B------:R-:W-:Y:S01]  /*24500*/  ULDC.64 UR4, c[0x0][0x9f8] ;  /* 0x00027e0000047ab9 */ /* 0x000fe20000000a00 */
[----:B0-----:R-:W2:Y:S01]  /*24510*/  LDL.LU R4, [R1+0x28] ;  /* 0x0000280001047983 */ /* 0x001ea20000300800 */
[----:B------:R-:W-:-:S03]  /*24520*/  ISETP.NE.U32.AND P0, PT, RZ, UR4, PT ;  /* 0x00000004ff007c0c */ /* 0x000fc6000bf05070 */
[----:B------:R-:W2:Y:S01]  /*24530*/  LDL.LU R0, [R1+0x4] ;  /* 0x0000040001007983 */ /* 0x000ea20000300800 */
[----:B------:R-:W-:Y:S02]  /*24540*/  ISETP.NE.AND.EX P0, PT, RZ, UR5, PT, P0 ;  /* 0x00000005ff007c0c */ /* 0x000fe4000bf05300 */
[----:B------:R-:W-:Y:S01]  /*24550*/  MOV R5, R16 ;  /* 0x0000001000057202 */ /* 0x000fe20000000f00 */
[----:B------:R-:W3:Y:S10]  /*24560*/  LDL R6, [R1+0x8] ;  /* 0x0000080001067983 */ /* 0x000ef40000100800 */
[----:B------:R-:W-:-:S04]  /*24570*/  @P0 IADD3 R2, P1, R17, UR4, RZ ;  /* 0x0000000411020c10 */ /* 0x000fc8000ff3e0ff */
[----:B------:R-:W-:Y:S01]  /*24580*/  @P0 IADD3.X R3, R18, UR5, RZ, P1, !PT ;  /* 0x0000000512030c10 */ /* 0x000fe20008ffe4ff */
[----:B------:R-:W-:-:S04]  /*24590*/  ULDC.64 UR4, c[0x0][0xa00] ;  /* 0x0002800000047ab9 */ /* 0x000fc80000000a00 */
[----:B------:R-:W4:Y:S01]  /*245a0*/  @P0 LDG.E R5, desc[UR54][R2.64] ;  /* 0x0000003602050981 */ /* 0x000f22000c1e1900 */
[----:B--2---:R-:W-:Y:S02]  /*245b0*/  IMAD R4, R0, 0x80, R4 ;  /* 0x0000008000047824 */ /* 0x004fe400078e0204 */
[----:B------:R-:W0:Y:S01]  /*245c0*/  LDC R0, c[0x0][0x428] ;  /* 0x00010a00ff007b82 */ /* 0x000e220000000800 */
[----:B----4-:R1:W-:Y:S01]  /*245d0*/  STL [R1+0x24], R5 ;  /* 0x0000240501007387 */ /* 0x0103e20000100800 */
[----:B0-----:R-:W-:Y:S01]  /*245e0*/  ISETP.NE.AND P0, PT, R0, 0x1, PT ;  /* 0x000000010000780c */ /* 0x001fe20003f05270 */
[----:B---3--:R-:W-:Y:S01]  /*245f0*/  IMAD.MOV.U32 R0, RZ, RZ, R6 ;  /* 0x000000ffff007224 */ /* 0x008fe200078e0006 */
[----:B-1----:R-:W0:Y:S11]  /*24600*/  S2R R5, SR_TID.X ;  /* 0x0000000000057919 */ /* 0x002e360000002100 */
[----:B------:R-:W1:Y:S08]  /*24610*/  @P0 LDC R2, c[0x0][0x42c] ;  /* 0x00010b00ff020b82 */ /* 0x000e700000000800 */
[----:B------:R-:W2:Y:S01]  /*24620*/  @P0 LDC R3, c[0x0][0x430] ;  /* 0x00010c00ff030b82 */ /* 0x000ea20000000800 */
[----:B-1----:R-:W-:Y:S01]  /*24630*/  @P0 IMAD.HI.U32 R2, R6, R2, RZ ;  /* 0x0000000206020227 */ /* 0x002fe200078e00ff */
[----:B0-----:R-:W-:-:S04]  /*24640*/  LOP3.LUT R5, R5, 0x7f, RZ, 0xc0, !PT ;  /* 0x0000007f05057812 */ /* 0x001fc800078ec0ff */
[----:B------:R-:W-:Y:S02]  /*24650*/  ISETP.NE.AND P1, PT, R5, RZ, PT ;  /* 0x000000ff0500720c */ /* 0x000fe40003f25270 */
[----:B--2---:R-:W-:Y:S02]  /*24660*/  @P0 SHF.R.U32.HI R0, RZ, R3, R2 ;  /* 0x00000003ff000219 */ /* 0x004fe40000011602 */
[----:B------:R-:W-:Y:S02]  /*24670*/  ISETP.NE.U32.AND P0, PT, RZ, UR4, PT ;  /* 0x00000004ff007c0c */ /* 0x000fe4000bf05070 */
[----:B------:R-:W-:Y:S02]  /*24680*/  PLOP3.LUT P3, PT, P1, PT, PT, 0x8, 0x0 ;  /* 0x000000000000781c */ /* 0x000fe40000f6e170 */
[----:B------:R-:W-:-:S04]  /*24690*/  ISETP.NE.AND.EX P2, PT, RZ, UR5, PT, P0 ;  /* 0x00000005ff007c0c */ /* 0x000fc8000bf45300 */
[----:B------:R-:W-:Y:S01]  /*246a0*/  SEL R3, R16, RZ, !P2 ;  /* 0x000000ff10037207 */ /* 0x000fe20005000000 */
[----:B------:R-:W-:-:S05]  /*246b0*/  VOTEU.ALL UP1, P1 ;  /* 0x00000000003f7886 */ /* 0x000fca0000820000 */
[----:B------:R-:W-:-:S04]  /*246c0*/  @!UP1 UIADD3 UR8, UP0, UR40, 0x270, URZ ;  /* 0x0000027028089890 */ /* 0x000fc8000ff1e03f */
[----:B------:R-:W-:-:S03]  /*246d0*/  @!UP1 UIADD3.X UR9, URZ, UR41, URZ, UP0, !UPT ;  /* 0x000000293f099290 */ /* 0x000fc600087fe43f */
[----:B------:R-:W-:-:S09]  /*246e0*/  VOTEU.ALL UP0, P1 ;  /* 0x00000000003f7886 */ /* 0x000fd20000800000 */
.L_x_663:
[----:B------:R-:W2:Y:S01]  /*246f0*/  LDL R2, [R1+0x8] ;  /* 0x0000080001027983 */ /* 0x000ea20000100800 */
[----:B------:R-:W-:Y:S02]  /*24700*/  PLOP3.LUT P0, PT, P0, P3, PT, 0xa2, 0x0 ;  /* 0x000000000000781c */ /* 0x000fe40000707472 */
[----:B------:R-:W-:Y:S01]  /*24710*/  @P3 R2UR P0, UR7, R3 ;  /* 0x00000000030732ca */ /* 0x000fe20000000000 */
[----:B------:R-:W-:-:S07]  /*24720*/  UMOV UR4, URZ ;  /* 0x0000003f00047c82 */ /* 0x000fce0008000000 */
[----:B------:R-:W-:Y:S02]  /*24730*/  PLOP3.LUT P0, PT, P0, P3, PT, 0xa2, 0x0 ;  /* 0x000000000000781c */ /* 0x000fe40000707472 */
[----:B--2---:R-:W-:-:S08]  /*24740*/  @P3 R2UR.OR P0, UR6, R2 ;  /* 0x00000000020632ca */ /* 0x004fd00000100000 */
[----:B------:R-:W-:Y:S02]  /*24750*/  PLOP3.LUT P0, PT, P0, P3, PT, 0xa2, 0x0 ;  /* 0x000000000000781c */ /* 0x000fe40000707472 */
[----:B------:R-:W-:-:S08]  /*24760*/  @P3 R2UR.OR P0, UR5, R4 ;  /* 0x00000000040532ca */ /* 0x000fd00000100000 */
[----:B------:R-:W-:-:S05]  /*24770*/  @P3 PLOP3.LUT P3, PT, P0, PT, PT, 0x80, 0x0 ;  /* 0x000000000000381c */ /* 0x000fca000076f070 */
[----:B------:R0:W-:Y:S08]  /*24780*/  @!UP0 UTMAPF.L2.4D [UR4], [UR8] ;  /* 0x00000004080085b8 */ /* 0x0001f00008018000 */
[----:B0-----:R-:W-:Y:S05]  /*24790*/  @P3 BRA.U.ANY `(.L_x_663) ;  /* 0xfffffffd00d43947 */ /* 0x001fea000393ffff */
[----:B------:R-:W-:Y:S01]  /*247a0*/  PLOP3.LUT P2, PT, P1, PT, PT, 0x8, 0x0 ;  /* 0x000000000000781c */ /* 0x000fe20000f4e170 */
[----:B------:R-:W-:Y:S01]  /*247b0*/  VOTEU.ALL UP0, P1 ;  /* 0x00000000003f7886 */ /* 0x000fe20000800000 */
[----:B------:R-:W-:-:S11]  /*247c0*/  UMOV UR4, 0x40 ;  /* 0x0000004000047882 */ /* 0x000fd60000000000 */
.L_x_664:
[----:B------:R-:W2:Y:S01]  /*247d0*/  LDL R2, [R1+0x8] ;  /* 0x0000080001027983 */ /* 0x000ea20000100800 */
[----:B------:R-:W-:Y:S02]  /*247e0*/  PLOP3.LUT P0, PT, P0, P2, PT, 0xa2, 0x0 ;  /* 0x000000000000781c */ /* 0x000fe40000705472 */
[----:B------:R-:W-:-:S08]  /*247f0*/  @P2 R2UR P0, UR7, R3 ;  /* 0x00000000030722ca */ /* 0x000fd00000000000 */
        /* <DEDUP_REMOVED lines=10> */
.L_x_665:
        /* <DEDUP_REMOVED lines=10> */
[----:B------:R-:W2:Y:S01]  /*24940*/  LDL R16, [R1+0x24] ;  /* 0x0000240001107983 */ /* 0x000ea20000100800 */
[----:B------:R-:W0:Y:S01]  /*24950*/  LDC.64 R6, c[0x0][0x3f8] ;  /* 0x0000fe00ff067b82 */ /* 0x000e220000000a00 */
[----:B------:R-:W-:Y:S02]  /*24960*/  ULDC.64 UR4, c[0x0][0xa08] ;  /* 0x0002820000047ab9 */ /* 0x000fe40000000a00 */
[----:B0-----:R-:W-:Y:S01]  /*24970*/  LOP3.LUT P0, RZ, R6, UR4, RZ, 0xfc, !PT ;  /* 0x0000000406ff7c12 */ /* 0x001fe2000f80fcff */
[----:B------:R-:W-:-:S03]  /*24980*/  UMOV UR4, 0xffffffff ;  /* 0xffffffff00047882 */ /* 0x000fc60000000000 */
[----:B------:R-:W-:Y:S02]  /*24990*/  LOP3.LUT P0, RZ, R7, UR5, RZ, 0xfc, P0 ;  /* 0x0000000507ff7c12 */ /* 0x000fe4000800fcff */
[----:B--2---:R-:W-:Y:S02]  /*249a0*/  SHF.R.S32.HI R17, RZ, 0x1f, R16 ;  /* 0x0000001fff117819 */ /* 0x004fe40000011410 */
[----:B------:R-:W-:-:S03]  /*249b0*/  SEL R2, R16, RZ, !P0 ;  /* 0x000000ff10027207 */ /* 0x000fc60004000000 */
[----:B------:R0:W-:Y:S01]  /*249c0*/  STL [R1+0x28], R17 ;  /* 0x0000281101007387 */ /* 0x0001e20000100800 */
[----:B------:R-:W-:Y:S05]  /*249d0*/  BRA.DIV UR4, `(.L_x_666) ;  /* 0x0000004e04e87947 */ /* 0x000fea000b800000 */
[----:B------:R-:W1:Y:S02]  /*249e0*/  S2R R5, SR_TID.X ;  /* 0x0000000000057919 */ /* 0x000e640000002100 */
[----:B-1----:R-:W-:-:S04]  /*249f0*/  SHF.R.U32.HI R5, RZ, 0x5, R5 ;  /* 0x00000005ff057819 */ /* 0x002fc80000011605 */
[----:B------:R-:W-:-:S05]  /*24a00*/  LOP3.LUT R5, R5, 0x3, RZ, 0xc0, !PT ;  /* 0x0000000305057812 */ /* 0x000fca00078ec0ff */
[----:B------:R1:W2:Y:S02]  /*24a10*/  SHFL.IDX PT, R14, R5, RZ, 0x1f ;  /* 0x00001fff050e7589 */ /* 0x0002a400000e0000 */
.L_x_814:
[----:B--2---:R-:W-:Y:S02]  /*24a20*/  ISETP.NE.AND P0, PT, R14, RZ, PT ;  /* 0x000000ff0e00720c */ /* 0x004fe40003f05270 */
[----:B------:R-:W-:-:S11]  /*24a30*/  PLOP3.LUT P6, PT, PT, PT, PT, 0x8, 0x0 ;  /* 0x000000000000781c */ /* 0x000fd60003fce170 */
[----:B------:R-:W-:Y:S05]  /*24a40*/  @P0 BRA `(.L_x_667) ;  /* 0x0000000800480947 */ /* 0x000fea0003800000 */
[----:B------:R-:W-:-:S03]  /*24a50*/  UMOV UR4, 0xffffffff ;  /* 0xffffffff00047882 */ /* 0x000fc60000000000 */
[----:B------:R-:W-:Y:S05]  /*24a60*/  BRA.DIV UR4, `(.L_x_668) ;  /* 0x0000004e04f87947 */ /* 0x000fea000b800000 */
[----:B------:R-:W-:-:S13]  /*24a70*/  ELECT P6, URZ, PT ;  /* 0x00000000003f782f */ /* 0x000fda00038c0000 */
.L_x_817:
[----:B------:R-:W-:Y:S05]  /*24a80*/  @!P6 BRA `(.L_x_669) ;  /* 0x00000004009ce947 */ /* 0x000fea0003800000 */
[----:B-1----:R-:W2:Y:S01]  /*24a90*/  LDL R5, [R1+0x3c] ;  /* 0x00003c0001057983 */ /* 0x002ea20000100800 */
[----:B------:R-:W-:-:S04]  /*24aa0*/  ISETP.NE.U32.AND P0, PT, R6, RZ, PT ;  /* 0x000000ff0600720c */ /* 0x000fc80003f05070 */
[----:B------:R-:W-:Y:S02]  /*24ab0*/  ISETP.NE.AND.EX P0, PT, R7, RZ, PT, P0 ;  /* 0x000000ff0700720c */ /* 0x000fe40003f05300 */
[----:B--2---:R-:W-:-:S11]  /*24ac0*/  IADD3 R5, R5, -0x1, RZ ;  /* 0xffffffff05057810 */ /* 0x004fd60007ffe0ff */
[----:B------:R-:W-:Y:S05]  /*24ad0*/  @!P0 BRA `(.L_x_670) ;  /* 0x0000000000488947 */ /* 0x000fea0003800000 */
[----:B------:R-:W1:Y:S01]  /*24ae0*/  LDC R10, c[0x0][0x41c] ;  /* 0x00010700ff0a7b82 */ /* 0x000e620000000800 */
[----:B------:R-:W-:Y:S01]  /*24af0*/  IMAD.MOV.U32 R2, RZ, RZ, R5 ;  /* 0x000000ffff027224 */ /* 0x000fe200078e0005 */
[----:B------:R-:W-:Y:S01]  /*24b00*/  ULDC.64 UR4, c[0x0][0x408] ;  /* 0x0001020000047ab9 */ /* 0x000fe20000000a00 */
[----:B-1----:R-:W-:-:S13]  /*24b10*/  ISETP.NE.AND P0, PT, R10, 0x1, PT ;  /* 0x000000010a00780c */ /* 0x002fda0003f05270 */
[----:B------:R-:W1:Y:S02]  /*24b20*/  @P0 LDC.64 R8, c[0x0][0x420] ;  /* 0x00010800ff080b82 */ /* 0x000e640000000a00 */
[----:B-1----:R-:W-:-:S05]  /*24b30*/  @P0 IMAD.HI.U32 R8, R5, R8, RZ ;  /* 0x0000000805080227 */ /* 0x002fca00078e00ff */
[----:B------:R-:W-:-:S04]  /*24b40*/  @P0 SHF.R.U32.HI R2, RZ, R9, R8 ;  /* 0x00000009ff020219 */ /* 0x000fc80000011608 */
[--C-:B------:R-:W-:Y:S01]  /*24b50*/  SHF.R.S32.HI R9, RZ, 0x1f, R2.reuse ;  /* 0x0000001fff097819 */ /* 0x100fe20000011402 */
[----:B------:R-:W-:-:S04]  /*24b60*/  IMAD.MOV R8, RZ, RZ, -R2 ;  /* 0x000000ffff087224 */ /* 0x000fc800078e0a02 */
[----:B------:R-:W-:Y:S01]  /*24b70*/  IMAD R5, R10, R8, R5 ;  /* 0x000000080a057224 */ /* 0x000fe200078e0205 */
[----:B------:R-:W-:Y:S01]  /*24b80*/  MOV R8, R2 ;  /* 0x0000000200087202 */ /* 0x000fe20000000f00 */
[----:B------:R-:W-:-:S04]  /*24b90*/  IMAD R10, R17, UR4, RZ ;  /* 0x00000004110a7c24 */ /* 0x000fc8000f8e02ff */
[----:B------:R-:W-:-:S04]  /*24ba0*/  IMAD.WIDE.U32 R8, R16, UR4, R8 ;  /* 0x0000000410087c25 */ /* 0x000fc8000f8e0008 */
[----:B------:R-:W-:Y:S01]  /*24bb0*/  IMAD R2, R16, UR5, R10 ;  /* 0x0000000510027c24 */ /* 0x000fe2000f8e020a */
[----:B------:R-:W-:-:S03]  /*24bc0*/  LEA R6, P0, R8, R6, 0x2 ;  /* 0x0000000608067211 */ /* 0x000fc600078010ff */
[----:B------:R-:W-:-:S05]  /*24bd0*/  IMAD.IADD R2, R9, 0x1, R2 ;  /* 0x0000000109027824 */ /* 0x000fca00078e0202 */
[----:B------:R-:W-:-:S05]  /*24be0*/  LEA.HI.X R7, R8, R7, R2, 0x2, P0 ;  /* 0x0000000708077211 */ /* 0x000fca00000f1402 */
[----:B------:R1:W5:Y:S02]  /*24bf0*/  LDG.E R2, desc[UR54][R6.64] ;  /* 0x0000003606027981 */ /* 0x000364000c1e1900 */
.L_x_670:
[----:B-1----:R-:W2:Y:S01]  /*24c00*/  LDL R6, [R1+0x10] ;  /* 0x0000100001067983 */ /* 0x002ea20000100800 */
[----:B------:R-:W-:-:S03]  /*24c10*/  MOV R9, 0x400 ;  /* 0x0000040000097802 */ /* 0x000fc60000000f00 */
[----:B------:R-:W3:Y:S01]  /*24c20*/  LDL R7, [R1+0x1c] ;  /* 0x00001c0001077983 */ /* 0x000ee20000100800 */
[----:B------:R-:W1:Y:S01]  /*24c30*/  S2R R10, SR_CgaCtaId ;  /* 0x00000000000a7919 */ /* 0x000e620000008800 */
[----:B------:R-:W4:Y:S01]  /*24c40*/  S2R R8, SR_TID.X ;  /* 0x0000000000087919 */ /* 0x000f220000002100 */
[----:B-1----:R-:W-:Y:S02]  /*24c50*/  LEA R9, R10, R9, 0x18 ;  /* 0x000000090a097211 */ /* 0x002fe400078ec0ff */
[----:B----4-:R-:W-:-:S04]  /*24c60*/  LOP3.LUT R8, R8, 0x7f, RZ, 0xc0, !PT ;  /* 0x0000007f08087812 */ /* 0x010fc800078ec0ff */
[----:B------:R-:W-:Y:S01]  /*24c70*/  ISETP.NE.AND P0, PT, R8, RZ, PT ;  /* 0x000000ff0800720c */ /* 0x000fe20003f05270 */
[----:B--2---:R-:W-:Y:S01]  /*24c80*/  IMAD R6, R6, 0x8, R9 ;  /* 0x0000000806067824 */ /* 0x004fe200078e0209 */
[----:B---3--:R-:W-:-:S04]  /*24c90*/  SHF.L.U32 R7, R7, 0x1f, RZ ;  /* 0x0000001f07077819 */ /* 0x008fc800000006ff */
[----:B------:R-:W1:Y:S02]  /*24ca0*/  SYNCS.PHASECHK.TRANS64.TRYWAIT P2, [R6+URZ+0x29880], R7 ;  /* 0x02988007060075a7 */ /* 0x000e64000804017f */
[----:B-1----:R-:W-:Y:S05]  /*24cb0*/  @!P2 BRA `(.L_x_671) ;  /* 0x0000004c0084a947 */ /* 0x002fea0003800000 */
.L_x_818:
[----:B------:R-:W-:Y:S05]  /*24cc0*/  @P0 BRA `(.L_x_672) ;  /* 0x00000000001c0947 */ /* 0x000fea0003800000 */
[----:B------:R-:W2:Y:S02]  /*24cd0*/  S2R R8, SR_TID.X ;  /* 0x0000000000087919 */ /* 0x000ea40000002100 */
[----:B--2---:R-:W-:Y:S02]  /*24ce0*/  LOP3.LUT R9, R8, 0x1f, RZ, 0xc0, !PT ;  /* 0x0000001f08097812 */ /* 0x004fe400078ec0ff */
[----:B------:R-:W-:Y:S02]  /*24cf0*/  MOV R8, 0x5000 ;  /* 0x0000500000087802 */ /* 0x000fe40000000f00 */
[----:B------:R-:W-:Y:S02]  /*24d00*/  ISETP.NE.AND P2, PT, R9, RZ, PT ;  /* 0x000000ff0900720c */ /* 0x000fe40003f45270 */
[----:B------:R2:W-:Y:S11]  /*24d10*/  SYNCS.ARRIVE.TRANS64 RZ, [R6+URZ+0x29870], R8 ;  /* 0x0298700806ff79a7 */ /* 0x0005f6000800003f */
[----:B--2---:R-:W-:Y:S05]  /*24d20*/  @!P2 BRA `(.L_x_672) ;  /* 0x000000000004a947 */ /* 0x004fea0003800000 */
[----:B------:R-:W-:Y:S01]  /*24d30*/  BPT.TRAP 0x1 ;  /* 0x000000040000795c */ /* 0x000fe20000300000 */
.L_x_672:
[----:B------:R-:W2:Y:S01]  /*24d40*/  LDL R8, [R1+0x10] ;  /* 0x0000100001087983 */ /* 0x000ea20000100800 */
[----:B------:R-:W-:-:S03]  /*24d50*/  MOV R10, 0x400 ;  /* 0x00000400000a7802 */ /* 0x000fc60000000f00 */
[----:B------:R-:W3:Y:S01]  /*24d60*/  LDL R9, [R1+0x2c] ;  /* 0x00002c0001097983 */ /* 0x000ee20000100800 */
[----:B------:R-:W4:Y:S01]  /*24d70*/  S2R R11, SR_CgaCtaId ;  /* 0x00000000000b7919 */ /* 0x000f220000008800 */
[----:B------:R-:W-:Y:S01]  /*24d80*/  R2UR UR9, R6 ;  /* 0x00000000060972ca */ /* 0x000fe200000e0000 */
[----:B------:R-:W-:Y:S01]  /*24d90*/  UIADD3 UR4, UP0, UR40, 0x470, URZ ;  /* 0x0000047028047890 */ /* 0x000fe2000ff1e03f */
[----:B------:R-:W-:Y:S02]  /*24da0*/  R2UR UR12, R0 ;  /* 0x00000000000c72ca */ /* 0x000fe400000e0000 */
[----:B-----5:R-:W-:Y:S01]  /*24db0*/  R2UR UR13, R2 ;  /* 0x00000000020d72ca */ /* 0x020fe200000e0000 */
[----:B------:R-:W-:Y:S01]  /*24dc0*/  UIADD3.X UR5, URZ, UR41, URZ, UP0, !UPT ;  /* 0x000000293f057290 */ /* 0x000fe200087fe43f */
[----:B----4-:R-:W-:-:S07]  /*24dd0*/  LEA R10, R11, R10, 0x18 ;  /* 0x0000000a0b0a7211 */ /* 0x010fce00078ec0ff */
[----:B------:R-:W-:Y:S01]  /*24de0*/  UIADD3 UR9, UR9, 0x29870, URZ ;  /* 0x0002987009097890 */ /* 0x000fe2000fffe03f */
[----:B------:R-:W-:Y:S01]  /*24df0*/  UMOV UR6, 0x0 ;  /* 0x0000000000067882 */ /* 0x000fe20000000000 */
[----:B------:R-:W-:Y:S01]  /*24e00*/  UMOV UR7, 0x14f00000 ;  /* 0x14f0000000077882 */ /* 0x000fe20000000000 */
[----:B------:R-:W-:Y:S01]  /*24e10*/  UMOV UR10, URZ ;  /* 0x0000003f000a7c82 */ /* 0x000fe20008000000 */
[----:B--2---:R-:W-:-:S05]  /*24e20*/  IMAD R8, R8, 0x5000, R10 ;  /* 0x0000500008087824 */ /* 0x004fca00078e020a */
[----:B------:R-:W-:Y:S01]  /*24e30*/  R2UR UR8, R8 ;  /* 0x00000000080872ca */ /* 0x000fe200000e0000 */
[----:B---3--:R-:W-:-:S05]  /*24e40*/  IMAD R5, R5, 0xa0, R9 ;  /* 0x000000a005057824 */ /* 0x008fca00078e0209 */
[----:B------:R-:W-:-:S07]  /*24e50*/  R2UR UR11, R5 ;  /* 0x00000000050b72ca */ /* 0x000fce00000e0000 */
[----:B------:R-:W-:-:S09]  /*24e60*/  UIADD3 UR8, UR8, 0xa400, URZ ;  /* 0x0000a40008087890 */ /* 0x000fd2000fffe03f */
[----:B------:R2:W-:Y:S01]  /*24e70*/  UTMALDG.4D [UR8], [UR4], desc[UR6] ;  /* 0x00000608040075b4 */ /* 0x0005e20008019000 */
[----:B------:R-:W3:Y:S02]  /*24e80*/  SYNCS.PHASECHK.TRANS64.TRYWAIT P2, [R6+URZ+0x29840], R7 ;  /* 0x02984007060075a7 */ /* 0x000ee4000804017f */
[----:B--23--:R-:W-:Y:S05]  /*24e90*/  @!P2 BRA `(.L_x_673) ;  /* 0x0000004c0020a947 */ /* 0x00cfea0003800000 */
.L_x_819:
        /* <DEDUP_REMOVED lines=8> */
.L_x_674:
[----:B-12---:R-:W2:Y:S01]  /*24f20*/  LDL R7, [R1+0x10] ;  /* 0x0000100001077983 */ /* 0x006ea20000100800 */
[----:B------:R-:W-:Y:S01]  /*24f30*/  MOV R8, 0x400 ;  /* 0x0000040000087802 */ /* 0x000fe20000000f00 */
[----:B------:R-:W1:Y:S01]  /*24f40*/  S2R R9, SR_CgaCtaId ;  /* 0x0000000000097919 */ /* 0x000e620000008800 */
[----:B------:R-:W-:Y:S02]  /*24f50*/  R2UR UR11, R5 ;  /* 0x00000000050b72ca */ /* 0x000fe400000e0000 */
[----:B------:R-:W-:Y:S01]  /*24f60*/  R2UR UR9, R6 ;  /* 0x00000000060972ca */ /* 0x000fe200000e0000 */
[----:B------:R-:W-:Y:S01]  /*24f70*/  UIADD3 UR4, UP0, UR40, 0x370, URZ ;  /* 0x0000037028047890 */ /* 0x000fe2000ff1e03f */
[----:B------:R-:W-:Y:S02]  /*24f80*/  R2UR UR12, R0 ;  /* 0x00000000000c72ca */ /* 0x000fe400000e0000 */
[----:B------:R-:W-:Y:S01]  /*24f90*/  R2UR UR13, R2 ;  /* 0x00000000020d72ca */ /* 0x000fe200000e0000 */
[----:B------:R-:W-:Y:S01]  /*24fa0*/  UIADD3.X UR5, URZ, UR41, URZ, UP0, !UPT ;  /* 0x000000293f057290 */ /* 0x000fe200087fe43f */
[----:B-1----:R-:W-:-:S07]  /*24fb0*/  LEA R8, R9, R8, 0x18 ;  /* 0x0000000809087211 */ /* 0x002fce00078ec0ff */
[----:B------:R-:W-:Y:S01]  /*24fc0*/  UIADD3 UR9, UR9, 0x29830, URZ ;  /* 0x0002983009097890 */ /* 0x000fe2000fffe03f */
[----:B------:R-:W-:Y:S01]  /*24fd0*/  UMOV UR10, URZ ;  /* 0x0000003f000a7c82 */ /* 0x000fe20008000000 */
[----:B------:R-:W-:Y:S01]  /*24fe0*/  UMOV UR6, 0x0 ;  /* 0x0000000000067882 */ /* 0x000fe20000000000 */
[----:B------:R-:W-:Y:S01]  /*24ff0*/  UMOV UR7, 0x14f00000 ;  /* 0x14f0000000077882 */ /* 0x000fe20000000000 */
[----:B------:R-:W-:Y:S01]  /*25000*/  UMOV UR17, 0x40 ;  /* 0x0000004000117882 */ /* 0x000fe20000000000 */
[----:B--2---:R-:W-:-:S05]  /*25010*/  IMAD R5, R7, 0x7800, R8 ;  /* 0x0000780007057824 */ /* 0x004fca00078e0208 */
[----:B------:R-:W-:-:S13]  /*25020*/  R2UR UR8, R5 ;  /* 0x00000000050872ca */ /* 0x000fda00000e0000 */
[----:B------:R-:W-:Y:S02]  /*25030*/  UIADD3 UR14, UR8, 0x1a400, URZ ;  /* 0x0001a400080e7890 */ /* 0x000fe4000fffe03f */
[----:B------:R-:W-:Y:S02]  /*25040*/  UIADD3 UR15, UR8, 0x1cc00, URZ ;  /* 0x0001cc00080f7890 */ /* 0x000fe4000fffe03f */
[----:B------:R-:W-:-:S03]  /*25050*/  UIADD3 UR16, UR8, 0x1f400, URZ ;  /* 0x0001f40008107890 */ /* 0x000fc6000fffe03f */
[----:B------:R-:W-:Y:S02]  /*25060*/  UMOV UR8, UR14 ;  /* 0x0000000e00087c82 */ /* 0x000fe40008000000 */
[----:B------:R1:W-:Y:S01]  /*25070*/  UTMALDG.4D [UR8], [UR4], desc[UR6] ;  /* 0x00000608040075b4 */ /* 0x0003e20008019000 */
[----:B------:R-:W-:Y:S01]  /*25080*/  UMOV UR14, 0x80 ;  /* 0x00000080000e7882 */ /* 0x000fe20000000000 */
[----:B-1----:R-:W-:Y:S01]  /*25090*/  UMOV UR8, UR15 ;  /* 0x0000000f00087c82 */ /* 0x002fe20008000000 */
[----:B------:R-:W-:Y:S02]  /*250a0*/  UMOV UR10, UR17 ;  /* 0x00000011000a7c82 */ /* 0x000fe40008000000 */
[----:B------:R1:W-:Y:S02]  /*250b0*/  UTMALDG.4D [UR8], [UR4], desc[UR6] ;  /* 0x00000608040075b4 */ /* 0x0003e40008019000 */
[----:B-1----:R-:W-:Y:S01]  /*250c0*/  UMOV UR8, UR16 ;  /* 0x0000001000087c82 */ /* 0x002fe20008000000 */
[----:B------:R-:W-:-:S02]  /*250d0*/  UMOV UR10, UR14 ;  /* 0x0000000e000a7c82 */ /* 0x000fc40008000000 */
[----:B------:R2:W-:Y:S02]  /*250e0*/  UTMALDG.4D [UR8], [UR4], desc[UR6] ;  /* 0x00000608040075b4 */ /* 0x0005e40008019000 */
[----:B--2---:R-:W-:Y:S01]  /*250f0*/  NOP ;  /* 0x0000000000007918 */ /* 0x004fe20000000000 */
.L_x_669:
[----:B------:R-:W2:Y:S01]  /*25100*/  LDL.LU R6, [R1+0x8] ;  /* 0x0000080001067983 */ /* 0x000ea20000300800 */
[----:B------:R-:W-:Y:S01]  /*25110*/  MOV R7, 0x400 ;  /* 0x0000040000077802 */ /* 0x000fe20000000f00 */
[----:B------:R-:W3:Y:S01]  /*25120*/  S2R R8, SR_CgaCtaId ;  /* 0x0000000000087919 */ /* 0x000ee20000008800 */
[----:B------:R-:W-:Y:S05]  /*25130*/  WARPSYNC.ALL ;  /* 0x0000000000007948 */ /* 0x000fea0003800000 */
[----:B------:R-:W-:-:S13]  /*25140*/  ELECT P0, URZ, PT ;  /* 0x00000000003f782f */ /* 0x000fda0003800000 */
[----:B------:R-:W-:Y:S01]  /*25150*/  @P0 R2UR UR13, R3 ;  /* 0x00000000030d02ca */ /* 0x000fe200000e0000 */
[----:B------:R-:W-:Y:S01]  /*25160*/  UIADD3 UR4, UP0, UR40, 0x270, URZ ;  /* 0x0000027028047890 */ /* 0x000fe2000ff1e03f */
[----:B------:R-:W-:-:S03]  /*25170*/  @P0 R2UR UR11, R4 ;  /* 0x00000000040b02ca */ /* 0x000fc600000e0000 */
[----:B------:R-:W-:Y:S01]  /*25180*/  UIADD3.X UR5, URZ, UR41, URZ, UP0, !UPT ;  /* 0x000000293f057290 */ /* 0x000fe200087fe43f */
[----:B---3--:R-:W-:-:S04]  /*25190*/  LEA R7, R8, R7, 0x18 ;  /* 0x0000000708077211 */ /* 0x008fc800078ec0ff */
[----:B------:R-:W-:Y:S01]  /*251a0*/  R2UR UR24, R7 ;  /* 0x00000000071872ca */ /* 0x000fe200000e0000 */
[----:B-1----:R-:W-:Y:S01]  /*251b0*/  @P0 IMAD.MOV.U32 R5, RZ, RZ, 0x6000 ;  /* 0x00006000ff050424 */ /* 0x002fe200078e00ff */
[----:B------:R-:W-:Y:S01]  /*251c0*/  BAR.SYNC.DEFER_BLOCKING 0x8, 0x120 ;  /* 0x0204800000007b1d */ /* 0x000fe20000010000 */
[----:B------:R-:W-:-:S10]  /*251d0*/  @P0 R2UR UR21, R3 ;  /* 0x00000000031502ca */ /* 0x000fd400000e0000 */
[----:B------:R-:W-:Y:S02]  /*251e0*/  UIADD3 UR8, UR24, 0x14400, URZ ;  /* 0x0001440018087890 */ /* 0x000fe4000fffe03f */
[----:B------:R-:W-:Y:S01]  /*251f0*/  UIADD3 UR9, UR24, 0x29800, URZ ;  /* 0x0002980018097890 */ /* 0x000fe2000fffe03f */
[----:B------:R-:W-:Y:S01]  /*25200*/  UMOV UR6, 0x0 ;  /* 0x0000000000067882 */ /* 0x000fe20000000000 */
[----:B------:R-:W-:Y:S01]  /*25210*/  UMOV UR7, 0x12f00000 ;  /* 0x12f0000000077882 */ /* 0x000fe20000000000 */
[----:B------:R-:W-:Y:S01]  /*25220*/  UMOV UR10, URZ ;  /* 0x0000003f000a7c82 */ /* 0x000fe20008000000 */
[----:B------:R-:W-:Y:S01]  /*25230*/  @P0 R2UR UR19, R4 ;  /* 0x00000000041302ca */ /* 0x000fe200000e0000 */
[----:B------:R-:W-:Y:S01]  /*25240*/  UIADD3 UR16, UR24, 0x16400, URZ ;  /* 0x0001640018107890 */ /* 0x000fe2000fffe03f */
[----:B------:R3:W-:Y:S01]  /*25250*/  @P0 SYNCS.ARRIVE.TRANS64 RZ, [R7+URZ+0x29800], R5 ;  /* 0x0298000507ff09a7 */ /* 0x0007e2000800003f */
[----:B------:R-:W-:Y:S01]  /*25260*/  UMOV UR14, 0x0 ;  /* 0x00000000000e7882 */ /* 0x000fe20000000000 */
[----:B------:R-:W-:Y:S01]  /*25270*/  UMOV UR15, 0x12f00000 ;  /* 0x12f00000000f7882 */ /* 0x000fe20000000000 */
[----:B------:R-:W-:Y:S01]  /*25280*/  UMOV UR18, 0x40 ;  /* 0x0000004000127882 */ /* 0x000fe20000000000 */
[----:B------:R-:W-:Y:S01]  /*25290*/  UMOV UR17, UR9 ;  /* 0x0000000900117c82 */ /* 0x000fe20008000000 */
[----:B------:R-:W-:Y:S01]  /*252a0*/  UMOV UR22, 0x0 ;  /* 0x0000000000167882 */ /* 0x000fe20000000000 */
[----:B------:R-:W-:Y:S01]  /*252b0*/  UMOV UR23, 0x12f00000 ;  /* 0x12f0000000177882 */ /* 0x000fe20000000000 */
[----:B--2---:R-:W-:-:S02]  /*252c0*/  @P0 R2UR UR12, R6 ;  /* 0x00000000060c02ca */ /* 0x004fc400000e0000 */
[----:B------:R-:W-:-:S11]  /*252d0*/  @P0 R2UR UR20, R6 ;  /* 0x00000000061402ca */ /* 0x000fd600000e0000 */
[----:B------:R1:W-:Y:S02]  /*252e0*/  UTMALDG.4D [UR8], [UR4], desc[UR6] ;  /* 0x00000608040075b4 */ /* 0x0003e40008019000 */
[----:B------:R3:W-:Y:S01]  /*252f0*/  UTMALDG.4D [UR16], [UR4], desc[UR14] ;  /* 0x00000e10040075b4 */ /* 0x0007e20008019000 */
[----:B-1----:R-:W-:Y:S02]  /*25300*/  @P0 R2UR UR13, R3 ;  /* 0x00000000030d02ca */ /* 0x002fe400000e0000 */
[----:B------:R-:W-:Y:S02]  /*25310*/  @P0 R2UR UR12, R6 ;  /* 0x00000000060c02ca */ /* 0x000fe400000e0000 */
[----:B------:R-:W-:Y:S01]  /*25320*/  @P0 R2UR UR11, R4 ;  /* 0x00000000040b02ca */ /* 0x000fe200000e0000 */
[----:B------:R-:W-:Y:S01]  /*25330*/  UIADD3 UR8, UR24, 0x18400, URZ ;  /* 0x0001840018087890 */ /* 0x000fe2000fffe03f */
[----:B------:R-:W-:-:S11]  /*25340*/  UMOV UR10, 0x80 ;  /* 0x00000080000a7882 */ /* 0x000fd60000000000 */
[----:B------:R3:W-:Y:S02]  /*25350*/  UTMALDG.4D [UR8], [UR4], desc[UR22] ;  /* 0x00001608040075b4 */ /* 0x0007e40008019000 */
[----:B---3--:R-:W-:Y:S01]  /*25360*/  NOP ;  /* 0x0000000000007918 */ /* 0x008fe20000000000 */
.L_x_667:
[----:B------:R-:W2:Y:S01]  /*25370*/  LDL.LU R6, [R1+0x40] ;  /* 0x0000400001067983 */ /* 0x000ea20000300800 */
[----:B------:R-:W-:Y:S01]  /*25380*/  MOV R4, 0x400 ;  /* 0x0000040000047802 */ /* 0x000fe20000000f00 */
[----:B------:R-:W-:Y:S01]  /*25390*/  BSSY B0, `(.L_x_675) ;  /* 0x000000b000007945 */ /* 0x000fe20003800000 */
[----:B-1----:R-:W1:Y:S02]  /*253a0*/  S2R R5, SR_CgaCtaId ;  /* 0x0000000000057919 */ /* 0x002e640000008800 */
[----:B-1----:R-:W-:Y:S02]  /*253b0*/  LEA R4, R5, R4, 0x18 ;  /* 0x0000000405047211 */ /* 0x002fe400078ec0ff */
[----:B--2---:R-:W-:-:S04]  /*253c0*/  IADD3 R6, R6, 0x1, RZ ;  /* 0x0000000106067810 */ /* 0x004fc80007ffe0ff */
[----:B------:R-:W-:Y:S01]  /*253d0*/  LEA.HI R3, R6, R6, RZ, 0x1 ;  /* 0x0000000606037211 */ /* 0x000fe200078f08ff */
[----:B------:R1:W-:Y:S03]  /*253e0*/  STL [R1+0x40], R6 ;  /* 0x0000400601007387 */ /* 0x0003e60000100800 */
[----:B------:R-:W-:-:S05]  /*253f0*/  LOP3.LUT R3, R3, 0xfffffffe, RZ, 0xc0, !PT ;  /* 0xfffffffe03037812 */ /* 0x000fca00078ec0ff */
[----:B------:R-:W-:-:S05]  /*25400*/  IMAD.IADD R3, R6, 0x1, -R3 ;  /* 0x0000000106037824 */ /* 0x000fca00078e0a03 */
[----:B------:R-:W-:-:S04]  /*25410*/  SHF.L.U32 R3, R3, 0x1f, RZ ;  /* 0x0000001f03037819 */ /* 0x000fc800000006ff */
[----:B------:R-:W2:Y:S02]  /*25420*/  SYNCS.PHASECHK.TRANS64.TRYWAIT P0, [R4+URZ+0x29820], R3 ;  /* 0x02982003040075a7 */ /* 0x000ea4000800017f */
[----:B-12---:R-:W-:Y:S05]  /*25430*/  @!P0 BRA `(.L_x_676) ;  /* 0x0000004400cc8947 */ /* 0x006fea0003800000 */
.L_x_820:
[----:B------:R-:W-:Y:S05]  /*25440*/  BSYNC B0 ;  /* 0x0000000000007941 */ /* 0x000fea0003800000 */
.L_x_675:
[----:B------:R-:W-:-:S13]  /*25450*/  ISETP.GE.AND P0, PT, R19, 0xa1, PT ;  /* 0x000000a11300780c */ /* 0x000fda0003f06270 */
[----:B------:R-:W-:Y:S05]  /*25460*/  @!P0 BRA `(.L_x_677) ;  /* 0x0000001000548947 */ /* 0x000fea0003800000 */
[----:B-1----:R-:W2:Y:S04]  /*25470*/  LDL.LU R4, [R1+0x3c] ;  /* 0x00003c0001047983 */ /* 0x002ea80000300800 */
[----:B------:R1:W5:Y:S04]  /*25480*/  LDL.LU R6, [R1+0x10] ;  /* 0x0000100001067983 */ /* 0x0003680000300800 */
[----:B------:R1:W5:Y:S02]  /*25490*/  LDL.LU R7, [R1+0x1c] ;  /* 0x00001c0001077983 */ /* 0x0003640000300800 */
[----:B-12---:R-:W-:-:S07]  /*254a0*/  VIADD R20, R4, 0xfffffffe ;  /* 0xfffffffe04147836 */ /* 0x006fce0000000000 */
.L_x_699:
[----:B-----5:R-:W-:Y:S01]  /*254b0*/  IADD3 R4, R6, 0x1, RZ ;  /* 0x0000000106047810 */ /* 0x020fe20007ffe0ff */
[----:B------:R-:W-:Y:S05]  /*254c0*/  YIELD ;  /* 0x0000000000007946 */ /* 0x000fea0003800000 */
[----:B------:R-:W-:Y:S01]  /*254d0*/  ISETP.NE.AND P0, PT, R4, 0x2, PT ;  /* 0x000000020400780c */ /* 0x000fe20003f05270 */
[----:B------:R-:W-:Y:S03]  /*254e0*/  BSSY B0, `(.L_x_678) ;  /* 0x0000094000007945 */ /* 0x000fe60003800000 */
[----:B--2---:R-:W-:-:S02]  /*254f0*/  SEL R3, RZ, 0x1, P0 ;  /* 0x00000001ff037807 */ /* 0x004fc40000000000 */
[----:B-1----:R-:W-:Y:S02]  /*25500*/  SEL R10, R4, RZ, P0 ;  /* 0x000000ff040a7207 */ /* 0x002fe40000000000 */
[----:B------:R-:W-:-:S05]  /*25510*/  LOP3.LUT R9, R7, R3, RZ, 0x3c, !PT ;  /* 0x0000000307097212 */ /* 0x000fca00078e3cff */
[----:B------:R1:W-:Y:S04]  /*25520*/  STL [R1+0x1c], R9 ;  /* 0x00001c0901007387 */ /* 0x0003e80000100800 */
[----:B------:R1:W-:Y:S01]  /*25530*/  STL [R1+0x10], R10 ;  /* 0x0000100a01007387 */ /* 0x0003e20000100800 */
[----:B------:R-:W-:Y:S05]  /*25540*/  @!P6 BRA `(.L_x_679) ;  /* 0x000000080034e947 */ /* 0x000fea0003800000 */
[----:B------:R-:W-:Y:S01]  /*25550*/  ULDC.64 UR4, c[0x0][0x3f8] ;  /* 0x0000fe0000047ab9 */ /* 0x000fe20000000a00 */
[----:B------:R-:W-:Y:S01]  /*25560*/  IMAD.MOV.U32 R8, RZ, RZ, R20 ;  /* 0x000000ffff087224 */ /* 0x000fe200078e0014 */
[----:B------:R-:W-:-:S04]  /*25570*/  ISETP.NE.U32.AND P0, PT, RZ, UR4, PT ;  /* 0x00000004ff007c0c */ /* 0x000fc8000bf05070 */
[----:B------:R-:W-:-:S13]  /*25580*/  ISETP.NE.AND.EX P0, PT, RZ, UR5, PT, P0 ;  /* 0x00000005ff007c0c */ /* 0x000fda000bf05300 */
[----:B------:R-:W-:Y:S05]  /*25590*/  @!P0 BRA `(.L_x_680) ;  /* 0x00000000004c8947 */ /* 0x000fea0003800000 */
[----:B------:R-:W2:Y:S01]  /*255a0*/  LDL R12, [R1+0x28] ;  /* 0x00002800010c7983 */ /* 0x000ea20000100800 */
[----:B------:R-:W3:Y:S01]  /*255b0*/  LDC R5, c[0x0][0x41c] ;  /* 0x00010700ff057b82 */ /* 0x000ee20000000800 */
[----:B------:R-:W-:Y:S02]  /*255c0*/  ULDC.64 UR6, c[0x0][0x408] ;  /* 0x0001020000067ab9 */ /* 0x000fe40000000a00 */
[----:B------:R-:W4:Y:S01]  /*255d0*/  LDL R11, [R1+0x24] ;  /* 0x00002400010b7983 */ /* 0x000f220000100800 */
[----:B---3--:R-:W-:-:S13]  /*255e0*/  ISETP.NE.AND P0, PT, R5, 0x1, PT ;  /* 0x000000010500780c */ /* 0x008fda0003f05270 */
[----:B------:R-:W3:Y:S02]  /*255f0*/  @P0 LDC.64 R2, c[0x0][0x420] ;  /* 0x00010800ff020b82 */ /* 0x000ee40000000a00 */
[----:B---3--:R-:W-:-:S04]  /*25600*/  @P0 IMAD.HI.U32 R4, R20, R2, RZ ;  /* 0x0000000214040227 */ /* 0x008fc800078e00ff */
[----:B------:R-:W-:Y:S01]  /*25610*/  IMAD.MOV.U32 R2, RZ, RZ, R20 ;  /* 0x000000ffff027224 */ /* 0x000fe200078e0014 */
[----:B------:R-:W-:-:S04]  /*25620*/  @P0 SHF.R.U32.HI R2, RZ, R3, R4 ;  /* 0x00000003ff020219 */ /* 0x000fc80000011604 */
[----:B------:R-:W-:Y:S02]  /*25630*/  SHF.R.S32.HI R3, RZ, 0x1f, R2 ;  /* 0x0000001fff037819 */ /* 0x000fe40000011402 */
[----:B------:R-:W-:-:S05]  /*25640*/  IADD3 R8, -R2, RZ, RZ ;  /* 0x000000ff02087210 */ /* 0x000fca0007ffe1ff */
[----:B------:R-:W-:Y:S02]  /*25650*/  IMAD R8, R5, R8, R20 ;  /* 0x0000000805087224 */ /* 0x000fe400078e0214 */
[----:B--2---:R-:W-:-:S04]  /*25660*/  IMAD R4, R12, UR6, RZ ;  /* 0x000000060c047c24 */ /* 0x004fc8000f8e02ff */
[C---:B----4-:R-:W-:Y:S02]  /*25670*/  IMAD R4, R11.reuse, UR7, R4 ;  /* 0x000000070b047c24 */ /* 0x050fe4000f8e0204 */
[----:B------:R-:W-:-:S04]  /*25680*/  IMAD.WIDE.U32 R2, R11, UR6, R2 ;  /* 0x000000060b027c25 */ /* 0x000fc8000f8e0002 */
[----:B------:R-:W-:Y:S01]  /*25690*/  IMAD.IADD R3, R4, 0x1, R3 ;  /* 0x0000000104037824 */ /* 0x000fe200078e0203 */
[----:B------:R-:W-:-:S04]  /*256a0*/  LEA R4, P0, R2, UR4, 0x2 ;  /* 0x0000000402047c11 */ /* 0x000fc8000f8010ff */
[----:B------:R-:W-:-:S05]  /*256b0*/  LEA.HI.X R5, R2, UR5, R3, 0x2, P0 ;  /* 0x0000000502057c11 */ /* 0x000fca00080f1403 */
[----:B------:R2:W5:Y:S04]  /*256c0*/  LDG.E R2, desc[UR54][R4.64] ;  /* 0x0000003604027981 */ /* 0x000568000c1e1900 */
.L_x_680:
[----:B--2---:R-:W2:Y:S01]  /*256d0*/  S2R R4, SR_CgaCtaId ;  /* 0x0000000000047919 */ /* 0x004ea20000008800 */
[----:B------:R-:W-:Y:S01]  /*256e0*/  MOV R3, 0x400 ;  /* 0x0000040000037802 */ /* 0x000fe20000000f00 */
[----:B------:R-:W-:Y:S01]  /*256f0*/  BSSY B1, `(.L_x_681) ;  /* 0x0000009000017945 */ /* 0x000fe20003800000 */
[----:B------:R-:W3:Y:S02]  /*25700*/  S2R R5, SR_TID.X ;  /* 0x0000000000057919 */ /* 0x000ee40000002100 */
[----:B--2---:R-:W-:Y:S02]  /*25710*/  LEA R3, R4, R3, 0x18 ;  /* 0x0000000304037211 */ /* 0x004fe400078ec0ff */
[----:B---3--:R-:W-:-:S03]  /*25720*/  LOP3.LUT R5, R5, 0x7f, RZ, 0xc0, !PT ;  /* 0x0000007f05057812 */ /* 0x008fc600078ec0ff */
[----:B------:R-:W-:Y:S01]  /*25730*/  IMAD R4, R10, 0x8, R3 ;  /* 0x000000080a047824 */ /* 0x000fe200078e0203 */
[----:B------:R-:W-:Y:S02]  /*25740*/  SHF.L.U32 R3, R9, 0x1f, RZ ;  /* 0x0000001f09037819 */ /* 0x000fe400000006ff */
[----:B------:R-:W-:Y:S02]  /*25750*/  ISETP.NE.AND P2, PT, R5, RZ, PT ;  /* 0x000000ff0500720c */ /* 0x000fe40003f45270 */
[----:B------:R-:W2:Y:S02]  /*25760*/  SYNCS.PHASECHK.TRANS64.TRYWAIT P0, [R4+URZ+0x29880], R3 ;  /* 0x02988003040075a7 */ /* 0x000ea4000800017f */
[----:B--2---:R-:W-:Y:S09]  /*25770*/  @!P0 BRA `(.L_x_682) ;  /* 0x00000044001c8947 */ /* 0x004ff20003800000 */
.L_x_821:
[----:B------:R-:W-:Y:S05]  /*25780*/  BSYNC B1 ;  /* 0x0000000000017941 */ /* 0x000fea0003800000 */
.L_x_681:
[----:B------:R-:W-:Y:S04]  /*25790*/  BSSY B1, `(.L_x_683) ;  /* 0x0000009000017945 */ /* 0x000fe80003800000 */
[----:B------:R-:W-:Y:S05]  /*257a0*/  @P2 BRA `(.L_x_684) ;  /* 0x00000000001c2947 */ /* 0x000fea0003800000 */
[----:B------:R-:W1:Y:S02]  /*257b0*/  S2R R5, SR_TID.X ;  /* 0x0000000000057919 */ /* 0x000e640000002100 */
[----:B-1----:R-:W-:Y:S02]  /*257c0*/  LOP3.LUT R9, R5, 0x1f, RZ, 0xc0, !PT ;  /* 0x0000001f05097812 */ /* 0x002fe400078ec0ff */
[----:B------:R-:W-:Y:S02]  /*257d0*/  MOV R5, 0x5000 ;  /* 0x0000500000057802 */ /* 0x000fe40000000f00 */
[----:B------:R-:W-:Y:S02]  /*257e0*/  ISETP.NE.AND P0, PT, R9, RZ, PT ;  /* 0x000000ff0900720c */ /* 0x000fe40003f05270 */
[----:B------:R3:W-:Y:S11]  /*257f0*/  SYNCS.ARRIVE.TRANS64 RZ, [R4+URZ+0x29870], R5 ;  /* 0x0298700504ff79a7 */ /* 0x0007f6000800003f */
[----:B---3--:R-:W-:Y:S05]  /*25800*/  @!P0 BRA `(.L_x_684) ;  /* 0x0000000000048947 */ /* 0x008fea0003800000 */
[----:B------:R-:W-:Y:S01]  /*25810*/  BPT.TRAP 0x1 ;  /* 0x000000040000795c */ /* 0x000fe20000300000 */
.L_x_684:
[----:B------:R-:W-:Y:S05]  /*25820*/  BSYNC B1 ;  /* 0x0000000000017941 */ /* 0x000fea0003800000 */
.L_x_683:
[----:B-1----:R-:W3:Y:S04]  /*25830*/  LDL R9, [R1+0x10] ;  /* 0x0000100001097983 */ /* 0x002ee80000100800 */
[----:B------:R-:W4:Y:S01]  /*25840*/  LDL R5, [R1+0x2c] ;  /* 0x00002c0001057983 */ /* 0x000f220000100800 */
[----:B------:R-:W-:Y:S01]  /*25850*/  IMAD.MOV.U32 R12, RZ, RZ, RZ ;  /* 0x000000ffff0c7224 */ /* 0x000fe200078e00ff */
[----:B------:R-:W-:Y:S01]  /*25860*/  MOV R10, 0x400 ;  /* 0x00000400000a7802 */ /* 0x000fe20000000f00 */
[----:B------:R-:W-:Y:S01]  /*25870*/  UIADD3 UR4, UP0, UR40, 0x470, URZ ;  /* 0x0000047028047890 */ /* 0x000fe2000ff1e03f */
[----:B------:R-:W1:Y:S01]  /*25880*/  S2R R11, SR_CgaCtaId ;  /* 0x00000000000b7919 */ /* 0x000e620000008800 */
[----:B------:R-:W-:Y:S01]  /*25890*/  PLOP3.LUT P0, PT, PT, PT, PT, 0x80, 0x0 ;  /* 0x000000000000781c */ /* 0x000fe20003f0f070 */
[----:B------:R-:W-:Y:S01]  /*258a0*/  UMOV UR6, 0x0 ;  /* 0x0000000000067882 */ /* 0x000fe20000000000 */
[----:B------:R-:W-:Y:S01]  /*258b0*/  R2UR UR10, R12 ;  /* 0x000000000c0a72ca */ /* 0x000fe200000e0000 */
[----:B------:R-:W-:Y:S01]  /*258c0*/  UIADD3.X UR5, URZ, UR41, URZ, UP0, !UPT ;  /* 0x000000293f057290 */ /* 0x000fe200087fe43f */
[----:B------:R-:W-:Y:S01]  /*258d0*/  UMOV UR7, 0x14f00000 ;  /* 0x14f0000000077882 */ /* 0x000fe20000000000 */
[----:B-1----:R-:W-:-:S05]  /*258e0*/  LEA R10, R11, R10, 0x18 ;  /* 0x0000000a0b0a7211 */ /* 0x002fca00078ec0ff */
[----:B---3--:R-:W-:Y:S02]  /*258f0*/  IMAD R9, R9, 0x5000, R10 ;  /* 0x0000500009097824 */ /* 0x008fe400078e020a */
[----:B----4-:R-:W-:Y:S02]  /*25900*/  IMAD R5, R8, 0xa0, R5 ;  /* 0x000000a008057824 */ /* 0x010fe400078e0205 */
[----:B------:R-:W-:Y:S01]  /*25910*/  VIADD R8, R9, 0xa400 ;  /* 0x0000a40009087836 */ /* 0x000fe20000000000 */
[----:B------:R-:W-:-:S07]  /*25920*/  IADD3 R9, R4, 0x29870, RZ ;  /* 0x0002987004097810 */ /* 0x000fce0007ffe0ff */
.L_x_685:
[----:B------:R-:W-:-:S13]  /*25930*/  @P0 ELECT P3, URZ, PT ;  /* 0x00000000003f082f */ /* 0x000fda0003860000 */
[----:B-----5:R-:W-:Y:S02]  /*25940*/  @P3 R2UR UR13, R2 ;  /* 0x00000000020d32ca */ /* 0x020fe400000e0000 */
        /* <DEDUP_REMOVED lines=11> */
.L_x_822:
[----:B------:R-:W-:Y:S05]  /*25a00*/  BSYNC B1 ;  /* 0x0000000000017941 */ /* 0x000fea0003800000 */
.L_x_686:
[----:B------:R-:W-:Y:S01]  /*25a10*/  BSSY B1, `(.L_x_688) ;  /* 0x000000b000017945 */ /* 0x000fe20003800000 */
[----:B------:R-:W-:Y:S02]  /*25a20*/  IMAD.MOV.U32 R10, RZ, RZ, 0x0 ;  /* 0x00000000ff0a7424 */ /* 0x000fe400078e00ff */
[----:B------:R-:W-:Y:S01]  /*25a30*/  IMAD.MOV.U32 R11, RZ, RZ, 0x14f00000 ;  /* 0x14f00000ff0b7424 */ /* 0x000fe200078e00ff */
[----:B------:R-:W-:Y:S06]  /*25a40*/  @P2 BRA `(.L_x_689) ;  /* 0x00000000001c2947 */ /* 0x000fec0003800000 */
[----:B------:R-:W3:Y:S01]  /*25a50*/  S2R R8, SR_TID.X ;  /* 0x0000000000087919 */ /* 0x000ee20000002100 */
[----:B-12---:R-:W-:-:S04]  /*25a60*/  MOV R3, 0x7800 ;  /* 0x0000780000037802 */ /* 0x006fc80000000f00 */
[----:B------:R4:W-:Y:S01]  /*25a70*/  SYNCS.ARRIVE.TRANS64 RZ, [R4+URZ+0x29830], R3 ;  /* 0x0298300304ff79a7 */ /* 0x0009e2000800003f */
[----:B---3--:R-:W-:-:S04]  /*25a80*/  LOP3.LUT R8, R8, 0x1f, RZ, 0xc0, !PT ;  /* 0x0000001f08087812 */ /* 0x008fc800078ec0ff */
[----:B------:R-:W-:-:S13]  /*25a90*/  ISETP.NE.AND P0, PT, R8, RZ, PT ;  /* 0x000000ff0800720c */ /* 0x000fda0003f05270 */
[----:B----4-:R-:W-:Y:S05]  /*25aa0*/  @!P0 BRA `(.L_x_689) ;  /* 0x0000000000048947 */ /* 0x010fea0003800000 */
[----:B------:R-:W-:Y:S01]  /*25ab0*/  BPT.TRAP 0x1 ;  /* 0x000000040000795c */ /* 0x000fe20000300000 */
.L_x_689:
[----:B------:R-:W-:Y:S05]  /*25ac0*/  BSYNC B1 ;  /* 0x0000000000017941 */ /* 0x000fea0003800000 */
.L_x_688:
[----:B-12---:R-:W2:Y:S01]  /*25ad0*/  LDL R3, [R1+0x10] ;  /* 0x0000100001037983 */ /* 0x006ea20000100800 */
[----:B------:R-:W-:Y:S01]  /*25ae0*/  MOV R8, 0x400 ;  /* 0x0000040000087802 */ /* 0x000fe20000000f00 */
[----:B------:R-:W-:Y:S01]  /*25af0*/  UIADD3 UR4, UP0, UR40, 0x370, URZ ;  /* 0x0000037028047890 */ /* 0x000fe2000ff1e03f */
[----:B------:R-:W-:Y:S01]  /*25b00*/  R2UR UR10, R12 ;  /* 0x000000000c0a72ca */ /* 0x000fe200000e0000 */
[----:B------:R-:W1:Y:S01]  /*25b10*/  S2R R9, SR_CgaCtaId ;  /* 0x0000000000097919 */ /* 0x000e620000008800 */
[----:B------:R-:W-:Y:S01]  /*25b20*/  R2UR UR6, R10 ;  /* 0x000000000a0672ca */ /* 0x000fe200000e0000 */
[----:B------:R-:W-:Y:S01]  /*25b30*/  VIADD R4, R4, 0x29830 ;  /* 0x0002983004047836 */ /* 0x000fe20000000000 */
[----:B------:R-:W-:Y:S01]  /*25b40*/  R2UR UR7, R11 ;  /* 0x000000000b0772ca */ /* 0x000fe200000e0000 */
[----:B------:R-:W-:Y:S01]  /*25b50*/  UIADD3.X UR5, URZ, UR41, URZ, UP0, !UPT ;  /* 0x000000293f057290 */ /* 0x000fe200087fe43f */
[----:B------:R-:W-:Y:S02]  /*25b60*/  PLOP3.LUT P0, PT, PT, PT, PT, 0x80, 0x0 ;  /* 0x000000000000781c */ /* 0x000fe40003f0f070 */
[----:B-1----:R-:W-:-:S05]  /*25b70*/  LEA R8, R9, R8, 0x18 ;  /* 0x0000000809087211 */ /* 0x002fca00078ec0ff */
[----:B--2---:R-:W-:-:S04]  /*25b80*/  IMAD R3, R3, 0x7800, R8 ;  /* 0x0000780003037824 */ /* 0x004fc800078e0208 */
[----:B------:R-:W-:-:S07]  /*25b90*/  VIADD R8, R3, 0x1a400 ;  /* 0x0001a40003087836 */ /* 0x000fce0000000000 */
.L_x_690:
        /* <DEDUP_REMOVED lines=10> */
[----:B------:R-:W-:Y:S01]  /*25c40*/  R2UR UR6, R10 ;  /* 0x000000000a0672ca */ /* 0x000fe200000e0000 */
[----:B------:R-:W-:Y:S01]  /*25c50*/  UMOV UR10, 0x40 ;  /* 0x00000040000a7882 */ /* 0x000fe20000000000 */
[----:B------:R-:W-:Y:S02]  /*25c60*/  R2UR UR7, R11 ;  /* 0x000000000b0772ca */ /* 0x000fe400000e0000 */
[----:B------:R-:W-:Y:S02]  /*25c70*/  PLOP3.LUT P0, PT, PT, PT, PT, 0x80, 0x0 ;  /* 0x000000000000781c */ /* 0x000fe40003f0f070 */
[----:B------:R-:W-:-:S11]  /*25c80*/  IADD3 R8, R3, 0x1cc00, RZ ;  /* 0x0001cc0003087810 */ /* 0x000fd60007ffe0ff */
.L_x_691:
        /* <DEDUP_REMOVED lines=11> */
[----:B------:R-:W-:Y:S01]  /*25d40*/  VIADD R3, R3, 0x1f400 ;  /* 0x0001f40003037836 */ /* 0x000fe20000000000 */
[----:B------:R-:W-:Y:S01]  /*25d50*/  R2UR UR7, R11 ;  /* 0x000000000b0772ca */ /* 0x000fe200000e0000 */
[----:B------:R-:W-:Y:S01]  /*25d60*/  UMOV UR10, 0x80 ;  /* 0x00000080000a7882 */ /* 0x000fe20000000000 */
[----:B------:R-:W-:-:S13]  /*25d70*/  PLOP3.LUT P0, PT, PT, PT, PT, 0x80, 0x0 ;  /* 0x000000000000781c */ /* 0x000fda0003f0f070 */
.L_x_692:
        /* <DEDUP_REMOVED lines=9> */
[----:B--2---:R-:W-:Y:S05]  /*25e10*/  @P0 BRA.U.ANY `(.L_x_692) ;  /* 0xfffffffd00d80947 */ /* 0x004fea000393ffff */
.L_x_679:
[----:B------:R-:W-:Y:S05]  /*25e20*/  BSYNC B0 ;  /* 0x0000000000007941 */ /* 0x000fea0003800000 */
.L_x_678:
[----:B------:R-:W-:-:S06]  /*25e30*/  UISETP.NE.AND UP0, UPT, UR37, 0x3, UPT ;  /* 0x000000032500788c */ /* 0x000fcc000bf05270 */
[----:B------:R-:W-:-:S13]  /*25e40*/  PLOP3.LUT P0, PT, PT, PT, UP0, 0x80, 0x0 ;  /* 0x000000000000781c */ /* 0x000fda0003f0f008 */
[----:B------:R-:W-:Y:S05]  /*25e50*/  @!P0 BRA `(.L_x_693) ;  /* 0x0000000000048947 */ /* 0x000fea0003800000 */
[----:B------:R-:W-:Y:S01]  /*25e60*/  BPT.TRAP 0x1 ;  /* 0x000000040000795c */ /* 0x000fe20000300000 */
.L_x_693:
[----:B------:R-:W2:Y:S01]  /*25e70*/  S2R R5, SR_CgaCtaId ;  /* 0x0000000000057919 */ /* 0x000ea20000008800 */
[----:B------:R-:W-:Y:S01]  /*25e80*/  IMAD.U32 R3, RZ, RZ, UR39 ;  /* 0x00000027ff037e24 */ /* 0x000fe2000f8e00ff */
[----:B------:R-:W-:Y:S01]  /*25e90*/  MOV R4, 0x400 ;  /* 0x0000040000047802 */ /* 0x000fe20000000f00 */
[----:B------:R-:W-:Y:S03]  /*25ea0*/  BSSY B0, `(.L_x_694) ;  /* 0x0000009000007945 */ /* 0x000fe60003800000 */
[----:B------:R-:W-:Y:S02]  /*25eb0*/  ISETP.NE.AND P0, PT, R3, 0x3, PT ;  /* 0x000000030300780c */ /* 0x000fe40003f05270 */
[----:B------:R-:W-:-:S04]  /*25ec0*/  LOP3.LUT R3, R7, 0x1, RZ, 0x3c, !PT ;  /* 0x0000000107037812 */ /* 0x000fc800078e3cff */
[----:B------:R-:W-:Y:S02]  /*25ed0*/  SHF.L.U32 R3, R3, 0x1f, RZ ;  /* 0x0000001f03037819 */ /* 0x000fe400000006ff */
[----:B--2---:R-:W-:-:S04]  /*25ee0*/  LEA R4, R5, R4, 0x18 ;  /* 0x0000000405047211 */ /* 0x004fc800078ec0ff */
[----:B------:R-:W-:-:S04]  /*25ef0*/  LEA R4, R6, R4, 0x3 ;  /* 0x0000000406047211 */ /* 0x000fc800078e18ff */
[----:B------:R-:W2:Y:S01]  /*25f00*/  SYNCS.PHASECHK.TRANS64.TRYWAIT P2, [R4+URZ+0x29870], R3 ;  /* 0x02987003040075a7 */ /* 0x000ea2000804017f */
[----:B------:R3:W-:Y:S02]  /*25f10*/  STL [R1+0x4], R4 ;  /* 0x0000040401007387 */ /* 0x0007e40000100800 */
[----:B--23--:R-:W-:Y:S05]  /*25f20*/  @!P2 BRA `(.L_x_695) ;  /* 0x0000003c0058a947 */ /* 0x00cfea0003800000 */
.L_x_823:
[----:B------:R-:W-:Y:S05]  /*25f30*/  BSYNC B0 ;  /* 0x0000000000007941 */ /* 0x000fea0003800000 */
.L_x_694:
[----:B------:R-:W-:Y:S05]  /*25f40*/  @!P0 BRA `(.L_x_696) ;  /* 0x0000000000048947 */ /* 0x000fea0003800000 */
[----:B------:R-:W-:Y:S01]  /*25f50*/  BPT.TRAP 0x1 ;  /* 0x000000040000795c */ /* 0x000fe20000300000 */
.L_x_696:
[----:B--2---:R-:W2:Y:S01]  /*25f60*/  LDL R4, [R1+0x4] ;  /* 0x0000040001047983 */ /* 0x004ea20000100800 */
[----:B------:R-:W-:Y:S01]  /*25f70*/  SHF.L.U32 R3, R7, 0x1f, RZ ;  /* 0x0000001f07037819 */ /* 0x000fe200000006ff */
[----:B------:R-:W-:-:S03]  /*25f80*/  IMAD R12, R6, 0x5000, RZ ;  /* 0x00005000060c7824 */ /* 0x000fc600078e02ff */
[----:B--2---:R-:W2:Y:S02]  /*25f90*/  SYNCS.PHASECHK.TRANS64.TRYWAIT P2, [R4+URZ+0x29860], R3 ;  /* 0x02986003040075a7 */ /* 0x004ea4000804017f */
[----:B--2---:R-:W-:Y:S05]  /*25fa0*/  @!P2 BRA `(.L_x_697) ;  /* 0x0000003c0050a947 */ /* 0x004fea0003800000 */
.L_x_824:
[----:B--2---:R-:W2:Y:S04]  /*25fb0*/  LDL R4, [R1+0x34] ;  /* 0x0000340001047983 */ /* 0x004ea80000100800 */
[----:B------:R-:W3:Y:S01]  /*25fc0*/  LDL R15, [R1+0x30] ;  /* 0x00003000010f7983 */ /* 0x000ee20000100800 */
[----:B------:R-:W-:Y:S01]  /*25fd0*/  MOV R13, 0x400 ;  /* 0x00000400000d7802 */ /* 0x000fe20000000f00 */
[----:B------:R-:W-:Y:S05]  /*25fe0*/  WARPSYNC.ALL ;  /* 0x0000000000007948 */ /* 0x000fea0003800000 */
[----:B------:R-:W4:Y:S01]  /*25ff0*/  S2R R14, SR_CgaCtaId ;  /* 0x00000000000e7919 */ /* 0x000f220000008800 */
[----:B------:R-:W-:Y:S01]  /*26000*/  IMAD.MOV.U32 R16, RZ, RZ, 0x40 ;  /* 0x00000040ff107424 */ /* 0x000fe200078e00ff */
[----:B-1----:R-:W1:Y:S01]  /*26010*/  S2R R9, SR_TID.X ;  /* 0x0000000000097919 */ /* 0x002e620000002100 */
[----:B----4-:R-:W-:-:S02]  /*26020*/  LEA R13, R14, R13, 0x18 ;  /* 0x0000000d0e0d7211 */ /* 0x010fc400078ec0ff */
[----:B-1----:R-:W-:-:S04]  /*26030*/  LOP3.LUT P2, RZ, R9, 0x4, RZ, 0xc0, !PT ;  /* 0x0000000409ff7812 */ /* 0x002fc8000784c0ff */
[----:B------:R-:W-:Y:S02]  /*26040*/  SEL R16, R16, 0xffffffc0, !P2 ;  /* 0xffffffc010107807 */ /* 0x000fe40005000000 */
[C---:B--2---:R-:W-:Y:S02]  /*26050*/  LOP3.LUT R3, R12.reuse, R4, RZ, 0xfc, !PT ;  /* 0x000000040c037212 */ /* 0x044fe400078efcff */
[----:B---3--:R-:W-:-:S03]  /*26060*/  LOP3.LUT R12, R12, R15, RZ, 0xfc, !PT ;  /* 0x0000000f0c0c7212 */ /* 0x008fc600078efcff */
[C---:B------:R-:W-:Y:S02]  /*26070*/  IMAD.IADD R3, R13.reuse, 0x1, R3 ;  /* 0x000000010d037824 */ /* 0x040fe400078e0203 */
[----:B------:R-:W-:-:S03]  /*26080*/  IMAD.IADD R13, R13, 0x1, R12 ;  /* 0x000000010d0d7824 */ /* 0x000fc600078e020c */
[----:B------:R-:W1:Y:S01]  /*26090*/  LDSM.16.MT88.4 R4, [R3+0xa400] ;  /* 0x00a400000304783b */ /* 0x000e620000004200 */
[----:B------:R-:W-:Y:S02]  /*260a0*/  IADD3 R21, R16, R3, RZ ;  /* 0x0000000310157210 */ /* 0x000fe40007ffe0ff */
        /* <DEDUP_REMOVED lines=11> */
[----:B------:R-:W1:Y:S02]  /*26160*/  LDSM.16.MT88.4 R4, [R3+0xb400] ;  /* 0x00b400000304783b */ /* 0x000e640000004200 */
[C-C-:B-1----:R-:W-:Y:S02]  /*26170*/  PRMT R16, R4.reuse, 0x6420, R5.reuse ;  /* 0x0000642004107816 */ /* 0x142fe40000000005 */
[----:B0-----:R-:W-:Y:S02]  /*26180*/  PRMT R17, R4, 0x7531, R5 ;  /* 0x0000753104117816 */ /* 0x001fe40000000005 */
[----:B------:R-:W-:-:S02]  /*26190*/  PRMT R18, R6, 0x6420, R7 ;  /* 0x0000642006127816 */ /* 0x000fc40000000007 */
[----:B------:R-:W-:Y:S02]  /*261a0*/  PRMT R19, R6, 0x7531, R7 ;  /* 0x0000753106137816 */ /* 0x000fe40000000007 */
[----:B------:R-:W0:Y:S04]  /*261b0*/  LDSM.16.MT88.4 R4, [R21+0xb400] ;  /* 0x00b400001504783b */ /* 0x000e280000004200 */
[----:B------:R1:W-:Y:S02]  /*261c0*/  STSM.16.M88.4 [R13+0x1400], R16 ;  /* 0x001400100d007844 */ /* 0x0003e40000000200 */
[----:B-1----:R-:W-:Y:S01]  /*261d0*/  IMAD.MOV.U32 R19, RZ, RZ, R13 ;  /* 0x000000ffff137224 */ /* 0x002fe200078e000d */
[C-C-:B0-----:R-:W-:Y:S02]  /*261e0*/  PRMT R8, R4.reuse, 0x6420, R5.reuse ;  /* 0x0000642004087816 */ /* 0x141fe40000000005 */
[----:B------:R-:W-:-:S02]  /*261f0*/  PRMT R9, R4, 0x7531, R5 ;  /* 0x0000753104097816 */ /* 0x000fc40000000005 */
[C-C-:B------:R-:W-:Y:S02]  /*26200*/  PRMT R10, R6.reuse, 0x6420, R7.reuse ;  /* 0x00006420060a7816 */ /* 0x140fe40000000007 */
[----:B------:R-:W-:-:S05]  /*26210*/  PRMT R11, R6, 0x7531, R7 ;  /* 0x00007531060b7816 */ /* 0x000fca0000000007 */
[----:B------:R-:W-:Y:S04]  /*26220*/  STSM.16.M88.4 [R19+0x1c00], R8 ;  /* 0x001c000813007844 */ /* 0x000fe80000000200 */
[----:B------:R-:W0:Y:S02]  /*26230*/  LDSM.16.MT88.4 R4, [R3+0xc400] ;  /* 0x00c400000304783b */ /* 0x000e240000004200 */
[C-C-:B0-----:R-:W-:Y:S02]  /*26240*/  PRMT R12, R4.reuse, 0x6420, R5.reuse ;  /* 0x00006420040c7816 */ /* 0x141fe40000000005 */
[----:B------:R-:W-:Y:S02]  /*26250*/  PRMT R13, R4, 0x7531, R5 ;  /* 0x00007531040d7816 */ /* 0x000fe40000000005 */
[----:B------:R-:W-:-:S02]  /*26260*/  PRMT R14, R6, 0x6420, R7 ;  /* 0x00006420060e7816 */ /* 0x000fc40000000007 */
[----:B------:R-:W-:Y:S02]  /*26270*/  PRMT R15, R6, 0x7531, R7 ;  /* 0x00007531060f7816 */ /* 0x000fe40000000007 */
[----:B------:R-:W0:Y:S04]  /*26280*/  LDSM.16.MT88.4 R4, [R21+0xc400] ;  /* 0x00c400001504783b */ /* 0x000e280000004200 */
[----:B------:R1:W-:Y:S02]  /*26290*/  STSM.16.M88.4 [R19+0x2400], R12 ;  /* 0x0024000c13007844 */ /* 0x0003e40000000200 */
[----:B-1----:R-:W-:Y:S02]  /*262a0*/  MOV R15, R19 ;  /* 0x00000013000f7202 */ /* 0x002fe40000000f00 */
[----:B0-----:R-:W-:-:S02]  /*262b0*/  PRMT R8, R4, 0x6420, R5 ;  /* 0x0000642004087816 */ /* 0x001fc40000000005 */
[----:B------:R-:W-:Y:S02]  /*262c0*/  PRMT R9, R4, 0x7531, R5 ;  /* 0x0000753104097816 */ /* 0x000fe40000000005 */
        /* <DEDUP_REMOVED lines=36> */
.L_x_698:
[----:B------:R-:W0:Y:S01]  /*26510*/  LDL.LU R3, [R1+0x4] ;  /* 0x0000040001037983 */ /* 0x000e220000300800 */
[C---:B------:R-:W-:Y:S02]  /*26520*/  ISETP.GT.AND P0, PT, R20.reuse, RZ, PT ;  /* 0x000000ff1400720c */ /* 0x040fe40003f04270 */
[----:B------:R-:W-:Y:S01]  /*26530*/  IADD3 R20, R20, -0x1, RZ ;  /* 0xffffffff14147810 */ /* 0x000fe20007ffe0ff */
[----:B------:R2:W5:Y:S04]  /*26540*/  LDL R6, [R1+0x10] ;  /* 0x0000100001067983 */ /* 0x0005680000100800 */
[----:B------:R2:W5:Y:S01]  /*26550*/  LDL R7, [R1+0x1c] ;  /* 0x00001c0001077983 */ /* 0x0005620000100800 */
[----:B0-----:R0:W-:Y:S02]  /*26560*/  SYNCS.ARRIVE.TRANS64.A1T0 RZ, [R3+URZ+0x29850], RZ ;  /* 0x029850ff03ff79a7 */ /* 0x0011e4000810003f */
[----:B0-----:R-:W-:-:S05]  /*26570*/  @!P1 VIADD R3, R3, 0x29880 ;  /* 0x0002988003039836 */ /* 0x001fca0000000000 */
[----:B------:R-:W-:Y:S01]  /*26580*/  @!P1 PRMT R3, RZ, 0x654, R3 ;  /* 0x00000654ff039816 */ /* 0x000fe20000000003 */
[----:B------:R-:W-:Y:S06]  /*26590*/  BAR.SYNC.DEFER_BLOCKING 0x2, 0x80 ;  /* 0x0082000000007b1d */ /* 0x000fec0000010000 */
[----:B------:R2:W-:Y:S01]  /*265a0*/  @!P1 SYNCS.ARRIVE.TRANS64.RED.A1T0 RZ, [R3+URZ], RZ ;  /* 0x000000ff03ff99a7 */ /* 0x0005e2000810043f */
[----:B------:R-:W-:Y:S05]  /*265b0*/  @P0 BRA `(.L_x_699) ;  /* 0xffffffec00bc0947 */ /* 0x000fea000383ffff */
.L_x_677:
[----:B------:R-:W-:Y:S04]  /*265c0*/  BSSY B0, `(.L_x_700) ;  /* 0x000000f000007945 */ /* 0x000fe80003800000 */
[----:B------:R-:W-:Y:S05]  /*265d0*/  @P1 BRA `(.L_x_701) ;  /* 0x0000000000341947 */ /* 0x000fea0003800000 */
[----:B------:R-:W3:Y:S01]  /*265e0*/  S2R R5, SR_LANEID ;  /* 0x0000000000057919 */ /* 0x000ee20000000000 */
[----:B------:R-:W-:Y:S01]  /*265f0*/  VOTEU.ANY UR4, UPT, PT ;  /* 0x0000000000047886 */ /* 0x000fe200038e0100 */
[----:B-12---:R-:W1:Y:S01]  /*26600*/  LDC.64 R2, c[0x0][0xc38] ;  /* 0x00030e00ff027b82 */ /* 0x006e620000000a00 */
[----:B------:R-:W3:Y:S02]  /*26610*/  FLO.U32 R0, UR4 ;  /* 0x0000000400007d00 */ /* 0x000ee400080e0000 */
[----:B---3--:R-:W-:-:S06]  /*26620*/  ISETP.EQ.U32.AND P0, PT, R0, R5, PT ;  /* 0x000000050000720c */ /* 0x008fcc0003f02070 */
[----:B------:R-:W1:Y:S07]  /*26630*/  POPC R5, UR4 ;  /* 0x0000000400057d09 */ /* 0x000e6e0008000000 */
[----:B-1----:R-:W2:Y:S01]  /*26640*/  @P0 ATOMG.E.ADD.STRONG.GPU PT, R3, desc[UR54][R2.64], R5 ;  /* 0x00000005020309a8 */ /* 0x002ea200081ee1f6 */
[----:B------:R-:W1:Y:S02]  /*26650*/  S2R R4, SR_LTMASK ;  /* 0x0000000000047919 */ /* 0x000e640000003900 */
[----:B-1----:R-:W-:-:S04]  /*26660*/  LOP3.LUT R4, R4, UR4, RZ, 0xc0, !PT ;  /* 0x0000000404047c12 */ /* 0x002fc8000f8ec0ff */
[----:B-----5:R-:W1:Y:S01]  /*26670*/  POPC R7, R4 ;  /* 0x0000000400077309 */ /* 0x020e620000000000 */
[----:B--2---:R-:W1:Y:S02]  /*26680*/  SHFL.IDX PT, R0, R3, R0, 0x1f ;  /* 0x00001f0003007589 */ /* 0x004e6400000e0000 */
[----:B-1----:R-:W-:-:S05]  /*26690*/  IADD3 R0, R0, UR38, R7 ;  /* 0x0000002600007c10 */ /* 0x002fca000fffe007 */
[----:B------:R3:W-:Y:S02]  /*266a0*/  STL [R1], R0 ;  /* 0x0000000001007387 */ /* 0x0007e40000100800 */
.L_x_701:
[----:B------:R-:W-:Y:S05]  /*266b0*/  BSYNC B0 ;  /* 0x0000000000007941 */ /* 0x000fea0003800000 */
.L_x_700:
[----:B------:R-:W-:-:S06]  /*266c0*/  UISETP.NE.AND UP0, UPT, UR37, 0x3, UPT ;  /* 0x000000032500788c */ /* 0x000fcc000bf05270 */
[----:B------:R-:W-:-:S13]  /*266d0*/  PLOP3.LUT P0, PT, PT, PT, UP0, 0x80, 0x0 ;  /* 0x000000000000781c */ /* 0x000fda0003f0f008 */
[----:B------:R-:W-:Y:S05]  /*266e0*/  @!P0 BRA `(.L_x_702) ;  /* 0x0000000000048947 */ /* 0x000fea0003800000 */
[----:B------:R-:W-:Y:S01]  /*266f0*/  BPT.TRAP 0x1 ;  /* 0x000000040000795c */ /* 0x000fe20000300000 */
.L_x_702:
[----:B-12---:R-:W2:Y:S04]  /*26700*/  LDL R3, [R1+0x1c] ;  /* 0x00001c0001037983 */ /* 0x006ea80000100800 */
[----:B---3--:R-:W3:Y:S01]  /*26710*/  LDL R0, [R1+0x10] ;  /* 0x0000100001007983 */ /* 0x008ee20000100800 */
[----:B------:R-:W1:Y:S01]  /*26720*/  S2R R4, SR_CgaCtaId ;  /* 0x0000000000047919 */ /* 0x000e620000008800 */
[----:B------:R-:W-:-:S04]  /*26730*/  MOV R2, 0x400 ;  /* 0x0000040000027802 */ /* 0x000fc80000000f00 */
[----:B-1----:R-:W-:Y:S01]  /*26740*/  LEA R2, R4, R2, 0x18 ;  /* 0x0000000204027211 */ /* 0x002fe200078ec0ff */
[----:B------:R-:W-:Y:S01]  /*26750*/  BSSY B0, `(.L_x_703) ;  /* 0x0000008000007945 */ /* 0x000fe20003800000 */
[----:B--2---:R-:W-:-:S04]  /*26760*/  LOP3.LUT R3, R3, 0x1, RZ, 0x3c, !PT ;  /* 0x0000000103037812 */ /* 0x004fc800078e3cff */
[----:B------:R-:W-:Y:S01]  /*26770*/  SHF.L.U32 R3, R3, 0x1f, RZ ;  /* 0x0000001f03037819 */ /* 0x000fe200000006ff */
[----:B---3--:R-:W-:-:S04]  /*26780*/  IMAD R20, R0, 0x8, R2 ;  /* 0x0000000800147824 */ /* 0x008fc800078e0202 */
[----:B------:R-:W1:Y:S01]  /*26790*/  SYNCS.PHASECHK.TRANS64.TRYWAIT P0, [R20+URZ+0x29870], R3 ;  /* 0x02987003140075a7 */ /* 0x000e62000800017f */
[----:B------:R-:W-:-:S05]  /*267a0*/  IMAD.U32 R0, RZ, RZ, UR39 ;  /* 0x00000027ff007e24 */ /* 0x000fca000f8e00ff */
[----:B------:R-:W-:Y:S01]  /*267b0*/  ISETP.NE.AND P2, PT, R0, 0x3, PT ;  /* 0x000000030000780c */ /* 0x000fe20003f45270 */
[----:B-1----:R-:W-:-:S12]  /*267c0*/  @!P0 BRA `(.L_x_704) ;  /* 0x0000003400608947 */ /* 0x002fd80003800000 */
.L_x_825:
[----:B------:R-:W-:Y:S05]  /*267d0*/  BSYNC B0 ;  /* 0x0000000000007941 */ /* 0x000fea0003800000 */
.L_x_703:
[----:B------:R-:W-:Y:S05]  /*267e0*/  @!P2 BRA `(.L_x_705) ;  /* 0x000000000004a947 */ /* 0x000fea0003800000 */
[----:B------:R-:W-:Y:S01]  /*267f0*/  BPT.TRAP 0x1 ;  /* 0x000000040000795c */ /* 0x000fe20000300000 */
.L_x_705:
[----:B------:R-:W1:Y:S02]  /*26800*/  LDL R0, [R1+0x1c] ;  /* 0x00001c0001007983 */ /* 0x000e640000100800 */
[----:B-1----:R-:W-:-:S04]  /*26810*/  SHF.L.U32 R3, R0, 0x1f, RZ ;  /* 0x0000001f00037819 */ /* 0x002fc800000006ff */
[----:B------:R-:W1:Y:S02]  /*26820*/  SYNCS.PHASECHK.TRANS64.TRYWAIT P0, [R20+URZ+0x29860], R3 ;  /* 0x02986003140075a7 */ /* 0x000e64000800017f */
[----:B-1----:R-:W-:Y:S05]  /*26830*/  @!P0 BRA `(.L_x_706) ;  /* 0x0000003400588947 */ /* 0x002fea0003800000 */
.L_x_826:
[----:B------:R-:W2:Y:S04]  /*26840*/  LDL R0, [R1+0x10] ;  /* 0x0000100001007983 */ /* 0x000ea80000100800 */
[----:B------:R-:W3:Y:S04]  /*26850*/  LDL R2, [R1+0x34] ;  /* 0x0000340001027983 */ /* 0x000ee80000100800 */
[----:B------:R-:W4:Y:S01]  /*26860*/  LDL R11, [R1+0x30] ;  /* 0x00003000010b7983 */ /* 0x000f220000100800 */
[----:B------:R-:W-:Y:S01]  /*26870*/  MOV R8, 0x400 ;  /* 0x0000040000087802 */ /* 0x000fe20000000f00 */
[----:B------:R-:W-:Y:S05]  /*26880*/  WARPSYNC.ALL ;  /* 0x0000000000007948 */ /* 0x000fea0003800000 */
[----:B------:R-:W0:Y:S01]  /*26890*/  S2R R10, SR_CgaCtaId ;  /* 0x00000000000a7919 */ /* 0x000e220000008800 */
[----:B------:R-:W-:Y:S01]  /*268a0*/  IMAD.MOV.U32 R12, RZ, RZ, 0x40 ;  /* 0x00000040ff0c7424 */ /* 0x000fe200078e00ff */
[----:B------:R-:W1:Y:S01]  /*268b0*/  S2R R9, SR_TID.X ;  /* 0x0000000000097919 */ /* 0x000e620000002100 */
[----:B0-----:R-:W-:-:S02]  /*268c0*/  LEA R8, R10, R8, 0x18 ;  /* 0x000000080a087211 */ /* 0x001fc400078ec0ff */
[----:B-1----:R-:W-:-:S04]  /*268d0*/  LOP3.LUT P0, RZ, R9, 0x4, RZ, 0xc0, !PT ;  /* 0x0000000409ff7812 */ /* 0x002fc8000780c0ff */
[----:B------:R-:W-:Y:S01]  /*268e0*/  SEL R12, R12, 0xffffffc0, !P0 ;  /* 0xffffffc00c0c7807 */ /* 0x000fe20004000000 */
[----:B--2---:R-:W-:-:S05]  /*268f0*/  IMAD R0, R0, 0x5000, RZ ;  /* 0x0000500000007824 */ /* 0x004fca00078e02ff */
[C---:B---3--:R-:W-:Y:S02]  /*26900*/  LOP3.LUT R2, R0.reuse, R2, RZ, 0xfc, !PT ;  /* 0x0000000200027212 */ /* 0x048fe400078efcff */
[----:B----4-:R-:W-:Y:S02]  /*26910*/  LOP3.LUT R0, R0, R11, RZ, 0xfc, !PT ;  /* 0x0000000b00007212 */ /* 0x010fe400078efcff */
[----:B------:R-:W-:-:S03]  /*26920*/  IADD3 R2, R8, R2, RZ ;  /* 0x0000000208027210 */ /* 0x000fc60007ffe0ff */
[----:B------:R-:W-:Y:S01]  /*26930*/  IMAD.IADD R0, R8, 0x1, R0 ;  /* 0x0000000108007824 */ /* 0x000fe200078e0200 */
[----:B------:R-:W-:Y:S01]  /*26940*/  IADD3 R3, R12, R2, RZ ;  /* 0x000000020c037210 */ /* 0x000fe20007ffe0ff */
[----:B-----5:R-:W0:Y:S02]  /*26950*/  LDSM.16.MT88.4 R4, [R2+0xa400] ;  /* 0x00a400000204783b */ /* 0x020e240000004200 */
[C-C-:B0-----:R-:W-:Y:S02]  /*26960*/  PRMT R8, R4.reuse, 0x6420, R5.reuse ;  /* 0x0000642004087816 */ /* 0x141fe40000000005 */
[----:B------:R-:W-:Y:S02]  /*26970*/  PRMT R9, R4, 0x7531, R5 ;  /* 0x0000753104097816 */ /* 0x000fe40000000005 */
[C-C-:B------:R-:W-:Y:S02]  /*26980*/  PRMT R10, R6.reuse, 0x6420, R7.reuse ;  /* 0x00006420060a7816 */ /* 0x140fe40000000007 */
[----:B------:R-:W-:-:S02]  /*26990*/  PRMT R11, R6, 0x7531, R7 ;  /* 0x00007531060b7816 */ /* 0x000fc40000000007 */
[----:B------:R-:W0:Y:S04]  /*269a0*/  LDSM.16.MT88.4 R4, [R3+0xa400] ;  /* 0x00a400000304783b */ /* 0x000e280000004200 */
[----:B------:R0:W-:Y:S02]  /*269b0*/  STSM.16.M88.4 [R0+0x400], R8 ;  /* 0x0004000800007844 */ /* 0x0001e40000000200 */
[C-C-:B0-----:R-:W-:Y:S02]  /*269c0*/  PRMT R8, R4.reuse, 0x6420, R5.reuse ;  /* 0x0000642004087816 */ /* 0x141fe40000000005 */
[----:B------:R-:W-:Y:S02]  /*269d0*/  PRMT R9, R4, 0x7531, R5 ;  /* 0x0000753104097816 */ /* 0x000fe40000000005 */
[----:B------:R-:W-:-:S02]  /*269e0*/  PRMT R10, R6, 0x6420, R7 ;  /* 0x00006420060a7816 */ /* 0x000fc40000000007 */
        /* <DEDUP_REMOVED lines=58> */
.L_x_707:
[----:B------:R-:W2:Y:S01]  /*26d90*/  LDL.LU R2, [R1+0x10] ;  /* 0x0000100001027983 */ /* 0x000ea20000300800 */
        /* <DEDUP_REMOVED lines=11> */
[----:B------:R0:W-:Y:S04]  /*26e50*/  STL [R1+0x10], R0 ;  /* 0x0000100001007387 */ /* 0x0001e80000100800 */
[----:B------:R0:W-:Y:S02]  /*26e60*/  STL [R1+0x1c], R3 ;  /* 0x00001c0301007387 */ /* 0x0001e40000100800 */
.L_x_658:
[----:B------:R-:W-:Y:S05]  /*26e70*/  BSYNC B6 ;  /* 0x0000000000067941 */ /* 0x000fea0003800000 */
.L_x_656:
[----:B01----:R-:W2:Y:S02]  /*26e80*/  LDL R0, [R1+0x18] ;  /* 0x0000180001007983 */ /* 0x003ea40000100800 */
[----:B--2---:R-:W-:-:S13]  /*26e90*/  LOP3.LUT P0, RZ, R0, 0x2, RZ, 0xc0, !PT ;  /* 0x0000000200ff7812 */ /* 0x004fda000780c0ff */
[----:B------:R-:W-:Y:S05]  /*26ea0*/  @!P0 BRA `(.L_x_708) ;  /* 0x0000000000288947 */ /* 0x000fea0003800000 */
[----:B------:R-:W-:Y:S05]  /*26eb0*/  WARPSYNC.ALL ;  /* 0x0000000000007948 */ /* 0x000fea0003800000 */
[----:B------:R-:W0:Y:S08]  /*26ec0*/  S2UR UR5, SR_CgaCtaId ;  /* 0x00000000000579c3 */ /* 0x000e300000008800 */
[----:B------:R-:W-:Y:S06]  /*26ed0*/  BAR.SYNC.DEFER_BLOCKING 0x5, 0x180 ;  /* 0x0146000000007b1d */ /* 0x000fec0000010000 */
[----:B------:R-:W-:-:S02]  /*26ee0*/  UMOV UR4, 0x400 ;  /* 0x0000040000047882 */ /* 0x000fc40000000000 */
[----:B0-----:R-:W-:-:S09]  /*26ef0*/  ULEA UR4, UR5, UR4, 0x18 ;  /* 0x0000000405047291 */ /* 0x001fd2000f8ec03f */
[----:B------:R-:W0:Y:S04]  /*26f00*/  LDS.128 R4, [UR4+0x298d0] ;  /* 0x0298d004ff047984 */ /* 0x000e280008000c00 */
[----:B0-----:R0:W-:Y:S04]  /*26f10*/  STL.64 [R1], R4 ;  /* 0x0000000401007387 */ /* 0x0011e80000100a00 */
[----:B------:R0:W-:Y:S01]  /*26f20*/  STL.64 [R1+0x8], R6 ;  /* 0x0000080601007387 */ /* 0x0001e20000100a00 */
[----:B------:R-:W-:Y:S06]  /*26f30*/  BAR.ARV 0x4, 0x180 ;  /* 0x0106000000007b1d */ /* 0x000fec0000002000 */
[----:B------:R-:W-:Y:S05]  /*26f40*/  BRA `(.L_x_709) ;  /* 0x0000000800847947 */ /* 0x000fea0003800000 */
.L_x_708:
[----:B------:R-:W0:Y:S01]  /*26f50*/  S2R R0, SR_TID.X ;  /* 0x0000000000007919 */ /* 0x000e220000002100 */
[----:B------:R-:W-:Y:S01]  /*26f60*/  UMOV UR4, 0xffffffff ;  /* 0xffffffff00047882 */ /* 0x000fe20000000000 */
[----:B0-----:R-:W-:-:S04]  /*26f70*/  LOP3.LUT R7, R0, 0x1f, RZ, 0xc0, !PT ;  /* 0x0000001f00077812 */ /* 0x001fc800078ec0ff */
[----:B------:R-:W-:Y:S01]  /*26f80*/  ISETP.NE.AND P0, PT, R7, 0x1f, PT ;  /* 0x0000001f0700780c */ /* 0x000fe20003f05270 */
[----:B------:R-:W-:-:S12]  /*26f90*/  BRA.DIV UR4, `(.L_x_710) ;  /* 0x0000002e04947947 */ /* 0x000fd8000b800000 */
[----:B------:R-:W2:Y:S01]  /*26fa0*/  LDL.LU R6, [R1] ;  /* 0x0000000001067983 */ /* 0x000ea20000300800 */
[----:B------:R-:W-:-:S03]  /*26fb0*/  ULDC UR4, c[0x0][0xc14] ;  /* 0x0003050000047ab9 */ /* 0x000fc60000000800 */
[----:B------:R-:W3:Y:S02]  /*26fc0*/  LDL R5, [R1+0xc] ;  /* 0x00000c0001057983 */ /* 0x000ee40000100800 */
[----:B---3--:R-:W-:-:S04]  /*26fd0*/  IADD3 R5, R5, R7, RZ ;  /* 0x0000000705057210 */ /* 0x008fc80007ffe0ff */
[----:B------:R-:W-:-:S13]  /*26fe0*/  ISETP.GE.OR P1, PT, R5, UR4, !P0 ;  /* 0x0000000405007c0c */ /* 0x000fda000c726670 */
[----:B------:R-:W0:Y:S02]  /*26ff0*/  @!P1 LDC.64 R2, c[0x0][0xc58] ;  /* 0x00031600ff029b82 */ /* 0x000e240000000a00 */
[----:B0-----:R-:W-:-:S06]  /*27000*/  @!P1 IMAD.WIDE R2, R5, 0x4, R2 ;  /* 0x0000000405029825 */ /* 0x001fcc00078e0202 */
[----:B------:R0:W3:Y:S01]  /*27010*/  @!P1 LDG.E R2, desc[UR54][R2.64] ;  /* 0x0000003602029981 */ /* 0x0000e2000c1e1900 */
[C---:B------:R-:W-:Y:S02]  /*27020*/  ISETP.GE.U32.AND P2, PT, R7.reuse, 0x2, PT ;  /* 0x000000020700780c */ /* 0x040fe40003f46070 */
[C---:B------:R-:W-:Y:S01]  /*27030*/  ISETP.GE.U32.AND P3, PT, R7.reuse, 0x4, PT ;  /* 0x000000040700780c */ /* 0x040fe20003f66070 */
[----:B--2---:R-:W-:Y:S01]  /*27040*/  SHFL.IDX PT, R0, R6, RZ, 0x1f ;  /* 0x00001fff06007589 */ /* 0x004fe200000e0000 */
[C---:B------:R-:W-:Y:S02]  /*27050*/  ISETP.GE.U32.AND P4, PT, R7.reuse, 0x8, PT ;  /* 0x000000080700780c */ /* 0x040fe40003f86070 */
[C---:B------:R-:W-:Y:S01]  /*27060*/  ISETP.GE.U32.AND P5, PT, R7.reuse, 0x10, PT ;  /* 0x000000100700780c */ /* 0x040fe20003fa6070 */
[----:B------:R-:W-:Y:S01]  /*27070*/  SHFL.IDX PT, R4, R6, 0x1, 0x1f ;  /* 0x00201f0006047f89 */ /* 0x000fe200000e0000 */
[----:B0-----:R-:W-:Y:S02]  /*27080*/  IMAD.MOV.U32 R3, RZ, RZ, RZ ;  /* 0x000000ffff037224 */ /* 0x001fe400078e00ff */
[----:B---3--:R-:W-:Y:S01]  /*27090*/  @!P1 IMAD.MOV.U32 R3, RZ, RZ, R2 ;  /* 0x000000ffff039224 */ /* 0x008fe200078e0002 */
[----:B------:R-:W-:-:S04]  /*270a0*/  ISETP.NE.AND P1, PT, R7, RZ, PT ;  /* 0x000000ff0700720c */ /* 0x000fc80003f25270 */
        /* <DEDUP_REMOVED lines=15> */
[----:B------:R0:W1:Y:S02]  /*271a0*/  SHFL.IDX PT, R14, R2, 0x1f, 0x1f ;  /* 0x03e01f00020e7f89 */ /* 0x00006400000e0000 */
.L_x_836:
[----:B------:R-:W-:Y:S02]  /*271b0*/  ULDC UR4, c[0x0][0xc10] ;  /* 0x0003040000047ab9 */ /* 0x000fe40000000800 */
[----:B------:R-:W-:-:S04]  /*271c0*/  IMAD.U32 R7, RZ, RZ, UR4 ;  /* 0x00000004ff077e24 */ /* 0x000fc8000f8e00ff */
[----:B-1----:R-:W-:-:S05]  /*271d0*/  IMAD R5, R14, R7, RZ ;  /* 0x000000070e057224 */ /* 0x002fca00078e02ff */
[----:B------:R-:W-:-:S04]  /*271e0*/  IADD3 R4, R4, R5, RZ ;  /* 0x0000000504047210 */ /* 0x000fc80007ffe0ff */
[----:B------:R-:W-:-:S13]  /*271f0*/  ISETP.GT.AND P6, PT, R4, R0, PT ;  /* 0x000000000400720c */ /* 0x000fda0003fc4270 */
[----:B------:R-:W-:Y:S05]  /*27200*/  @P6 BRA `(.L_x_711) ;  /* 0x0000000000a46947 */ /* 0x000fea0003800000 */
.L_x_716:
[----:B0-----:R-:W2:Y:S01]  /*27210*/  LDL.LU R2, [R1+0xc] ;  /* 0x00000c0001027983 */ /* 0x001ea20000300800 */
[----:B------:R-:W0:Y:S01]  /*27220*/  LDC R5, c[0x0][0xc14] ;  /* 0x00030500ff057b82 */ /* 0x000e220000000800 */
[----:B--2---:R-:W-:-:S05]  /*27230*/  VIADD R2, R2, 0x1f ;  /* 0x0000001f02027836 */ /* 0x004fca0000000000 */
[----:B0-----:R-:W-:-:S13]  /*27240*/  ISETP.GE.AND P6, PT, R2, R5, PT ;  /* 0x000000050200720c */ /* 0x001fda0003fc6270 */
[----:B------:R-:W-:Y:S05]  /*27250*/  @P6 BRA `(.L_x_712) ;  /* 0x0000000400586947 */ /* 0x000fea0003800000 */
[----:B------:R-:W0:Y:S01]  /*27260*/  S2R R3, SR_TID.X ;  /* 0x0000000000037919 */ /* 0x000e220000002100 */
[----:B------:R-:W-:Y:S01]  /*27270*/  BSSY B0, `(.L_x_713) ;  /* 0x000000a000007945 */ /* 0x000fe20003800000 */
[----:B------:R1:W-:Y:S01]  /*27280*/  STL [R1+0xc], R2 ;  /* 0x00000c0201007387 */ /* 0x0003e20000100800 */
[----:B0-----:R-:W-:-:S05]  /*27290*/  LOP3.LUT R3, R3, 0x1f, RZ, 0xc0, !PT ;  /* 0x0000001f03037812 */ /* 0x001fca00078ec0ff */
[----:B------:R-:W-:Y:S01]  /*272a0*/  IMAD.IADD R6, R2, 0x1, R3 ;  /* 0x0000000102067824 */ /* 0x000fe200078e0203 */
[----:B------:R-:W-:-:S04]  /*272b0*/  MOV R3, RZ ;  /* 0x000000ff00037202 */ /* 0x000fc80000000f00 */
[----:B------:R-:W-:-:S13]  /*272c0*/  ISETP.GE.OR P6, PT, R6, R5, !P0 ;  /* 0x000000050600720c */ /* 0x000fda00047c6670 */
[----:B-1----:R-:W-:Y:S05]  /*272d0*/  @P6 BRA `(.L_x_714) ;  /* 0x00000000000c6947 */ /* 0x002fea0003800000 */
[----:B------:R-:W0:Y:S02]  /*272e0*/  LDC.64 R2, c[0x0][0xc58] ;  /* 0x00031600ff027b82 */ /* 0x000e240000000a00 */
[----:B0-----:R-:W-:-:S06]  /*272f0*/  IMAD.WIDE R2, R6, 0x4, R2 ;  /* 0x0000000406027825 */ /* 0x001fcc00078e0202 */
[----:B------:R0:W5:Y:S02]  /*27300*/  LDG.E R3, desc[UR54][R2.64] ;  /* 0x0000003602037981 */ /* 0x000164000c1e1900 */
.L_x_714:
[----:B------:R-:W-:Y:S05]  /*27310*/  BSYNC B0 ;  /* 0x0000000000007941 */ /* 0x000fea0003800000 */
.L_x_713:
[----:B------:R-:W-:-:S03]  /*27320*/  UMOV UR4, 0xffffffff ;  /* 0xffffffff00047882 */ /* 0x000fc60000000000 */
[----:B------:R-:W-:Y:S05]  /*27330*/  BRA.DIV UR4, `(.L_x_715) ;  /* 0x0000002e04d87947 */ /* 0x000fea000b800000 */
[----:B-----5:R-:W1:Y:S02]  /*27340*/  SHFL.UP PT, R14, R3, 0x1, RZ ;  /* 0x04200000030e7989 */ /* 0x020e6400000e00ff */
[----:B-1----:R-:W-:-:S05]  /*27350*/  SEL R14, R14, RZ, P1 ;  /* 0x000000ff0e0e7207 */ /* 0x002fca0000800000 */
[----:B------:R-:W-:-:S05]  /*27360*/  IMAD.IADD R13, R3, 0x1, R14 ;  /* 0x00000001030d7824 */ /* 0x000fca00078e020e */
[----:B------:R-:W1:Y:S02]  /*27370*/  SHFL.UP PT, R14, R13, 0x2, RZ ;  /* 0x044000000d0e7989 */ /* 0x000e6400000e00ff */
[----:B-1----:R-:W-:-:S05]  /*27380*/  SEL R14, R14, RZ, P2 ;  /* 0x000000ff0e0e7207 */ /* 0x002fca0001000000 */
[----:B------:R-:W-:-:S05]  /*27390*/  IMAD.IADD R5, R13, 0x1, R14 ;  /* 0x000000010d057824 */ /* 0x000fca00078e020e */
[----:B------:R-:W1:Y:S02]  /*273a0*/  SHFL.UP PT, R14, R5, 0x4, RZ ;  /* 0x04800000050e7989 */ /* 0x000e6400000e00ff */
[----:B-1----:R-:W-:-:S04]  /*273b0*/  SEL R6, R14, RZ, P3 ;  /* 0x000000ff0e067207 */ /* 0x002fc80001800000 */
[----:B------:R-:W-:-:S05]  /*273c0*/  IADD3 R6, R5, R6, RZ ;  /* 0x0000000605067210 */ /* 0x000fca0007ffe0ff */
[----:B------:R-:W1:Y:S02]  /*273d0*/  SHFL.UP PT, R14, R6, 0x8, RZ ;  /* 0x05000000060e7989 */ /* 0x000e6400000e00ff */
[----:B-1----:R-:W-:-:S05]  /*273e0*/  SEL R7, R14, RZ, P4 ;  /* 0x000000ff0e077207 */ /* 0x002fca0002000000 */
[----:B------:R-:W-:-:S05]  /*273f0*/  IMAD.IADD R7, R6, 0x1, R7 ;  /* 0x0000000106077824 */ /* 0x000fca00078e0207 */
[----:B------:R-:W0:Y:S02]  /*27400*/  SHFL.UP PT, R14, R7, 0x10, RZ ;  /* 0x06000000070e7989 */ /* 0x000e2400000e00ff */
[----:B0-----:R-:W-:-:S05]  /*27410*/  SEL R2, R14, RZ, P5 ;  /* 0x000000ff0e027207 */ /* 0x001fca0002800000 */
[----:B------:R-:W-:-:S05]  /*27420*/  IMAD.IADD R2, R7, 0x1, R2 ;  /* 0x0000000107027824 */ /* 0x000fca00078e0202 */
[----:B------:R0:W1:Y:S02]  /*27430*/  SHFL.IDX PT, R14, R2, 0x1f, 0x1f ;  /* 0x03e01f00020e7f89 */ /* 0x00006400000e0000 */
.L_x_844:
[----:B------:R-:W-:Y:S02]  /*27440*/  ULDC UR4, c[0x0][0xc10] ;  /* 0x0003040000047ab9 */ /* 0x000fe40000000800 */
[----:B------:R-:W-:-:S05]  /*27450*/  MOV R7, UR4 ;  /* 0x0000000400077c02 */ /* 0x000fca0008000f00 */
[----:B-1----:R-:W-:-:S04]  /*27460*/  IMAD R5, R14, R7, RZ ;  /* 0x000000070e057224 */ /* 0x002fc800078e02ff */
[----:B------:R-:W-:-:S05]  /*27470*/  IMAD.IADD R4, R5, 0x1, R4 ;  /* 0x0000000105047824 */ /* 0x000fca00078e0204 */
[----:B------:R-:W-:-:S13]  /*27480*/  ISETP.GT.AND P6, PT, R4, R0, PT ;  /* 0x000000000400720c */ /* 0x000fda0003fc4270 */
[----:B------:R-:W-:Y:S05]  /*27490*/  @!P6 BRA `(.L_x_716) ;  /* 0xfffffffc005ce947 */ /* 0x000fea000383ffff */
.L_x_711:
[----:B------:R-:W-:Y:S01]  /*274a0*/  IMAD.IADD R8, R4, 0x1, -R5 ;  /* 0x0000000104087824 */ /* 0x000fe200078e0a05 */
[----:B------:R-:W-:-:S03]  /*274b0*/  UMOV UR4, 0xffffffff ;  /* 0xffffffff00047882 */ /* 0x000fc60000000000 */
[----:B------:R-:W-:-:S05]  /*274c0*/  IMAD R5, R2, R7, R8 ;  /* 0x0000000702057224 */ /* 0x000fca00078e0208 */
[----:B------:R-:W-:Y:S01]  /*274d0*/  ISETP.GT.AND P6, PT, R5, R0, PT ;  /* 0x000000000500720c */ /* 0x000fe20003fc4270 */
[----:B------:R-:W-:-:S12]  /*274e0*/  BRA.DIV UR4, `(.L_x_717) ;  /* 0x0000003204287947 */ /* 0x000fd8000b800000 */
[----:B------:R-:W-:-:S04]  /*274f0*/  VOTE.ANY R6, PT, !P6 ;  /* 0x0000000000067806 */ /* 0x000fc800070e0100 */
[----:B------:R-:W1:Y:S02]  /*27500*/  POPC R4, R6 ;  /* 0x0000000600047309 */ /* 0x000e640000000000 */
[----:B-1----:R1:W2:Y:S02]  /*27510*/  SHFL.IDX PT, R5, R3, R4, 0x1f ;  /* 0x00001f0403057589 */ /* 0x0022a400000e0000 */
.L_x_848:
[----:B------:R-:W-:Y:S02]  /*27520*/  ISETP.NE.AND P0, PT, R6, RZ, PT ;  /* 0x000000ff0600720c */ /* 0x000fe40003f05270 */
[----:B------:R-:W-:-:S11]  /*27530*/  MOV R14, RZ ;  /* 0x000000ff000e7202 */ /* 0x000fd60000000f00 */
[----:B------:R-:W-:Y:S05]  /*27540*/  @!P0 BRA `(.L_x_718) ;  /* 0x0000000000108947 */ /* 0x000fea0003800000 */
[----:B------:R-:W-:Y:S01]  /*27550*/  UMOV UR4, 0xffffffff ;  /* 0xffffffff00047882 */ /* 0x000fe20000000000 */
[----:B------:R-:W-:Y:S02]  /*27560*/  VIADD R12, R4, 0xffffffff ;  /* 0xffffffff040c7836 */ /* 0x000fe40000000000 */
[----:B------:R-:W-:Y:S05]  /*27570*/  BRA.DIV UR4, `(.L_x_719) ;  /* 0x00000032044c7947 */ /* 0x000fea000b800000 */
[----:B------:R3:W4:Y:S02]  /*27580*/  SHFL.IDX PT, R14, R2, R12, 0x1f ;  /* 0x00001f0c020e7589 */ /* 0x00072400000e0000 */
.L_x_718:
[----:B------:R-:W5:Y:S01]  /*27590*/  LDL.LU R10, [R1+0xc] ;  /* 0x00000c00010a7983 */ /* 0x000f620000300800 */
[----:B--2---:R-:W-:Y:S01]  /*275a0*/  IABS R6, R5 ;  /* 0x0000000500067213 */ /* 0x004fe20000000000 */
[----:B----4-:R-:W-:Y:S02]  /*275b0*/  IMAD R8, R14, R7, R8 ;  /* 0x000000070e087224 */ /* 0x010fe400078e0208 */
[----:B0--3--:R-:W-:Y:S01]  /*275c0*/  IMAD.MOV.U32 R2, RZ, RZ, RZ ;  /* 0x000000ffff027224 */ /* 0x009fe200078e00ff */
[----:B------:R-:W0:Y:S01]  /*275d0*/  I2F.RP R7, R6 ;  /* 0x0000000600077306 */ /* 0x000e220000209400 */
[----:B------:R-:W-:Y:S01]  /*275e0*/  IMAD.IADD R0, R0, 0x1, -R8 ;  /* 0x0000000100007824 */ /* 0x000fe200078e0a08 */
[----:B------:R2:W-:Y:S02]  /*275f0*/  STL [R1], R8 ;  /* 0x0000000801007387 */ /* 0x0005e40000100800 */
[----:B--2---:R-:W-:-:S04]  /*27600*/  IABS R8, R5 ;  /* 0x0000000500087213 */ /* 0x004fc80000000000 */
[----:B0-----:R-:W0:Y:S01]  /*27610*/  MUFU.RCP R7, R7 ;  /* 0x0000000700077308 */ /* 0x001e220000001000 */
[----:B------:R-:W-:Y:S01]  /*27620*/  IADD3 R8, RZ, -R8, RZ ;  /* 0x80000008ff087210 */ /* 0x000fe20007ffe0ff */
[----:B0-----:R-:W-:-:S06]  /*27630*/  VIADD R9, R7, 0xffffffe ;  /* 0x0ffffffe07097836 */ /* 0x001fcc0000000000 */
[----:B-1----:R-:W0:Y:S02]  /*27640*/  F2I.FTZ.U32.TRUNC.NTZ R3, R9 ;  /* 0x0000000900037305 */ /* 0x002e24000021f000 */
[----:B0-----:R-:W-:-:S05]  /*27650*/  IADD3 R11, RZ, -R3, RZ ;  /* 0x80000003ff0b7210 */ /* 0x001fca0007ffe0ff */
[----:B------:R-:W-:-:S04]  /*27660*/  IMAD R11, R11, R6, RZ ;  /* 0x000000060b0b7224 */ /* 0x000fc800078e02ff */
[----:B------:R-:W-:Y:S01]  /*27670*/  IMAD.HI.U32 R2, R3, R11, R2 ;  /* 0x0000000b03027227 */ /* 0x000fe200078e0002 */
        /* <DEDUP_REMOVED lines=10> */
[----:B------:R-:W-:-:S06]  /*27720*/  @P0 IADD3 R2, R2, 0x1, RZ ;  /* 0x0000000102020810 */ /* 0x000fcc0007ffe0ff */
[----:B------:R-:W-:Y:S01]  /*27730*/  @!P2 IMAD.MOV R2, RZ, RZ, -R2 ;  /* 0x000000ffff02a224 */ /* 0x000fe200078e0a02 */
[----:B------:R-:W-:-:S05]  /*27740*/  @!P1 LOP3.LUT R2, RZ, R5, RZ, 0x33, !PT ;  /* 0x00000005ff029212 */ /* 0x000fca00078e33ff */
[----:B------:R-:W-:-:S04]  /*27750*/  IMAD.MOV R3, RZ, RZ, -R2 ;  /* 0x000000ffff037224 */ /* 0x000fc800078e0a02 */
[----:B------:R-:W-:-:S05]  /*27760*/  IMAD R0, R5, R3, R0 ;  /* 0x0000000305007224 */ /* 0x000fca00078e0200 */
[----:B------:R0:W-:Y:S04]  /*27770*/  STL [R1+0x4], R0 ;  /* 0x0000040001007387 */ /* 0x0001e80000100800 */
[----:B------:R0:W-:Y:S01]  /*27780*/  STL [R1+0x8], R2 ;  /* 0x0000080201007387 */ /* 0x0001e20000100800 */
[----:B-----5:R-:W-:-:S05]  /*27790*/  IADD3 R10, R4, R10, RZ ;  /* 0x0000000a040a7210 */ /* 0x020fca0007ffe0ff */
[----:B------:R0:W-:Y:S01]  /*277a0*/  STL [R1+0xc], R10 ;  /* 0x00000c0a01007387 */ /* 0x0001e20000100800 */
[----:B------:R-:W-:Y:S05]  /*277b0*/  BRA `(.L_x_720) ;  /* 0x0000000000287947 */ /* 0x000fea0003800000 */
.L_x_712:
[----:B------:R-:W-:Y:S01]  /*277c0*/  UMOV UR4, URZ ;  /* 0x0000003f00047c82 */ /* 0x000fe20008000000 */
[----:B------:R-:W-:Y:S01]  /*277d0*/  ULDC UR6, c[0x0][0xc14] ;  /* 0x0003050000067ab9 */ /* 0x000fe20000000800 */
[----:B------:R-:W-:Y:S01]  /*277e0*/  UMOV UR5, URZ ;  /* 0x0000003f00057c82 */ /* 0x000fe20008000000 */
[----:B------:R0:W-:Y:S01]  /*277f0*/  STL [R1], R0 ;  /* 0x0000000001007387 */ /* 0x0001e20000100800 */
[----:B------:R-:W-:Y:S02]  /*27800*/  IMAD.U32 R3, RZ, RZ, UR4 ;  /* 0x00000004ff037e24 */ /* 0x000fe4000f8e00ff */
[----:B------:R-:W-:-:S03]  /*27810*/  IMAD.U32 R2, RZ, RZ, UR5 ;  /* 0x00000005ff027e24 */ /* 0x000fc6000f8e00ff */
[----:B------:R1:W-:Y:S01]  /*27820*/  STL [R1+0x4], R3 ;  /* 0x0000040301007387 */ /* 0x0003e20000100800 */
[----:B0-----:R-:W-:-:S05]  /*27830*/  MOV R0, UR6 ;  /* 0x0000000600007c02 */ /* 0x001fca0008000f00 */
[----:B------:R1:W-:Y:S04]  /*27840*/  STL [R1+0xc], R0 ;  /* 0x00000c0001007387 */ /* 0x0003e80000100800 */
[----:B------:R1:W-:Y:S02]  /*27850*/  STL [R1+0x8], R2 ;  /* 0x0000080201007387 */ /* 0x0003e40000100800 */
.L_x_720:
[----:B-1----:R-:W2:Y:S04]  /*27860*/  LDL R3, [R1+0x8] ;  /* 0x0000080001037983 */ /* 0x002ea80000100800 */
[----:B0-----:R-:W3:Y:S04]  /*27870*/  LDL R2, [R1+0xc] ;  /* 0x00000c0001027983 */ /* 0x001ee80000100800 */
[----:B------:R-:W4:Y:S04]  /*27880*/  LDL R4, [R1] ;  /* 0x0000000001047983 */ /* 0x000f280000100800 */
[----:B------:R-:W4:Y:S01]  /*27890*/  LDL R5, [R1+0x4] ;  /* 0x0000040001057983 */ /* 0x000f220000100800 */
[----:B------:R-:W-:Y:S05]  /*278a0*/  WARPSYNC.ALL ;  /* 0x0000000000007948 */ /* 0x000fea0003800000 */
[----:B------:R-:W0:Y:S02]  /*278b0*/  S2R R0, SR_TID.X ;  /* 0x0000000000007919 */ /* 0x000e240000002100 */
[----:B0-----:R-:W-:Y:S01]  /*278c0*/  LOP3.LUT R0, R0, 0x1f, RZ, 0xc0, !PT ;  /* 0x0000001f00007812 */ /* 0x001fe200078ec0ff */
[----:B------:R-:W-:Y:S03]  /*278d0*/  BAR.SYNC.DEFER_BLOCKING 0x4, 0x180 ;  /* 0x0106000000007b1d */ /* 0x000fe60000010000 */
[----:B------:R-:W-:-:S13]  /*278e0*/  ISETP.NE.AND P0, PT, R0, RZ, PT ;  /* 0x000000ff0000720c */ /* 0x000fda0003f05270 */
[----:B------:R-:W-:Y:S01]  /*278f0*/  @!P0 MOV R0, 0x400 ;  /* 0x0000040000008802 */ /* 0x000fe20000000f00 */
[----:B--2---:R-:W-:Y:S02]  /*27900*/  IMAD.MOV.U32 R6, RZ, RZ, R3 ;  /* 0x000000ffff067224 */ /* 0x004fe400078e0003 */
[----:B------:R-:W0:Y:S01]  /*27910*/  @!P0 S2R R3, SR_CgaCtaId ;  /* 0x0000000000038919 */ /* 0x000e220000008800 */
[----:B---3--:R-:W-:Y:S01]  /*27920*/  IMAD.MOV.U32 R7, RZ, RZ, R2 ;  /* 0x000000ffff077224 */ /* 0x008fe200078e0002 */
[----:B0-----:R-:W-:-:S05]  /*27930*/  @!P0 LEA R0, R3, R0, 0x18 ;  /* 0x0000000003008211 */ /* 0x001fca00078ec0ff */
[----:B----4-:R1:W-:Y:S01]  /*27940*/  @!P0 STS.128 [R0+0x298d0], R4 ;  /* 0x0298d00400008388 */ /* 0x0103e20000000c00 */
[----:B------:R-:W-:Y:S06]  /*27950*/  BAR.ARV 0x5, 0x180 ;  /* 0x0146000000007b1d */ /* 0x000fec0000002000 */
.L_x_709:
[----:B-1----:R-:W2:Y:S01]  /*27960*/  LDL R0, [R1+0xc] ;  /* 0x00000c0001007983 */ /* 0x002ea20000100800 */
[----:B------:R-:W-:Y:S02]  /*27970*/  ULDC UR4, c[0x0][0xc14] ;  /* 0x0003050000047ab9 */ /* 0x000fe40000000800 */
[----:B--2---:R-:W-:-:S13]  /*27980*/  ISETP.GE.AND P0, PT, R0, UR4, PT ;  /* 0x0000000400007c0c */ /* 0x004fda000bf06270 */
[----:B------:R-:W-:Y:S05]  /*27990*/  @!P0 BRA `(.L_x_721) ;  /* 0xffffffac003c8947 */ /* 0x000fea000383ffff */
[----:B------:R-:W-:Y:S05]  /*279a0*/  BSYNC B7 ;  /* 0x0000000000077941 */ /* 0x000fea0003800000 */
.L_x_618:
[----:B---3--:R-:W2:Y:S01]  /*279b0*/  LDL.LU R0, [R1+0x40] ;  /* 0x0000400001007983 */ /* 0x008ea20000300800 */
[----:B------:R-:W-:Y:S01]  /*279c0*/  BSSY B0, `(.L_x_722) ;  /* 0x000000b000007945 */ /* 0x000fe20003800000 */
[----:B01----:R-:W0:Y:S01]  /*279d0*/  S2R R5, SR_CgaCtaId ;  /* 0x0000000000057919 */ /* 0x003e220000008800 */
[----:B--2---:R-:W-:-:S04]  /*279e0*/  IADD3 R0, R0, 0x1, RZ ;  /* 0x0000000100007810 */ /* 0x004fc80007ffe0ff */
        /* <DEDUP_REMOVED lines=8> */
.L_x_851:
[----:B------:R-:W-:Y:S05]  /*27a70*/  BSYNC B0 ;  /* 0x0000000000007941 */ /* 0x000fea0003800000 */
.L_x_722:
[----:B------:R-:W-:-:S03]  /*27a80*/  UMOV UR4, 0xffffffff ;  /* 0xffffffff00047882 */ /* 0x000fc60000000000 */
[----:B------:R-:W-:Y:S05]  /*27a90*/  BRA.DIV UR4, `(.L_x_724) ;  /* 0x0000002e043c7947 */ /* 0x000fea000b800000 */
[----:B------:R-:W1:Y:S02]  /*27aa0*/  S2R R2, SR_TID.X ;  /* 0x0000000000027919 */ /* 0x000e640000002100 */
[----:B-1----:R-:W-:-:S04]  /*27ab0*/  SHF.R.U32.HI R2, RZ, 0x5, R2 ;  /* 0x00000005ff027819 */ /* 0x002fc80000011602 */
[----:B------:R-:W-:-:S05]  /*27ac0*/  LOP3.LUT R2, R2, 0x3, RZ, 0xc0, !PT ;  /* 0x0000000302027812 */ /* 0x000fca00078ec0ff */
[----:B------:R1:W2:Y:S02]  /*27ad0*/  SHFL.IDX PT, R14, R2, RZ, 0x1f ;  /* 0x00001fff020e7589 */ /* 0x0002a400000e0000 */
.L_x_854:
[----:B--2---:R-:W-:-:S13]  /*27ae0*/  ISETP.NE.AND P0, PT, R14, RZ, PT ;  /* 0x000000ff0e00720c */ /* 0x004fda0003f05270 */
[----:B------:R-:W-:Y:S05]  /*27af0*/  @P0 BRA `(.L_x_414) ;  /* 0x0000000000b00947 */ /* 0x000fea0003800000 */
[----:B------:R-:W-:-:S03]  /*27b00*/  UMOV UR4, 0xffffffff ;  /* 0xffffffff00047882 */ /* 0x000fc60000000000 */
[----:B------:R-:W-:Y:S05]  /*27b10*/  BRA.DIV UR4, `(.L_x_725) ;  /* 0x0000002e04507947 */ /* 0x000fea000b800000 */
[----:B------:R-:W-:-:S13]  /*27b20*/  ELECT P6, URZ, PT ;  /* 0x00000000003f782f */ /* 0x000fda00038c0000 */
.L_x_857:
[----:B------:R-:W-:Y:S05]  /*27b30*/  @!P6 BRA `(.L_x_414) ;  /* 0x0000000000a0e947 */ /* 0x000fea0003800000 */
[----:B------:R-:W-:-:S06]  /*27b40*/  ULOP3.LUT UR4, UR36, 0x2, URZ, 0xfc, !UPT ;  /* 0x0000000224047892 */ /* 0x000fcc000f8efc3f */
[----:B-1----:R-:W-:-:S05]  /*27b50*/  IMAD.U32 R2, RZ, RZ, UR4 ;  /* 0x00000004ff027e24 */ /* 0x002fca000f8e00ff */
[----:B------:R-:W-:-:S13]  /*27b60*/  ISETP.NE.AND P0, PT, R2, 0x3, PT ;  /* 0x000000030200780c */ /* 0x000fda0003f05270 */
[----:B------:R-:W-:Y:S05]  /*27b70*/  @!P0 BRA `(.L_x_726) ;  /* 0x0000000000048947 */ /* 0x000fea0003800000 */
[----:B------:R-:W-:Y:S01]  /*27b80*/  BPT.TRAP 0x1 ;  /* 0x000000040000795c */ /* 0x000fe20000300000 */
.L_x_726:
[----:B0-----:R-:W2:Y:S04]  /*27b90*/  LDL R3, [R1+0x10] ;  /* 0x0000100001037983 */ /* 0x001ea80000100800 */
[----:B------:R-:W3:Y:S01]  /*27ba0*/  LDL.LU R7, [R1+0x1c] ;  /* 0x00001c0001077983 */ /* 0x000ee20000300800 */
[----:B------:R-:W-:-:S05]  /*27bb0*/  IADD3 R2, R0, 0x29840, RZ ;  /* 0x0002984000027810 */ /* 0x000fca0007ffe0ff */
[C---:B--2---:R-:W-:Y:S02]  /*27bc0*/  IMAD R6, R3.reuse, 0x8, R2 ;  /* 0x0000000803067824 */ /* 0x044fe400078e0202 */
[----:B------:R-:W-:Y:S01]  /*27bd0*/  VIADD R3, R3, 0x1 ;  /* 0x0000000103037836 */ /* 0x000fe20000000000 */
[----:B---3--:R-:W-:-:S04]  /*27be0*/  SHF.L.U32 R5, R7, 0x1f, RZ ;  /* 0x0000001f07057819 */ /* 0x008fc800000006ff */
[C---:B------:R-:W-:Y:S01]  /*27bf0*/  ISETP.NE.AND P2, PT, R3.reuse, 0x2, PT ;  /* 0x000000020300780c */ /* 0x040fe20003f45270 */
[----:B------:R-:W0:Y:S03]  /*27c00*/  SYNCS.PHASECHK.TRANS64.TRYWAIT P1, [R6+URZ], R5 ;  /* 0x00000005060075a7 */ /* 0x000e26000802017f */
[----:B------:R-:W-:Y:S02]  /*27c10*/  SEL R4, RZ, 0x1, P2 ;  /* 0x00000001ff047807 */ /* 0x000fe40001000000 */
[----:B------:R-:W-:Y:S02]  /*27c20*/  SEL R3, R3, RZ, P2 ;  /* 0x000000ff03037207 */ /* 0x000fe40001000000 */
[----:B------:R-:W-:Y:S02]  /*27c30*/  LOP3.LUT R4, R7, R4, RZ, 0x3c, !PT ;  /* 0x0000000407047212 */ /* 0x000fe400078e3cff */
[----:B------:R-:W-:-:S02]  /*27c40*/  LEA R7, R3, R2, 0x3 ;  /* 0x0000000203077211 */ /* 0x000fc400078e18ff */
[----:B------:R-:W-:Y:S01]  /*27c50*/  SHF.L.U32 R2, R4, 0x1f, RZ ;  /* 0x0000001f04027819 */ /* 0x000fe200000006ff */
[----:B0-----:R-:W-:Y:S06]  /*27c60*/  @!P1 BRA `(.L_x_727) ;  /* 0x0000002c001c9947 */ /* 0x001fec0003800000 */
.L_x_858:
[----:B------:R-:W1:Y:S02]  /*27c70*/  SYNCS.PHASECHK.TRANS64.TRYWAIT P1, [R7+URZ], R2 ;  /* 0x00000002070075a7 */ /* 0x000e64000802017f */
[----:B-1----:R-:W-:Y:S05]  /*27c80*/  @!P1 BRA `(.L_x_728) ;  /* 0x0000002c00289947 */ /* 0x002fea0003800000 */
.L_x_859:
[----:B------:R-:W-:Y:S05]  /*27c90*/  @!P0 BRA `(.L_x_729) ;  /* 0x0000000000048947 */ /* 0x000fea0003800000 */
[----:B------:R-:W-:Y:S01]  /*27ca0*/  BPT.TRAP 0x1 ;  /* 0x000000040000795c */ /* 0x000fe20000300000 */
.L_x_729:
[----:B------:R-:W2:Y:S02]  /*27cb0*/  LDL.LU R4, [R1+0x10] ;  /* 0x0000100001047983 */ /* 0x000ea40000300800 */
[----:B--2---:R-:W-:-:S04]  /*27cc0*/  IMAD R4, R4, 0x8, R0 ;  /* 0x0000000804047824 */ /* 0x004fc800078e0200 */
[----:B------:R-:W2:Y:S02]  /*27cd0*/  SYNCS.PHASECHK.TRANS64.TRYWAIT P1, [R4+URZ+0x29860], R5 ;  /* 0x02986005040075a7 */ /* 0x000ea4000802017f */
[----:B--2---:R-:W-:Y:S05]  /*27ce0*/  @!P1 BRA `(.L_x_730) ;  /* 0x0000002c00249947 */ /* 0x004fea0003800000 */
.L_x_860:
[----:B------:R-:W-:Y:S05]  /*27cf0*/  @!P0 BRA `(.L_x_731) ;  /* 0x0000000000048947 */ /* 0x000fea0003800000 */
[----:B------:R-:W-:Y:S01]  /*27d00*/  BPT.TRAP 0x1 ;  /* 0x000000040000795c */ /* 0x000fe20000300000 */
.L_x_731:
[----:B------:R-:W-:-:S04]  /*27d10*/  IMAD R3, R3, 0x8, R0 ;  /* 0x0000000803037824 */ /* 0x000fc800078e0200 */
[----:B------:R-:W3:Y:S02]  /*27d20*/  SYNCS.PHASECHK.TRANS64.TRYWAIT P1, [R3+URZ+0x29860], R2 ;  /* 0x02986002030075a7 */ /* 0x000ee4000802017f */
[----:B---3--:R-:W-:Y:S05]  /*27d30*/  @!P1 BRA `(.L_x_732) ;  /* 0x0000002c00249947 */ /* 0x008fea0003800000 */
.L_x_861:
[----:B------:R-:W-:Y:S05]  /*27d40*/  @!P0 BRA `(.L_x_733) ;  /* 0x0000000000048947 */ /* 0x000fea0003800000 */
[----:B------:R-:W-:Y:S01]  /*27d50*/  BPT.TRAP 0x1 ;  /* 0x000000040000795c */ /* 0x000fe20000300000 */
.L_x_733:
[----:B------:R-:W4:Y:S02]  /*27d60*/  SYNCS.PHASECHK.TRANS64.TRYWAIT P0, [R4+URZ+0x29880], R5 ;  /* 0x02988005040075a7 */ /* 0x000f24000800017f */
[----:B----4-:R-:W-:Y:S05]  /*27d70*/  @!P0 BRA `(.L_x_734) ;  /* 0x0000002c00288947 */ /* 0x010fea0003800000 */
.L_x_735:
[----:B------:R0:W0:Y:S02]  /*27d80*/  SYNCS.PHASECHK.TRANS64.TRYWAIT P0, [R3+URZ+0x29880], R2 ;  /* 0x02988002030075a7 */ /* 0x000024000800017f */
[----:B0-----:R-:W-:Y:S05]  /*27d90*/  @!P0 NANOSLEEP.SYNCS 0x989680 ;  /* 0x009896800000895d */ /* 0x001fea0003900000 */
[----:B------:R-:W0:Y:S02]  /*27da0*/  @!P0 SYNCS.PHASECHK.TRANS64 P0, [R3+URZ+0x29880], R2 ;  /* 0x02988002030085a7 */ /* 0x000e24000800007f */
[----:B0-----:R-:W-:Y:S05]  /*27db0*/  @!P0 BRA `(.L_x_735) ;  /* 0xfffffffc00f08947 */ /* 0x001fea000383ffff */
.L_x_414:
[----:B------:R-:W-:Y:S05]  /*27dc0*/  BSYNC B8 ;  /* 0x0000000000087941 */ /* 0x000fea0003800000 */
.L_x_411:
[----:B------:R-:W-:Y:S05]  /*27dd0*/  EXIT ;  /* 0x000000000000794d */ /* 0x000fea0003800000 */
.L_x_432:
[----:B---3--:R3:W4:Y:S02]  /*27de0*/  SYNCS.PHASECHK.TRANS64.TRYWAIT P5, [R39+URZ+0x29890], R96 ;  /* 0x02989060270075a7 */ /* 0x00872400080a017f */
[----:B----4-:R-:W-:Y:S05]  /*27df0*/  @!P5 NANOSLEEP.SYNCS 0x989680 ;  /* 0x009896800000d95d */ /* 0x010fea0003900000 */
[----:B------:R-:W4:Y:S02]  /*27e00*/  @!P5 SYNCS.PHASECHK.TRANS64 P5, [R39+URZ+0x29890], R96 ;  /* 0x029890602700d5a7 */ /* 0x000f2400080a007f */
[----:B----4-:R-:W-:Y:S05]  /*27e10*/  @!P5 BRA `(.L_x_432) ;  /* 0xfffffffc00f0d947 */ /* 0x010fea000383ffff */
[----:B------:R-:W-:Y:S05]  /*27e20*/  BRA `(.L_x_736) ;  /* 0xfffffdb400a07947 */ /* 0x000fea000383ffff */
.L_x_486:
[----:B--2---:R2:W4:Y:S02]  /*27e30*/  SYNCS.PHASECHK.TRANS64.TRYWAIT P5, [R39+URZ+0x29890], R96 ;  /* 0x02989060270075a7 */ /* 0x00452400080a017f */
[----:B----4-:R-:W-:Y:S05]  /*27e40*/  @!P5 NANOSLEEP.SYNCS 0x989680 ;  /* 0x009896800000d95d */ /* 0x010fea0003900000 */
[----:B------:R-:W4:Y:S02]  /*27e50*/  @!P5 SYNCS.PHASECHK.TRANS64 P5, [R39+URZ+0x29890], R96 ;  /* 0x029890602700d5a7 */ /* 0x000f2400080a007f */
[----:B----4-:R-:W-:Y:S05]  /*27e60*/  @!P5 BRA `(.L_x_486) ;  /* 0xfffffffc00f0d947 */ /* 0x010fea000383ffff */
[----:B------:R-:W-:Y:S05]  /*27e70*/  BRA `(.L_x_737) ;  /* 0xfffffe1400007947 */ /* 0x000fea000383ffff */
.L_x_511:
[----:B-1----:R1:W2:Y:S02]  /*27e80*/  SYNCS.PHASECHK.TRANS64.TRYWAIT P2, [R39+URZ+0x29890], R96 ;  /* 0x02989060270075a7 */ /* 0x0022a4000804017f */
[----:B--2---:R-:W-:Y:S05]  /*27e90*/  @!P2 NANOSLEEP.SYNCS 0x989680 ;  /* 0x009896800000a95d */ /* 0x004fea0003900000 */
[----:B------:R-:W2:Y:S02]  /*27ea0*/  @!P2 SYNCS.PHASECHK.TRANS64 P2, [R39+URZ+0x29890], R96 ;  /* 0x029890602700a5a7 */ /* 0x000ea4000804007f */
[----:B--2---:R-:W-:Y:S05]  /*27eb0*/  @!P2 BRA `(.L_x_511) ;  /* 0xfffffffc00f0a947 */ /* 0x004fea000383ffff */
[----:B------:R-:W-:Y:S05]  /*27ec0*/  BRA `(.L_x_738) ;  /* 0xfffffe7000a47947 */ /* 0x000fea000383ffff */
.L_x_517:
[----:B-1----:R1:W2:Y:S02]  /*27ed0*/  SYNCS.PHASECHK.TRANS64.TRYWAIT P1, [R39+URZ+0x298b0], R96 ;  /* 0x0298b060270075a7 */ /* 0x0022a4000802017f */
[----:B--2---:R-:W-:Y:S05]  /*27ee0*/  @!P1 NANOSLEEP.SYNCS 0x989680 ;  /* 0x009896800000995d */ /* 0x004fea0003900000 */
[----:B------:R-:W2:Y:S02]  /*27ef0*/  @!P1 SYNCS.PHASECHK.TRANS64 P1, [R39+URZ+0x298b0], R96 ;  /* 0x0298b060270095a7 */ /* 0x000ea4000802007f */
[----:B--2---:R-:W-:Y:S05]  /*27f00*/  @!P1 BRA `(.L_x_517) ;  /* 0xfffffffc00f09947 */ /* 0x004fea000383ffff */
[----:B------:R-:W-:Y:S05]  /*27f10*/  BRA `(.L_x_739) ;  /* 0xfffffe7400a47947 */ /* 0x000fea000383ffff */
.L_x_525:
[----:B------:R-:W-:Y:S01]  /*27f20*/  BSSY B0, `(.L_x_740) ;  /* 0x0000008000007945 */ /* 0x000fe20003800000 */
[----:B------:R-:W-:Y:S01]  /*27f30*/  MOV R13, R219 ;  /* 0x000000db000d7202 */ /* 0x000fe20000000f00 */
[----:B------:R-:W-:Y:S01]  /*27f40*/  IMAD.MOV.U32 R12, RZ, RZ, RZ ;  /* 0x000000ffff0c7224 */ /* 0x000fe200078e00ff */
[----:B------:R-:W-:Y:S01]  /*27f50*/  MOV R15, 0xffffffff ;  /* 0xffffffff000f7802 */ /* 0x000fe20000000f00 */
[----:B------:R-:W-:-:S07]  /*27f60*/  IMAD.MOV.U32 R11, RZ, RZ, 0x1f ;  /* 0x0000001fff0b7424 */ /* 0x000fce00078e00ff */
[----:B-----5:R-:W-:Y:S05]  /*27f70*/  WARPSYNC.COLLECTIVE R15, `(.L_x_741) ;  /* 0x000000000f087348 */ /* 0x020fea0003c00000 */
[----:B------:R0:W1:Y:S02]  /*27f80*/  SHFL.IDX P6, R14, R13, R12, R11 ;  /* 0x0000000c0d0e7389 */ /* 0x00006400000c000b */
[----:B01---5:R-:W-:Y:S01]  /*27f90*/  ENDCOLLECTIVE ;  /* 0x000000000000791b */ /* 0x023fe20003800000 */
.L_x_741:
[----:B------:R-:W-:Y:S05]  /*27fa0*/  BSYNC B0 ;  /* 0x0000000000007941 */ /* 0x000fea0003800000 */
.L_x_740:
[----:B------:R-:W-:Y:S01]  /*27fb0*/  IMAD.MOV.U32 R198, RZ, RZ, R14 ;  /* 0x000000ffffc67224 */ /* 0x000fe200078e000e */
[----:B------:R-:W-:Y:S06]  /*27fc0*/  BRA `(.L_x_742) ;  /* 0xfffffe7c00807947 */ /* 0x000fec000383ffff */
.L_x_537:
[----:B------:R-:W-:Y:S01]  /*27fd0*/  BSSY B1, `(.L_x_743) ;  /* 0x0000008000017945 */ /* 0x000fe20003800000 */
[----:B------:R-:W-:Y:S01]  /*27fe0*/  IMAD.MOV.U32 R13, RZ, RZ, R46 ;  /* 0x000000ffff0d7224 */ /* 0x000fe200078e002e */
[----:B------:R-:W-:Y:S01]  /*27ff0*/  MOV R12, RZ ;  /* 0x000000ff000c7202 */ /* 0x000fe20000000f00 */
[----:B------:R-:W-:Y:S02]  /*28000*/  IMAD.MOV.U32 R11, RZ, RZ, 0x1e1f ;  /* 0x00001e1fff0b7424 */ /* 0x000fe400078e00ff */
[----:B------:R-:W-:-:S07]  /*28010*/  IMAD.MOV.U32 R15, RZ, RZ, -0x1 ;  /* 0xffffffffff0f7424 */ /* 0x000fce00078e00ff */
[----:B01---5:R-:W-:Y:S05]  /*28020*/  WARPSYNC.COLLECTIVE R15, `(.L_x_744) ;  /* 0x000000000f087348 */ /* 0x023fea0003c00000 */
[----:B------:R2:W3:Y:S02]  /*28030*/  SHFL.IDX P6, R14, R13, R12, R11 ;  /* 0x0000000c0d0e7389 */ /* 0x0004e400000c000b */
[----:B0123-5:R-:W-:Y:S01]  /*28040*/  ENDCOLLECTIVE ;  /* 0x000000000000791b */ /* 0x02ffe20003800000 */
.L_x_744:
[----:B------:R-:W-:Y:S05]  /*28050*/  BSYNC B1 ;  /* 0x0000000000017941 */ /* 0x000fea0003800000 */
.L_x_743:
[----:B------:R-:W-:Y:S05]  /*28060*/  BRA `(.L_x_745) ;  /* 0xfffffe88005c7947 */ /* 0x000fea000383ffff */
.L_x_538:
[----:B------:R-:W-:Y:S01]  /*28070*/  BSSY B1, `(.L_x_746) ;  /* 0x0000008000017945 */ /* 0x000fe20003800000 */
[----:B------:R-:W-:Y:S01]  /*28080*/  MOV R13, R44 ;  /* 0x0000002c000d7202 */ /* 0x000fe20000000f00 */
[----:B------:R-:W-:Y:S01]  /*28090*/  IMAD.MOV.U32 R12, RZ, RZ, RZ ;  /* 0x000000ffff0c7224 */ /* 0x000fe200078e00ff */
[----:B------:R-:W-:Y:S01]  /*280a0*/  MOV R15, 0xffffffff ;  /* 0xffffffff000f7802 */ /* 0x000fe20000000f00 */
[----:B------:R-:W-:-:S07]  /*280b0*/  IMAD.MOV.U32 R11, RZ, RZ, 0x1e1f ;  /* 0x00001e1fff0b7424 */ /* 0x000fce00078e00ff */
[----:B01---5:R-:W-:Y:S05]  /*280c0*/  WARPSYNC.COLLECTIVE R15, `(.L_x_747) ;  /* 0x000000000f087348 */ /* 0x023fea0003c00000 */
[----:B------:R2:W3:Y:S02]  /*280d0*/  SHFL.IDX P6, R14, R13, R12, R11 ;  /* 0x0000000c0d0e7389 */ /* 0x0004e400000c000b */
[----:B0123-5:R-:W-:Y:S01]  /*280e0*/  ENDCOLLECTIVE ;  /* 0x000000000000791b */ /* 0x02ffe20003800000 */
.L_x_747:
[----:B------:R-:W-:Y:S05]  /*280f0*/  BSYNC B1 ;  /* 0x0000000000017941 */ /* 0x000fea0003800000 */
.L_x_746:
[----:B------:R-:W-:Y:S05]  /*28100*/  BRA `(.L_x_748) ;  /* 0xfffffe88003c7947 */ /* 0x000fea000383ffff */
.L_x_539:
[----:B------:R-:W-:Y:S01]  /*28110*/  BSSY B1, `(.L_x_749) ;  /* 0x0000008000017945 */ /* 0x000fe20003800000 */
[----:B------:R-:W-:Y:S01]  /*28120*/  IMAD.MOV.U32 R13, RZ, RZ, R47 ;  /* 0x000000ffff0d7224 */ /* 0x000fe200078e002f */
[----:B------:R-:W-:Y:S01]  /*28130*/  MOV R11, 0x1e1f ;  /* 0x00001e1f000b7802 */ /* 0x000fe20000000f00 */
[----:B------:R-:W-:Y:S02]  /*28140*/  IMAD.MOV.U32 R12, RZ, RZ, RZ ;  /* 0x000000ffff0c7224 */ /* 0x000fe400078e00ff */
[----:B------:R-:W-:-:S07]  /*28150*/  IMAD.MOV.U32 R15, RZ, RZ, -0x1 ;  /* 0xffffffffff0f7424 */ /* 0x000fce00078e00ff */
[----:B01---5:R-:W-:Y:S05]  /*28160*/  WARPSYNC.COLLECTIVE R15, `(.L_x_750) ;  /* 0x000000000f087348 */ /* 0x023fea0003c00000 */
[----:B------:R2:W3:Y:S02]  /*28170*/  SHFL.IDX P6, R14, R13, R12, R11 ;  /* 0x0000000c0d0e7389 */ /* 0x0004e400000c000b */
[----:B0123-5:R-:W-:Y:S01]  /*28180*/  ENDCOLLECTIVE ;  /* 0x000000000000791b */ /* 0x02ffe20003800000 */
.L_x_750:
[----:B------:R-:W-:Y:S05]  /*28190*/  BSYNC B1 ;  /* 0x0000000000017941 */ /* 0x000fea0003800000 */
.L_x_749:
[----:B------:R-:W-:Y:S05]  /*281a0*/  BRA `(.L_x_751) ;  /* 0xfffffe88001c7947 */ /* 0x000fea000383ffff */
.L_x_540:
        /* <DEDUP_REMOVED lines=8> */
.L_x_753:
[----:B------:R-:W-:Y:S05]  /*28230*/  BSYNC B1 ;  /* 0x0000000000017941 */ /* 0x000fea0003800000 */
.L_x_752:
[----:B------:R-:W-:Y:S05]  /*28240*/  BRA `(.L_x_754) ;  /* 0xfffffe8400fc7947 */ /* 0x000fea000383ffff */
.L_x_542:
[----:B--2---:R2:W3:Y:S02]  /*28250*/  SYNCS.PHASECHK.TRANS64.TRYWAIT P1, [R18+URZ+0x29800], R3 ;  /* 0x02980003120075a7 */ /* 0x0044e4000802017f */
[----:B---3--:R-:W-:Y:S05]  /*28260*/  @!P1 NANOSLEEP.SYNCS 0x989680 ;  /* 0x009896800000995d */ /* 0x008fea0003900000 */
[----:B------:R-:W3:Y:S02]  /*28270*/  @!P1 SYNCS.PHASECHK.TRANS64 P1, [R18+URZ+0x29800], R3 ;  /* 0x02980003120095a7 */ /* 0x000ee4000802007f */
[----:B---3--:R-:W-:Y:S05]  /*28280*/  @!P1 BRA `(.L_x_542) ;  /* 0xfffffffc00f09947 */ /* 0x008fea000383ffff */
[----:B------:R-:W-:Y:S05]  /*28290*/  BRA `(.L_x_755) ;  /* 0xfffffe8800087947 */ /* 0x000fea000383ffff */
.L_x_556:
        /* <DEDUP_REMOVED lines=8> */
.L_x_757:
[----:B------:R-:W-:Y:S05]  /*28320*/  BSYNC B1 ;  /* 0x0000000000017941 */ /* 0x000fea0003800000 */
.L_x_756:
[----:B------:R-:W-:Y:S05]  /*28330*/  BRA `(.L_x_758) ;  /* 0xfffffeb800407947 */ /* 0x000fea000383ffff */
.L_x_557:
        /* <DEDUP_REMOVED lines=8> */
.L_x_760:
[----:B------:R-:W-:Y:S05]  /*283c0*/  BSYNC B1 ;  /* 0x0000000000017941 */ /* 0x000fea0003800000 */
.L_x_759:
[----:B------:R-:W-:Y:S05]  /*283d0*/  BRA `(.L_x_761) ;  /* 0xfffffeb800207947 */ /* 0x000fea000383ffff */
.L_x_558:
        /* <DEDUP_REMOVED lines=8> */
.L_x_763:
[----:B------:R-:W-:Y:S05]  /*28460*/  BSYNC B1 ;  /* 0x0000000000017941 */ /* 0x000fea0003800000 */
.L_x_762:
[----:B------:R-:W-:Y:S05]  /*28470*/  BRA `(.L_x_764) ;  /* 0xfffffeb800007947 */ /* 0x000fea000383ffff */
.L_x_559:
        /* <DEDUP_REMOVED lines=8> */
.L_x_766:
[----:B------:R-:W-:Y:S05]  /*28500*/  BSYNC B1 ;  /* 0x0000000000017941 */ /* 0x000fea0003800000 */
.L_x_765:
[----:B------:R-:W-:Y:S05]  /*28510*/  BRA `(.L_x_767) ;  /* 0xfffffeb400e07947 */ /* 0x000fea000383ffff */
.L_x_561:
[----:B--2---:R2:W3:Y:S02]  /*28520*/  SYNCS.PHASECHK.TRANS64.TRYWAIT P1, [R18+URZ+0x29800], R3 ;  /* 0x02980003120075a7 */ /* 0x0044e4000802017f */
[----:B---3--:R-:W-:Y:S05]  /*28530*/  @!P1 NANOSLEEP.SYNCS 0x989680 ;  /* 0x009896800000995d */ /* 0x008fea0003900000 */
[----:B------:R-:W3:Y:S02]  /*28540*/  @!P1 SYNCS.PHASECHK.TRANS64 P1, [R18+URZ+0x29800], R3 ;  /* 0x02980003120095a7 */ /* 0x000ee4000802007f */
[----:B---3--:R-:W-:Y:S05]  /*28550*/  @!P1 BRA `(.L_x_561) ;  /* 0xfffffffc00f09947 */ /* 0x008fea000383ffff */
[----:B------:R-:W-:Y:S05]  /*28560*/  BRA `(.L_x_768) ;  /* 0xfffffeb400ec7947 */ /* 0x000fea000383ffff */
.L_x_569:
[----:B--2---:R2:W3:Y:S02]  /*28570*/  SYNCS.PHASECHK.TRANS64.TRYWAIT P2, [R3+URZ+0x29830], R0 ;  /* 0x02983000030075a7 */ /* 0x0044e4000804017f */
[----:B---3--:R-:W-:Y:S05]  /*28580*/  @!P2 NANOSLEEP.SYNCS 0x989680 ;  /* 0x009896800000a95d */ /* 0x008fea0003900000 */
[----:B------:R-:W3:Y:S02]  /*28590*/  @!P2 SYNCS.PHASECHK.TRANS64 P2, [R3+URZ+0x29830], R0 ;  /* 0x029830000300a5a7 */ /* 0x000ee4000804007f */
[----:B---3--:R-:W-:Y:S05]  /*285a0*/  @!P2 BRA `(.L_x_569) ;  /* 0xfffffffc00f0a947 */ /* 0x008fea000383ffff */
[----:B------:R-:W-:Y:S05]  /*285b0*/  BRA `(.L_x_568) ;  /* 0xfffffee800187947 */ /* 0x000fea000383ffff */
.L_x_575:
[----:B-1----:R1:W2:Y:S02]  /*285c0*/  SYNCS.PHASECHK.TRANS64.TRYWAIT P2, [R11+URZ+0x29830], R10 ;  /* 0x0298300a0b0075a7 */ /* 0x0022a4000804017f */
[----:B--2---:R-:W-:Y:S05]  /*285d0*/  @!P2 NANOSLEEP.SYNCS 0x989680 ;  /* 0x009896800000a95d */ /* 0x004fea0003900000 */
[----:B------:R-:W2:Y:S02]  /*285e0*/  @!P2 SYNCS.PHASECHK.TRANS64 P2, [R11+URZ+0x29830], R10 ;  /* 0x0298300a0b00a5a7 */ /* 0x000ea4000804007f */
[----:B--2---:R-:W-:Y:S05]  /*285f0*/  @!P2 BRA `(.L_x_575) ;  /* 0xfffffffc00f0a947 */ /* 0x004fea000383ffff */
[----:B------:R-:W-:Y:S05]  /*28600*/  BRA `(.L_x_574) ;  /* 0xffffff2800407947 */ /* 0x000fea000383ffff */
.L_x_580:
[----:B-1----:R1:W2:Y:S02]  /*28610*/  SYNCS.PHASECHK.TRANS64.TRYWAIT P1, [R11+URZ+0x29850], R8 ;  /* 0x029850080b0075a7 */ /* 0x0022a4000802017f */
[----:B--2---:R-:W-:Y:S05]  /*28620*/  @!P1 NANOSLEEP.SYNCS 0x989680 ;  /* 0x009896800000995d */ /* 0x004fea0003900000 */
[----:B------:R-:W2:Y:S02]  /*28630*/  @!P1 SYNCS.PHASECHK.TRANS64 P1, [R11+URZ+0x29850], R8 ;  /* 0x029850080b0095a7 */ /* 0x000ea4000802007f */
[----:B--2---:R-:W-:Y:S05]  /*28640*/  @!P1 BRA `(.L_x_580) ;  /* 0xfffffffc00f09947 */ /* 0x004fea000383ffff */
[----:B------:R-:W-:Y:S05]  /*28650*/  BRA `(.L_x_579) ;  /* 0xffffff3800807947 */ /* 0x000fea000383ffff */
.L_x_586:
[----:B-1----:R1:W2:Y:S02]  /*28660*/  SYNCS.PHASECHK.TRANS64.TRYWAIT P1, [R13+URZ+0x29850], R0 ;  /* 0x029850000d0075a7 */ /* 0x0022a4000802017f */
[----:B--2---:R-:W-:Y:S05]  /*28670*/  @!P1 NANOSLEEP.SYNCS 0x989680 ;  /* 0x009896800000995d */ /* 0x004fea0003900000 */
[----:B------:R-:W2:Y:S02]  /*28680*/  @!P1 SYNCS.PHASECHK.TRANS64 P1, [R13+URZ+0x29850], R0 ;  /* 0x029850000d0095a7 */ /* 0x000ea4000802007f */
[----:B--2---:R-:W-:Y:S05]  /*28690*/  @!P1 BRA `(.L_x_586) ;  /* 0xfffffffc00f09947 */ /* 0x004fea000383ffff */
[----:B------:R-:W-:Y:S05]  /*286a0*/  BRA `(.L_x_585) ;  /* 0xffffff6400287947 */ /* 0x000fea000383ffff */
.L_x_590:
[----:B------:R-:W-:Y:S01]  /*286b0*/  IMAD.MOV.U32 R12, RZ, RZ, R0 ;  /* 0x000000ffff0c7224 */ /* 0x000fe200078e0000 */
[----:B------:R-:W-:Y:S01]  /*286c0*/  MOV R15, 0xffffffff ;  /* 0xffffffff000f7802 */ /* 0x000fe20000000f00 */
[----:B------:R-:W-:Y:S01]  /*286d0*/  IMAD.MOV.U32 R11, RZ, RZ, 0x1c1f ;  /* 0x00001c1fff0b7424 */ /* 0x000fe200078e00ff */
[----:B------:R-:W-:Y:S02]  /*286e0*/  SEL R5, R97, R96, P0 ;  /* 0x0000006061057207 */ /* 0x000fe40000000000 */
[----:B------:R-:W-:-:S07]  /*286f0*/  SEL R7, R96, R97, P0 ;  /* 0x0000006160077207 */ /* 0x000fce0000000000 */
[----:B01---5:R-:W-:Y:S05]  /*28700*/  WARPSYNC.COLLECTIVE R15, `(.L_x_769) ;  /* 0x000000000f087348 */ /* 0x023fea0003c00000 */
[----:B------:R2:W3:Y:S02]  /*28710*/  SHFL.IDX P6, R14, R13, R12, R11 ;  /* 0x0000000c0d0e7389 */ /* 0x0004e400000c000b */
[----:B0123-5:R-:W-:Y:S01]  /*28720*/  ENDCOLLECTIVE ;  /* 0x000000000000791b */ /* 0x02ffe20003800000 */
.L_x_769:
[----:B------:R-:W-:Y:S02]  /*28730*/  SEL R9, R93, R92, P0 ;  /* 0x0000005c5d097207 */ /* 0x000fe40000000000 */
[----:B------:R-:W-:Y:S02]  /*28740*/  SEL R21, R92, R93, P0 ;  /* 0x0000005d5c157207 */ /* 0x000fe40000000000 */
[----:B------:R-:W-:Y:S02]  /*28750*/  SEL R25, R48, R45, P0 ;  /* 0x0000002d30197207 */ /* 0x000fe40000000000 */
[----:B------:R-:W-:Y:S02]  /*28760*/  SEL R27, R45, R48, P0 ;  /* 0x000000302d1b7207 */ /* 0x000fe40000000000 */
[----:B------:R-:W-:Y:S02]  /*28770*/  SEL R45, R65, R68, P0 ;  /* 0x00000044412d7207 */ /* 0x000fe40000000000 */
[----:B------:R-:W-:-:S02]  /*28780*/  SEL R47, R68, R65, P0 ;  /* 0x00000041442f7207 */ /* 0x000fc40000000000 */
[----:B------:R-:W-:Y:S01]  /*28790*/  SEL R63, R38, R67, P0 ;  /* 0x00000043263f7207 */ /* 0x000fe20000000000 */
[----:B------:R-:W-:Y:S01]  /*287a0*/  IMAD.MOV.U32 R13, RZ, RZ, R3 ;  /* 0x000000ffff0d7224 */ /* 0x000fe200078e0003 */
[----:B------:R-:W-:Y:S02]  /*287b0*/  MOV R12, R2 ;  /* 0x00000002000c7202 */ /* 0x000fe40000000f00 */
[----:B------:R-:W-:Y:S02]  /*287c0*/  SEL R65, R67, R38, P0 ;  /* 0x0000002643417207 */ /* 0x000fe40000000000 */
[----:B------:R-:W-:Y:S02]  /*287d0*/  SEL R67, R30, R69, P0 ;  /* 0x000000451e437207 */ /* 0x000fe40000000000 */
[----:B------:R-:W-:Y:S02]  /*287e0*/  SEL R69, R69, R30, P0 ;  /* 0x0000001e45457207 */ /* 0x000fe40000000000 */
[----:B------:R-:W-:Y:S01]  /*287f0*/  SEL R29, R40, R37, P0 ;  /* 0x00000025281d7207 */ /* 0x000fe20000000000 */
[----:B------:R-:W-:Y:S01]  /*28800*/  IMAD.MOV.U32 R6, RZ, RZ, R14 ;  /* 0x000000ffff067224 */ /* 0x000fe200078e000e */
[----:B------:R-:W-:-:S07]  /*28810*/  SEL R31, R37, R40, P0 ;  /* 0x00000028251f7207 */ /* 0x000fce0000000000 */
[----:B------:R-:W-:Y:S05]  /*28820*/  WARPSYNC.COLLECTIVE R15, `(.L_x_770) ;  /* 0x000000000f087348 */ /* 0x000fea0003c00000 */
[----:B------:R0:W1:Y:S02]  /*28830*/  SHFL.IDX P6, R14, R13, R12, R11 ;  /* 0x0000000c0d0e7389 */ /* 0x00006400000c000b */
[----:B01----:R-:W-:Y:S01]  /*28840*/  ENDCOLLECTIVE ;  /* 0x000000000000791b */ /* 0x003fe20003800000 */
.L_x_770:
        /* <DEDUP_REMOVED lines=18> */
.L_x_771:
[----:B------:R-:W-:Y:S02]  /*28970*/  SEL R53, R55, R52, P0 ;  /* 0x0000003437357207 */ /* 0x000fe40000000000 */
[----:B------:R-:W-:Y:S02]  /*28980*/  SEL R55, R52, R55, P0 ;  /* 0x0000003734377207 */ /* 0x000fe40000000000 */
[----:B------:R-:W-:Y:S02]  /*28990*/  SEL R57, R46, R59, P0 ;  /* 0x0000003b2e397207 */ /* 0x000fe40000000000 */
[----:B------:R-:W-:Y:S02]  /*289a0*/  SEL R59, R59, R46, P0 ;  /* 0x0000002e3b3b7207 */ /* 0x000fe40000000000 */
[----:B------:R-:W-:Y:S02]  /*289b0*/  SEL R4, R6, R3, P0 ;  /* 0x0000000306047207 */ /* 0x000fe40000000000 */
[----:B------:R-:W-:Y:S01]  /*289c0*/  SEL R6, R3, R6, P0 ;  /* 0x0000000603067207 */ /* 0x000fe20000000000 */
[----:B------:R-:W-:Y:S01]  /*289d0*/  IMAD.MOV.U32 R13, RZ, RZ, R7 ;  /* 0x000000ffff0d7224 */ /* 0x000fe200078e0007 */
[----:B------:R-:W-:Y:S01]  /*289e0*/  MOV R12, R2 ;  /* 0x00000002000c7202 */ /* 0x000fe20000000f00 */
[----:B------:R-:W-:-:S07]  /*289f0*/  IMAD.MOV.U32 R10, RZ, RZ, R14 ;  /* 0x000000ffff0a7224 */ /* 0x000fce00078e000e */
[----:B------:R-:W-:Y:S05]  /*28a00*/  WARPSYNC.COLLECTIVE R15, `(.L_x_772) ;  /* 0x000000000f087348 */ /* 0x000fea0003c00000 */
[----:B------:R0:W1:Y:S02]  /*28a10*/  SHFL.IDX P6, R14, R13, R12, R11 ;  /* 0x0000000c0d0e7389 */ /* 0x00006400000c000b */
[----:B01----:R-:W-:Y:S01]  /*28a20*/  ENDCOLLECTIVE ;  /* 0x000000000000791b */ /* 0x003fe20003800000 */
.L_x_772:
[----:B------:R-:W-:Y:S01]  /*28a30*/  IMAD.MOV.U32 R13, RZ, RZ, R9 ;  /* 0x000000ffff0d7224 */ /* 0x000fe200078e0009 */
[----:B------:R-:W-:Y:S01]  /*28a40*/  MOV R12, R0 ;  /* 0x00000000000c7202 */ /* 0x000fe20000000f00 */
[----:B------:R-:W-:-:S07]  /*28a50*/  IMAD.MOV.U32 R7, RZ, RZ, R14 ;  /* 0x000000ffff077224 */ /* 0x000fce00078e000e */
[----:B------:R-:W-:Y:S05]  /*28a60*/  WARPSYNC.COLLECTIVE R15, `(.L_x_773) ;  /* 0x000000000f087348 */ /* 0x000fea0003c00000 */
[----:B------:R0:W1:Y:S02]  /*28a70*/  SHFL.IDX P6, R14, R13, R12, R11 ;  /* 0x0000000c0d0e7389 */ /* 0x00006400000c000b */
[----:B01----:R-:W-:Y:S01]  /*28a80*/  ENDCOLLECTIVE ;  /* 0x000000000000791b */ /* 0x003fe20003800000 */
.L_x_773:
        /* <DEDUP_REMOVED lines=8> */
.L_x_774:
[----:B------:R-:W-:Y:S01]  /*28b10*/  IMAD.MOV.U32 R13, RZ, RZ, R25 ;  /* 0x000000ffff0d7224 */ /* 0x000fe200078e0019 */
[----:B------:R-:W-:Y:S01]  /*28b20*/  MOV R12, R0 ;  /* 0x00000000000c7202 */ /* 0x000fe20000000f00 */
[----:B------:R-:W-:-:S07]  /*28b30*/  IMAD.MOV.U32 R21, RZ, RZ, R14 ;  /* 0x000000ffff157224 */ /* 0x000fce00078e000e */
[----:B------:R-:W-:Y:S05]  /*28b40*/  WARPSYNC.COLLECTIVE R15, `(.L_x_775) ;  /* 0x000000000f087348 */ /* 0x000fea0003c00000 */
[----:B------:R0:W1:Y:S02]  /*28b50*/  SHFL.IDX P6, R14, R13, R12, R11 ;  /* 0x0000000c0d0e7389 */ /* 0x00006400000c000b */
[----:B01----:R-:W-:Y:S01]  /*28b60*/  ENDCOLLECTIVE ;  /* 0x000000000000791b */ /* 0x003fe20003800000 */
.L_x_775:
        /* <DEDUP_REMOVED lines=8> */
.L_x_776:
[----:B------:R-:W-:Y:S01]  /*28bf0*/  IMAD.MOV.U32 R13, RZ, RZ, R29 ;  /* 0x000000ffff0d7224 */ /* 0x000fe200078e001d */
[----:B------:R-:W-:Y:S01]  /*28c00*/  MOV R12, R0 ;  /* 0x00000000000c7202 */ /* 0x000fe20000000f00 */
[----:B------:R-:W-:-:S07]  /*28c10*/  IMAD.MOV.U32 R27, RZ, RZ, R14 ;  /* 0x000000ffff1b7224 */ /* 0x000fce00078e000e */
[----:B------:R-:W-:Y:S05]  /*28c20*/  WARPSYNC.COLLECTIVE R15, `(.L_x_777) ;  /* 0x000000000f087348 */ /* 0x000fea0003c00000 */
[----:B------:R0:W1:Y:S02]  /*28c30*/  SHFL.IDX P6, R14, R13, R12, R11 ;  /* 0x0000000c0d0e7389 */ /* 0x00006400000c000b */
[----:B01----:R-:W-:Y:S01]  /*28c40*/  ENDCOLLECTIVE ;  /* 0x000000000000791b */ /* 0x003fe20003800000 */
.L_x_777:
        /* <DEDUP_REMOVED lines=8> */
.L_x_778:
[----:B------:R-:W-:Y:S01]  /*28cd0*/  IMAD.MOV.U32 R13, RZ, RZ, R33 ;  /* 0x000000ffff0d7224 */ /* 0x000fe200078e0021 */
[----:B------:R-:W-:Y:S01]  /*28ce0*/  MOV R12, R0 ;  /* 0x00000000000c7202 */ /* 0x000fe20000000f00 */
[----:B------:R-:W-:-:S07]  /*28cf0*/  IMAD.MOV.U32 R31, RZ, RZ, R14 ;  /* 0x000000ffff1f7224 */ /* 0x000fce00078e000e */
[----:B------:R-:W-:Y:S05]  /*28d00*/  WARPSYNC.COLLECTIVE R15, `(.L_x_779) ;  /* 0x000000000f087348 */ /* 0x000fea0003c00000 */
[----:B------:R0:W1:Y:S02]  /*28d10*/  SHFL.IDX P6, R14, R13, R12, R11 ;  /* 0x0000000c0d0e7389 */ /* 0x00006400000c000b */
[----:B01----:R-:W-:Y:S01]  /*28d20*/  ENDCOLLECTIVE ;  /* 0x000000000000791b */ /* 0x003fe20003800000 */
.L_x_779:
        /* <DEDUP_REMOVED lines=8> */
.L_x_780:
[----:B------:R-:W-:Y:S01]  /*28db0*/  IMAD.MOV.U32 R13, RZ, RZ, R37 ;  /* 0x000000ffff0d7224 */ /* 0x000fe200078e0025 */
[----:B------:R-:W-:Y:S01]  /*28dc0*/  MOV R12, R0 ;  /* 0x00000000000c7202 */ /* 0x000fe20000000f00 */
[----:B------:R-:W-:-:S07]  /*28dd0*/  IMAD.MOV.U32 R35, RZ, RZ, R14 ;  /* 0x000000ffff237224 */ /* 0x000fce00078e000e */
[----:B------:R-:W-:Y:S05]  /*28de0*/  WARPSYNC.COLLECTIVE R15, `(.L_x_781) ;  /* 0x000000000f087348 */ /* 0x000fea0003c00000 */
[----:B------:R0:W1:Y:S02]  /*28df0*/  SHFL.IDX P6, R14, R13, R12, R11 ;  /* 0x0000000c0d0e7389 */ /* 0x00006400000c000b */
[----:B01----:R-:W-:Y:S01]  /*28e00*/  ENDCOLLECTIVE ;  /* 0x000000000000791b */ /* 0x003fe20003800000 */
.L_x_781:
        /* <DEDUP_REMOVED lines=8> */
.L_x_782:
[----:B------:R-:W-:Y:S01]  /*28e90*/  IMAD.MOV.U32 R13, RZ, RZ, R41 ;  /* 0x000000ffff0d7224 */ /* 0x000fe200078e0029 */
[----:B------:R-:W-:Y:S01]  /*28ea0*/  MOV R12, R0 ;  /* 0x00000000000c7202 */ /* 0x000fe20000000f00 */
[----:B------:R-:W-:-:S07]  /*28eb0*/  IMAD.MOV.U32 R20, RZ, RZ, R14 ;  /* 0x000000ffff147224 */ /* 0x000fce00078e000e */
[----:B------:R-:W-:Y:S05]  /*28ec0*/  WARPSYNC.COLLECTIVE R15, `(.L_x_783) ;  /* 0x000000000f087348 */ /* 0x000fea0003c00000 */
[----:B------:R0:W1:Y:S02]  /*28ed0*/  SHFL.IDX P6, R14, R13, R12, R11 ;  /* 0x0000000c0d0e7389 */ /* 0x00006400000c000b */
[----:B01----:R-:W-:Y:S01]  /*28ee0*/  ENDCOLLECTIVE ;  /* 0x000000000000791b */ /* 0x003fe20003800000 */
.L_x_783:
[----:B------:R-:W-:Y:S01]  /*28ef0*/  IMAD.MOV.U32 R13, RZ, RZ, R43 ;  /* 0x000000ffff0d7224 */ /* 0x000fe200078e002b */
[----:B------:R-:W-:Y:S01]  /*28f00*/  MOV R12, R2 ;  /* 0x00000002000c7202 */ /* 0x000fe20000000f00 */
[----:B------:R-:W-:-:S07]  /*28f10*/  IMAD.MOV.U32 R41, RZ, RZ, R14 ;  /* 0x000000ffff297224 */ /* 0x000fce00078e000e */
[----:B------:R-:W-:Y:S05]  /*28f20*/  WARPSYNC.COLLECTIVE R15, `(.L_x_784) ;  /* 0x000000000f087348 */ /* 0x000fea0003c00000 */
[----:B------:R0:W1:Y:S02]  /*28f30*/  SHFL.IDX P6, R14, R13, R12, R11 ;  /* 0x0000000c0d0e7389 */ /* 0x00006400000c000b */
[----:B01----:R-:W-:Y:S01]  /*28f40*/  ENDCOLLECTIVE ;  /* 0x000000000000791b */ /* 0x003fe20003800000 */
.L_x_784:
[----:B------:R-:W-:Y:S01]  /*28f50*/  IMAD.MOV.U32 R13, RZ, RZ, R45 ;  /* 0x000000ffff0d7224 */ /* 0x000fe200078e002d */
[----:B------:R-:W-:Y:S01]  /*28f60*/  MOV R12, R0 ;  /* 0x00000000000c7202 */ /* 0x000fe20000000f00 */
[----:B------:R-:W-:-:S07]  /*28f70*/  IMAD.MOV.U32 R40, RZ, RZ, R14 ;  /* 0x000000ffff287224 */ /* 0x000fce00078e000e */
[----:B------:R-:W-:Y:S05]  /*28f80*/  WARPSYNC.COLLECTIVE R15, `(.L_x_785) ;  /* 0x000000000f087348 */ /* 0x000fea0003c00000 */
[----:B------:R0:W1:Y:S02]  /*28f90*/  SHFL.IDX P6, R14, R13, R12, R11 ;  /* 0x0000000c0d0e7389 */ /* 0x00006400000c000b */
[----:B01----:R-:W-:Y:S01]  /*28fa0*/  ENDCOLLECTIVE ;  /* 0x000000000000791b */ /* 0x003fe20003800000 */
.L_x_785:
        /* <DEDUP_REMOVED lines=8> */
.L_x_786:
[----:B------:R-:W-:Y:S01]  /*29030*/  IMAD.MOV.U32 R13, RZ, RZ, R49 ;  /* 0x000000ffff0d7224 */ /* 0x000fe200078e0031 */
[----:B------:R-:W-:Y:S01]  /*29040*/  MOV R12, R0 ;  /* 0x00000000000c7202 */ /* 0x000fe20000000f00 */
[----:B------:R-:W-:-:S07]  /*29050*/  IMAD.MOV.U32 R42, RZ, RZ, R14 ;  /* 0x000000ffff2a7224 */ /* 0x000fce00078e000e */
[----:B------:R-:W-:Y:S05]  /*29060*/  WARPSYNC.COLLECTIVE R15, `(.L_x_787) ;  /* 0x000000000f087348 */ /* 0x000fea0003c00000 */
[----:B------:R0:W1:Y:S02]  /*29070*/  SHFL.IDX P6, R14, R13, R12, R11 ;  /* 0x0000000c0d0e7389 */ /* 0x00006400000c000b */
[----:B01----:R-:W-:Y:S01]  /*29080*/  ENDCOLLECTIVE ;  /* 0x000000000000791b */ /* 0x003fe20003800000 */
.L_x_787:
        /* <DEDUP_REMOVED lines=8> */
.L_x_788:
[----:B------:R-:W-:Y:S01]  /*29110*/  IMAD.MOV.U32 R13, RZ, RZ, R53 ;  /* 0x000000ffff0d7224 */ /* 0x000fe200078e0035 */
[----:B------:R-:W-:Y:S01]  /*29120*/  MOV R12, R0 ;  /* 0x00000000000c7202 */ /* 0x000fe20000000f00 */
[----:B------:R-:W-:-:S07]  /*29130*/  IMAD.MOV.U32 R48, RZ, RZ, R14 ;  /* 0x000000ffff307224 */ /* 0x000fce00078e000e */
[----:B------:R-:W-:Y:S05]  /*29140*/  WARPSYNC.COLLECTIVE R15, `(.L_x_789) ;  /* 0x000000000f087348 */ /* 0x000fea0003c00000 */
[----:B------:R0:W1:Y:S02]  /*29150*/  SHFL.IDX P6, R14, R13, R12, R11 ;  /* 0x0000000c0d0e7389 */ /* 0x00006400000c000b */
[----:B01----:R-:W-:Y:S01]  /*29160*/  ENDCOLLECTIVE ;  /* 0x000000000000791b */ /* 0x003fe20003800000 */
.L_x_789:
[----:B------:R-:W-:Y:S01]  /*29170*/  SEL R9, R49, R48, P0 ;  /* 0x0000003031097207 */ /* 0x000fe20000000000 */
[----:B------:R-:W-:Y:S01]  /*29180*/  IMAD.MOV.U32 R13, RZ, RZ, R55 ;  /* 0x000000ffff0d7224 */ /* 0x000fe200078e0037 */
[----:B------:R-:W-:Y:S01]  /*29190*/  MOV R12, R2 ;  /* 0x00000002000c7202 */ /* 0x000fe20000000f00 */
[----:B------:R-:W-:-:S07]  /*291a0*/  IMAD.MOV.U32 R53, RZ, RZ, R14 ;  /* 0x000000ffff357224 */ /* 0x000fce00078e000e */
[----:B------:R-:W-:Y:S05]  /*291b0*/  WARPSYNC.COLLECTIVE R15, `(.L_x_790) ;  /* 0x000000000f087348 */ /* 0x000fea0003c00000 */
[----:B------:R0:W1:Y:S02]  /*291c0*/  SHFL.IDX P6, R14, R13, R12, R11 ;  /* 0x0000000c0d0e7389 */ /* 0x00006400000c000b */
[----:B01----:R-:W-:Y:S01]  /*291d0*/  ENDCOLLECTIVE ;  /* 0x000000000000791b */ /* 0x003fe20003800000 */
.L_x_790:
[----:B------:R-:W-:Y:S01]  /*291e0*/  IMAD.MOV.U32 R13, RZ, RZ, R57 ;  /* 0x000000ffff0d7224 */ /* 0x000fe200078e0039 */
[----:B------:R-:W-:Y:S01]  /*291f0*/  MOV R12, R0 ;  /* 0x00000000000c7202 */ /* 0x000fe20000000f00 */
[----:B------:R-:W-:-:S07]  /*29200*/  IMAD.MOV.U32 R50, RZ, RZ, R14 ;  /* 0x000000ffff327224 */ /* 0x000fce00078e000e */
[----:B------:R-:W-:Y:S05]  /*29210*/  WARPSYNC.COLLECTIVE R15, `(.L_x_791) ;  /* 0x000000000f087348 */ /* 0x000fea0003c00000 */
[----:B------:R0:W1:Y:S02]  /*29220*/  SHFL.IDX P6, R14, R13, R12, R11 ;  /* 0x0000000c0d0e7389 */ /* 0x00006400000c000b */
[----:B01----:R-:W-:Y:S01]  /*29230*/  ENDCOLLECTIVE ;  /* 0x000000000000791b */ /* 0x003fe20003800000 */
.L_x_791:
        /* <DEDUP_REMOVED lines=8> */
.L_x_792:
[----:B------:R-:W-:Y:S01]  /*292c0*/  IMAD.MOV.U32 R13, RZ, RZ, R63 ;  /* 0x000000ffff0d7224 */ /* 0x000fe200078e003f */
[----:B------:R-:W-:Y:S01]  /*292d0*/  MOV R12, R0 ;  /* 0x00000000000c7202 */ /* 0x000fe20000000f00 */
[----:B------:R-:W-:-:S07]  /*292e0*/  IMAD.MOV.U32 R52, RZ, RZ, R14 ;  /* 0x000000ffff347224 */ /* 0x000fce00078e000e */
[----:B------:R-:W-:Y:S05]  /*292f0*/  WARPSYNC.COLLECTIVE R15, `(.L_x_793) ;  /* 0x000000000f087348 */ /* 0x000fea0003c00000 */
[----:B------:R0:W1:Y:S02]  /*29300*/  SHFL.IDX P6, R14, R13, R12, R11 ;  /* 0x0000000c0d0e7389 */ /* 0x00006400000c000b */
[----:B01----:R-:W-:Y:S01]  /*29310*/  ENDCOLLECTIVE ;  /* 0x000000000000791b */ /* 0x003fe20003800000 */
.L_x_793:
        /* <DEDUP_REMOVED lines=8> */
.L_x_794:
[----:B------:R-:W-:Y:S01]  /*293a0*/  IMAD.MOV.U32 R13, RZ, RZ, R67 ;  /* 0x000000ffff0d7224 */ /* 0x000fe200078e0043 */
[----:B------:R-:W-:Y:S01]  /*293b0*/  MOV R12, R0 ;  /* 0x00000000000c7202 */ /* 0x000fe20000000f00 */
[----:B------:R-:W-:-:S07]  /*293c0*/  IMAD.MOV.U32 R54, RZ, RZ, R14 ;  /* 0x000000ffff367224 */ /* 0x000fce00078e000e */
[----:B------:R-:W-:Y:S05]  /*293d0*/  WARPSYNC.COLLECTIVE R15, `(.L_x_795) ;  /* 0x000000000f087348 */ /* 0x000fea0003c00000 */
[----:B------:R0:W1:Y:S02]  /*293e0*/  SHFL.IDX P6, R14, R13, R12, R11 ;  /* 0x0000000c0d0e7389 */ /* 0x00006400000c000b */
[----:B01----:R-:W-:Y:S01]  /*293f0*/  ENDCOLLECTIVE ;  /* 0x000000000000791b */ /* 0x003fe20003800000 */
.L_x_795:
        /* <DEDUP_REMOVED lines=8> */
.L_x_796:
[----:B------:R-:W-:Y:S01]  /*29480*/  IMAD.MOV.U32 R13, RZ, RZ, R71 ;  /* 0x000000ffff0d7224 */ /* 0x000fe200078e0047 */
[----:B------:R-:W-:Y:S01]  /*29490*/  MOV R12, R0 ;  /* 0x00000000000c7202 */ /* 0x000fe20000000f00 */
[----:B------:R-:W-:-:S07]  /*294a0*/  IMAD.MOV.U32 R56, RZ, RZ, R14 ;  /* 0x000000ffff387224 */ /* 0x000fce00078e000e */
[----:B------:R-:W-:Y:S05]  /*294b0*/  WARPSYNC.COLLECTIVE R15, `(.L_x_797) ;  /* 0x000000000f087348 */ /* 0x000fea0003c00000 */
[----:B------:R0:W1:Y:S02]  /*294c0*/  SHFL.IDX P6, R14, R13, R12, R11 ;  /* 0x0000000c0d0e7389 */ /* 0x00006400000c000b */
[----:B01----:R-:W-:Y:S01]  /*294d0*/  ENDCOLLECTIVE ;  /* 0x000000000000791b */ /* 0x003fe20003800000 */
.L_x_797:
[----:B------:R-:W-:Y:S01]  /*294e0*/  SEL R39, R56, R67, P0 ;  /* 0x0000004338277207 */ /* 0x000fe20000000000 */
[----:B------:R-:W-:Y:S01]  /*294f0*/  IMAD.MOV.U32 R13, RZ, RZ, R73 ;  /* 0x000000ffff0d7224 */ /* 0x000fe200078e0049 */
[----:B------:R-:W-:Y:S01]  /*29500*/  MOV R12, R2 ;  /* 0x00000002000c7202 */ /* 0x000fe20000000f00 */
[----:B------:R-:W-:-:S07]  /*29510*/  IMAD.MOV.U32 R71, RZ, RZ, R14 ;  /* 0x000000ffff477224 */ /* 0x000fce00078e000e */
[----:B------:R-:W-:Y:S05]  /*29520*/  WARPSYNC.COLLECTIVE R15, `(.L_x_798) ;  /* 0x000000000f087348 */ /* 0x000fea0003c00000 */
[----:B------:R0:W1:Y:S02]  /*29530*/  SHFL.IDX P6, R14, R13, R12, R11 ;  /* 0x0000000c0d0e7389 */ /* 0x00006400000c000b */
[----:B01----:R-:W-:Y:S01]  /*29540*/  ENDCOLLECTIVE ;  /* 0x000000000000791b */ /* 0x003fe20003800000 */
.L_x_798:
[----:B------:R-:W-:Y:S01]  /*29550*/  IMAD.MOV.U32 R13, RZ, RZ, R75 ;  /* 0x000000ffff0d7224 */ /* 0x000fe200078e004b */
[----:B------:R-:W-:Y:S01]  /*29560*/  MOV R12, R0 ;  /* 0x00000000000c7202 */ /* 0x000fe20000000f00 */
[----:B------:R-:W-:-:S07]  /*29570*/  IMAD.MOV.U32 R58, RZ, RZ, R14 ;  /* 0x000000ffff3a7224 */ /* 0x000fce00078e000e */
[----:B------:R-:W-:Y:S05]  /*29580*/  WARPSYNC.COLLECTIVE R15, `(.L_x_799) ;  /* 0x000000000f087348 */ /* 0x000fea0003c00000 */
[----:B------:R0:W1:Y:S02]  /*29590*/  SHFL.IDX P6, R14, R13, R12, R11 ;  /* 0x0000000c0d0e7389 */ /* 0x00006400000c000b */
[----:B01----:R-:W-:Y:S01]  /*295a0*/  ENDCOLLECTIVE ;  /* 0x000000000000791b */ /* 0x003fe20003800000 */
.L_x_799:
[----:B------:R-:W-:Y:S01]  /*295b0*/  IMAD.MOV.U32 R13, RZ, RZ, R77 ;  /* 0x000000ffff0d7224 */ /* 0x000fe200078e004d */
[----:B------:R-:W-:Y:S01]  /*295c0*/  MOV R12, R2 ;  /* 0x00000002000c7202 */ /* 0x000fe20000000f00 */
[----:B------:R-:W-:-:S07]  /*295d0*/  IMAD.MOV.U32 R75, RZ, RZ, R14 ;  /* 0x000000ffff4b7224 */ /* 0x000fce00078e000e */
[----:B------:R-:W-:Y:S05]  /*295e0*/  WARPSYNC.COLLECTIVE R15, `(.L_x_800) ;  /* 0x000000000f087348 */ /* 0x000fea0003c00000 */
[----:B------:R0:W1:Y:S02]  /*295f0*/  SHFL.IDX P6, R14, R13, R12, R11 ;  /* 0x0000000c0d0e7389 */ /* 0x00006400000c000b */
[----:B01----:R-:W-:Y:S01]  /*29600*/  ENDCOLLECTIVE ;  /* 0x000000000000791b */ /* 0x003fe20003800000 */
.L_x_800:
[----:B------:R-:W-:Y:S02]  /*29610*/  SEL R12, R37, R20, P0 ;  /* 0x00000014250c7207 */ /* 0x000fe40000000000 */
[----:B------:R-:W-:Y:S02]  /*29620*/  SEL R11, R48, R49, P0 ;  /* 0x00000031300b7207 */ /* 0x000fe40000000000 */
[----:B------:R-:W-:Y:S02]  /*29630*/  SEL R13, R71, R58, P0 ;  /* 0x0000003a470d7207 */ /* 0x000fe40000000000 */
[----:B------:R-:W-:Y:S01]  /*29640*/  SEL R15, R58, R71, P0 ;  /* 0x000000473a0f7207 */ /* 0x000fe20000000000 */
[----:B------:R-:W-:Y:S01]  /*29650*/  IMAD.MOV.U32 R62, RZ, RZ, R14 ;  /* 0x000000ffff3e7224 */ /* 0x000fe200078e000e */
[----:B------:R-:W-:Y:S01]  /*29660*/  SEL R14, R20, R37, P0 ;  /* 0x00000025140e7207 */ /* 0x000fe20000000000 */
[----:B------:R-:W-:Y:S01]  /*29670*/  IMAD.MOV.U32 R20, RZ, RZ, RZ ;  /* 0x000000ffff147224 */ /* 0x000fe200078e00ff */
[----:B------:R-:W-:Y:S01]  /*29680*/  SEL R37, R67, R56, P0 ;  /* 0x0000003843257207 */ /* 0x000fe20000000000 */
[----:B------:R-:W-:Y:S06]  /*29690*/  BRA `(.L_x_801) ;  /* 0xffffff6800cc7947 */ /* 0x000fec000383ffff */
.L_x_622:
[----:B------:R-:W0:Y:S01]  /*296a0*/  S2R R6, SR_TID.X ;  /* 0x0000000000067919 */ /* 0x000e220000002100 */
[----:B------:R-:W-:Y:S01]  /*296b0*/  BSSY B1, `(.L_x_802) ;  /* 0x000000a000017945 */ /* 0x000fe20003800000 */
[----:B------:R-:W-:Y:S01]  /*296c0*/  IMAD.MOV.U32 R12, RZ, RZ, RZ ;  /* 0x000000ffff0c7224 */ /* 0x000fe200078e00ff */
[----:B------:R-:W-:Y:S01]  /*296d0*/  MOV R15, 0xffffffff ;  /* 0xffffffff000f7802 */ /* 0x000fe20000000f00 */
[----:B------:R-:W-:Y:S01]  /*296e0*/  IMAD.MOV.U32 R11, RZ, RZ, 0x1f ;  /* 0x0000001fff0b7424 */ /* 0x000fe200078e00ff */
[----:B0-----:R-:W-:-:S04]  /*296f0*/  SHF.R.U32.HI R6, RZ, 0x5, R6 ;  /* 0x00000005ff067819 */ /* 0x001fc80000011606 */
[----:B------:R-:W-:-:S04]  /*29700*/  LOP3.LUT R6, R6, 0x3, RZ, 0xc0, !PT ;  /* 0x0000000306067812 */ /* 0x000fc800078ec0ff */
[----:B------:R-:W-:-:S07]  /*29710*/  MOV R13, R6 ;  /* 0x00000006000d7202 */ /* 0x000fce0000000f00 */
[----:B------:R-:W-:Y:S05]  /*29720*/  WARPSYNC.COLLECTIVE R15, `(.L_x_803) ;  /* 0x000000000f087348 */ /* 0x000fea0003c00000 */
[----:B------:R0:W1:Y:S02]  /*29730*/  SHFL.IDX P6, R14, R13, R12, R11 ;  /* 0x0000000c0d0e7389 */ /* 0x00006400000c000b */
[----:B01----:R-:W-:Y:S01]  /*29740*/  ENDCOLLECTIVE ;  /* 0x000000000000791b */ /* 0x003fe20003800000 */
.L_x_803:
[----:B------:R-:W-:Y:S05]  /*29750*/  BSYNC B1 ;  /* 0x0000000000017941 */ /* 0x000fea0003800000 */
.L_x_802:
[----:B------:R-:W-:Y:S05]  /*29760*/  BRA `(.L_x_804) ;  /* 0xffffff94005c7947 */ /* 0x000fea000383ffff */
.L_x_624:
[----:B------:R-:W-:Y:S01]  /*29770*/  BSSY B1, `(.L_x_805) ;  /* 0x0000006000017945 */ /* 0x000fe20003800000 */
[----:B------:R-:W-:-:S07]  /*29780*/  IMAD.MOV.U32 R15, RZ, RZ, -0x1 ;  /* 0xffffffffff0f7424 */ /* 0x000fce00078e00ff */
[----:B0-----:R-:W-:Y:S05]  /*29790*/  WARPSYNC.COLLECTIVE R15, `(.L_x_806) ;  /* 0x000000000f0c7348 */ /* 0x001fea0003c00000 */
[----:B------:R-:W-:Y:S02]  /*297a0*/  ELECT P6, UR62, PT ;  /* 0x00000000003e782f */ /* 0x000fe400038c0000 */
[----:B------:R-:W-:Y:S01]  /*297b0*/  MOV R14, UR62 ;  /* 0x0000003e000e7c02 */ /* 0x000fe20008000f00 */
[----:B0-----:R-:W-:Y:S10]  /*297c0*/  ENDCOLLECTIVE ;  /* 0x000000000000791b */ /* 0x001ff40003800000 */
.L_x_806:
[----:B------:R-:W-:Y:S05]  /*297d0*/  BSYNC B1 ;  /* 0x0000000000017941 */ /* 0x000fea0003800000 */
.L_x_805:
[----:B------:R-:W-:Y:S05]  /*297e0*/  BRA `(.L_x_623) ;  /* 0xffffff9400547947 */ /* 0x000fea000383ffff */
.L_x_626:
[----:B0-----:R0:W1:Y:S02]  /*297f0*/  SYNCS.PHASECHK.TRANS64.TRYWAIT P0, [R11+URZ+0x29820], R5 ;  /* 0x029820050b0075a7 */ /* 0x001064000800017f */
[----:B-1----:R-:W-:Y:S05]  /*29800*/  @!P0 NANOSLEEP.SYNCS 0x989680 ;  /* 0x009896800000895d */ /* 0x002fea0003900000 */
[----:B------:R-:W1:Y:S02]  /*29810*/  @!P0 SYNCS.PHASECHK.TRANS64 P0, [R11+URZ+0x29820], R5 ;  /* 0x029820050b0085a7 */ /* 0x000e64000800007f */
[----:B-1----:R-:W-:Y:S05]  /*29820*/  @!P0 BRA `(.L_x_626) ;  /* 0xfffffffc00f08947 */ /* 0x002fea000383ffff */
[----:B------:R-:W-:Y:S05]  /*29830*/  BRA `(.L_x_807) ;  /* 0xffffff9400707947 */ /* 0x000fea000383ffff */
.L_x_630:
[----:B-1----:R1:W2:Y:S02]  /*29840*/  SYNCS.PHASECHK.TRANS64.TRYWAIT P0, [R8+URZ+0x298a0], R12 ;  /* 0x0298a00c080075a7 */ /* 0x0022a4000800017f */
[----:B--2---:R-:W-:Y:S05]  /*29850*/  @!P0 NANOSLEEP.SYNCS 0x989680 ;  /* 0x009896800000895d */ /* 0x004fea0003900000 */
[----:B------:R-:W2:Y:S02]  /*29860*/  @!P0 SYNCS.PHASECHK.TRANS64 P0, [R8+URZ+0x298a0], R12 ;  /* 0x0298a00c080085a7 */ /* 0x000ea4000800007f */
[----:B--2---:R-:W-:Y:S05]  /*29870*/  @!P0 BRA `(.L_x_630) ;  /* 0xfffffffc00f08947 */ /* 0x004fea000383ffff */
[----:B------:R-:W-:Y:S05]  /*29880*/  BRA `(.L_x_808) ;  /* 0xffffff9400907947 */ /* 0x000fea000383ffff */
.L_x_637:
[----:B0-----:R0:W2:Y:S02]  /*29890*/  SYNCS.PHASECHK.TRANS64.TRYWAIT P0, [R8+URZ+0x298c0], R12 ;  /* 0x0298c00c080075a7 */ /* 0x0010a4000800017f */
[----:B--2---:R-:W-:Y:S05]  /*298a0*/  @!P0 NANOSLEEP.SYNCS 0x989680 ;  /* 0x009896800000895d */ /* 0x004fea0003900000 */
[----:B------:R-:W2:Y:S02]  /*298b0*/  @!P0 SYNCS.PHASECHK.TRANS64 P0, [R8+URZ+0x298c0], R12 ;  /* 0x0298c00c080085a7 */ /* 0x000ea4000800007f */
[----:B--2---:R-:W-:Y:S05]  /*298c0*/  @!P0 BRA `(.L_x_637) ;  /* 0xfffffffc00f08947 */ /* 0x004fea000383ffff */
[----:B------:R-:W-:Y:S05]  /*298d0*/  BRA `(.L_x_809) ;  /* 0xffffff9800887947 */ /* 0x000fea000383ffff */
.L_x_644:
[----:B0-----:R0:W1:Y:S02]  /*298e0*/  SYNCS.PHASECHK.TRANS64.TRYWAIT P1, [R7+URZ+0x298a0], R6 ;  /* 0x0298a006070075a7 */ /* 0x001064000802017f */
[----:B-1----:R-:W-:Y:S05]  /*298f0*/  @!P1 NANOSLEEP.SYNCS 0x989680 ;  /* 0x009896800000995d */ /* 0x002fea0003900000 */
[----:B------:R-:W1:Y:S02]  /*29900*/  @!P1 SYNCS.PHASECHK.TRANS64 P1, [R7+URZ+0x298a0], R6 ;  /* 0x0298a006070095a7 */ /* 0x000e64000802007f */
[----:B-1----:R-:W-:Y:S05]  /*29910*/  @!P1 BRA `(.L_x_644) ;  /* 0xfffffffc00f09947 */ /* 0x002fea000383ffff */
[----:B------:R-:W-:Y:S05]  /*29920*/  BRA `(.L_x_810) ;  /* 0xffffff9c00707947 */ /* 0x000fea000383ffff */
.L_x_651:
[----:B-1----:R1:W2:Y:S02]  /*29930*/  SYNCS.PHASECHK.TRANS64.TRYWAIT P1, [R7+URZ+0x298c0], R6 ;  /* 0x0298c006070075a7 */ /* 0x0022a4000802017f */
[----:B--2---:R-:W-:Y:S05]  /*29940*/  @!P1 NANOSLEEP.SYNCS 0x989680 ;  /* 0x009896800000995d */ /* 0x004fea0003900000 */
[----:B------:R-:W2:Y:S02]  /*29950*/  @!P1 SYNCS.PHASECHK.TRANS64 P1, [R7+URZ+0x298c0], R6 ;  /* 0x0298c006070095a7 */ /* 0x000ea4000802007f */
[----:B--2---:R-:W-:Y:S05]  /*29960*/  @!P1 BRA `(.L_x_651) ;  /* 0xfffffffc00f09947 */ /* 0x004fea000383ffff */
[----:B------:R-:W-:Y:S05]  /*29970*/  BRA `(.L_x_811) ;  /* 0xffffffa000607947 */ /* 0x000fea000383ffff */
.L_x_666:
[----:B------:R-:W1:Y:S01]  /*29980*/  S2R R5, SR_TID.X ;  /* 0x0000000000057919 */ /* 0x000e620000002100 */
[----:B------:R-:W-:Y:S01]  /*29990*/  BSSY B0, `(.L_x_812) ;  /* 0x000000a000007945 */ /* 0x000fe20003800000 */
[----:B------:R-:W-:Y:S01]  /*299a0*/  MOV R12, RZ ;  /* 0x000000ff000c7202 */ /* 0x000fe20000000f00 */
        /* <DEDUP_REMOVED lines=8> */
.L_x_813:
[----:B------:R-:W-:Y:S05]  /*29a30*/  BSYNC B0 ;  /* 0x0000000000007941 */ /* 0x000fea0003800000 */
.L_x_812:
[----:B------:R-:W-:Y:S05]  /*29a40*/  BRA `(.L_x_814) ;  /* 0xffffffac00f47947 */ /* 0x000fea000383ffff */
.L_x_668:
[----:B------:R-:W-:Y:S01]  /*29a50*/  BSSY B0, `(.L_x_815) ;  /* 0x0000006000007945 */ /* 0x000fe20003800000 */
[----:B------:R-:W-:-:S07]  /*29a60*/  MOV R15, 0xffffffff ;  /* 0xffffffff000f7802 */ /* 0x000fce0000000f00 */
[----:B01----:R-:W-:Y:S05]  /*29a70*/  WARPSYNC.COLLECTIVE R15, `(.L_x_816) ;  /* 0x000000000f0c7348 */ /* 0x003fea0003c00000 */
[----:B------:R-:W-:Y:S02]  /*29a80*/  ELECT P6, UR62, PT ;  /* 0x00000000003e782f */ /* 0x000fe400038c0000 */
[----:B------:R-:W-:Y:S01]  /*29a90*/  MOV R14, UR62 ;  /* 0x0000003e000e7c02 */ /* 0x000fe20008000f00 */
[----:B01----:R-:W-:Y:S10]  /*29aa0*/  ENDCOLLECTIVE ;  /* 0x000000000000791b */ /* 0x003ff40003800000 */
.L_x_816:
[----:B------:R-:W-:Y:S05]  /*29ab0*/  BSYNC B0 ;  /* 0x0000000000007941 */ /* 0x000fea0003800000 */
.L_x_815:
[----:B------:R-:W-:Y:S05]  /*29ac0*/  BRA `(.L_x_817) ;  /* 0xffffffac00ec7947 */ /* 0x000fea000383ffff */
.L_x_671:
[----:B-1----:R1:W2:Y:S02]  /*29ad0*/  SYNCS.PHASECHK.TRANS64.TRYWAIT P2, [R6+URZ+0x29880], R7 ;  /* 0x02988007060075a7 */ /* 0x0022a4000804017f */
[----:B--2---:R-:W-:Y:S05]  /*29ae0*/  @!P2 NANOSLEEP.SYNCS 0x989680 ;  /* 0x009896800000a95d */ /* 0x004fea0003900000 */
[----:B------:R-:W2:Y:S02]  /*29af0*/  @!P2 SYNCS.PHASECHK.TRANS64 P2, [R6+URZ+0x29880], R7 ;  /* 0x029880070600a5a7 */ /* 0x000ea4000804007f */
[----:B--2---:R-:W-:Y:S05]  /*29b00*/  @!P2 BRA `(.L_x_671) ;  /* 0xfffffffc00f0a947 */ /* 0x004fea000383ffff */
[----:B------:R-:W-:Y:S05]  /*29b10*/  BRA `(.L_x_818) ;  /* 0xffffffb000687947 */ /* 0x000fea000383ffff */
.L_x_673:
[----:B--2---:R2:W3:Y:S02]  /*29b20*/  SYNCS.PHASECHK.TRANS64.TRYWAIT P2, [R6+URZ+0x29840], R7 ;  /* 0x02984007060075a7 */ /* 0x0044e4000804017f */
[----:B---3--:R-:W-:Y:S05]  /*29b30*/  @!P2 NANOSLEEP.SYNCS 0x989680 ;  /* 0x009896800000a95d */ /* 0x008fea0003900000 */
[----:B------:R-:W3:Y:S02]  /*29b40*/  @!P2 SYNCS.PHASECHK.TRANS64 P2, [R6+URZ+0x29840], R7 ;  /* 0x029840070600a5a7 */ /* 0x000ee4000804007f */
[----:B---3--:R-:W-:Y:S05]  /*29b50*/  @!P2 BRA `(.L_x_673) ;  /* 0xfffffffc00f0a947 */ /* 0x008fea000383ffff */
[----:B------:R-:W-:Y:S05]  /*29b60*/  BRA `(.L_x_819) ;  /* 0xffffffb000cc7947 */ /* 0x000fea000383ffff */
.L_x_676:
[----:B-1----:R-:W1:Y:S01]  /*29b70*/  S2R R5, SR_CgaCtaId ;  /* 0x0000000000057919 */ /* 0x002e620000008800 */
[----:B------:R-:W-:-:S04]  /*29b80*/  MOV R4, 0x400 ;  /* 0x0000040000047802 */ /* 0x000fc80000000f00 */
[----:B-1----:R-:W-:-:S04]  /*29b90*/  LEA R4, R5, R4, 0x18 ;  /* 0x0000000405047211 */ /* 0x002fc800078ec0ff */
[----:B------:R1:W2:Y:S03]  /*29ba0*/  SYNCS.PHASECHK.TRANS64.TRYWAIT P0, [R4+URZ+0x29820], R3 ;  /* 0x02982003040075a7 */ /* 0x0002a6000800017f */
[----:B--2---:R-:W-:Y:S05]  /*29bb0*/  @!P0 NANOSLEEP.SYNCS 0x989680 ;  /* 0x009896800000895d */ /* 0x004fea0003900000 */
[----:B------:R-:W2:Y:S02]  /*29bc0*/  @!P0 SYNCS.PHASECHK.TRANS64 P0, [R4+URZ+0x29820], R3 ;  /* 0x02982003040085a7 */ /* 0x000ea4000800007f */
[----:B--2---:R-:W-:Y:S05]  /*29bd0*/  @!P0 BRA `(.L_x_676) ;  /* 0xfffffffc00e48947 */ /* 0x004fea000383ffff */
[----:B------:R-:W-:Y:S05]  /*29be0*/  BRA `(.L_x_820) ;  /* 0xffffffb800147947 */ /* 0x000fea000383ffff */
.L_x_682:
[----:B--2---:R2:W3:Y:S02]  /*29bf0*/  SYNCS.PHASECHK.TRANS64.TRYWAIT P0, [R4+URZ+0x29880], R3 ;  /* 0x02988003040075a7 */ /* 0x0044e4000800017f */
[----:B---3--:R-:W-:Y:S05]  /*29c00*/  @!P0 NANOSLEEP.SYNCS 0x989680 ;  /* 0x009896800000895d */ /* 0x008fea0003900000 */
[----:B------:R-:W3:Y:S02]  /*29c10*/  @!P0 SYNCS.PHASECHK.TRANS64 P0, [R4+URZ+0x29880], R3 ;  /* 0x02988003040085a7 */ /* 0x000ee4000800007f */
[----:B---3--:R-:W-:Y:S05]  /*29c20*/  @!P0 BRA `(.L_x_682) ;  /* 0xfffffffc00f08947 */ /* 0x008fea000383ffff */
[----:B------:R-:W-:Y:S05]  /*29c30*/  BRA `(.L_x_821) ;  /* 0xffffffb800d07947 */ /* 0x000fea000383ffff */
.L_x_687:
[----:B-1----:R1:W3:Y:S02]  /*29c40*/  SYNCS.PHASECHK.TRANS64.TRYWAIT P0, [R4+URZ+0x29840], R3 ;  /* 0x02984003040075a7 */ /* 0x0022e4000800017f */
[----:B---3--:R-:W-:Y:S05]  /*29c50*/  @!P0 NANOSLEEP.SYNCS 0x989680 ;  /* 0x009896800000895d */ /* 0x008fea0003900000 */
[----:B------:R-:W3:Y:S02]  /*29c60*/  @!P0 SYNCS.PHASECHK.TRANS64 P0, [R4+URZ+0x29840], R3 ;  /* 0x02984003040085a7 */ /* 0x000ee4000800007f */
[----:B---3--:R-:W-:Y:S05]  /*29c70*/  @!P0 BRA `(.L_x_687) ;  /* 0xfffffffc00f08947 */ /* 0x008fea000383ffff */
[----:B------:R-:W-:Y:S05]  /*29c80*/  BRA `(.L_x_822) ;  /* 0xffffffbc005c7947 */ /* 0x000fea000383ffff */
.L_x_695:
[----:B--2---:R-:W2:Y:S02]  /*29c90*/  LDL R4, [R1+0x4] ;  /* 0x0000040001047983 */ /* 0x004ea40000100800 */
[----:B--2---:R2:W3:Y:S02]  /*29ca0*/  SYNCS.PHASECHK.TRANS64.TRYWAIT P2, [R4+URZ+0x29870], R3 ;  /* 0x02987003040075a7 */ /* 0x0044e4000804017f */
[----:B---3--:R-:W-:Y:S05]  /*29cb0*/  @!P2 NANOSLEEP.SYNCS 0x989680 ;  /* 0x009896800000a95d */ /* 0x008fea0003900000 */
[----:B------:R-:W3:Y:S02]  /*29cc0*/  @!P2 SYNCS.PHASECHK.TRANS64 P2, [R4+URZ+0x29870], R3 ;  /* 0x029870030400a5a7 */ /* 0x000ee4000804007f */
[----:B---3--:R-:W-:Y:S05]  /*29cd0*/  @!P2 BRA `(.L_x_695) ;  /* 0xfffffffc00eca947 */ /* 0x008fea000383ffff */
[----:B------:R-:W-:Y:S05]  /*29ce0*/  BRA `(.L_x_823) ;  /* 0xffffffc000907947 */ /* 0x000fea000383ffff */
.L_x_697:
[----:B--2---:R-:W2:Y:S02]  /*29cf0*/  LDL R4, [R1+0x4] ;  /* 0x0000040001047983 */ /* 0x004ea40000100800 */
[----:B--2---:R2:W3:Y:S02]  /*29d00*/  SYNCS.PHASECHK.TRANS64.TRYWAIT P2, [R4+URZ+0x29860], R3 ;  /* 0x02986003040075a7 */ /* 0x0044e4000804017f */
[----:B---3--:R-:W-:Y:S05]  /*29d10*/  @!P2 NANOSLEEP.SYNCS 0x989680 ;  /* 0x009896800000a95d */ /* 0x008fea0003900000 */
[----:B------:R-:W3:Y:S02]  /*29d20*/  @!P2 SYNCS.PHASECHK.TRANS64 P2, [R4+URZ+0x29860], R3 ;  /* 0x029860030400a5a7 */ /* 0x000ee4000804007f */
[----:B---3--:R-:W-:Y:S05]  /*29d30*/  @!P2 BRA `(.L_x_697) ;  /* 0xfffffffc00eca947 */ /* 0x008fea000383ffff */
[----:B------:R-:W-:Y:S05]  /*29d40*/  BRA `(.L_x_824) ;  /* 0xffffffc000987947 */ /* 0x000fea000383ffff */
.L_x_704:
[----:B-1----:R1:W2:Y:S02]  /*29d50*/  SYNCS.PHASECHK.TRANS64.TRYWAIT P0, [R20+URZ+0x29870], R3 ;  /* 0x02987003140075a7 */ /* 0x0022a4000800017f */
[----:B--2---:R-:W-:Y:S05]  /*29d60*/  @!P0 NANOSLEEP.SYNCS 0x989680 ;  /* 0x009896800000895d */ /* 0x004fea0003900000 */
[----:B------:R-:W2:Y:S02]  /*29d70*/  @!P0 SYNCS.PHASECHK.TRANS64 P0, [R20+URZ+0x29870], R3 ;  /* 0x02987003140085a7 */ /* 0x000ea4000800007f */
[----:B--2---:R-:W-:Y:S05]  /*29d80*/  @!P0 BRA `(.L_x_704) ;  /* 0xfffffffc00f08947 */ /* 0x004fea000383ffff */
[----:B------:R-:W-:Y:S05]  /*29d90*/  BRA `(.L_x_825) ;  /* 0xffffffc8008c7947 */ /* 0x000fea000383ffff */
.L_x_706:
[----:B-1----:R1:W2:Y:S02]  /*29da0*/  SYNCS.PHASECHK.TRANS64.TRYWAIT P0, [R20+URZ+0x29860], R3 ;  /* 0x02986003140075a7 */ /* 0x0022a4000800017f */
[----:B--2---:R-:W-:Y:S05]  /*29db0*/  @!P0 NANOSLEEP.SYNCS 0x989680 ;  /* 0x009896800000895d */ /* 0x004fea0003900000 */
[----:B------:R-:W2:Y:S02]  /*29dc0*/  @!P0 SYNCS.PHASECHK.TRANS64 P0, [R20+URZ+0x29860], R3 ;  /* 0x02986003140085a7 */ /* 0x000ea4000800007f */
[----:B--2---:R-:W-:Y:S05]  /*29dd0*/  @!P0 BRA `(.L_x_706) ;  /* 0xfffffffc00f08947 */ /* 0x004fea000383ffff */
[----:B------:R-:W-:Y:S05]  /*29de0*/  BRA `(.L_x_826) ;  /* 0xffffffc800947947 */ /* 0x000fea000383ffff */
.L_x_710:
[----:B------:R-:W2:Y:S01]  /*29df0*/  LDL R3, [R1] ;  /* 0x0000000001037983 */ /* 0x000ea20000100800 */
[----:B------:R-:W-:Y:S01]  /*29e00*/  BSSY B0, `(.L_x_827) ;  /* 0x0000008000007945 */ /* 0x000fe20003800000 */
[----:B------:R-:W-:Y:S01]  /*29e10*/  IMAD.MOV.U32 R12, RZ, RZ, RZ ;  /* 0x000000ffff0c7224 */ /* 0x000fe200078e00ff */
[----:B------:R-:W-:Y:S01]  /*29e20*/  MOV R11, 0x1f ;  /* 0x0000001f000b7802 */ /* 0x000fe20000000f00 */
[----:B------:R-:W-:Y:S02]  /*29e30*/  IMAD.MOV.U32 R15, RZ, RZ, -0x1 ;  /* 0xffffffffff0f7424 */ /* 0x000fe400078e00ff */
[----:B--2---:R-:W-:-:S07]  /*29e40*/  IMAD.MOV.U32 R13, RZ, RZ, R3 ;  /* 0x000000ffff0d7224 */ /* 0x004fce00078e0003 */
[----:B------:R-:W-:Y:S05]  /*29e50*/  WARPSYNC.COLLECTIVE R15, `(.L_x_828) ;  /* 0x000000000f087348 */ /* 0x000fea0003c00000 */
[----:B------:R0:W1:Y:S02]  /*29e60*/  SHFL.IDX P6, R14, R13, R12, R11 ;  /* 0x0000000c0d0e7389 */ /* 0x00006400000c000b */
[----:B01----:R-:W-:Y:S01]  /*29e70*/  ENDCOLLECTIVE ;  /* 0x000000000000791b */ /* 0x003fe20003800000 */
.L_x_828:
[----:B------:R-:W-:Y:S05]  /*29e80*/  BSYNC B0 ;  /* 0x0000000000007941 */ /* 0x000fea0003800000 */
.L_x_827:
[----:B------:R0:W5:Y:S01]  /*29e90*/  LDL R2, [R1+0xc] ;  /* 0x00000c0001027983 */ /* 0x0001620000100800 */
[----:B------:R-:W-:Y:S01]  /*29ea0*/  MOV R13, R3 ;  /* 0x00000003000d7202 */ /* 0x000fe20000000f00 */
[----:B------:R-:W-:Y:S01]  /*29eb0*/  IMAD.MOV.U32 R12, RZ, RZ, 0x1 ;  /* 0x00000001ff0c7424 */ /* 0x000fe200078e00ff */
[----:B------:R-:W-:Y:S01]  /*29ec0*/  MOV R15, 0xffffffff ;  /* 0xffffffff000f7802 */ /* 0x000fe20000000f00 */
[----:B------:R-:W-:Y:S02]  /*29ed0*/  IMAD.MOV.U32 R11, RZ, RZ, 0x1f ;  /* 0x0000001fff0b7424 */ /* 0x000fe400078e00ff */
[----:B------:R-:W-:-:S07]  /*29ee0*/  IMAD.MOV.U32 R0, RZ, RZ, R14 ;  /* 0x000000ffff007224 */ /* 0x000fce00078e000e */
[----:B0----5:R-:W-:Y:S05]  /*29ef0*/  WARPSYNC.COLLECTIVE R15, `(.L_x_829) ;  /* 0x000000000f087348 */ /* 0x021fea0003c00000 */
[----:B------:R1:W2:Y:S02]  /*29f00*/  SHFL.IDX P6, R14, R13, R12, R11 ;  /* 0x0000000c0d0e7389 */ /* 0x0002a400000c000b */
[----:B012--5:R-:W-:Y:S01]  /*29f10*/  ENDCOLLECTIVE ;  /* 0x000000000000791b */ /* 0x027fe20003800000 */
.L_x_829:
[----:B------:R-:W-:Y:S01]  /*29f20*/  ULDC UR4, c[0x0][0xc14] ;  /* 0x0003050000047ab9 */ /* 0x000fe20000000800 */
[----:B------:R-:W-:Y:S01]  /*29f30*/  IMAD.IADD R5, R2, 0x1, R7 ;  /* 0x0000000102057824 */ /* 0x000fe200078e0207 */
[----:B------:R-:W-:Y:S01]  /*29f40*/  MOV R11, RZ ;  /* 0x000000ff000b7202 */ /* 0x000fe20000000f00 */
[----:B------:R-:W-:-:S03]  /*29f50*/  IMAD.MOV.U32 R4, RZ, RZ, R14 ;  /* 0x000000ffff047224 */ /* 0x000fc600078e000e */
[----:B------:R-:W-:-:S13]  /*29f60*/  ISETP.GE.OR P1, PT, R5, UR4, !P0 ;  /* 0x0000000405007c0c */ /* 0x000fda000c726670 */
[----:B------:R-:W0:Y:S02]  /*29f70*/  @!P1 LDC.64 R2, c[0x0][0xc58] ;  /* 0x00031600ff029b82 */ /* 0x000e240000000a00 */
[----:B0-----:R-:W-:-:S06]  /*29f80*/  @!P1 IMAD.WIDE R2, R5, 0x4, R2 ;  /* 0x0000000405029825 */ /* 0x001fcc00078e0202 */
[----:B------:R0:W2:Y:S01]  /*29f90*/  @!P1 LDG.E R2, desc[UR54][R2.64] ;  /* 0x0000003602029981 */ /* 0x0000a2000c1e1900 */
[C---:B------:R-:W-:Y:S02]  /*29fa0*/  ISETP.GE.U32.AND P2, PT, R7.reuse, 0x2, PT ;  /* 0x000000020700780c */ /* 0x040fe40003f46070 */
[C---:B------:R-:W-:Y:S02]  /*29fb0*/  ISETP.GE.U32.AND P3, PT, R7.reuse, 0x4, PT ;  /* 0x000000040700780c */ /* 0x040fe40003f66070 */
[C---:B------:R-:W-:Y:S02]  /*29fc0*/  ISETP.GE.U32.AND P4, PT, R7.reuse, 0x8, PT ;  /* 0x000000080700780c */ /* 0x040fe40003f86070 */
[C---:B------:R-:W-:Y:S02]  /*29fd0*/  ISETP.GE.U32.AND P5, PT, R7.reuse, 0x10, PT ;  /* 0x000000100700780c */ /* 0x040fe40003fa6070 */
[----:B0-----:R-:W-:Y:S01]  /*29fe0*/  MOV R3, RZ ;  /* 0x000000ff00037202 */ /* 0x001fe20000000f00 */
[----:B--2---:R-:W-:Y:S01]  /*29ff0*/  @!P1 IMAD.MOV.U32 R3, RZ, RZ, R2 ;  /* 0x000000ffff039224 */ /* 0x004fe200078e0002 */
[----:B------:R-:W-:-:S03]  /*2a000*/  ISETP.NE.AND P1, PT, R7, RZ, PT ;  /* 0x000000ff0700720c */ /* 0x000fc60003f25270 */
[----:B------:R-:W-:-:S10]  /*2a010*/  IMAD.MOV.U32 R13, RZ, RZ, R3 ;  /* 0x000000ffff0d7224 */ /* 0x000fd400078e0003 */
[----:B------:R-:W-:Y:S05]  /*2a020*/  WARPSYNC.COLLECTIVE R15, `(.L_x_830) ;  /* 0x000000000f087348 */ /* 0x000fea0003c00000 */
[----:B------:R0:W1:Y:S02]  /*2a030*/  SHFL.UP P6, R14, R13, R12, R11 ;  /* 0x0400000c0d0e7389 */ /* 0x00006400000c000b */
[----:B01----:R-:W-:Y:S01]  /*2a040*/  ENDCOLLECTIVE ;  /* 0x000000000000791b */ /* 0x003fe20003800000 */
.L_x_830:
[----:B------:R-:W-:Y:S02]  /*2a050*/  MOV R12, 0x2 ;  /* 0x00000002000c7802 */ /* 0x000fe40000000f00 */
[----:B------:R-:W-:-:S05]  /*2a060*/  SEL R14, R14, RZ, P1 ;  /* 0x000000ff0e0e7207 */ /* 0x000fca0000800000 */
[----:B------:R-:W-:-:S04]  /*2a070*/  IMAD.IADD R2, R3, 0x1, R14 ;  /* 0x0000000103027824 */ /* 0x000fc800078e020e */
[----:B------:R-:W-:-:S07]  /*2a080*/  IMAD.MOV.U32 R13, RZ, RZ, R2 ;  /* 0x000000ffff0d7224 */ /* 0x000fce00078e0002 */
[----:B------:R-:W-:Y:S05]  /*2a090*/  WARPSYNC.COLLECTIVE R15, `(.L_x_831) ;  /* 0x000000000f087348 */ /* 0x000fea0003c00000 */
[----:B------:R0:W1:Y:S02]  /*2a0a0*/  SHFL.UP P6, R14, R13, R12, R11 ;  /* 0x0400000c0d0e7389 */ /* 0x00006400000c000b */
[----:B01----:R-:W-:Y:S01]  /*2a0b0*/  ENDCOLLECTIVE ;  /* 0x000000000000791b */ /* 0x003fe20003800000 */
.L_x_831:
[----:B------:R-:W-:Y:S02]  /*2a0c0*/  MOV R12, 0x4 ;  /* 0x00000004000c7802 */ /* 0x000fe40000000f00 */
[----:B------:R-:W-:-:S05]  /*2a0d0*/  SEL R5, R14, RZ, P2 ;  /* 0x000000ff0e057207 */ /* 0x000fca0001000000 */
[----:B------:R-:W-:-:S04]  /*2a0e0*/  IMAD.IADD R2, R2, 0x1, R5 ;  /* 0x0000000102027824 */ /* 0x000fc800078e0205 */
[----:B------:R-:W-:-:S07]  /*2a0f0*/  IMAD.MOV.U32 R13, RZ, RZ, R2 ;  /* 0x000000ffff0d7224 */ /* 0x000fce00078e0002 */
[----:B------:R-:W-:Y:S05]  /*2a100*/  WARPSYNC.COLLECTIVE R15, `(.L_x_832) ;  /* 0x000000000f087348 */ /* 0x000fea0003c00000 */
[----:B------:R0:W1:Y:S02]  /*2a110*/  SHFL.UP P6, R14, R13, R12, R11 ;  /* 0x0400000c0d0e7389 */ /* 0x00006400000c000b */
[----:B01----:R-:W-:Y:S01]  /*2a120*/  ENDCOLLECTIVE ;  /* 0x000000000000791b */ /* 0x003fe20003800000 */
.L_x_832:
[----:B------:R-:W-:Y:S02]  /*2a130*/  MOV R12, 0x8 ;  /* 0x00000008000c7802 */ /* 0x000fe40000000f00 */
[----:B------:R-:W-:-:S05]  /*2a140*/  SEL R5, R14, RZ, P3 ;  /* 0x000000ff0e057207 */ /* 0x000fca0001800000 */
[----:B------:R-:W-:-:S04]  /*2a150*/  IMAD.IADD R2, R2, 0x1, R5 ;  /* 0x0000000102027824 */ /* 0x000fc800078e0205 */
[----:B------:R-:W-:-:S07]  /*2a160*/  IMAD.MOV.U32 R13, RZ, RZ, R2 ;  /* 0x000000ffff0d7224 */ /* 0x000fce00078e0002 */
[----:B------:R-:W-:Y:S05]  /*2a170*/  WARPSYNC.COLLECTIVE R15, `(.L_x_833) ;  /* 0x000000000f087348 */ /* 0x000fea0003c00000 */
[----:B------:R0:W1:Y:S02]  /*2a180*/  SHFL.UP P6, R14, R13, R12, R11 ;  /* 0x0400000c0d0e7389 */ /* 0x00006400000c000b */
[----:B01----:R-:W-:Y:S01]  /*2a190*/  ENDCOLLECTIVE ;  /* 0x000000000000791b */ /* 0x003fe20003800000 */
.L_x_833:
[----:B------:R-:W-:Y:S02]  /*2a1a0*/  MOV R12, 0x10 ;  /* 0x00000010000c7802 */ /* 0x000fe40000000f00 */
[----:B------:R-:W-:-:S05]  /*2a1b0*/  SEL R5, R14, RZ, P4 ;  /* 0x000000ff0e057207 */ /* 0x000fca0002000000 */
[----:B------:R-:W-:-:S04]  /*2a1c0*/  IMAD.IADD R2, R2, 0x1, R5 ;  /* 0x0000000102027824 */ /* 0x000fc800078e0205 */
[----:B------:R-:W-:-:S07]  /*2a1d0*/  IMAD.MOV.U32 R13, RZ, RZ, R2 ;  /* 0x000000ffff0d7224 */ /* 0x000fce00078e0002 */
[----:B------:R-:W-:Y:S05]  /*2a1e0*/  WARPSYNC.COLLECTIVE R15, `(.L_x_834) ;  /* 0x000000000f087348 */ /* 0x000fea0003c00000 */
[----:B------:R0:W1:Y:S02]  /*2a1f0*/  SHFL.UP P6, R14, R13, R12, R11 ;  /* 0x0400000c0d0e7389 */ /* 0x00006400000c000b */
[----:B01----:R-:W-:Y:S01]  /*2a200*/  ENDCOLLECTIVE ;  /* 0x000000000000791b */ /* 0x003fe20003800000 */
.L_x_834:
[----:B------:R-:W-:Y:S01]  /*2a210*/  MOV R12, 0x1f ;  /* 0x0000001f000c7802 */ /* 0x000fe20000000f00 */
[----:B------:R-:W-:Y:S01]  /*2a220*/  IMAD.MOV.U32 R11, RZ, RZ, 0x1f ;  /* 0x0000001fff0b7424 */ /* 0x000fe200078e00ff */
[----:B------:R-:W-:-:S05]  /*2a230*/  SEL R5, R14, RZ, P5 ;  /* 0x000000ff0e057207 */ /* 0x000fca0002800000 */
[----:B------:R-:W-:-:S04]  /*2a240*/  IMAD.IADD R2, R2, 0x1, R5 ;  /* 0x0000000102027824 */ /* 0x000fc800078e0205 */
[----:B------:R-:W-:-:S07]  /*2a250*/  IMAD.MOV.U32 R13, RZ, RZ, R2 ;  /* 0x000000ffff0d7224 */ /* 0x000fce00078e0002 */
[----:B------:R-:W-:Y:S05]  /*2a260*/  WARPSYNC.COLLECTIVE R15, `(.L_x_835) ;  /* 0x000000000f087348 */ /* 0x000fea0003c00000 */
[----:B------:R0:W1:Y:S02]  /*2a270*/  SHFL.IDX P6, R14, R13, R12, R11 ;  /* 0x0000000c0d0e7389 */ /* 0x00006400000c000b */
[----:B01----:R-:W-:Y:S01]  /*2a280*/  ENDCOLLECTIVE ;  /* 0x000000000000791b */ /* 0x003fe20003800000 */
.L_x_835:
[----:B------:R-:W-:Y:S05]  /*2a290*/  BRA `(.L_x_836) ;  /* 0xffffffcc00c47947 */ /* 0x000fea000383ffff */
.L_x_715:
[----:B------:R-:W-:Y:S01]  /*2a2a0*/  BSSY B0, `(.L_x_837) ;  /* 0x0000008000007945 */ /* 0x000fe20003800000 */
[----:B-----5:R-:W-:Y:S01]  /*2a2b0*/  IMAD.MOV.U32 R13, RZ, RZ, R3 ;  /* 0x000000ffff0d7224 */ /* 0x020fe200078e0003 */
[----:B------:R-:W-:Y:S01]  /*2a2c0*/  MOV R12, 0x1 ;  /* 0x00000001000c7802 */ /* 0x000fe20000000f00 */
[----:B------:R-:W-:Y:S02]  /*2a2d0*/  IMAD.MOV.U32 R11, RZ, RZ, RZ ;  /* 0x000000ffff0b7224 */ /* 0x000fe400078e00ff */
[----:B------:R-:W-:-:S07]  /*2a2e0*/  IMAD.MOV.U32 R15, RZ, RZ, -0x1 ;  /* 0xffffffffff0f7424 */ /* 0x000fce00078e00ff */
[----:B0-----:R-:W-:Y:S05]  /*2a2f0*/  WARPSYNC.COLLECTIVE R15, `(.L_x_838) ;  /* 0x000000000f087348 */ /* 0x001fea0003c00000 */
[----:B------:R1:W2:Y:S02]  /*2a300*/  SHFL.UP P6, R14, R13, R12, R11 ;  /* 0x0400000c0d0e7389 */ /* 0x0002a400000c000b */
[----:B012---:R-:W-:Y:S01]  /*2a310*/  ENDCOLLECTIVE ;  /* 0x000000000000791b */ /* 0x007fe20003800000 */
.L_x_838:
[----:B------:R-:W-:Y:S05]  /*2a320*/  BSYNC B0 ;  /* 0x0000000000007941 */ /* 0x000fea0003800000 */
.L_x_837:
[----:B------:R-:W-:Y:S01]  /*2a330*/  SEL R14, R14, RZ, P1 ;  /* 0x000000ff0e0e7207 */ /* 0x000fe20000800000 */
[----:B------:R-:W-:Y:S01]  /*2a340*/  IMAD.MOV.U32 R12, RZ, RZ, 0x2 ;  /* 0x00000002ff0c7424 */ /* 0x000fe200078e00ff */
[----:B------:R-:W-:Y:S01]  /*2a350*/  MOV R15, 0xffffffff ;  /* 0xffffffff000f7802 */ /* 0x000fe20000000f00 */
[----:B------:R-:W-:Y:S01]  /*2a360*/  IMAD.MOV.U32 R11, RZ, RZ, RZ ;  /* 0x000000ffff0b7224 */ /* 0x000fe200078e00ff */
[----:B------:R-:W-:-:S07]  /*2a370*/  IADD3 R13, R3, R14, RZ ;  /* 0x0000000e030d7210 */ /* 0x000fce0007ffe0ff */
[----:B------:R-:W-:Y:S05]  /*2a380*/  WARPSYNC.COLLECTIVE R15, `(.L_x_839) ;  /* 0x000000000f087348 */ /* 0x000fea0003c00000 */
[----:B------:R0:W1:Y:S02]  /*2a390*/  SHFL.UP P6, R14, R13, R12, R11 ;  /* 0x0400000c0d0e7389 */ /* 0x00006400000c000b */
[----:B01----:R-:W-:Y:S01]  /*2a3a0*/  ENDCOLLECTIVE ;  /* 0x000000000000791b */ /* 0x003fe20003800000 */
.L_x_839:
[----:B------:R-:W-:Y:S02]  /*2a3b0*/  MOV R12, 0x4 ;  /* 0x00000004000c7802 */ /* 0x000fe40000000f00 */
[----:B------:R-:W-:-:S05]  /*2a3c0*/  SEL R14, R14, RZ, P2 ;  /* 0x000000ff0e0e7207 */ /* 0x000fca0001000000 */
[----:B------:R-:W-:-:S04]  /*2a3d0*/  IMAD.IADD R5, R13, 0x1, R14 ;  /* 0x000000010d057824 */ /* 0x000fc800078e020e */
[----:B------:R-:W-:-:S07]  /*2a3e0*/  IMAD.MOV.U32 R13, RZ, RZ, R5 ;  /* 0x000000ffff0d7224 */ /* 0x000fce00078e0005 */
[----:B------:R-:W-:Y:S05]  /*2a3f0*/  WARPSYNC.COLLECTIVE R15, `(.L_x_840) ;  /* 0x000000000f087348 */ /* 0x000fea0003c00000 */
[----:B------:R0:W1:Y:S02]  /*2a400*/  SHFL.UP P6, R14, R13, R12, R11 ;  /* 0x0400000c0d0e7389 */ /* 0x00006400000c000b */
[----:B01----:R-:W-:Y:S01]  /*2a410*/  ENDCOLLECTIVE ;  /* 0x000000000000791b */ /* 0x003fe20003800000 */
.L_x_840:
[----:B------:R-:W-:Y:S02]  /*2a420*/  MOV R12, 0x8 ;  /* 0x00000008000c7802 */ /* 0x000fe40000000f00 */
[----:B------:R-:W-:-:S05]  /*2a430*/  SEL R6, R14, RZ, P3 ;  /* 0x000000ff0e067207 */ /* 0x000fca0001800000 */
[----:B------:R-:W-:-:S04]  /*2a440*/  IMAD.IADD R6, R5, 0x1, R6 ;  /* 0x0000000105067824 */ /* 0x000fc800078e0206 */
[----:B------:R-:W-:-:S07]  /*2a450*/  IMAD.MOV.U32 R13, RZ, RZ, R6 ;  /* 0x000000ffff0d7224 */ /* 0x000fce00078e0006 */
[----:B------:R-:W-:Y:S05]  /*2a460*/  WARPSYNC.COLLECTIVE R15, `(.L_x_841) ;  /* 0x000000000f087348 */ /* 0x000fea0003c00000 */
[----:B------:R0:W1:Y:S02]  /*2a470*/  SHFL.UP P6, R14, R13, R12, R11 ;  /* 0x0400000c0d0e7389 */ /* 0x00006400000c000b */
[----:B01----:R-:W-:Y:S01]  /*2a480*/  ENDCOLLECTIVE ;  /* 0x000000000000791b */ /* 0x003fe20003800000 */
.L_x_841:
[----:B------:R-:W-:Y:S02]  /*2a490*/  MOV R12, 0x10 ;  /* 0x00000010000c7802 */ /* 0x000fe40000000f00 */
[----:B------:R-:W-:-:S05]  /*2a4a0*/  SEL R7, R14, RZ, P4 ;  /* 0x000000ff0e077207 */ /* 0x000fca0002000000 */
[----:B------:R-:W-:-:S04]  /*2a4b0*/  IMAD.IADD R7, R6, 0x1, R7 ;  /* 0x0000000106077824 */ /* 0x000fc800078e0207 */
[----:B------:R-:W-:-:S07]  /*2a4c0*/  IMAD.MOV.U32 R13, RZ, RZ, R7 ;  /* 0x000000ffff0d7224 */ /* 0x000fce00078e0007 */
[----:B------:R-:W-:Y:S05]  /*2a4d0*/  WARPSYNC.COLLECTIVE R15, `(.L_x_842) ;  /* 0x000000000f087348 */ /* 0x000fea0003c00000 */
[----:B------:R0:W1:Y:S02]  /*2a4e0*/  SHFL.UP P6, R14, R13, R12, R11 ;  /* 0x0400000c0d0e7389 */ /* 0x00006400000c000b */
[----:B01----:R-:W-:Y:S01]  /*2a4f0*/  ENDCOLLECTIVE ;  /* 0x000000000000791b */ /* 0x003fe20003800000 */
.L_x_842:
        /* <DEDUP_REMOVED lines=8> */
.L_x_843:
[----:B------:R-:W-:Y:S05]  /*2a580*/  BRA `(.L_x_844) ;  /* 0xffffffcc00ac7947 */ /* 0x000fea000383ffff */
.L_x_717:
[----:B------:R-:W-:Y:S01]  /*2a590*/  BSSY B0, `(.L_x_845) ;  /* 0x0000006000007945 */ /* 0x000fe20003800000 */
[----:B------:R-:W-:Y:S01]  /*2a5a0*/  PLOP3.LUT P6, PT, P6, PT, PT, 0x8, 0x0 ;  /* 0x000000000000781c */ /* 0x000fe200037ce170 */
[----:B------:R-:W-:-:S12]  /*2a5b0*/  IMAD.MOV.U32 R15, RZ, RZ, -0x1 ;  /* 0xffffffffff0f7424 */ /* 0x000fd800078e00ff */
[----:B0-----:R-:W-:Y:S05]  /*2a5c0*/  WARPSYNC.COLLECTIVE R15, `(.L_x_846) ;  /* 0x000000000f087348 */ /* 0x001fea0003c00000 */
[----:B------:R-:W-:Y:S01]  /*2a5d0*/  VOTE.ANY R14, PT, P6 ;  /* 0x00000000000e7806 */ /* 0x000fe200030e0100 */
[----:B0-----:R-:W-:Y:S06]  /*2a5e0*/  ENDCOLLECTIVE ;  /* 0x000000000000791b */ /* 0x001fec0003800000 */
.L_x_846:
[----:B------:R-:W-:Y:S05]  /*2a5f0*/  BSYNC B0 ;  /* 0x0000000000007941 */ /* 0x000fea0003800000 */
.L_x_845:
[----:B------:R-:W-:Y:S01]  /*2a600*/  MOV R6, R14 ;  /* 0x0000000e00067202 */ /* 0x000fe20000000f00 */
[----:B------:R-:W-:Y:S01]  /*2a610*/  IMAD.MOV.U32 R13, RZ, RZ, R3 ;  /* 0x000000ffff0d7224 */ /* 0x000fe200078e0003 */
[----:B------:R-:W-:Y:S01]  /*2a620*/  MOV R11, 0x1f ;  /* 0x0000001f000b7802 */ /* 0x000fe20000000f00 */
[----:B------:R-:W-:Y:S01]  /*2a630*/  IMAD.MOV.U32 R15, RZ, RZ, -0x1 ;  /* 0xffffffffff0f7424 */ /* 0x000fe200078e00ff */
[----:B------:R-:W0:Y:S02]  /*2a640*/  POPC R4, R6 ;  /* 0x0000000600047309 */ /* 0x000e240000000000 */
[----:B0-----:R-:W-:-:S07]  /*2a650*/  IMAD.MOV.U32 R12, RZ, RZ, R4 ;  /* 0x000000ffff0c7224 */ /* 0x001fce00078e0004 */
[----:B------:R-:W-:Y:S05]  /*2a660*/  WARPSYNC.COLLECTIVE R15, `(.L_x_847) ;  /* 0x000000000f087348 */ /* 0x000fea0003c00000 */
[----:B------:R0:W1:Y:S02]  /*2a670*/  SHFL.IDX P6, R14, R13, R12, R11 ;  /* 0x0000000c0d0e7389 */ /* 0x00006400000c000b */
[----:B01----:R-:W-:Y:S01]  /*2a680*/  ENDCOLLECTIVE ;  /* 0x000000000000791b */ /* 0x003fe20003800000 */
.L_x_847:
[----:B------:R-:W-:Y:S01]  /*2a690*/  IMAD.MOV.U32 R5, RZ, RZ, R14 ;  /* 0x000000ffff057224 */ /* 0x000fe200078e000e */
[----:B------:R-:W-:Y:S06]  /*2a6a0*/  BRA `(.L_x_848) ;  /* 0xffffffcc009c7947 */ /* 0x000fec000383ffff */
.L_x_719:
[----:B------:R-:W-:Y:S01]  /*2a6b0*/  BSSY B0, `(.L_x_849) ;  /* 0x0000007000007945 */ /* 0x000fe20003800000 */
[----:B------:R-:W-:Y:S01]  /*2a6c0*/  MOV R13, R2 ;  /* 0x00000002000d7202 */ /* 0x000fe20000000f00 */
[----:B------:R-:W-:Y:S02]  /*2a6d0*/  IMAD.MOV.U32 R11, RZ, RZ, 0x1f ;  /* 0x0000001fff0b7424 */ /* 0x000fe400078e00ff */
[----:B------:R-:W-:-:S07]  /*2a6e0*/  IMAD.MOV.U32 R15, RZ, RZ, -0x1 ;  /* 0xffffffffff0f7424 */ /* 0x000fce00078e00ff */
[----:B012---:R-:W-:Y:S05]  /*2a6f0*/  WARPSYNC.COLLECTIVE R15, `(.L_x_850) ;  /* 0x000000000f087348 */ /* 0x007fea0003c00000 */
[----:B------:R3:W4:Y:S02]  /*2a700*/  SHFL.IDX P6, R14, R13, R12, R11 ;  /* 0x0000000c0d0e7389 */ /* 0x00072400000c000b */
[----:B01234-:R-:W-:Y:S01]  /*2a710*/  ENDCOLLECTIVE ;  /* 0x000000000000791b */ /* 0x01ffe20003800000 */
.L_x_850:
[----:B------:R-:W-:Y:S05]  /*2a720*/  BSYNC B0 ;  /* 0x0000000000007941 */ /* 0x000fea0003800000 */
.L_x_849:
[----:B------:R-:W-:Y:S05]  /*2a730*/  BRA `(.L_x_718) ;  /* 0xffffffcc00947947 */ /* 0x000fea000383ffff */
.L_x_723:
[----:B0-----:R0:W1:Y:S02]  /*2a740*/  SYNCS.PHASECHK.TRANS64.TRYWAIT P0, [R0+URZ+0x29820], R3 ;  /* 0x02982003000075a7 */ /* 0x001064000800017f */
[----:B-1----:R-:W-:Y:S05]  /*2a750*/  @!P0 NANOSLEEP.SYNCS 0x989680 ;  /* 0x009896800000895d */ /* 0x002fea0003900000 */
[----:B------:R-:W1:Y:S02]  /*2a760*/  @!P0 SYNCS.PHASECHK.TRANS64 P0, [R0+URZ+0x29820], R3 ;  /* 0x02982003000085a7 */ /* 0x000e64000800007f */
[----:B-1----:R-:W-:Y:S05]  /*2a770*/  @!P0 BRA `(.L_x_723) ;  /* 0xfffffffc00f08947 */ /* 0x002fea000383ffff */
[----:B------:R-:W-:Y:S05]  /*2a780*/  BRA `(.L_x_851) ;  /* 0xffffffd000b87947 */ /* 0x000fea000383ffff */
.L_x_724:
[----:B------:R-:W1:Y:S01]  /*2a790*/  S2R R2, SR_TID.X ;  /* 0x0000000000027919 */ /* 0x000e620000002100 */
[----:B------:R-:W-:Y:S01]  /*2a7a0*/  BSSY B0, `(.L_x_852) ;  /* 0x000000a000007945 */ /* 0x000fe20003800000 */
[----:B------:R-:W-:Y:S01]  /*2a7b0*/  IMAD.MOV.U32 R12, RZ, RZ, RZ ;  /* 0x000000ffff0c7224 */ /* 0x000fe200078e00ff */
[----:B------:R-:W-:Y:S01]  /*2a7c0*/  MOV R15, 0xffffffff ;  /* 0xffffffff000f7802 */ /* 0x000fe20000000f00 */
[----:B------:R-:W-:Y:S01]  /*2a7d0*/  IMAD.MOV.U32 R11, RZ, RZ, 0x1f ;  /* 0x0000001fff0b7424 */ /* 0x000fe200078e00ff */
[----:B-1----:R-:W-:-:S04]  /*2a7e0*/  SHF.R.U32.HI R2, RZ, 0x5, R2 ;  /* 0x00000005ff027819 */ /* 0x002fc80000011602 */
[----:B------:R-:W-:-:S04]  /*2a7f0*/  LOP3.LUT R2, R2, 0x3, RZ, 0xc0, !PT ;  /* 0x0000000302027812 */ /* 0x000fc800078ec0ff */
[----:B------:R-:W-:-:S07]  /*2a800*/  MOV R13, R2 ;  /* 0x00000002000d7202 */ /* 0x000fce0000000f00 */
[----:B0-----:R-:W-:Y:S05]  /*2a810*/  WARPSYNC.COLLECTIVE R15, `(.L_x_853) ;  /* 0x000000000f087348 */ /* 0x001fea0003c00000 */
[----:B------:R1:W2:Y:S02]  /*2a820*/  SHFL.IDX P6, R14, R13, R12, R11 ;  /* 0x0000000c0d0e7389 */ /* 0x0002a400000c000b */
[----:B012---:R-:W-:Y:S01]  /*2a830*/  ENDCOLLECTIVE ;  /* 0x000000000000791b */ /* 0x007fe20003800000 */
.L_x_853:
[----:B------:R-:W-:Y:S05]  /*2a840*/  BSYNC B0 ;  /* 0x0000000000007941 */ /* 0x000fea0003800000 */
.L_x_852:
[----:B------:R-:W-:Y:S05]  /*2a850*/  BRA `(.L_x_854) ;  /* 0xffffffd000a07947 */ /* 0x000fea000383ffff */
.L_x_725:
[----:B------:R-:W-:Y:S01]  /*2a860*/  BSSY B0, `(.L_x_855) ;  /* 0x0000006000007945 */ /* 0x000fe20003800000 */
[----:B------:R-:W-:-:S07]  /*2a870*/  IMAD.MOV.U32 R15, RZ, RZ, -0x1 ;  /* 0xffffffffff0f7424 */ /* 0x000fce00078e00ff */
[----:B01----:R-:W-:Y:S05]  /*2a880*/  WARPSYNC.COLLECTIVE R15, `(.L_x_856) ;  /* 0x000000000f0c7348 */ /* 0x003fea0003c00000 */
[----:B------:R-:W-:Y:S02]  /*2a890*/  ELECT P6, UR62, PT ;  /* 0x00000000003e782f */ /* 0x000fe400038c0000 */
[----:B------:R-:W-:Y:S01]  /*2a8a0*/  MOV R14, UR62 ;  /* 0x0000003e000e7c02 */ /* 0x000fe20008000f00 */
[----:B01----:R-:W-:Y:S10]  /*2a8b0*/  ENDCOLLECTIVE ;  /* 0x000000000000791b */ /* 0x003ff40003800000 */
.L_x_856:
[----:B------:R-:W-:Y:S05]  /*2a8c0*/  BSYNC B0 ;  /* 0x0000000000007941 */ /* 0x000fea0003800000 */
.L_x_855:
[----:B------:R-:W-:Y:S05]  /*2a8d0*/  BRA `(.L_x_857) ;  /* 0xffffffd000947947 */ /* 0x000fea000383ffff */
.L_x_727:
[----:B0-----:R0:W1:Y:S02]  /*2a8e0*/  SYNCS.PHASECHK.TRANS64.TRYWAIT P1, [R6+URZ], R5 ;  /* 0x00000005060075a7 */ /* 0x001064000802017f */
[----:B-1----:R-:W-:Y:S05]  /*2a8f0*/  @!P1 NANOSLEEP.SYNCS 0x989680 ;  /* 0x009896800000995d */ /* 0x002fea0003900000 */
[----:B------:R-:W1:Y:S02]  /*2a900*/  @!P1 SYNCS.PHASECHK.TRANS64 P1, [R6+URZ], R5 ;  /* 0x00000005060095a7 */ /* 0x000e64000802007f */
[----:B-1----:R-:W-:Y:S05]  /*2a910*/  @!P1 BRA `(.L_x_727) ;  /* 0xfffffffc00f09947 */ /* 0x002fea000383ffff */
[----:B------:R-:W-:Y:S05]  /*2a920*/  BRA `(.L_x_858) ;  /* 0xffffffd000d07947 */ /* 0x000fea000383ffff */
.L_x_728:
[----:B-1----:R1:W2:Y:S02]  /*2a930*/  SYNCS.PHASECHK.TRANS64.TRYWAIT P1, [R7+URZ], R2 ;  /* 0x00000002070075a7 */ /* 0x0022a4000802017f */
[----:B--2---:R-:W-:Y:S05]  /*2a940*/  @!P1 NANOSLEEP.SYNCS 0x989680 ;  /* 0x009896800000995d */ /* 0x004fea0003900000 */
[----:B------:R-:W2:Y:S02]  /*2a950*/  @!P1 SYNCS.PHASECHK.TRANS64 P1, [R7+URZ], R2 ;  /* 0x00000002070095a7 */ /* 0x000ea4000802007f */
[----:B--2---:R-:W-:Y:S05]  /*2a960*/  @!P1 BRA `(.L_x_728) ;  /* 0xfffffffc00f09947 */ /* 0x004fea000383ffff */
[----:B------:R-:W-:Y:S05]  /*2a970*/  BRA `(.L_x_859) ;  /* 0xffffffd000c47947 */ /* 0x000fea000383ffff */
.L_x_730:
[----:B--2---:R2:W3:Y:S02]  /*2a980*/  SYNCS.PHASECHK.TRANS64.TRYWAIT P1, [R4+URZ+0x29860], R5 ;  /* 0x02986005040075a7 */ /* 0x0044e4000802017f */
[----:B---3--:R-:W-:Y:S05]  /*2a990*/  @!P1 NANOSLEEP.SYNCS 0x989680 ;  /* 0x009896800000995d */ /* 0x008fea0003900000 */
[----:B------:R-:W3:Y:S02]  /*2a9a0*/  @!P1 SYNCS.PHASECHK.TRANS64 P1, [R4+URZ+0x29860], R5 ;  /* 0x02986005040095a7 */ /* 0x000ee4000802007f */
[----:B---3--:R-:W-:Y:S05]  /*2a9b0*/  @!P1 BRA `(.L_x_730) ;  /* 0xfffffffc00f09947 */ /* 0x008fea000383ffff */
[----:B------:R-:W-:Y:S05]  /*2a9c0*/  BRA `(.L_x_860) ;  /* 0xffffffd000c87947 */ /* 0x000fea000383ffff */
.L_x_732:
[----:B---3--:R3:W4:Y:S02]  /*2a9d0*/  SYNCS.PHASECHK.TRANS64.TRYWAIT P1, [R3+URZ+0x29860], R2 ;  /* 0x02986002030075a7 */ /* 0x008724000802017f */
[----:B----4-:R-:W-:Y:S05]  /*2a9e0*/  @!P1 NANOSLEEP.SYNCS 0x989680 ;  /* 0x009896800000995d */ /* 0x010fea0003900000 */
[----:B------:R-:W4:Y:S02]  /*2a9f0*/  @!P1 SYNCS.PHASECHK.TRANS64 P1, [R3+URZ+0x29860], R2 ;  /* 0x02986002030095a7 */ /* 0x000f24000802007f */
[----:B----4-:R-:W-:Y:S05]  /*2aa00*/  @!P1 BRA `(.L_x_732) ;  /* 0xfffffffc00f09947 */ /* 0x010fea000383ffff */
[----:B------:R-:W-:Y:S05]  /*2aa10*/  BRA `(.L_x_861) ;  /* 0xffffffd000c87947 */ /* 0x000fea000383ffff */
.L_x_734:
[----:B----4-:R4:W0:Y:S02]  /*2aa20*/  SYNCS.PHASECHK.TRANS64.TRYWAIT P0, [R4+URZ+0x29880], R5 ;  /* 0x02988005040075a7 */ /* 0x010824000800017f */
[----:B0-----:R-:W-:Y:S05]  /*2aa30*/  @!P0 NANOSLEEP.SYNCS 0x989680 ;  /* 0x009896800000895d */ /* 0x001fea0003900000 */
[----:B------:R-:W0:Y:S02]  /*2aa40*/  @!P0 SYNCS.PHASECHK.TRANS64 P0, [R4+URZ+0x29880], R5 ;  /* 0x02988005040085a7 */ /* 0x000e24000800007f */
[----:B0-----:R-:W-:Y:S05]  /*2aa50*/  @!P0 BRA `(.L_x_734) ;  /* 0xfffffffc00f08947 */ /* 0x001fea000383ffff */
[----:B------:R-:W-:Y:S05]  /*2aa60*/  BRA `(.L_x_735) ;  /* 0xffffffd000c47947 */ /* 0x000fea000383ffff */
.L_x_862:
        /* <DEDUP_REMOVED lines=9> */
.L_x_2625:


//--------------------- .text._ZN7cutlass13device_kernelIN5flash11enable_sm90INS1_16FlashAttnFwdSm90INS1_25CollectiveMainloopFwdSm90ILi2EN4cute5tupleIJNS5_1CILi1EEES8_S8_EEENS6_IJNS7_ILi128EEESA_NS7_ILi192EEEEEELi128ENS_12float_e4m3_tEfNS_4arch4Sm90ELb0ELb1ELb1ELb0ELb0ELb0ELb0ELb1ELb1ELb0ELb0ELb0EEENS1_21CollectiveEpilogueFwdINS6_IJSA_SA_SA_EEES9_NS_10bfloat16_tESF_Li256ELb0ELb0ELb0ELb1EEENS1_30DynamicPersistentTileSchedulerILi256ELi128ELb0ELb0ELb1EEEEEEEEEvNT_6ParamsE --------------------------
	.section	.text._ZN7cutlass13device_kernelIN5flash11enable_sm90INS1_16FlashAttnFwdSm90INS1_25CollectiveMainloopFwdSm90ILi2EN4cute5tupleIJNS5_1CILi1EEES8_S8_EEENS6_IJNS7_ILi128EEESA_NS7_ILi192EEEEEELi128ENS_12float_e4m3_tEfNS_4arch4Sm90ELb0ELb1ELb1ELb0ELb0ELb0ELb0ELb1ELb1ELb0ELb0ELb0EEENS1_21CollectiveEpilogueFwdINS6_IJSA_SA_SA_EEES9_NS_10bfloat16_tESF_Li256ELb0ELb0ELb0ELb1EEENS1_30DynamicPersistentTileSchedulerILi256ELi128ELb0ELb0ELb1EEEEEEEEEvNT_6ParamsE,"ax",@progbits
	.align	128
.text._ZN7cutlass13device_kernelIN5flash11enable_sm90INS1_16FlashAttnFwdSm90INS1_25CollectiveMainloopFwdSm90ILi2EN4cute5tupleIJNS5_1CILi1EEES8_S8_EEENS6_IJNS7_ILi128EEESA_NS7_ILi192EEEEEELi128ENS_12float_e4m3_tEfNS_4arch4Sm90ELb0ELb1ELb1ELb0ELb0ELb0ELb0ELb1ELb1ELb0ELb0ELb0EEENS1_21CollectiveEpilogueFwdINS6_IJSA_SA_SA_EEES9_NS_10bfloat16_tESF_Li256ELb0ELb0ELb0ELb1EEENS1_30DynamicPersistentTileSchedulerILi256ELi128ELb0ELb0ELb1EEEEEEEEEvNT_6ParamsE:
        .type           _ZN7cutlass13device_kernelIN5flash11enable_sm90INS1_16FlashAttnFwdSm90INS1_25CollectiveMainloopFwdSm90ILi2EN4cute5tupleIJNS5_1CILi1EEES8_S8_EEENS6_IJNS7_ILi128EEESA_NS7_ILi192EEEEEELi128ENS_12float_e4m3_tEfNS_4arch4Sm90ELb0ELb1ELb1ELb0ELb0ELb0ELb0ELb1ELb1ELb0ELb0ELb0EEENS1_21CollectiveEpilogueFwdINS6_IJSA_SA_SA_EEES9_NS_10bfloat16_tESF_Li256ELb0ELb0ELb0ELb1EEENS1_30DynamicPersistentTileSchedulerILi256ELi128ELb0ELb0ELb1EEEEEEEEEvNT_6ParamsE,@function
        .size           _ZN7cutlass13device_kernelIN5flash11enable_sm90INS1_16FlashAttnFwdSm90INS1_25CollectiveMainloopFwdSm90ILi2EN4cute5tupleIJNS5_1CILi1EEES8_S8_EEENS6_IJNS7_ILi128EEESA_NS7_ILi192EEEEEELi128ENS_12float_e4m3_tEfNS_4arch4Sm90ELb0ELb1ELb1ELb0ELb0ELb0ELb0ELb1ELb1ELb0ELb0ELb0EEENS1_21CollectiveEpilogueFwdINS6_IJSA_SA_SA_EEES9_NS_10bfloat16_tESF_Li256ELb0ELb0ELb0ELb1EEENS1_30DynamicPersistentTileSchedulerILi256ELi128ELb0ELb0ELb1EEEEEEEEEvNT_6ParamsE,(.L_x_2626 - _ZN7cutlass13device_kernelIN5flash11enable_sm90INS1_16FlashAttnFwdSm90INS1_25CollectiveMainloopFwdSm90ILi2EN4cute5tupleIJNS5_1CILi1EEES8_S8_EEENS6_IJNS7_ILi128EEESA_NS7_ILi192EEEEEELi128ENS_12float_e4m3_tEfNS_4arch4Sm90ELb0ELb1ELb1ELb0ELb0ELb0ELb0ELb1ELb1ELb0ELb0ELb0EEENS1_21CollectiveEpilogueFwdINS6_IJSA_SA_SA_EEES9_NS_10bfloat16_tESF_Li256ELb0ELb0ELb0ELb1EEENS1_30DynamicPersistentTileSchedulerILi256ELi128ELb0ELb0ELb1EEEEEEEEEvNT_6ParamsE)
        .other          _ZN7cutlass13device_kernelIN5flash11enable_sm90INS1_16FlashAttnFwdSm90INS1_25CollectiveMainloopFwdSm90ILi2EN4cute5tupleIJNS5_1CILi1EEES8_S8_EEENS6_IJNS7_ILi128EEESA_NS7_ILi192EEEEEELi128ENS_12float_e4m3_tEfNS_4arch4Sm90ELb0ELb1ELb1ELb0ELb0ELb0ELb0ELb1ELb1ELb0ELb0ELb0EEENS1_21CollectiveEpilogueFwdINS6_IJSA_SA_SA_EEES9_NS_10bfloat16_tESF_Li256ELb0ELb0ELb0ELb1EEENS1_30DynamicPersistentTileSchedulerILi256ELi128ELb0ELb0ELb1EEEEEEEEEvNT_6ParamsE,@"STO_CUDA_ENTRY STV_DEFAULT"
_ZN7cutlass13device_kernelIN5flash11enable_sm90INS1_16FlashAttnFwdSm90INS1_25CollectiveMainloopFwdSm90ILi2EN4cute5tupleIJNS5_1CILi1EEES8_S8_EEENS6_IJNS7_ILi128EEESA_NS7_ILi192EEEEEELi128ENS_12float_e4m3_tEfNS_4arch4Sm90ELb0ELb1ELb1ELb0ELb0ELb0ELb0ELb1ELb1ELb0ELb0ELb0EEENS1_21CollectiveEpilogueFwdINS6_IJSA_SA_SA_EEES9_NS_10bfloat16_tESF_Li256ELb0ELb0ELb0ELb1EEENS1_30DynamicPersistentTileSchedulerILi256ELi128ELb0ELb0ELb1EEEEEEEEEvNT_6ParamsE:
        /* <DEDUP_REMOVED lines=24> */
.L_x_864:
[----:B------:R-:W-:Y:S05]  /*0180*/  BSYNC B0 ;  /* 0x0000000000007941 */ /* 0x000fea0003800000 */
.L_x_863:
        /* <DEDUP_REMOVED lines=37> */
.L_x_865:
        /* <DEDUP_REMOVED lines=22> */
.L_x_866:
        /* <DEDUP_REMOVED lines=18> */
.L_x_867:
        /* <DEDUP_REMOVED lines=22> */
.L_x_868:
        /* <DEDUP_REMOVED lines=22> */
.L_x_869:
[----:B------:R-:W-:Y:S01]  /*0920*/  PLOP3.LUT P0, PT, PT, PT, UP0, 0x80, 0x0 ;  /* 0x000000000000781c */ /* 0x000fe20003f0f008 */
[----:B------:R-:W-:Y:S01]  /*0930*/  UMOV UR46, 0x1 ;  /* 0x00000001002e7882 */ /* 0x000fe20000000000 */
[----:B------:R-:W-:Y:S01]  /*0940*/  NOP ;  /* 0x0000000000007918 */ /* 0x000fe20000000000 */
[----:B------:R-:W-:Y:S01]  /*0950*/  USEL UR46, UR46, 0x2, !UP0 ;  /* 0x000000022e2e7887 */ /* 0x000fe2000c000000 */
[----:B------:R-:W-:Y:S01]  /*0960*/  ULDC.64 UR48, c[0x0][0x208] ;  /* 0x0000820000307ab9 */ /* 0x000fe20000000a00 */
[----:B-123--:R-:W-:Y:S08]  /*0970*/  BAR.SYNC.DEFER_BLOCKING 0x0 ;  /* 0x0000000000007b1d */ /* 0x00eff00000010000 */
[----:B------:R-:W-:Y:S05]  /*0980*/  @!P0 BRA `(.L_x_870) ;  /* 0x0000010000c88947 */ /* 0x000fea0003800000 */
.L_x_871:
[----:B------:R-:W-:-:S08]  /*0990*/  NOP ;  /* 0x0000000000007918 */ /* 0x000fd00000000000 */
[----:B------:R-:W1:Y:S02]  /*09a0*/  USETMAXREG.TRY_ALLOC.CTAPOOL UP0, 0xf0 ;  /* 0x000000f0000079c8 */ /* 0x000e640008000600 */
[----:B-1----:R-:W-:-:S13]  /*09b0*/  PLOP3.LUT P0, PT, PT, PT, UP0, 0x80, 0x0 ;  /* 0x000000000000781c */ /* 0x002fda0003f0f008 */
[----:B------:R-:W-:Y:S05]  /*09c0*/  @!P0 BRA `(.L_x_871) ;  /* 0xfffffffc00f08947 */ /* 0x000fea000383ffff */
[----:B------:R-:W1:Y:S01]  /*09d0*/  S2R R2, SR_TID.X ;  /* 0x0000000000027919 */ /* 0x000e620000002100 */
[----:B------:R-:W2:Y:S08]  /*09e0*/  S2UR UR7, SR_CTAID.X ;  /* 0x00000000000779c3 */ /* 0x000eb00000002500 */
[----:B------:R-:W-:Y:S08]  /*09f0*/  BAR.ARV 0x4, 0x180 ;  /* 0x0106000000007b1d */ /* 0x000ff00000002000 */
        /* <DEDUP_REMOVED lines=10> */
[----:B------:R-:W-:Y:S01]  /*0aa0*/  IMAD.MOV.U32 R174, RZ, RZ, RZ ;  /* 0x000000ffffae7224 */ /* 0x000fe200078e00ff */
[----:B------:R-:W-:Y:S01]  /*0ab0*/  ULOP3.LUT UR36, UR46, 0x1, URZ, 0xfc, !UPT ;  /* 0x000000012e247892 */ /* 0x000fe2000f8efc3f */
[----:B------:R-:W-:Y:S01]  /*0ac0*/  SHF.R.S32.HI R0, RZ, 0x1f, R179 ;  /* 0x0000001fff007819 */ /* 0x000fe200000114b3 */
[----:B------:R-:W-:Y:S01]  /*0ad0*/  ULDC.64 UR50, c[0x0][0x198] ;  /* 0x0000660000327ab9 */ /* 0x000fe20000000a00 */
[----:B------:R-:W-:Y:S02]  /*0ae0*/  UMOV UR47, URZ ;  /* 0x0000003f002f7c82 */ /* 0x000fe40008000000 */
[CC--:B------:R-:W-:Y:S01]  /*0af0*/  LEA.HI R3, R0.reuse, R179.reuse, RZ, 0x4 ;  /* 0x000000b300037211 */ /* 0x0c0fe200078f20ff */
[----:B------:R-:W2:Y:S01]  /*0b00*/  S2UR UR6, SR_SWINHI ;  /* 0x00000000000679c3 */ /* 0x000ea20000002f00 */
[----:B------:R-:W-:-:S02]  /*0b10*/  LEA.HI R2, R0, R179, RZ, 0x7 ;  /* 0x000000b300027211 */ /* 0x000fc400078f38ff */
[----:B------:R-:W-:Y:S02]  /*0b20*/  SHF.R.S32.HI R4, RZ, 0x4, R3 ;  /* 0x00000004ff047819 */ /* 0x000fe40000011403 */
[----:B------:R-:W-:Y:S02]  /*0b30*/  LOP3.LUT R6, R2, 0xffffff80, RZ, 0xc0, !PT ;  /* 0xffffff8002067812 */ /* 0x000fe400078ec0ff */
[----:B------:R-:W-:Y:S02]  /*0b40*/  LEA.HI R5, R3, R4, RZ, 0x1 ;  /* 0x0000000403057211 */ /* 0x000fe400078f08ff */
[----:B------:R-:W-:Y:S01]  /*0b50*/  SHF.R.S32.HI R177, RZ, 0x7, R2 ;  /* 0x00000007ffb17819 */ /* 0x000fe20000011402 */
[----:B------:R-:W-:Y:S01]  /*0b60*/  IMAD.IADD R175, R179, 0x1, -R6 ;  /* 0x00000001b3af7824 */ /* 0x000fe200078e0a06 */
[----:B------:R-:W-:Y:S02]  /*0b70*/  LOP3.LUT R5, R5, 0x1ffffffe, RZ, 0xc0, !PT ;  /* 0x1ffffffe05057812 */ /* 0x000fe400078ec0ff */
[----:B------:R-:W-:-:S02]  /*0b80*/  LEA.HI R178, R0, R179, RZ, 0x5 ;  /* 0x000000b300b27211 */ /* 0x000fc400078f28ff */
[----:B------:R-:W-:Y:S01]  /*0b90*/  SHF.R.S32.HI R6, RZ, 0x1f, R175 ;  /* 0x0000001fff067819 */ /* 0x000fe200000114af */
[----:B------:R-:W-:Y:S01]  /*0ba0*/  IMAD.IADD R5, R4, 0x1, -R5 ;  /* 0x0000000104057824 */ /* 0x000fe200078e0a05 */
[----:B------:R-:W-:Y:S01]  /*0bb0*/  LOP3.LUT R4, R3, 0x3fffff0, RZ, 0xc0, !PT ;  /* 0x03fffff003047812 */ /* 0x000fe200078ec0ff */
[----:B-1----:R-:W-:Y:S01]  /*0bc0*/  ULEA UR37, UR38, UR37, 0x18 ;  /* 0x0000002526257291 */ /* 0x002fe2000f8ec03f */
[----:B------:R-:W-:Y:S02]  /*0bd0*/  LEA.HI R7, R6, R175, RZ, 0x2 ;  /* 0x000000af06077211 */ /* 0x000fe400078f10ff */
[----:B------:R-:W-:Y:S01]  /*0be0*/  LEA.HI R2, R2, R177, RZ, 0x1 ;  /* 0x000000b102027211 */ /* 0x000fe200078f08ff */
[----:B------:R-:W-:Y:S01]  /*0bf0*/  IMAD.IADD R3, R179, 0x1, -R4 ;  /* 0x00000001b3037824 */ /* 0x000fe200078e0a04 */
[--C-:B------:R-:W-:Y:S02]  /*0c00*/  SHF.R.S32.HI R4, RZ, 0x2, R7.reuse ;  /* 0x00000002ff047819 */ /* 0x100fe40000011407 */
[----:B------:R-:W-:Y:S01]  /*0c10*/  SHF.R.S32.HI R9, RZ, 0x1f, R7 ;  /* 0x0000001fff097819 */ /* 0x000fe20000011407 */
[----:B------:R-:W-:Y:S01]  /*0c20*/  UMOV UR4, UR37 ;  /* 0x0000002500047c82 */ /* 0x000fe20008000000 */
[----:B--2---:R-:W-:Y:S01]  /*0c30*/  UMOV UR5, UR6 ;  /* 0x0000000600057c82 */ /* 0x004fe20008000000 */
[----:B------:R-:W-:Y:S01]  /*0c40*/  SHF.R.S32.HI R178, RZ, 0x5, R178 ;  /* 0x00000005ffb27819 */ /* 0x000fe200000114b2 */
[----:B------:R-:W-:Y:S01]  /*0c50*/  IMAD.U32 R18, RZ, RZ, UR4 ;  /* 0x00000004ff127e24 */ /* 0x000fe2000f8e00ff */
[----:B------:R-:W-:Y:S01]  /*0c60*/  LEA.HI R9, R9, R4, RZ, 0x3 ;  /* 0x0000000409097211 */ /* 0x000fe200078f18ff */
[----:B------:R-:W-:Y:S01]  /*0c70*/  IMAD.U32 R19, RZ, RZ, UR5 ;  /* 0x00000005ff137e24 */ /* 0x000fe2000f8e00ff */
[----:B------:R-:W-:Y:S01]  /*0c80*/  LOP3.LUT R2, R2, 0x3fffffe, RZ, 0xc0, !PT ;  /* 0x03fffffe02027812 */ /* 0x000fe200078ec0ff */
[----:B------:R-:W-:Y:S01]  /*0c90*/  IMAD R8, R178, 0x10, R3 ;  /* 0x00000010b2087824 */ /* 0x000fe200078e0203 */
[----:B------:R-:W-:Y:S01]  /*0ca0*/  LOP3.LUT R9, R9, 0xfffffff8, RZ, 0xc0, !PT ;  /* 0xfffffff809097812 */ /* 0x000fe200078ec0ff */
[----:B------:R-:W-:Y:S01]  /*0cb0*/  UMOV UR4, UR7 ;  /* 0x0000000700047c82 */ /* 0x000fe20008000000 */
[----:B------:R-:W-:Y:S01]  /*0cc0*/  LEA.HI R6, R6, R175, RZ, 0x5 ;  /* 0x000000af06067211 */ /* 0x000fe200078f28ff */
[----:B------:R-:W-:Y:S01]  /*0cd0*/  IMAD.IADD R176, R177, 0x1, -R2 ;  /* 0x00000001b1b07824 */ /* 0x000fe200078e0a02 */
[----:B------:R-:W-:Y:S01]  /*0ce0*/  LEA.HI R0, R0, R179, RZ, 0x3 ;  /* 0x000000b300007211 */ /* 0x000fe200078f18ff */
[----:B------:R-:W-:Y:S01]  /*0cf0*/  IMAD R3, R8, 0x8, R5 ;  /* 0x0000000808037824 */ /* 0x000fe200078e0205 */
[----:B------:R-:W-:Y:S01]  /*0d00*/  SHF.R.S32.HI R6, RZ, 0x5, R6 ;  /* 0x00000005ff067819 */ /* 0x000fe20000011406 */
[----:B------:R-:W-:Y:S01]  /*0d10*/  IMAD.IADD R9, R4, 0x1, -R9 ;  /* 0x0000000104097824 */ /* 0x000fe200078e0a09 */
[----:B------:R-:W-:Y:S01]  /*0d20*/  LOP3.LUT R2, R0, 0x1ffffff8, RZ, 0xc0, !PT ;  /* 0x1ffffff800027812 */ /* 0x000fe200078ec0ff */
[----:B------:R-:W-:Y:S01]  /*0d30*/  IMAD.SHL.U32 R3, R3, 0x8, RZ ;  /* 0x0000000803037824 */ /* 0x000fe200078e00ff */
[----:B------:R-:W-:Y:S01]  /*0d40*/  LOP3.LUT R16, R7, 0x7ffffffc, RZ, 0xc0, !PT ;  /* 0x7ffffffc07107812 */ /* 0x000fe200078ec0ff */
[----:B------:R-:W-:Y:S01]  /*0d50*/  IMAD R9, R6, 0x10, R9 ;  /* 0x0000001006097824 */ /* 0x000fe200078e0209 */
[----:B------:R-:W-:Y:S01]  /*0d60*/  SHF.R.S32.HI R170, RZ, 0x3, R0 ;  /* 0x00000003ffaa7819 */ /* 0x000fe20000011400 */
[----:B------:R-:W-:-:S02]  /*0d70*/  IMAD.IADD R22, R179, 0x1, -R2 ;  /* 0x00000001b3167824 */ /* 0x000fc400078e0a02 */
[----:B------:R-:W-:-:S04]  /*0d80*/  IMAD.WIDE R18, R3, 0x2, R18 ;  /* 0x0000000203127825 */ /* 0x000fc800078e0212 */
[----:B------:R-:W-:Y:S02]  /*0d90*/  IMAD R176, R176, 0x40, R9 ;  /* 0x00000040b0b07824 */ /* 0x000fe400078e0209 */
[----:B------:R-:W-:Y:S02]  /*0da0*/  IMAD.MOV.U32 R2, RZ, RZ, RZ ;  /* 0x000000ffff027224 */ /* 0x000fe400078e00ff */
[----:B------:R-:W-:Y:S02]  /*0db0*/  IMAD.SHL.U32 R22, R22, 0x8, RZ ;  /* 0x0000000816167824 */ /* 0x000fe400078e00ff */
[----:B------:R-:W-:-:S07]  /*0dc0*/  IMAD.IADD R16, R175, 0x1, -R16 ;  /* 0x00000001af107824 */ /* 0x000fce00078e0a10 */
.L_x_968:
[----:B------:R-:W-:Y:S01]  /*0dd0*/  ULDC UR5, c[0x0][0xdd0] ;  /* 0x0003740000057ab9 */ /* 0x000fe20000000800 */
[----:B------:R-:W1:Y:S01]  /*0de0*/  LDC R0, c[0x0][0xde8] ;  /* 0x00037a00ff007b82 */ /* 0x000e620000000800 */
[----:B------:R-:W-:Y:S01]  /*0df0*/  UISETP.NE.AND UP0, UPT, UR5, 0x1, UPT ;  /* 0x000000010500788c */ /* 0x000fe2000bf05270 */
[----:B------:R-:W-:-:S10]  /*0e00*/  UMOV UR8, UR4 ;  /* 0x0000000400087c82 */ /* 0x000fd40008000000 */
[----:B------:R-:W-:Y:S01]  /*0e10*/  @UP0 ULDC UR6, c[0x0][0xdd4] ;  /* 0x0003750000060ab9 */ /* 0x000fe20000000800 */
[----:B------:R-:W-:Y:S01]  /*0e20*/  @UP0 ULDC UR9, c[0x0][0xdd8] ;  /* 0x0003760000090ab9 */ /* 0x000fe20000000800 */
[----:B------:R-:W-:-:S04]  /*0e30*/  UIMAD.WIDE.U32 UR6, UR4, UR6, URZ ;  /* 0x00000006040672a5 */ /* 0x000fc8000f8e003f */
[----:B------:R-:W-:-:S04]  /*0e40*/  @UP0 USHF.R.U32.HI UR8, URZ, UR9, UR7 ;  /* 0x000000093f080299 */ /* 0x000fc80008011607 */
[----:B------:R-:W-:Y:S02]  /*0e50*/  UIADD3 UR6, -UR8, URZ, URZ ;  /* 0x0000003f08067290 */ /* 0x000fe4000fffe13f */
[----:B-1----:R-:W-:Y:S02]  /*0e60*/  ISETP.LE.AND P0, PT, R0, UR8, PT ;  /* 0x0000000800007c0c */ /* 0x002fe4000bf03270 */
[----:B------:R-:W-:-:S11]  /*0e70*/  UIMAD UR7, UR5, UR6, UR4 ;  /* 0x00000006050772a4 */ /* 0x000fd6000f8e0204 */
[----:B--234-:R-:W-:Y:S05]  /*0e80*/  @!P0 BRA `(.L_x_872) ;  /* 0x0000000000208947 */ /* 0x01cfea0003800000 */
[----:B------:R-:W-:Y:S01]  /*0e90*/  ULDC UR6, c[0x0][0xddc] ;  /* 0x0003770000067ab9 */ /* 0x000fe20000000800 */
[----:B------:R-:W-:Y:S01]  /*0ea0*/  UMOV UR39, UR7 ;  /* 0x0000000700277c82 */ /* 0x000fe20008000000 */
[----:B------:R-:W-:-:S11]  /*0eb0*/  UISETP.NE.AND UP0, UPT, UR6, 0x1, UPT ;  /* 0x000000010600788c */ /* 0x000fd6000bf05270 */
[----:B------:R-:W-:Y:S02]  /*0ec0*/  @UP0 ULDC.64 UR10, c[0x0][0xde0] ;  /* 0x00037800000a0ab9 */ /* 0x000fe40000000a00 */
[----:B------:R-:W-:-:S04]  /*0ed0*/  UIMAD.WIDE.U32 UR4, UR7, UR10, URZ ;  /* 0x0000000a070472a5 */ /* 0x000fc8000f8e003f */
[----:B------:R-:W-:-:S04]  /*0ee0*/  @UP0 USHF.R.U32.HI UR39, URZ, UR11, UR5 ;  /* 0x0000000b3f270299 */ /* 0x000fc80008011605 */
[----:B------:R-:W-:Y:S01]  /*0ef0*/  UIMAD UR4, UR39, UR6, URZ ;  /* 0x00000006270472a4 */ /* 0x000fe2000f8e023f */
[----:B------:R-:W-:Y:S11]  /*0f00*/  BRA `(.L_x_873) ;  /* 0x00000000001c7947 */ /* 0x000ff60003800000 */
.L_x_872:
[----:B------:R-:W-:Y:S01]  /*0f10*/  ULDC UR6, c[0x0][0xdc4] ;  /* 0x0003710000067ab9 */ /* 0x000fe20000000800 */
[----:B------:R-:W-:Y:S01]  /*0f20*/  UMOV UR39, UR7 ;  /* 0x0000000700277c82 */ /* 0x000fe20008000000 */
[----:B------:R-:W-:-:S11]  /*0f30*/  UISETP.NE.AND UP0, UPT, UR6, 0x1, UPT ;  /* 0x000000010600788c */ /* 0x000fd6000bf05270 */
[----:B------:R-:W-:Y:S02]  /*0f40*/  @UP0 ULDC.64 UR10, c[0x0][0xdc8] ;  /* 0x00037200000a0ab9 */ /* 0x000fe40000000a00 */
[----:B------:R-:W-:-:S04]  /*0f50*/  UIMAD.WIDE.U32 UR4, UR7, UR10, URZ ;  /* 0x0000000a070472a5 */ /* 0x000fc8000f8e003f */
[----:B------:R-:W-:-:S04]  /*0f60*/  @UP0 USHF.R.U32.HI UR39, URZ, UR11, UR5 ;  /* 0x0000000b3f270299 */ /* 0x000fc80008011605 */
[----:B------:R-:W-:-:S12]  /*0f70*/  UIMAD UR4, UR39, UR6, URZ ;  /* 0x00000006270472a4 */ /* 0x000fd8000f8e023f */
.L_x_873:
[----:B------:R-:W1:Y:S01]  /*0f80*/  LDC R0, c[0x0][0x428] ;  /* 0x00010a00ff007b82 */ /* 0x000e620000000800 */
[----:B------:R-:W-:Y:S01]  /*0f90*/  ULDC UR43, c[0x0][0xdb8] ;  /* 0x00036e00002b7ab9 */ /* 0x000fe20000000800 */
[----:B------:R-:W-:Y:S02]  /*0fa0*/  UIADD3 UR4, UR7, -UR4, URZ ;  /* 0x8000000407047290 */ /* 0x000fe4000fffe03f */
[----:B------:R-:W-:Y:S01]  /*0fb0*/  UISETP.NE.AND UP0, UPT, UR43, 0x1, UPT ;  /* 0x000000012b00788c */ /* 0x000fe2000bf05270 */
[----:B------:R-:W-:Y:S01]  /*0fc0*/  ULDC UR5, c[0x0][0xdc4] ;  /* 0x0003710000057ab9 */ /* 0x000fe20000000800 */
[----:B------:R-:W-:Y:S02]  /*0fd0*/  ULOP3.LUT UR6, URZ, UR39, URZ, 0x33, !UPT ;  /* 0x000000273f067292 */ /* 0x000fe4000f8e333f */
[----:B------:R-:W2:Y:S01]  /*0fe0*/  LDC R6, c[0x0][0x288] ;  /* 0x0000a200ff067b82 */ /* 0x000ea20000000800 */
[----:B------:R-:W-:Y:S01]  /*0ff0*/  UIMAD UR8, UR8, UR5, UR4 ;  /* 0x00000005080872a4 */ /* 0x000fe2000f8e0204 */
[----:B------:R-:W-:Y:S01]  /*1000*/  ULDC.64 UR10, c[0x0][0x3f8] ;  /* 0x0000fe00000a7ab9 */ /* 0x000fe20000000a00 */
[----:B------:R-:W-:Y:S01]  /*1010*/  ULDC UR7, c[0x0][0xdac] ;  /* 0x00036b0000077ab9 */ /* 0x000fe20000000800 */
[----:B------:R-:W-:Y:S01]  /*1020*/  ISETP.NE.U32.AND P0, PT, RZ, UR10, PT ;  /* 0x0000000aff007c0c */ /* 0x000fe2000bf05070 */
[----:B------:R-:W-:-:S03]  /*1030*/  UIADD3 UR6, UR6, UR7, URZ ;  /* 0x0000000706067290 */ /* 0x000fc6000fffe03f */
[----:B------:R-:W3:Y:S01]  /*1040*/  LDC R17, c[0x0][0x404] ;  /* 0x00010100ff117b82 */ /* 0x000ee20000000800 */
[----:B------:R-:W-:Y:S01]  /*1050*/  @UP0 ULDC UR4, c[0x0][0xdbc] ;  /* 0x00036f0000040ab9 */ /* 0x000fe20000000800 */
[----:B------:R-:W-:Y:S01]  /*1060*/  @UP0 ULDC UR7, c[0x0][0xdc0] ;  /* 0x0003700000070ab9 */ /* 0x000fe20000000800 */
[----:B------:R-:W-:Y:S01]  /*1070*/  UIMAD.WIDE.U32 UR4, UR8, UR4, URZ ;  /* 0x00000004080472a5 */ /* 0x000fe2000f8e003f */
[----:B------:R-:W-:Y:S01]  /*1080*/  ISETP.NE.AND.EX P0, PT, RZ, UR11, PT, P0 ;  /* 0x0000000bff007c0c */ /* 0x000fe2000bf05300 */
[----:B------:R-:W-:Y:S01]  /*1090*/  UMOV UR44, UR8 ;  /* 0x00000008002c7c82 */ /* 0x000fe20008000000 */
[----:B------:R-:W-:Y:S01]  /*10a0*/  USHF.L.U32 UR42, UR6, 0x7, URZ ;  /* 0x00000007062a7899 */ /* 0x000fe2000800063f */
[----:B-1----:R-:W-:Y:S01]  /*10b0*/  ISETP.NE.AND P1, PT, R0, 0x1, PT ;  /* 0x000000010000780c */ /* 0x002fe20003f25270 */
[----:B------:R-:W1:Y:S01]  /*10c0*/  LDC.64 R10, c[0x0][0x9e0] ;  /* 0x00027800ff0a7b82 */ /* 0x000e620000000a00 */
[----:B------:R-:W-:-:S04]  /*10d0*/  @UP0 USHF.R.U32.HI UR44, URZ, UR7, UR5 ;  /* 0x000000073f2c0299 */ /* 0x000fc80008011605 */
[----:B------:R-:W-:Y:S01]  /*10e0*/  UIADD3 UR4, -UR44, URZ, URZ ;  /* 0x0000003f2c047290 */ /* 0x000fe2000fffe13f */
[----:B--2---:R-:W-:Y:S02]  /*10f0*/  IADD3 R0, -R6, 0x80, RZ ;  /* 0x0000008006007810 */ /* 0x004fe40007ffe1ff */
[----:B------:R-:W2:Y:S01]  /*1100*/  LDC R8, c[0x0][0x2e0] ;  /* 0x0000b800ff087b82 */ /* 0x000ea20000000800 */
[----:B------:R-:W-:Y:S01]  /*1110*/  UIMAD UR43, UR43, UR4, UR8 ;  /* 0x000000042b2b72a4 */ /* 0x000fe2000f8e0208 */
[----:B---3--:R-:W-:-:S06]  /*1120*/  SEL R17, R17, 0x1, P0 ;  /* 0x0000000111117807 */ /* 0x008fcc0000000000 */
[----:B------:R-:W3:Y:S01]  /*1130*/  @P1 LDC R3, c[0x0][0x42c] ;  /* 0x00010b00ff031b82 */ /* 0x000ee20000000800 */
[----:B------:R-:W-:-:S07]  /*1140*/  IMAD.U32 R172, RZ, RZ, UR43 ;  /* 0x0000002bffac7e24 */ /* 0x000fce000f8e00ff */
[----:B------:R-:W4:Y:S01]  /*1150*/  @P1 LDC R5, c[0x0][0x430] ;  /* 0x00010c00ff051b82 */ /* 0x000f220000000800 */
[----:B-1----:R-:W-:Y:S01]  /*1160*/  ISETP.GE.AND P2, PT, R11, 0x1, PT ;  /* 0x000000010b00780c */ /* 0x002fe20003f46270 */
[----:B--2---:R-:W-:-:S04]  /*1170*/  IMAD R0, R17, R8, R0 ;  /* 0x0000000811007224 */ /* 0x004fc800078e0200 */
[----:B------:R-:W-:Y:S02]  /*1180*/  VIADD R169, R0, UR42 ;  /* 0x0000002a00a97c36 */ /* 0x000fe40008000000 */
[----:B---3--:R-:W-:-:S04]  /*1190*/  @P1 IMAD.HI.U32 R0, R3, UR43, RZ ;  /* 0x0000002b03001c27 */ /* 0x008fc8000f8e00ff */
[----:B------:R-:W-:Y:S01]  /*11a0*/  IMAD.IADD R3, R169, 0x1, R10 ;  /* 0x00000001a9037824 */ /* 0x000fe200078e020a */
[----:B----4-:R-:W-:Y:S01]  /*11b0*/  @P1 SHF.R.U32.HI R172, RZ, R5, R0 ;  /* 0x00000005ffac1219 */ /* 0x010fe20000011600 */
[----:B------:R-:W-:Y:S06]  /*11c0*/  @!P2 BRA `(.L_x_874) ;  /* 0x000000000040a947 */ /* 0x000fec0003800000 */
[C---:B------:R-:W-:Y:S01]  /*11d0*/  ISETP.GT.AND P0, PT, R169.reuse, RZ, PT ;  /* 0x000000ffa900720c */ /* 0x040fe20003f04270 */
[----:B------:R-:W-:-:S12]  /*11e0*/  VIADD R0, R169, 0xffffffff ;  /* 0xffffffffa9007836 */ /* 0x000fd80000000000 */
[----:B------:R-:W-:Y:S05]  /*11f0*/  @P0 BRA `(.L_x_875) ;  /* 0x00000000001c0947 */ /* 0x000fea0003800000 */
[----:B------:R-:W-:Y:S01]  /*1200*/  ISETP.NE.AND P0, PT, R11, 0x1, PT ;  /* 0x000000010b00780c */ /* 0x000fe20003f05270 */
[----:B------:R-:W-:-:S12]  /*1210*/  IMAD.MOV R5, RZ, RZ, -R169 ;  /* 0x000000ffff057224 */ /* 0x000fd800078e0aa9 */
[----:B------:R-:W1:Y:S02]  /*1220*/  @P0 LDC.64 R12, c[0x0][0x9e8] ;  /* 0x00027a00ff0c0b82 */ /* 0x000e640000000a00 */
[----:B-1----:R-:W-:-:S05]  /*1230*/  @P0 IMAD.HI.U32 R0, R5, R12, RZ ;  /* 0x0000000c05000227 */ /* 0x002fca00078e00ff */
[----:B------:R-:W-:-:S04]  /*1240*/  @P0 SHF.R.U32.HI R5, RZ, R13, R0 ;  /* 0x0000000dff050219 */ /* 0x000fc80000011600 */
[----:B------:R-:W-:Y:S01]  /*1250*/  LOP3.LUT R0, RZ, R5, RZ, 0x33, !PT ;  /* 0x00000005ff007212 */ /* 0x000fe200078e33ff */
[----:B------:R-:W-:Y:S06]  /*1260*/  BRA `(.L_x_876) ;  /* 0x0000000000107947 */ /* 0x000fec0003800000 */
.L_x_875:
[----:B------:R-:W-:-:S13]  /*1270*/  ISETP.NE.AND P0, PT, R11, 0x1, PT ;  /* 0x000000010b00780c */ /* 0x000fda0003f05270 */
[----:B------:R-:W1:Y:S02]  /*1280*/  @P0 LDC.64 R4, c[0x0][0x9e8] ;  /* 0x00027a00ff040b82 */ /* 0x000e640000000a00 */
[----:B-1----:R-:W-:-:S05]  /*1290*/  @P0 IMAD.HI.U32 R4, R0, R4, RZ ;  /* 0x0000000400040227 */ /* 0x002fca00078e00ff */
[----:B------:R-:W-:-:S07]  /*12a0*/  @P0 SHF.R.U32.HI R0, RZ, R5, R4 ;  /* 0x00000005ff000219 */ /* 0x000fce0000011604 */
.L_x_876:
[----:B------:R-:W-:-:S05]  /*12b0*/  IMAD R0, R0, R11, R11 ;  /* 0x0000000b00007224 */ /* 0x000fca00078e020b */
[----:B------:R-:W-:-:S07]  /*12c0*/  VIMNMX R3, R3, R0, PT ;  /* 0x0000000003037248 */ /* 0x000fce0003fe0100 */
.L_x_874:
[----:B------:R-:W-:Y:S01]  /*12d0*/  VIADD R4, R3, 0x7f ;  /* 0x0000007f03047836 */ /* 0x000fe20000000000 */
[----:B------:R-:W-:Y:S01]  /*12e0*/  ULDC UR4, c[0x0][0x9dc] ;  /* 0x0002770000047ab9 */ /* 0x000fe20000000800 */
[CC--:B------:R-:W-:Y:S02]  /*12f0*/  IMAD R0, R17.reuse, R8.reuse, 0x7f ;  /* 0x0000007f11007424 */ /* 0x0c0fe400078e0208 */
[----:B------:R-:W-:Y:S01]  /*1300*/  IMAD R173, R17, R8, -R6 ;  /* 0x0000000811ad7224 */ /* 0x000fe200078e0a06 */
[----:B------:R-:W-:Y:S02]  /*1310*/  SHF.R.S32.HI R5, RZ, 0x1f, R4 ;  /* 0x0000001fff057819 */ /* 0x000fe40000011404 */
[----:B------:R-:W-:Y:S01]  /*1320*/  SHF.R.S32.HI R3, RZ, 0x1f, R0 ;  /* 0x0000001fff037819 */ /* 0x000fe20000011400 */
[----:B------:R-:W-:Y:S01]  /*1330*/  VIADD R89, R173, UR42 ;  /* 0x0000002aad597c36 */ /* 0x000fe20008000000 */
[----:B------:R-:W-:Y:S02]  /*1340*/  LEA.HI R5, R5, R4, RZ, 0x7 ;  /* 0x0000000405057211 */ /* 0x000fe400078f38ff */
[----:B------:R-:W-:Y:S01]  /*1350*/  LEA.HI R3, R3, R0, RZ, 0x7 ;  /* 0x0000000003037211 */ /* 0x000fe200078f38ff */
[----:B------:R-:W-:Y:S01]  /*1360*/  VIADD R4, R89, -UR4 ;  /* 0x8000000459047c36 */ /* 0x000fe20008000000 */
[----:B------:R-:W-:-:S02]  /*1370*/  SHF.R.S32.HI R0, RZ, 0x7, R5 ;  /* 0x00000007ff007819 */ /* 0x000fc40000011405 */
[----:B------:R-:W-:-:S04]  /*1380*/  SHF.R.S32.HI R3, RZ, 0x7, R3 ;  /* 0x00000007ff037819 */ /* 0x000fc80000011403 */
[----:B------:R-:W-:Y:S01]  /*1390*/  VIMNMX R91, R3, R0, PT ;  /* 0x00000000035b7248 */ /* 0x000fe20003fe0100 */
[----:B------:R-:W-:Y:S06]  /*13a0*/  @!P2 BRA `(.L_x_877) ;  /* 0x000000000040a947 */ /* 0x000fec0003800000 */
[----:B------:R-:W-:-:S13]  /*13b0*/  ISETP.GT.AND P0, PT, R89, -0x1, PT ;  /* 0xffffffff5900780c */ /* 0x000fda0003f04270 */
[----:B------:R-:W-:Y:S05]  /*13c0*/  @P0 BRA `(.L_x_878) ;  /* 0x00000000001c0947 */ /* 0x000fea0003800000 */
[----:B------:R-:W-:Y:S02]  /*13d0*/  ISETP.NE.AND P0, PT, R11, 0x1, PT ;  /* 0x000000010b00780c */ /* 0x000fe40003f05270 */
[----:B------:R-:W-:-:S11]  /*13e0*/  LOP3.LUT R3, RZ, R89, RZ, 0x33, !PT ;  /* 0x00000059ff037212 */ /* 0x000fd600078e33ff */
[----:B------:R-:W1:Y:S02]  /*13f0*/  @P0 LDC.64 R6, c[0x0][0x9e8] ;  /* 0x00027a00ff060b82 */ /* 0x000e640000000a00 */
[----:B-1----:R-:W-:-:S05]  /*1400*/  @P0 IMAD.HI.U32 R0, R3, R6, RZ ;  /* 0x0000000603000227 */ /* 0x002fca00078e00ff */
[----:B------:R-:W-:-:S04]  /*1410*/  @P0 SHF.R.U32.HI R3, RZ, R7, R0 ;  /* 0x00000007ff030219 */ /* 0x000fc80000011600 */
[----:B------:R-:W-:Y:S01]  /*1420*/  LOP3.LUT R0, RZ, R3, RZ, 0x33, !PT ;  /* 0x00000003ff007212 */ /* 0x000fe200078e33ff */
[----:B------:R-:W-:Y:S06]  /*1430*/  BRA `(.L_x_879) ;  /* 0x0000000000147947 */ /* 0x000fec0003800000 */
.L_x_878:
[----:B------:R-:W-:Y:S01]  /*1440*/  ISETP.NE.AND P0, PT, R11, 0x1, PT ;  /* 0x000000010b00780c */ /* 0x000fe20003f05270 */
[----:B------:R-:W-:-:S12]  /*1450*/  IMAD.MOV.U32 R0, RZ, RZ, R89 ;  /* 0x000000ffff007224 */ /* 0x000fd800078e0059 */
[----:B------:R-:W1:Y:S02]  /*1460*/  @P0 LDC.64 R6, c[0x0][0x9e8] ;  /* 0x00027a00ff060b82 */ /* 0x000e640000000a00 */
[----:B-1----:R-:W-:-:S05]  /*1470*/  @P0 IMAD.HI.U32 R6, R89, R6, RZ ;  /* 0x0000000659060227 */ /* 0x002fca00078e00ff */
[----:B------:R-:W-:-:S07]  /*1480*/  @P0 SHF.R.U32.HI R0, RZ, R7, R6 ;  /* 0x00000007ff000219 */ /* 0x000fce0000011606 */
.L_x_879:
[----:B------:R-:W-:-:S05]  /*1490*/  IMAD R3, R0, R11, RZ ;  /* 0x0000000b00037224 */ /* 0x000fca00078e02ff */
[----:B------:R-:W-:-:S07]  /*14a0*/  VIMNMX R4, R4, R3, !PT ;  /* 0x0000000304047248 */ /* 0x000fce0007fe0100 */
.L_x_877:
[----:B------:R-:W-:Y:S01]  /*14b0*/  SHF.R.S32.HI R3, RZ, 0x1f, R4 ;  /* 0x0000001fff037819 */ /* 0x000fe20000011404 */
[----:B------:R-:W-:Y:S01]  /*14c0*/  IMAD.MOV.U32 R0, RZ, RZ, RZ ;  /* 0x000000ffff007224 */ /* 0x000fe200078e00ff */
[----:B------:R-:W-:Y:S02]  /*14d0*/  PLOP3.LUT P0, PT, PT, PT, PT, 0x80, 0x0 ;  /* 0x000000000000781c */ /* 0x000fe40003f0f070 */
[----:B------:R-:W-:Y:S02]  /*14e0*/  CS2R R150, SRZ ;  /* 0x0000000000967805 */ /* 0x000fe4000001ff00 */
[----:B------:R-:W-:Y:S01]  /*14f0*/  LEA.HI R4, R3, R4, RZ, 0x7 ;  /* 0x0000000403047211 */ /* 0x000fe200078f38ff */
[----:B------:R-:W-:Y:S01]  /*1500*/  IMAD.MOV.U32 R3, RZ, RZ, RZ ;  /* 0x000000ffff037224 */ /* 0x000fe200078e00ff */
[----:B------:R-:W-:Y:S02]  /*1510*/  CS2R R6, SRZ ;  /* 0x0000000000067805 */ /* 0x000fe4000001ff00 */
[----:B------:R-:W-:-:S02]  /*1520*/  CS2R R148, SRZ ;  /* 0x0000000000947805 */ /* 0x000fc4000001ff00 */
[----:B------:R-:W-:Y:S02]  /*1530*/  SHF.R.S32.HI R4, RZ, 0x7, R4 ;  /* 0x00000007ff047819 */ /* 0x000fe40000011404 */
[----:B------:R-:W-:Y:S02]  /*1540*/  CS2R R8, SRZ ;  /* 0x0000000000087805 */ /* 0x000fe4000001ff00 */
[----:B------:R-:W-:Y:S02]  /*1550*/  CS2R R142, SRZ ;  /* 0x00000000008e7805 */ /* 0x000fe4000001ff00 */
[----:B------:R-:W-:Y:S02]  /*1560*/  CS2R R10, SRZ ;  /* 0x00000000000a7805 */ /* 0x000fe4000001ff00 */
[----:B------:R-:W-:Y:S02]  /*1570*/  VIMNMX R168, RZ, R4, !PT ;  /* 0x00000004ffa87248 */ /* 0x000fe40007fe0100 */
[----:B------:R-:W-:-:S02]  /*1580*/  CS2R R140, SRZ ;  /* 0x00000000008c7805 */ /* 0x000fc4000001ff00 */
[----:B------:R-:W-:Y:S02]  /*1590*/  CS2R R12, SRZ ;  /* 0x00000000000c7805 */ /* 0x000fe4000001ff00 */
[----:B------:R-:W-:Y:S02]  /*15a0*/  CS2R R134, SRZ ;  /* 0x0000000000867805 */ /* 0x000fe4000001ff00 */
[----:B------:R-:W-:Y:S02]  /*15b0*/  ISETP.GT.AND P1, PT, R91, R168, PT ;  /* 0x000000a85b00720c */ /* 0x000fe40003f24270 */
        /* <DEDUP_REMOVED lines=23> */
[----:B------:R-:W-:Y:S06]  /*1730*/  @!P1 BRA `(.L_x_880) ;  /* 0x000000dc00289947 */ /* 0x000fec0003800000 */
[----:B------:R-:W1:Y:S01]  /*1740*/  SHFL.IDX PT, R0, R177, RZ, 0x1f ;  /* 0x00001fffb1007589 */ /* 0x000e6200000e0000 */
[----:B------:R-:W-:-:S04]  /*1750*/  UIADD3 UR5, UR37, 0x10400, URZ ;  /* 0x0001040025057890 */ /* 0x000fc8000fffe03f */
[----:B------:R-:W-:-:S06]  /*1760*/  ULOP3.LUT UP0, URZ, UR5, 0x3ff, URZ, 0xc0, !UPT ;  /* 0x000003ff053f7892 */ /* 0x000fcc000f80c03f */
[----:B------:R-:W-:Y:S02]  /*1770*/  PLOP3.LUT P0, PT, PT, PT, UP0, 0x80, 0x0 ;  /* 0x000000000000781c */ /* 0x000fe40003f0f008 */
[----:B-1----:R-:W-:-:S13]  /*1780*/  R2UR UR40, R0 ;  /* 0x00000000002872ca */ /* 0x002fda00000e0000 */
[----:B------:R-:W-:-:S04]  /*1790*/  ULEA.HI UR4, UR40, UR40, URZ, 0x1 ;  /* 0x0000002828047291 */ /* 0x000fc8000f8f083f */
        /* <DEDUP_REMOVED lines=22> */
.L_x_881:
[----:B------:R-:W1:Y:S01]  /*1900*/  LDC.64 R12, c[0x0][0x990] ;  /* 0x00026400ff0c7b82 */ /* 0x000e620000000a00 */
[----:B------:R-:W-:Y:S01]  /*1910*/  IMAD.U32 R5, RZ, RZ, UR44 ;  /* 0x0000002cff057e24 */ /* 0x000fe2000f8e00ff */
[----:B------:R-:W-:-:S06]  /*1920*/  ULDC UR4, c[0x0][0x9d8] ;  /* 0x0002760000047ab9 */ /* 0x000fcc0000000800 */
[----:B------:R-:W2:Y:S01]  /*1930*/  LDC.64 R20, c[0x0][0x998] ;  /* 0x00026600ff147b82 */ /* 0x000ea20000000a00 */
[----:B-1----:R-:W-:-:S04]  /*1940*/  ISETP.NE.U32.AND P0, PT, R12, RZ, PT ;  /* 0x000000ff0c00720c */ /* 0x002fc80003f05070 */
[----:B------:R-:W-:Y:S02]  /*1950*/  ISETP.NE.AND.EX P0, PT, R13, RZ, PT, P0 ;  /* 0x000000ff0d00720c */ /* 0x000fe40003f05300 */
[----:B--2---:R-:W-:-:S04]  /*1960*/  ISETP.NE.U32.AND P1, PT, R20, RZ, PT ;  /* 0x000000ff1400720c */ /* 0x004fc80003f25070 */
[----:B------:R-:W-:-:S07]  /*1970*/  ISETP.NE.AND.EX P1, PT, R21, RZ, PT, P1 ;  /* 0x000000ff1500720c */ /* 0x000fce0003f25310 */
[----:B------:R-:W1:Y:S01]  /*1980*/  @P0 LDC.64 R8, c[0x0][0x9a8] ;  /* 0x00026a00ff080b82 */ /* 0x000e620000000a00 */
[----:B------:R-:W-:-:S07]  /*1990*/  @P0 SHF.R.S32.HI R3, RZ, 0x1f, R5 ;  /* 0x0000001fff030819 */ /* 0x000fce0000011405 */
[----:B------:R-:W2:Y:S01]  /*19a0*/  @P1 LDC.64 R10, c[0x0][0x9b8] ;  /* 0x00026e00ff0a1b82 */ /* 0x000ea20000000a00 */
[----:B------:R-:W-:-:S07]  /*19b0*/  @P1 SHF.R.S32.HI R5, RZ, 0x1f, R5 ;  /* 0x0000001fff051819 */ /* 0x000fce0000011405 */
[----:B------:R-:W3:Y:S08]  /*19c0*/  @P0 LDC.64 R14, c[0x0][0x9b0] ;  /* 0x00026c00ff0e0b82 */ /* 0x000ef00000000a00 */
[----:B------:R-:W4:Y:S01]  /*19d0*/  @P1 LDC.64 R24, c[0x0][0x9c0] ;  /* 0x00027000ff181b82 */ /* 0x000f220000000a00 */
[----:B-1----:R-:W-:Y:S01]  /*19e0*/  @P0 IMAD R0, R3, R8, RZ ;  /* 0x0000000803000224 */ /* 0x002fe200078e02ff */
[----:B------:R-:W-:-:S03]  /*19f0*/  @P0 SHF.R.S32.HI R3, RZ, 0x1f, R172 ;  /* 0x0000001fff030819 */ /* 0x000fc600000114ac */
[----:B------:R-:W-:Y:S02]  /*1a00*/  @P0 IMAD R9, R9, UR44, R0 ;  /* 0x0000002c09090c24 */ /* 0x000fe4000f8e0200 */
[----:B--2---:R-:W-:Y:S02]  /*1a10*/  @P1 IMAD R6, R5, R10, RZ ;  /* 0x0000000a05061224 */ /* 0x004fe400078e02ff */
[----:B------:R-:W-:-:S04]  /*1a20*/  @P0 IMAD.WIDE.U32 R4, R8, UR44, RZ ;  /* 0x0000002c08040c25 */ /* 0x000fc8000f8e00ff */
[----:B------:R-:W-:Y:S01]  /*1a30*/  @P0 IMAD.IADD R5, R5, 0x1, R9 ;  /* 0x0000000105050824 */ /* 0x000fe200078e0209 */
[----:B------:R-:W-:Y:S01]  /*1a40*/  @P1 SHF.R.S32.HI R9, RZ, 0x1f, R172 ;  /* 0x0000001fff091819 */ /* 0x000fe200000114ac */
[----:B------:R-:W-:Y:S02]  /*1a50*/  @P1 IMAD R11, R11, UR44, R6 ;  /* 0x0000002c0b0b1c24 */ /* 0x000fe4000f8e0206 */
[----:B------:R-:W-:-:S04]  /*1a60*/  @P1 IMAD.WIDE.U32 R6, R10, UR44, RZ ;  /* 0x0000002c0a061c25 */ /* 0x000fc8000f8e00ff */
[----:B---3--:R-:W-:Y:S02]  /*1a70*/  @P0 IMAD R3, R3, R14, RZ ;  /* 0x0000000e03030224 */ /* 0x008fe400078e02ff */
[----:B------:R-:W-:Y:S02]  /*1a80*/  @P1 IMAD.IADD R7, R7, 0x1, R11 ;  /* 0x0000000107071824 */ /* 0x000fe400078e020b */
[----:B----4-:R-:W-:Y:S02]  /*1a90*/  @P1 IMAD R0, R9, R24, RZ ;  /* 0x0000001809001224 */ /* 0x010fe400078e02ff */
[C---:B------:R-:W-:Y:S02]  /*1aa0*/  @P0 IMAD R3, R172.reuse, R15, R3 ;  /* 0x0000000fac030224 */ /* 0x040fe400078e0203 */
[----:B------:R-:W-:-:S04]  /*1ab0*/  @P0 IMAD.WIDE.U32 R4, R172, R14, R4 ;  /* 0x0000000eac040225 */ /* 0x000fc800078e0004 */
[C---:B------:R-:W-:Y:S02]  /*1ac0*/  @P1 IMAD R11, R172.reuse, R25, R0 ;  /* 0x00000019ac0b1224 */ /* 0x040fe400078e0200 */
[----:B------:R-:W-:Y:S01]  /*1ad0*/  @P1 IMAD.WIDE.U32 R8, R172, R24, R6 ;  /* 0x00000018ac081225 */ /* 0x000fe200078e0006 */
[----:B------:R-:W-:-:S03]  /*1ae0*/  @P0 LEA R6, P2, R4, R12, 0x2 ;  /* 0x0000000c04060211 */ /* 0x000fc600078410ff */
[----:B------:R-:W-:Y:S01]  /*1af0*/  @P0 IMAD.IADD R3, R5, 0x1, R3 ;  /* 0x0000000105030824 */ /* 0x000fe200078e0203 */
[----:B------:R-:W-:Y:S01]  /*1b00*/  @P1 LEA R10, P3, R8, R20, 0x2 ;  /* 0x00000014080a1211 */ /* 0x000fe200078610ff */
[----:B------:R-:W-:-:S03]  /*1b10*/  @P1 IMAD.IADD R0, R9, 0x1, R11 ;  /* 0x0000000109001824 */ /* 0x000fc600078e020b */
[----:B------:R-:W-:Y:S01]  /*1b20*/  @P0 LEA.HI.X R7, R4, R13, R3, 0x2, P2 ;  /* 0x0000000d04070211 */ /* 0x000fe200010f1403 */
[----:B------:R-:W-:Y:S01]  /*1b30*/  IMAD.MOV.U32 R3, RZ, RZ, 0x3f800000 ;  /* 0x3f800000ff037424 */ /* 0x000fe200078e00ff */
[----:B------:R-:W-:Y:S01]  /*1b40*/  @P1 LEA.HI.X R11, R8, R21, R0, 0x2, P3 ;  /* 0x00000015080b1211 */ /* 0x000fe200018f1400 */
[----:B------:R-:W-:-:S04]  /*1b50*/  IMAD.MOV.U32 R0, RZ, RZ, 0x3f800000 ;  /* 0x3f800000ff007424 */ /* 0x000fc800078e00ff */
[----:B------:R-:W2:Y:S04]  /*1b60*/  @P0 LDG.E R3, desc[UR48][R6.64] ;  /* 0x0000003006030981 */ /* 0x000ea8000c1e1900 */
[----:B------:R-:W2:Y:S01]  /*1b70*/  @P1 LDG.E R0, desc[UR48][R10.64] ;  /* 0x000000300a001981 */ /* 0x000ea2000c1e1900 */
[----:B------:R-:W-:-:S04]  /*1b80*/  LEA.HI R4, R174, R174, RZ, 0x1 ;  /* 0x000000aeae047211 */ /* 0x000fc800078f08ff */
[----:B------:R-:W-:-:S05]  /*1b90*/  LOP3.LUT R5, R4, 0xfffffffe, RZ, 0xc0, !PT ;  /* 0xfffffffe04057812 */ /* 0x000fca00078ec0ff */
[----:B------:R-:W-:Y:S02]  /*1ba0*/  IMAD.IADD R4, R174, 0x1, -R5 ;  /* 0x00000001ae047824 */ /* 0x000fe400078e0a05 */
[----:B------:R-:W-:-:S03]  /*1bb0*/  IMAD.U32 R5, RZ, RZ, UR36 ;  /* 0x00000024ff057e24 */ /* 0x000fc6000f8e00ff */
[----:B------:R-:W-:Y:S02]  /*1bc0*/  SHF.L.U32 R4, R4, 0x1f, RZ ;  /* 0x0000001f04047819 */ /* 0x000fe400000006ff */
[----:B------:R-:W-:Y:S02]  /*1bd0*/  ISETP.NE.AND P0, PT, R5, 0x3, PT ;  /* 0x000000030500780c */ /* 0x000fe40003f05270 */
[----:B------:R-:W1:Y:S01]  /*1be0*/  SYNCS.PHASECHK.TRANS64.TRYWAIT P1, [UR37+0x22800], R4 ;  /* 0x02280004ff0075a7 */ /* 0x000e620008020165 */
[----:B--2---:R-:W-:-:S04]  /*1bf0*/  FMUL.FTZ R0, R3, R0 ;  /* 0x0000000003007220 */ /* 0x004fc80000410000 */
[----:B------:R-:W-:Y:S01]  /*1c00*/  FMUL.FTZ R0, R0, UR4 ;  /* 0x0000000400007c20 */ /* 0x000fe20008410000 */
[----:B-1----:R-:W-:Y:S06]  /*1c10*/  @!P1 BRA `(.L_x_882) ;  /* 0x0000012800b89947 */ /* 0x002fec0003800000 */
.L_x_1046:
[----:B------:R-:W-:Y:S05]  /*1c20*/  @!P0 BRA `(.L_x_883) ;  /* 0x0000000000048947 */ /* 0x000fea0003800000 */
[----:B------:R-:W-:Y:S01]  /*1c30*/  BPT.TRAP 0x1 ;  /* 0x000000040000795c */ /* 0x000fe20000300000 */
.L_x_883:
[----:B------:R-:W-:Y:S01]  /*1c40*/  IMAD.U32 R20, RZ, RZ, UR47 ;  /* 0x0000002fff147e24 */ /* 0x000fe2000f8e00ff */
[----:B-1----:R-:W-:-:S04]  /*1c50*/  SHF.L.U32 R3, R2, 0x1f, RZ ;  /* 0x0000001f02037819 */ /* 0x002fc800000006ff */
[----:B------:R-:W-:-:S04]  /*1c60*/  LEA R20, R20, UR37, 0x3 ;  /* 0x0000002514147c11 */ /* 0x000fc8000f8e18ff */
[----:B------:R1:W2:Y:S01]  /*1c70*/  SYNCS.PHASECHK.TRANS64.TRYWAIT P2, [R20+URZ+0x22830], R3 ;  /* 0x02283003140075a7 */ /* 0x0002a2000804017f */
[----:B------:R-:W-:Y:S05]  /*1c80*/  @!P0 BRA `(.L_x_884) ;  /* 0x0000000000048947 */ /* 0x000fea0003800000 */
[----:B------:R-:W-:Y:S01]  /*1c90*/  BPT.TRAP 0x1 ;  /* 0x000000040000795c */ /* 0x000fe20000300000 */
.L_x_884:
[----:B------:R-:W3:Y:S02]  /*1ca0*/  S2R R4, SR_TID.X ;  /* 0x0000000000047919 */ /* 0x000ee40000002100 */
[----:B---3--:R-:W-:Y:S01]  /*1cb0*/  LOP3.LUT P1, RZ, R4, 0x7f, RZ, 0xc0, !PT ;  /* 0x0000007f04ff7812 */ /* 0x008fe2000782c0ff */
[----:B--2---:R-:W-:-:S12]  /*1cc0*/  @P2 BRA `(.L_x_885) ;  /* 0x0000000000082947 */ /* 0x004fd80003800000 */
[----:B------:R-:W2:Y:S02]  /*1cd0*/  SYNCS.PHASECHK.TRANS64.TRYWAIT P2, [R20+URZ+0x22830], R3 ;  /* 0x02283003140075a7 */ /* 0x000ea4000804017f */
[----:B--2---:R-:W-:Y:S05]  /*1ce0*/  @!P2 BRA `(.L_x_886) ;  /* 0x00000128009ca947 */ /* 0x004fea0003800000 */
.L_x_885:
[----:B------:R-:W-:Y:S05]  /*1cf0*/  WARPSYNC.ALL ;  /* 0x0000000000007948 */ /* 0x000fea0003800000 */
[----:B------:R-:W-:Y:S01]  /*1d00*/  UIADD3 UR4, UR37, 0x16400, URZ ;  /* 0x0001640025047890 */ /* 0x000fe2000fffe03f */
[----:B------:R-:W-:Y:S01]  /*1d10*/  WARPGROUP.ARRIVE ;  /* 0x00000000000079c5 */ /* 0x000fe20000000000 */
[----:B------:R-:W-:Y:S01]  /*1d20*/  ULOP3.LUT UR24, UR41, 0x10000, URZ, 0xfc, !UPT ;  /* 0x0001000029187892 */ /* 0x000fe2000f8efc3f */
[----:B------:R-:W3:Y:S01]  /*1d30*/  LDC.64 R12, c[0x0][0x9e0] ;  /* 0x00027800ff0c7b82 */ /* 0x000ee20000000a00 */
[----:B------:R-:W-:Y:S01]  /*1d40*/  USHF.R.U32.HI UR4, URZ, 0x4, UR4 ;  /* 0x000000043f047899 */ /* 0x000fe20008011604 */
[----:B------:R-:W-:Y:S01]  /*1d50*/  IMAD.MOV.U32 R14, RZ, RZ, -0x80 ;  /* 0xffffff80ff0e7424 */ /* 0x000fe200078e00ff */
[----:B------:R-:W-:Y:S01]  /*1d60*/  UMOV UR25, 0x80000020 ;  /* 0x8000002000197882 */ /* 0x000fe20000000000 */
[----:B------:R-:W-:Y:S01]  /*1d70*/  UMOV UR27, 0x80000020 ;  /* 0x80000020001b7882 */ /* 0x000fe20000000000 */
[----:B------:R-:W-:Y:S01]  /*1d80*/  ULOP3.LUT UR4, UR4, 0x3fff, URZ, 0xc0, !UPT ;  /* 0x00003fff04047892 */ /* 0x000fe2000f8ec03f */
[----:B-12---:R-:W-:Y:S01]  /*1d90*/  @!P1 VIADD R3, R20, 0x22840 ;  /* 0x0002284014039836 */ /* 0x006fe20000000000 */
[----:B------:R-:W-:Y:S01]  /*1da0*/  UMOV UR5, 0x80000020 ;  /* 0x8000002000057882 */ /* 0x000fe20000000000 */
[----:B------:R-:W-:Y:S01]  /*1db0*/  UMOV UR7, 0x80000020 ;  /* 0x8000002000077882 */ /* 0x000fe20000000000 */
[----:B------:R-:W-:-:S02]  /*1dc0*/  ULOP3.LUT UR28, UR4, 0x10000, URZ, 0xfc, !UPT ;  /* 0x00010000041c7892 */ /* 0x000fc4000f8efc3f */
[----:B------:R-:W-:Y:S01]  /*1dd0*/  UIADD3 UR4, UR24, 0x2, URZ ;  /* 0x0000000218047890 */ /* 0x000fe2000fffe03f */
[----:B------:R-:W-:Y:S01]  /*1de0*/  @!P1 PRMT R3, RZ, 0x654, R3 ;  /* 0x00000654ff039816 */ /* 0x000fe20000000003 */
[----:B------:R-:W-:Y:S02]  /*1df0*/  UIMAD UR26, UR47, 0x600, UR28 ;  /* 0x000006002f1a78a4 */ /* 0x000fe4000f8e021c */
[----:B------:R-:W-:Y:S02]  /*1e00*/  UIADD3 UR8, UR24, 0x200, URZ ;  /* 0x0000020018087890 */ /* 0x000fe4000fffe03f */
[----:B------:R-:W-:Y:S02]  /*1e10*/  UIADD3 UR6, UR26, 0x2, URZ ;  /* 0x000000021a067890 */ /* 0x000fe4000fffe03f */
[----:B------:R-:W-:Y:S01]  /*1e20*/  UIADD3 UR10, UR26, 0x200, URZ ;  /* 0x000002001a0a7890 */ /* 0x000fe2000fffe03f */
[----:B------:R-:W-:Y:S02]  /*1e30*/  UMOV UR9, 0x80000020 ;  /* 0x8000002000097882 */ /* 0x000fe40000000000 */
[----:B------:R-:W-:Y:S01]  /*1e40*/  QGMMA.64x128x32.F32.E4M3.E4M3 R24, gdesc[UR24], RZ, !UPT, gsb0 ;  /* 0x01e00000181879f3 */ /* 0x000fe2000c0008ff */
[----:B------:R-:W-:Y:S01]  /*1e50*/  UMOV UR11, 0x80000020 ;  /* 0x80000020000b7882 */ /* 0x000fe20000000000 */
[----:B------:R-:W-:Y:S01]  /*1e60*/  UIADD3 UR12, UR24, 0x202, URZ ;  /* 0x00000202180c7890 */ /* 0x000fe2000fffe03f */
[----:B---3--:R-:W-:Y:S01]  /*1e70*/  ISETP.GE.AND P2, PT, R13, 0x1, PT ;  /* 0x000000010d00780c */ /* 0x008fe20003f46270 */
[----:B------:R-:W-:Y:S01]  /*1e80*/  UIADD3 UR14, UR26, 0x202, URZ ;  /* 0x000002021a0e7890 */ /* 0x000fe2000fffe03f */
[----:B------:R-:W-:Y:S01]  /*1e90*/  UMOV UR13, 0x80000020 ;  /* 0x80000020000d7882 */ /* 0x000fe20000000000 */
[----:B------:R-:W-:Y:S01]  /*1ea0*/  UMOV UR15, 0x80000020 ;  /* 0x80000020000f7882 */ /* 0x000fe20000000000 */
[----:B------:R-:W-:-:S02]  /*1eb0*/  UIADD3 UR16, UR24, 0x400, URZ ;  /* 0x0000040018107890 */ /* 0x000fc4000fffe03f */
[----:B------:R-:W-:Y:S01]  /*1ec0*/  UIADD3 UR18, UR26, 0x400, URZ ;  /* 0x000004001a127890 */ /* 0x000fe2000fffe03f */
[----:B------:R-:W-:Y:S01]  /*1ed0*/  UMOV UR17, 0x80000020 ;  /* 0x8000002000117882 */ /* 0x000fe20000000000 */
[----:B------:R-:W-:Y:S01]  /*1ee0*/  UMOV UR19, 0x80000020 ;  /* 0x8000002000137882 */ /* 0x000fe20000000000 */
[----:B------:R-:W-:Y:S02]  /*1ef0*/  UIADD3 UR20, UR24, 0x402, URZ ;  /* 0x0000040218147890 */ /* 0x000fe4000fffe03f */
[----:B------:R-:W-:Y:S01]  /*1f00*/  UIADD3 UR22, UR26, 0x402, URZ ;  /* 0x000004021a167890 */ /* 0x000fe2000fffe03f */
[----:B------:R-:W-:Y:S01]  /*1f10*/  UMOV UR21, 0x80000020 ;  /* 0x8000002000157882 */ /* 0x000fe20000000000 */
[----:B------:R-:W-:Y:S01]  /*1f20*/  UMOV UR23, 0x80000020 ;  /* 0x8000002000177882 */ /* 0x000fe20000000000 */
[----:B------:R-:W-:Y:S02]  /*1f30*/  ULDC UR29, c[0x0][0x9dc] ;  /* 0x00027700001d7ab9 */ /* 0x000fe40000000800 */
[----:B------:R-:W-:Y:S01]  /*1f40*/  ULOP3.LUT UR29, URZ, UR29, URZ, 0x33, !UPT ;  /* 0x0000001d3f1d7292 */ /* 0x000fe2000f8e333f */
[----:B------:R-:W-:-:S02]  /*1f50*/  WARPGROUP.DEPBAR.LE gsb0, 0x0 ;  /* 0x00008000000079c5 */ /* 0x000fc40000010000 */
[----:B------:R-:W-:-:S06]  /*1f60*/  WARPGROUP.ARRIVE ;  /* 0x00000000000079c5 */ /* 0x000fcc0000000000 */
[----:B------:R-:W-:Y:S01]  /*1f70*/  QGMMA.64x128x32.F32.E4M3.E4M3 R24, gdesc[UR4], R24, gsb0 ;  /* 0x01e00000041879f3 */ /* 0x000fe20008000818 */
[----:B------:R-:W-:Y:S02]  /*1f80*/  ULDC UR6, c[0x0][0x2e0] ;  /* 0x0000b80000067ab9 */ /* 0x000fe40000000800 */
[----:B------:R-:W-:Y:S02]  /*1f90*/  WARPGROUP.DEPBAR.LE gsb0, 0x0 ;  /* 0x00008000000079c5 */ /* 0x000fe40000010000 */
[----:B------:R-:W-:-:S07]  /*1fa0*/  WARPGROUP.ARRIVE ;  /* 0x00000000000079c5 */ /* 0x000fce0000000000 */
[----:B------:R-:W-:Y:S03]  /*1fb0*/  QGMMA.64x128x32.F32.E4M3.E4M3 R24, gdesc[UR8], R24, gsb0 ;  /* 0x01e00000081879f3 */ /* 0x000fe60008000818 */
        /* <DEDUP_REMOVED lines=10> */
[C---:B------:R-:W-:Y:S01]  /*2060*/  FMUL.FTZ R93, R0.reuse, R70 ;  /* 0x00000046005d7220 */ /* 0x040fe20000410000 */
[C---:B------:R-:W-:Y:S01]  /*2070*/  FMUL.FTZ R64, R0.reuse, R64 ;  /* 0x0000004000407220 */ /* 0x040fe20000410000 */
[----:B------:R-:W1:Y:S01]  /*2080*/  LDC R70, c[0x0][0x288] ;  /* 0x0000a200ff467b82 */ /* 0x000e620000000800 */
[C---:B------:R-:W-:Y:S01]  /*2090*/  FMUL.FTZ R5, R0.reuse, R26 ;  /* 0x0000001a00057220 */ /* 0x040fe20000410000 */
[C---:B------:R-:W-:Y:S01]  /*20a0*/  FMUL.FTZ R28, R0.reuse, R28 ;  /* 0x0000001c001c7220 */ /* 0x040fe20000410000 */
[C---:B------:R-:W-:Y:S01]  /*20b0*/  FMUL.FTZ R26, R0.reuse, R35 ;  /* 0x00000023001a7220 */ /* 0x040fe20000410000 */
[C---:B------:R-:W-:Y:S01]  /*20c0*/  FMUL.FTZ R40, R0.reuse, R40 ;  /* 0x0000002800287220 */ /* 0x040fe20000410000 */
[C---:B------:R-:W-:Y:S01]  /*20d0*/  FMUL.FTZ R32, R0.reuse, R32 ;  /* 0x0000002000207220 */ /* 0x040fe20000410000 */
[C---:B------:R-:W-:Y:S01]  /*20e0*/  FMUL.FTZ R36, R0.reuse, R36 ;  /* 0x0000002400247220 */ /* 0x040fe20000410000 */
[C---:B------:R-:W-:Y:S01]  /*20f0*/  FMUL.FTZ R56, R0.reuse, R56 ;  /* 0x0000003800387220 */ /* 0x040fe20000410000 */
[----:B------:R2:W3:Y:S01]  /*2100*/  MUFU.TANH R35, R64 ;  /* 0x0000004000237308 */ /* 0x0004e20000002400 */
[C---:B------:R-:W-:Y:S01]  /*2110*/  FMUL.FTZ R48, R0.reuse, R48 ;  /* 0x0000003000307220 */ /* 0x040fe20000410000 */
[C---:B------:R-:W-:Y:S01]  /*2120*/  FMUL.FTZ R52, R0.reuse, R52 ;  /* 0x0000003400347220 */ /* 0x040fe20000410000 */
[C---:B------:R-:W-:Y:S01]  /*2130*/  FMUL.FTZ R60, R0.reuse, R60 ;  /* 0x0000003c003c7220 */ /* 0x040fe20000410000 */
[C---:B------:R-:W-:Y:S01]  /*2140*/  FMUL.FTZ R4, R0.reuse, R24 ;  /* 0x0000001800047220 */ /* 0x040fe20000410000 */
[C---:B------:R-:W-:Y:S01]  /*2150*/  FMUL.FTZ R9, R0.reuse, R30 ;  /* 0x0000001e00097220 */ /* 0x040fe20000410000 */
[C---:B------:R-:W-:Y:S01]  /*2160*/  FMUL.FTZ R24, R0.reuse, R34 ;  /* 0x0000002200187220 */ /* 0x040fe20000410000 */
[----:B------:R-:W-:Y:S01]  /*2170*/  FMUL.FTZ R11, R0, R25 ;  /* 0x00000019000b7220 */ /* 0x000fe20000410000 */
[----:B------:R4:W1:Y:S01]  /*2180*/  MUFU.TANH R135, R28 ;  /* 0x0000001c00877308 */ /* 0x0008620000002400 */
[----:B--2---:R-:W-:-:S02]  /*2190*/  IMAD R64, R91, R14, 0x80 ;  /* 0x000000805b407424 */ /* 0x004fc400078e020e */
[C---:B------:R-:W-:Y:S01]  /*21a0*/  FMUL.FTZ R6, R0.reuse, R27 ;  /* 0x0000001b00067220 */ /* 0x040fe20000410000 */
[C---:B------:R-:W-:Y:S01]  /*21b0*/  FMUL.FTZ R29, R0.reuse, R29 ;  /* 0x0000001d001d7220 */ /* 0x040fe20000410000 */
[C---:B------:R-:W-:Y:S01]  /*21c0*/  FMUL.FTZ R10, R0.reuse, R31 ;  /* 0x0000001f000a7220 */ /* 0x040fe20000410000 */
[----:B------:R-:W-:Y:S02]  /*21d0*/  IMAD R15, R17, UR6, R64 ;  /* 0x00000006110f7c24 */ /* 0x000fe4000f8e0240 */
[C---:B------:R-:W-:Y:S01]  /*21e0*/  FMUL.FTZ R33, R0.reuse, R33 ;  /* 0x0000002100217220 */ /* 0x040fe20000410000 */
[C---:B------:R-:W-:Y:S01]  /*21f0*/  FMUL.FTZ R37, R0.reuse, R37 ;  /* 0x0000002500257220 */ /* 0x040fe20000410000 */
[----:B------:R2:W1:Y:S01]  /*2200*/  MUFU.TANH R129, R40 ;  /* 0x0000002800817308 */ /* 0x0004620000002400 */
[C---:B----4-:R-:W-:Y:S01]  /*2210*/  FMUL.FTZ R28, R0.reuse, R38 ;  /* 0x00000026001c7220 */ /* 0x050fe20000410000 */
[C---:B------:R-:W-:Y:S01]  /*2220*/  FMUL.FTZ R38, R0.reuse, R47 ;  /* 0x0000002f00267220 */ /* 0x040fe20000410000 */
[C---:B------:R-:W-:Y:S01]  /*2230*/  FMUL.FTZ R30, R0.reuse, R39 ;  /* 0x00000027001e7220 */ /* 0x040fe20000410000 */
[C---:B------:R-:W-:Y:S01]  /*2240*/  FMUL.FTZ R41, R0.reuse, R41 ;  /* 0x0000002900297220 */ /* 0x040fe20000410000 */
[C---:B------:R-:W-:Y:S01]  /*2250*/  FMUL.FTZ R34, R0.reuse, R43 ;  /* 0x0000002b00227220 */ /* 0x040fe20000410000 */
[C---:B------:R-:W-:Y:S01]  /*2260*/  FMUL.FTZ R45, R0.reuse, R45 ;  /* 0x0000002d002d7220 */ /* 0x040fe20000410000 */
[C---:B------:R-:W-:Y:S01]  /*2270*/  FMUL.FTZ R49, R0.reuse, R49 ;  /* 0x0000003100317220 */ /* 0x040fe20000410000 */
[----:B------:R4:W1:Y:S01]  /*2280*/  MUFU.TANH R133, R32 ;  /* 0x0000002000857308 */ /* 0x0008620000002400 */
[C---:B--2---:R-:W-:Y:S01]  /*2290*/  FMUL.FTZ R40, R0.reuse, R50 ;  /* 0x0000003200287220 */ /* 0x044fe20000410000 */
[C---:B------:R-:W-:Y:S01]  /*22a0*/  FMUL.FTZ R50, R0.reuse, R58 ;  /* 0x0000003a00327220 */ /* 0x040fe20000410000 */
[C---:B------:R-:W-:Y:S01]  /*22b0*/  FMUL.FTZ R53, R0.reuse, R53 ;  /* 0x0000003500357220 */ /* 0x040fe20000410000 */
[C---:B------:R-:W-:Y:S01]  /*22c0*/  FMUL.FTZ R57, R0.reuse, R57 ;  /* 0x0000003900397220 */ /* 0x040fe20000410000 */
[C---:B------:R-:W-:Y:S01]  /*22d0*/  FMUL.FTZ R58, R0.reuse, R63 ;  /* 0x0000003f003a7220 */ /* 0x040fe20000410000 */
        /* <DEDUP_REMOVED lines=26> */
[----:B------:R4:W3:Y:S01]  /*2480*/  MUFU.TANH R121, R52 ;  /* 0x0000003400797308 */ /* 0x0008e20000002400 */
[C---:B--2---:R-:W-:Y:S01]  /*2490*/  FMUL.FTZ R48, R0.reuse, R55 ;  /* 0x0000003700307220 */ /* 0x044fe20000410000 */
[C---:B------:R-:W-:Y:S01]  /*24a0*/  FMUL.FTZ R77, R0.reuse, R77 ;  /* 0x0000004d004d7220 */ /* 0x040fe20000410000 */
[C---:B------:R-:W-:Y:S01]  /*24b0*/  FMUL.FTZ R79, R0.reuse, R79 ;  /* 0x0000004f004f7220 */ /* 0x040fe20000410000 */
[C---:B------:R-:W-:Y:S01]  /*24c0*/  FMUL.FTZ R80, R0.reuse, R80 ;  /* 0x0000005000507220 */ /* 0x040fe20000410000 */
[----:B------:R1:W-:Y:S01]  /*24d0*/  @!P1 SYNCS.ARRIVE.TRANS64.RED.A1T0 RZ, [R3+URZ], RZ ;  /* 0x000000ff03ff99a7 */ /* 0x0003e2000810043f */
[C---:B------:R-:W-:Y:S01]  /*24e0*/  FMUL.FTZ R68, R0.reuse, R68 ;  /* 0x0000004400447220 */ /* 0x040fe20000410000 */
[C---:B------:R-:W-:Y:S01]  /*24f0*/  FMUL.FTZ R44, R0.reuse, R44 ;  /* 0x0000002c002c7220 */ /* 0x040fe20000410000 */
[----:B------:R2:W3:Y:S01]  /*2500*/  MUFU.TANH R47, R60 ;  /* 0x0000003c002f7308 */ /* 0x0004e20000002400 */
[----:B----4-:R-:W-:Y:S01]  /*2510*/  FMUL.FTZ R52, R0, R59 ;  /* 0x0000003b00347220 */ /* 0x010fe20000410000 */
[----:B------:R-:W-:Y:S01]  /*2520*/  IMAD R51, R16, -0x2, R15 ;  /* 0xfffffffe10337824 */ /* 0x000fe200078e020f */
[----:B-1----:R-:W-:-:S05]  /*2530*/  IADD3 R3, R15, 0x1, -R70 ;  /* 0x000000010f037810 */ /* 0x002fca0007ffe846 */
[----:B------:R-:W1:Y:S01]  /*2540*/  MUFU.TANH R4, R4 ;  /* 0x0000000400047308 */ /* 0x000e620000002400 */
[----:B--2---:R-:W-:Y:S01]  /*2550*/  FMUL.FTZ R60, R0, R66 ;  /* 0x00000042003c7220 */ /* 0x004fe20000410000 */
[----:B------:R-:W-:Y:S01]  /*2560*/  IMAD R21, R16, -0x2, R3 ;  /* 0xfffffffe10157824 */ /* 0x000fe200078e0203 */
[----:B------:R-:W-:Y:S01]  /*2570*/  LEA R66, R91, 0xffffff80, 0x7 ;  /* 0xffffff805b427811 */ /* 0x000fe200078e38ff */
[----:B------:R-:W-:Y:S02]  /*2580*/  VIADD R3, R176, UR42 ;  /* 0x0000002ab0037c36 */ /* 0x000fe40008000000 */
[----:B------:R-:W-:Y:S02]  /*2590*/  VIADD R55, R21, UR29 ;  /* 0x0000001d15377c36 */ /* 0x000fe40008000000 */
[----:B------:R-:W2:Y:S02]  /*25a0*/  MUFU.TANH R11, R11 ;  /* 0x0000000b000b7308 */ /* 0x000ea40000002400 */
[----:B------:R-:W-:-:S06]  /*25b0*/  IMAD.IADD R15, R55, 0x1, R3 ;  /* 0x00000001370f7824 */ /* 0x000fcc00078e0203 */
[----:B------:R-:W4:Y:S08]  /*25c0*/  MUFU.TANH R5, R5 ;  /* 0x0000000500057308 */ /* 0x000f300000002400 */
[----:B------:R-:W1:Y:S08]  /*25d0*/  MUFU.TANH R6, R6 ;  /* 0x0000000600067308 */ /* 0x000e700000002400 */
        /* <DEDUP_REMOVED lines=49> */
[----:B------:R5:W1:Y:S08]  /*28f0*/  MUFU.TANH R39, R68 ;  /* 0x0000004400277308 */ /* 0x000a700000002400 */
[----:B------:R3:W1:Y:S01]  /*2900*/  MUFU.TANH R127, R44 ;  /* 0x0000002c007f7308 */ /* 0x0006620000002400 */
[----:B-----5:R-:W-:-:S05]  /*2910*/  IMAD.IADD R68, R21, 0x1, R12 ;  /* 0x0000000115447824 */ /* 0x020fca00078e020c */
[----:B---3--:R-:W-:Y:S01]  /*2920*/  VIADDMNMX R44, R3, R68, R51, PT ;  /* 0x00000044032c7246 */ /* 0x008fe20003800133 */
[----:B--2-4-:R-:W-:Y:S06]  /*2930*/  @!P2 BRA `(.L_x_887) ;  /* 0x000000000054a947 */ /* 0x014fec0003800000 */
[----:B------:R-:W-:Y:S01]  /*2940*/  IMAD R21, R17, UR6, R3 ;  /* 0x0000000611157c24 */ /* 0x000fe2000f8e0203 */
[----:B------:R-:W-:Y:S03]  /*2950*/  BSSY B0, `(.L_x_888) ;  /* 0x000000f000007945 */ /* 0x000fe60003800000 */
[----:B------:R-:W-:-:S05]  /*2960*/  IMAD.IADD R21, R21, 0x1, -R70 ;  /* 0x0000000115157824 */ /* 0x000fca00078e0a46 */
[----:B------:R-:W-:-:S13]  /*2970*/  ISETP.GT.AND P3, PT, R21, -0x1, PT ;  /* 0xffffffff1500780c */ /* 0x000fda0003f64270 */
[----:B------:R-:W-:Y:S05]  /*2980*/  @P3 BRA `(.L_x_889) ;  /* 0x00000000001c3947 */ /* 0x000fea0003800000 */
[----:B------:R-:W-:Y:S02]  /*2990*/  ISETP.NE.AND P3, PT, R13, 0x1, PT ;  /* 0x000000010d00780c */ /* 0x000fe40003f65270 */
[----:B------:R-:W-:-:S11]  /*29a0*/  LOP3.LUT R21, RZ, R21, RZ, 0x33, !PT ;  /* 0x00000015ff157212 */ /* 0x000fd600078e33ff */
[----:B------:R-:W2:Y:S02]  /*29b0*/  @P3 LDC.64 R74, c[0x0][0x9e8] ;  /* 0x00027a00ff4a3b82 */ /* 0x000ea40000000a00 */
[----:B--2---:R-:W-:-:S05]  /*29c0*/  @P3 IMAD.HI.U32 R54, R21, R74, RZ ;  /* 0x0000004a15363227 */ /* 0x004fca00078e00ff */
[----:B------:R-:W-:-:S04]  /*29d0*/  @P3 SHF.R.U32.HI R21, RZ, R75, R54 ;  /* 0x0000004bff153219 */ /* 0x000fc80000011636 */
[----:B------:R-:W-:Y:S01]  /*29e0*/  LOP3.LUT R21, RZ, R21, RZ, 0x33, !PT ;  /* 0x00000015ff157212 */ /* 0x000fe200078e33ff */
[----:B------:R-:W-:Y:S06]  /*29f0*/  BRA `(.L_x_890) ;  /* 0x0000000000107947 */ /* 0x000fec0003800000 */
.L_x_889:
[----:B------:R-:W-:-:S13]  /*2a00*/  ISETP.NE.AND P3, PT, R13, 0x1, PT ;  /* 0x000000010d00780c */ /* 0x000fda0003f65270 */
[----:B------:R-:W2:Y:S02]  /*2a10*/  @P3 LDC.64 R74, c[0x0][0x9e8] ;  /* 0x00027a00ff4a3b82 */ /* 0x000ea40000000a00 */
[----:B--2---:R-:W-:-:S05]  /*2a20*/  @P3 IMAD.HI.U32 R54, R21, R74, RZ ;  /* 0x0000004a15363227 */ /* 0x004fca00078e00ff */
[----:B------:R-:W-:-:S07]  /*2a30*/  @P3 SHF.R.U32.HI R21, RZ, R75, R54 ;  /* 0x0000004bff153219 */ /* 0x000fce0000011636 */
.L_x_890:
[----:B------:R-:W-:Y:S05]  /*2a40*/  BSYNC B0 ;  /* 0x0000000000007941 */ /* 0x000fea0003800000 */
.L_x_888:
[----:B------:R-:W-:-:S04]  /*2a50*/  IMAD R21, R21, R13, -R66 ;  /* 0x0000000d15157224 */ /* 0x000fc800078e0a42 */
[----:B------:R-:W-:-:S05]  /*2a60*/  IMAD R54, R16, -0x2, R21 ;  /* 0xfffffffe10367824 */ /* 0x000fca00078e0215 */
[----:B------:R-:W-:Y:S02]  /*2a70*/  VIMNMX R15, R15, R54, !PT ;  /* 0x000000360f0f7248 */ /* 0x000fe40007fe0100 */
[----:B------:R-:W-:-:S07]  /*2a80*/  VIADDMNMX R44, R54, R13, R44, PT ;  /* 0x0000000d362c7246 */ /* 0x000fce000380012c */
.L_x_887:
[C---:B------:R-:W-:Y:S02]  /*2a90*/  ISETP.GE.AND P4, PT, R64.reuse, 0x9, PT ;  /* 0x000000094000780c */ /* 0x040fe40003f86270 */
[----:B------:R-:W-:Y:S02]  /*2aa0*/  ISETP.GE.AND P3, PT, R64, 0x2, PT ;  /* 0x000000024000780c */ /* 0x000fe40003f66270 */
[----:B------:R-:W-:Y:S02]  /*2ab0*/  P2R R59, PR, RZ, 0x10 ;  /* 0x00000010ff3b7803 */ /* 0x000fe40000000000 */
[C---:B------:R-:W-:Y:S02]  /*2ac0*/  ISETP.GT.AND P4, PT, R15.reuse, 0x8, !P4 ;  /* 0x000000080f00780c */ /* 0x040fe40006784270 */
[----:B------:R-:W-:Y:S02]  /*2ad0*/  ISETP.GT.AND P5, PT, R15, 0x1, !P3 ;  /* 0x000000010f00780c */ /* 0x000fe40005fa4270 */
[----:B------:R-:W-:-:S02]  /*2ae0*/  ISETP.LT.OR P4, PT, R44, 0x9, P4 ;  /* 0x000000092c00780c */ /* 0x000fc40002781670 */
[----:B------:R-:W-:Y:S02]  /*2af0*/  ISETP.GE.AND P6, PT, R64, 0xa, PT ;  /* 0x0000000a4000780c */ /* 0x000fe40003fc6270 */
[----:B------:R-:W-:Y:S02]  /*2b00*/  FSEL R135, R135, -INF , !P4 ;  /* 0xff80000087877808 */ /* 0x000fe40006000000 */
[C---:B------:R-:W-:Y:S02]  /*2b10*/  ISETP.LT.OR P5, PT, R44.reuse, 0x2, P5 ;  /* 0x000000022c00780c */ /* 0x040fe40002fa1670 */
[----:B------:R-:W-:Y:S02]  /*2b20*/  ISETP.GT.AND P4, PT, R15, 0x9, !P6 ;  /* 0x000000090f00780c */ /* 0x000fe40007784270 */
[----:B------:R-:W-:Y:S02]  /*2b30*/  FSEL R137, R11, -INF , !P5 ;  /* 0xff8000000b897808 */ /* 0x000fe40006800000 */
[----:B------:R-:W-:-:S02]  /*2b40*/  ISETP.LT.OR P4, PT, R44, 0xa, P4 ;  /* 0x0000000a2c00780c */ /* 0x000fc40002781670 */
[----:B------:R-:W-:Y:S02]  /*2b50*/  ISETP.GE.AND P5, PT, R64, 0x11, PT ;  /* 0x000000114000780c */ /* 0x000fe40003fa6270 */
[----:B-1----:R-:W-:Y:S02]  /*2b60*/  FSEL R105, R29, -INF , !P4 ;  /* 0xff8000001d697808 */ /* 0x002fe40006000000 */
[----:B------:R-:W-:Y:S02]  /*2b70*/  ISETP.GT.AND P4, PT, R15, 0x10, !P5 ;  /* 0x000000100f00780c */ /* 0x000fe40006f84270 */
[----:B------:R-:W-:Y:S02]  /*2b80*/  P2R R63, PR, RZ, 0x20 ;  /* 0x00000020ff3f7803 */ /* 0x000fe40000000000 */
[----:B------:R-:W-:Y:S02]  /*2b90*/  ISETP.LT.OR P4, PT, R44, 0x11, P4 ;  /* 0x000000112c00780c */ /* 0x000fe40002781670 */
[----:B------:R-:W-:-:S02]  /*2ba0*/  ISETP.GE.AND P5, PT, R64, 0x12, PT ;  /* 0x000000124000780c */ /* 0x000fc40003fa6270 */
[----:B------:R-:W-:Y:S02]  /*2bb0*/  FSEL R133, R133, -INF , !P4 ;  /* 0xff80000085857808 */ /* 0x000fe40006000000 */
[----:B------:R-:W-:Y:S02]  /*2bc0*/  ISETP.GT.AND P4, PT, R15, 0x11, !P5 ;  /* 0x000000110f00780c */ /* 0x000fe40006f84270 */
[----:B------:R-:W-:Y:S02]  /*2bd0*/  P2R R67, PR, RZ, 0x20 ;  /* 0x00000020ff437803 */ /* 0x000fe40000000000 */
[----:B------:R-:W-:Y:S02]  /*2be0*/  ISETP.LT.OR P4, PT, R44, 0x12, P4 ;  /* 0x000000122c00780c */ /* 0x000fe40002781670 */
[----:B------:R-:W-:Y:S02]  /*2bf0*/  ISETP.GE.AND P5, PT, R64, 0x19, PT ;  /* 0x000000194000780c */ /* 0x000fe40003fa6270 */
[----:B------:R-:W-:-:S02]  /*2c00*/  FSEL R107, R33, -INF , !P4 ;  /* 0xff800000216b7808 */ /* 0x000fc40006000000 */
[----:B------:R-:W-:Y:S02]  /*2c10*/  ISETP.GT.AND P4, PT, R15, 0x18, !P5 ;  /* 0x000000180f00780c */ /* 0x000fe40006f84270 */
[----:B------:R-:W-:Y:S02]  /*2c20*/  P2R R71, PR, RZ, 0x20 ;  /* 0x00000020ff477803 */ /* 0x000fe40000000000 */
[----:B------:R-:W-:Y:S02]  /*2c30*/  ISETP.LT.OR P4, PT, R44, 0x19, P4 ;  /* 0x000000192c00780c */ /* 0x000fe40002781670 */
[----:B------:R-:W-:Y:S02]  /*2c40*/  ISETP.GE.AND P5, PT, R64, 0x1a, PT ;  /* 0x0000001a4000780c */ /* 0x000fe40003fa6270 */
[----:B------:R-:W-:Y:S02]  /*2c50*/  FSEL R131, R131, -INF , !P4 ;  /* 0xff80000083837808 */ /* 0x000fe40006000000 */
[----:B------:R-:W-:-:S02]  /*2c60*/  ISETP.GT.AND P4, PT, R15, 0x19, !P5 ;  /* 0x000000190f00780c */ /* 0x000fc40006f84270 */
[----:B------:R-:W-:Y:S02]  /*2c70*/  P2R R73, PR, RZ, 0x20 ;  /* 0x00000020ff497803 */ /* 0x000fe40000000000 */
[----:B------:R-:W-:Y:S02]  /*2c80*/  ISETP.LT.OR P4, PT, R44, 0x1a, P4 ;  /* 0x0000001a2c00780c */ /* 0x000fe40002781670 */
[----:B------:R-:W-:Y:S02]  /*2c90*/  ISETP.GE.AND P5, PT, R64, 0x21, PT ;  /* 0x000000214000780c */ /* 0x000fe40003fa6270 */
[----:B------:R-:W-:Y:S02]  /*2ca0*/  FSEL R109, R37, -INF , !P4 ;  /* 0xff800000256d7808 */ /* 0x000fe40006000000 */
[----:B------:R-:W-:Y:S02]  /*2cb0*/  ISETP.GT.AND P4, PT, R15, 0x20, !P5 ;  /* 0x000000200f00780c */ /* 0x000fe40006f84270 */
[----:B------:R-:W-:-:S02]  /*2cc0*/  P2R R74, PR, RZ, 0x20 ;  /* 0x00000020ff4a7803 */ /* 0x000fc40000000000 */
[----:B------:R-:W-:Y:S02]  /*2cd0*/  ISETP.LT.OR P4, PT, R44, 0x21, P4 ;  /* 0x000000212c00780c */ /* 0x000fe40002781670 */
[----:B------:R-:W-:Y:S02]  /*2ce0*/  ISETP.GE.AND P5, PT, R64, 0x22, PT ;  /* 0x000000224000780c */ /* 0x000fe40003fa6270 */
[----:B------:R-:W-:Y:S02]  /*2cf0*/  FSEL R129, R129, -INF , !P4 ;  /* 0xff80000081817808 */ /* 0x000fe40006000000 */
[----:B------:R-:W-:Y:S02]  /*2d00*/  ISETP.GT.AND P4, PT, R15, 0x21, !P5 ;  /* 0x000000210f00780c */ /* 0x000fe40006f84270 */
[----:B------:R-:W-:Y:S02]  /*2d10*/  P2R R75, PR, RZ, 0x20 ;  /* 0x00000020ff4b7803 */ /* 0x000fe40000000000 */
[----:B------:R-:W-:-:S02]  /*2d20*/  ISETP.LT.OR P4, PT, R44, 0x22, P4 ;  /* 0x000000222c00780c */ /* 0x000fc40002781670 */
[----:B------:R-:W-:Y:S02]  /*2d30*/  ISETP.GE.AND P5, PT, R64, 0x29, PT ;  /* 0x000000294000780c */ /* 0x000fe40003fa6270 */
[----:B------:R-:W-:Y:S02]  /*2d40*/  FSEL R111, R41, -INF , !P4 ;  /* 0xff800000296f7808 */ /* 0x000fe40006000000 */
        /* <DEDUP_REMOVED lines=70> */
[C---:B------:R-:W-:Y:S02]  /*31b0*/  ISETP.GT.AND P4, PT, R15.reuse, 0x60, !P5 ;  /* 0x000000600f00780c */ /* 0x040fe40006f84270 */
        /* <DEDUP_REMOVED lines=22> */
[----:B------:R-:W-:-:S02]  /*3320*/  P2R R61, PR, RZ, 0x40 ;  /* 0x00000040ff3d7803 */ /* 0x000fc40000000000 */
[----:B------:R-:W-:Y:S02]  /*3330*/  FSEL R25, R25, -INF , !P4 ;  /* 0xff80000019197808 */ /* 0x000fe40006000000 */
[----:B------:R-:W-:-:S04]  /*3340*/  ISETP.GE.AND P4, PT, R64, 0x72, PT ;  /* 0x000000724000780c */ /* 0x000fc80003f86270 */
[----:B------:R-:W-:-:S04]  /*3350*/  ISETP.GT.AND P5, PT, R15, 0x71, !P4 ;  /* 0x000000710f00780c */ /* 0x000fc800067a4270 */
[----:B------:R-:W-:-:S04]  /*3360*/  ISETP.LT.OR P5, PT, R44, 0x72, P5 ;  /* 0x000000722c00780c */ /* 0x000fc80002fa1670 */
[----:B------:R-:W-:Y:S02]  /*3370*/  FSEL R21, R81, -INF , !P5 ;  /* 0xff80000051157808 */ /* 0x000fe40006800000 */
[----:B------:R-:W-:-:S04]  /*3380*/  ISETP.GE.AND P5, PT, R64, 0x79, PT ;  /* 0x000000794000780c */ /* 0x000fc80003fa6270 */
[----:B------:R-:W-:-:S04]  /*3390*/  ISETP.GT.AND P6, PT, R15, 0x78, !P5 ;  /* 0x000000780f00780c */ /* 0x000fc80006fc4270 */
[----:B------:R-:W-:-:S04]  /*33a0*/  ISETP.LT.OR P6, PT, R44, 0x79, P6 ;  /* 0x000000792c00780c */ /* 0x000fc800037c1670 */
[----:B------:R-:W-:Y:S02]  /*33b0*/  FSEL R11, R84, -INF , !P6 ;  /* 0xff800000540b7808 */ /* 0x000fe40007000000 */
[----:B------:R-:W-:-:S04]  /*33c0*/  ISETP.GE.AND P6, PT, R64, 0x1, PT ;  /* 0x000000014000780c */ /* 0x000fc80003fc6270 */
[----:B------:R-:W-:Y:S02]  /*33d0*/  P2R R72, PR, RZ, 0x40 ;  /* 0x00000040ff487803 */ /* 0x000fe40000000000 */
[----:B------:R-:W-:-:S04]  /*33e0*/  ISETP.GT.AND P6, PT, R15, RZ, !P6 ;  /* 0x000000ff0f00720c */ /* 0x000fc800077c4270 */
[----:B------:R-:W-:-:S04]  /*33f0*/  ISETP.LT.OR P6, PT, R44, 0x1, P6 ;  /* 0x000000012c00780c */ /* 0x000fc800037c1670 */
[----:B------:R-:W-:Y:S01]  /*3400*/  FSEL R139, R4, -INF , !P6 ;  /* 0xff800000048b7808 */ /* 0x000fe20007000000 */
[----:B------:R-:W-:Y:S01]  /*3410*/  VIADD R4, R3, 0x8 ;  /* 0x0000000803047836 */ /* 0x000fe20000000000 */
[----:B------:R-:W-:-:S03]  /*3420*/  ISETP.GE.AND P6, PT, R64, 0x7a, PT ;  /* 0x0000007a4000780c */ /* 0x000fc60003fc6270 */
[----:B------:R-:W-:Y:S01]  /*3430*/  IMAD.IADD R54, R55, 0x1, R4 ;  /* 0x0000000137367824 */ /* 0x000fe200078e0204 */
[----:B------:R-:W-:Y:S02]  /*3440*/  P2R R84, PR, RZ, 0x40 ;  /* 0x00000040ff547803 */ /* 0x000fe40000000000 */
[----:B------:R-:W-:-:S04]  /*3450*/  ISETP.GT.AND P6, PT, R15, 0x79, !P6 ;  /* 0x000000790f00780c */ /* 0x000fc800077c4270 */
[----:B------:R-:W-:Y:S02]  /*3460*/  ISETP.LT.OR P6, PT, R44, 0x7a, P6 ;  /* 0x0000007a2c00780c */ /* 0x000fe400037c1670 */
[----:B------:R-:W-:Y:S02]  /*3470*/  VIADDMNMX R44, R4, R68, R51, PT ;  /* 0x00000044042c7246 */ /* 0x000fe40003800133 */
[----:B------:R-:W-:Y:S01]  /*3480*/  FSEL R15, R85, -INF , !P6 ;  /* 0xff800000550f7808 */ /* 0x000fe20007000000 */
[----:B------:R-:W-:Y:S08]  /*3490*/  @!P2 BRA `(.L_x_891) ;  /* 0x000000000054a947 */ /* 0x000ff00003800000 */
[----:B------:R-:W-:Y:S01]  /*34a0*/  IMAD R45, R17, UR6, R4 ;  /* 0x00000006112d7c24 */ /* 0x000fe2000f8e0204 */
[----:B------:R-:W-:Y:S03]  /*34b0*/  BSSY B0, `(.L_x_892) ;  /* 0x000000f000007945 */ /* 0x000fe60003800000 */
[----:B------:R-:W-:-:S05]  /*34c0*/  IMAD.IADD R45, R45, 0x1, -R70 ;  /* 0x000000012d2d7824 */ /* 0x000fca00078e0a46 */
        /* <DEDUP_REMOVED lines=9> */
.L_x_893:
[----:B------:R-:W-:-:S13]  /*3560*/  ISETP.NE.AND P6, PT, R13, 0x1, PT ;  /* 0x000000010d00780c */ /* 0x000fda0003fc5270 */
[----:B------:R-:W1:Y:S02]  /*3570*/  @P6 LDC.64 R64, c[0x0][0x9e8] ;  /* 0x00027a00ff406b82 */ /* 0x000e640000000a00 */
[----:B-1----:R-:W-:-:S05]  /*3580*/  @P6 IMAD.HI.U32 R64, R45, R64, RZ ;  /* 0x000000402d406227 */ /* 0x002fca00078e00ff */
[----:B------:R-:W-:-:S07]  /*3590*/  @P6 SHF.R.U32.HI R45, RZ, R65, R64 ;  /* 0x00000041ff2d6219 */ /* 0x000fce0000011640 */
.L_x_894:
[----:B------:R-:W-:Y:S05]  /*35a0*/  BSYNC B0 ;  /* 0x0000000000007941 */ /* 0x000fea0003800000 */
.L_x_892:
[----:B------:R-:W-:-:S04]  /*35b0*/  IMAD R45, R45, R13, -R66 ;  /* 0x0000000d2d2d7224 */ /* 0x000fc800078e0a42 */
[----:B------:R-:W-:-:S05]  /*35c0*/  IMAD R45, R16, -0x2, R45 ;  /* 0xfffffffe102d7824 */ /* 0x000fca00078e022d */
[----:B------:R-:W-:Y:S02]  /*35d0*/  VIMNMX R54, R54, R45, !PT ;  /* 0x0000002d36367248 */ /* 0x000fe40007fe0100 */
[----:B------:R-:W-:-:S07]  /*35e0*/  VIADDMNMX R44, R45, R13, R44, PT ;  /* 0x0000000d2d2c7246 */ /* 0x000fce000380012c */
.L_x_891:
[----:B------:R-:W-:Y:S01]  /*35f0*/  ISETP.GT.AND P3, PT, R54, 0x1, !P3 ;  /* 0x000000013600780c */ /* 0x000fe20005f64270 */
[----:B------:R-:W-:Y:S01]  /*3600*/  ULDC UR6, c[0x0][0x988] ;  /* 0x0002620000067ab9 */ /* 0x000fe20000000800 */
[----:B------:R-:W-:Y:S01]  /*3610*/  ISETP.NE.AND P6, PT, R67, RZ, PT ;  /* 0x000000ff4300720c */ /* 0x000fe20003fc5270 */
[----:B------:R-:W-:Y:S01]  /*3620*/  IMAD.IADD R12, R89, 0x1, R12 ;  /* 0x00000001590c7824 */ /* 0x000fe200078e020c */
[----:B------:R-:W-:Y:S02]  /*3630*/  ISETP.LT.OR P3, PT, R44, 0x2, P3 ;  /* 0x000000022c00780c */ /* 0x000fe40001f61670 */
[----:B------:R-:W-:Y:S02]  /*3640*/  ISETP.GT.AND P4, PT, R54, 0x71, !P4 ;  /* 0x000000713600780c */ /* 0x000fe40006784270 */
[----:B------:R-:W-:Y:S02]  /*3650*/  FSEL R45, R6, -INF , !P3 ;  /* 0xff800000062d7808 */ /* 0x000fe40005800000 */
[----:B------:R-:W-:-:S02]  /*3660*/  ISETP.NE.AND P3, PT, R59, RZ, PT ;  /* 0x000000ff3b00720c */ /* 0x000fc40003f65270 */
[----:B------:R-:W-:Y:S02]  /*3670*/  FMNMX.FTZ R6, R139, R137, !PT ;  /* 0x000000898b067209 */ /* 0x000fe40007810000 */
[----:B------:R-:W-:Y:S02]  /*3680*/  ISETP.GT.AND P3, PT, R54, 0x8, !P3 ;  /* 0x000000083600780c */ /* 0x000fe40005f64270 */
[----:B------:R-:W-:Y:S02]  /*3690*/  FMNMX.FTZ R6, R135, R6, !PT ;  /* 0x0000000687067209 */ /* 0x000fe40007810000 */
[----:B------:R-:W-:Y:S02]  /*36a0*/  ISETP.LT.OR P3, PT, R44, 0x9, P3 ;  /* 0x000000092c00780c */ /* 0x000fe40001f61670 */
[----:B------:R-:W-:Y:S02]  /*36b0*/  FMNMX.FTZ R6, R105, R6, !PT ;  /* 0x0000000669067209 */ /* 0x000fe40007810000 */
[----:B------:R-:W-:-:S02]  /*36c0*/  FSEL R49, R9, -INF , !P3 ;  /* 0xff80000009317808 */ /* 0x000fc40005800000 */
[----:B------:R-:W-:Y:S02]  /*36d0*/  ISETP.NE.AND P3, PT, R61, RZ, PT ;  /* 0x000000ff3d00720c */ /* 0x000fe40003f65270 */
[----:B------:R-:W-:Y:S02]  /*36e0*/  FMNMX.FTZ R6, R133, R6, !PT ;  /* 0x0000000685067209 */ /* 0x000fe40007810000 */
[----:B------:R-:W-:Y:S02]  /*36f0*/  ISETP.GT.AND P3, PT, R54, 0x9, !P3 ;  /* 0x000000093600780c */ /* 0x000fe40005f64270 */
[----:B------:R-:W-:Y:S02]  /*3700*/  FMNMX.FTZ R6, R107, R6, !PT ;  /* 0x000000066b067209 */ /* 0x000fe40007810000 */
[----:B------:R-:W-:Y:S02]  /*3710*/  ISETP.LT.OR P3, PT, R44, 0xa, P3 ;  /* 0x0000000a2c00780c */ /* 0x000fe40001f61670 */
[----:B------:R-:W-:-:S02]  /*3720*/  FMNMX.FTZ R6, R131, R6, !PT ;  /* 0x0000000683067209 */ /* 0x000fc40007810000 */
[----:B------:R-:W-:Y:S01]  /*3730*/  FSEL R51, R10, -INF , !P3 ;  /* 0xff8000000a337808 */ /* 0x000fe20005800000 */
[----:B------:R-:W-:Y:S01]  /*3740*/  IMAD.U32 R10, RZ, RZ, UR6 ;  /* 0x00000006ff0a7e24 */ /* 0x000fe2000f8e00ff */
[----:B------:R-:W-:Y:S02]  /*3750*/  ISETP.NE.AND P3, PT, R63, RZ, PT ;  /* 0x000000ff3f00720c */ /* 0x000fe40003f65270 */
[----:B------:R-:W-:Y:S02]  /*3760*/  FMNMX.FTZ R6, R109, R6, !PT ;  /* 0x000000066d067209 */ /* 0x000fe40007810000 */
[----:B------:R-:W-:Y:S02]  /*3770*/  ISETP.GT.AND P3, PT, R54, 0x10, !P3 ;  /* 0x000000103600780c */ /* 0x000fe40005f64270 */
[----:B------:R-:W-:Y:S02]  /*3780*/  FMNMX.FTZ R6, R129, R6, !PT ;  /* 0x0000000681067209 */ /* 0x000fe40007810000 */
[----:B------:R-:W-:-:S02]  /*3790*/  ISETP.LT.OR P3, PT, R44, 0x11, P3 ;  /* 0x000000112c00780c */ /* 0x000fc40001f61670 */
[----:B------:R-:W-:Y:S02]  /*37a0*/  FMNMX.FTZ R6, R111, R6, !PT ;  /* 0x000000066f067209 */ /* 0x000fe40007810000 */
[----:B------:R-:W-:Y:S02]  /*37b0*/  FSEL R53, R24, -INF , !P3 ;  /* 0xff80000018357808 */ /* 0x000fe40005800000 */
[----:B------:R-:W-:Y:S02]  /*37c0*/  ISETP.GT.AND P3, PT, R54, 0x11, !P6 ;  /* 0x000000113600780c */ /* 0x000fe40007764270 */
[----:B------:R-:W-:Y:S02]  /*37d0*/  ISETP.NE.AND P6, PT, R87, RZ, PT ;  /* 0x000000ff5700720c */ /* 0x000fe40003fc5270 */
[----:B------:R-:W-:Y:S02]  /*37e0*/  ISETP.LT.OR P3, PT, R44, 0x12, P3 ;  /* 0x000000122c00780c */ /* 0x000fe40001f61670 */
[----:B------:R-:W-:-:S02]  /*37f0*/  FMNMX.FTZ R6, R127, R6, !PT ;  /* 0x000000067f067209 */ /* 0x000fc40007810000 */
[----:B------:R-:W-:Y:S02]  /*3800*/  FSEL R55, R26, -INF , !P3 ;  /* 0xff8000001a377808 */ /* 0x000fe40005800000 */
[----:B------:R-:W-:Y:S02]  /*3810*/  ISETP.NE.AND P3, PT, R71, RZ, PT ;  /* 0x000000ff4700720c */ /* 0x000fe40003f65270 */
[----:B------:R-:W-:Y:S02]  /*3820*/  FMNMX.FTZ R6, R125, R6, !PT ;  /* 0x000000067d067209 */ /* 0x000fe40007810000 */
[----:B------:R-:W-:Y:S02]  /*3830*/  ISETP.GT.AND P3, PT, R54, 0x18, !P3 ;  /* 0x000000183600780c */ /* 0x000fe40005f64270 */
[----:B------:R-:W-:Y:S02]  /*3840*/  FMNMX.FTZ R6, R123, R6, !PT ;  /* 0x000000067b067209 */ /* 0x000fe40007810000 */
[----:B------:R-:W-:-:S02]  /*3850*/  ISETP.LT.OR P3, PT, R44, 0x19, P3 ;  /* 0x000000192c00780c */ /* 0x000fc40001f61670 */
[----:B------:R-:W-:Y:S02]  /*3860*/  FMNMX.FTZ R6, R115, R6, !PT ;  /* 0x0000000673067209 */ /* 0x000fe40007810000 */
[----:B------:R-:W-:Y:S02]  /*3870*/  FSEL R57, R28, -INF , !P3 ;  /* 0xff8000001c397808 */ /* 0x000fe40005800000 */
[----:B------:R-:W-:Y:S02]  /*3880*/  ISETP.NE.AND P3, PT, R73, RZ, PT ;  /* 0x000000ff4900720c */ /* 0x000fe40003f65270 */
[----:B------:R-:W-:Y:S02]  /*3890*/  FMNMX.FTZ R6, R121, R6, !PT ;  /* 0x0000000679067209 */ /* 0x000fe40007810000 */
[----:B------:R-:W-:Y:S02]  /*38a0*/  ISETP.GT.AND P3, PT, R54, 0x19, !P3 ;  /* 0x000000193600780c */ /* 0x000fe40005f64270 */
[----:B------:R-:W-:-:S02]  /*38b0*/  FMNMX.FTZ R6, R119, R6, !PT ;  /* 0x0000000677067209 */ /* 0x000fc40007810000 */
[----:B------:R-:W-:Y:S02]  /*38c0*/  ISETP.LT.OR P3, PT, R44, 0x1a, P3 ;  /* 0x0000001a2c00780c */ /* 0x000fe40001f61670 */
[----:B------:R-:W-:Y:S02]  /*38d0*/  FMNMX.FTZ R6, R113, R6, !PT ;  /* 0x0000000671067209 */ /* 0x000fe40007810000 */
[----:B------:R-:W-:Y:S02]  /*38e0*/  FSEL R59, R30, -INF , !P3 ;  /* 0xff8000001e3b7808 */ /* 0x000fe40005800000 */
[----:B------:R-:W-:Y:S02]  /*38f0*/  ISETP.NE.AND P3, PT, R74, RZ, PT ;  /* 0x000000ff4a00720c */ /* 0x000fe40003f65270 */
[----:B------:R-:W-:Y:S02]  /*3900*/  FMNMX.FTZ R6, R117, R6, !PT ;  /* 0x0000000675067209 */ /* 0x000fe40007810000 */
[----:B------:R-:W-:-:S02]  /*3910*/  ISETP.GT.AND P3, PT, R54, 0x20, !P3 ;  /* 0x000000203600780c */ /* 0x000fc40005f64270 */
[----:B------:R-:W-:Y:S02]  /*3920*/  FMNMX.FTZ R6, R47, R6, !PT ;  /* 0x000000062f067209 */ /* 0x000fe40007810000 */
[----:B------:R-:W-:Y:S02]  /*3930*/  ISETP.LT.OR P3, PT, R44, 0x21, P3 ;  /* 0x000000212c00780c */ /* 0x000fe40001f61670 */
[----:B------:R-:W-:Y:S02]  /*3940*/  FMNMX.FTZ R6, R43, R6, !PT ;  /* 0x000000062b067209 */ /* 0x000fe40007810000 */
[----:B------:R-:W-:Y:S02]  /*3950*/  FSEL R61, R32, -INF , !P3 ;  /* 0xff800000203d7808 */ /* 0x000fe40005800000 */
[----:B------:R-:W-:Y:S02]  /*3960*/  ISETP.NE.AND P3, PT, R75, RZ, PT ;  /* 0x000000ff4b00720c */ /* 0x000fe40003f65270 */
[----:B------:R-:W-:-:S02]  /*3970*/  FMNMX.FTZ R6, R35, R6, !PT ;  /* 0x0000000623067209 */ /* 0x000fc40007810000 */
[----:B------:R-:W-:Y:S02]  /*3980*/  ISETP.GT.AND P3, PT, R54, 0x21, !P3 ;  /* 0x000000213600780c */ /* 0x000fe40005f64270 */
[----:B------:R-:W-:Y:S02]  /*3990*/  FMNMX.FTZ R6, R41, R6, !PT ;  /* 0x0000000629067209 */ /* 0x000fe40007810000 */
[----:B------:R-:W-:Y:S02]  /*39a0*/  ISETP.LT.OR P3, PT, R44, 0x22, P3 ;  /* 0x000000222c00780c */ /* 0x000fe40001f61670 */
[----:B------:R-:W-:Y:S02]  /*39b0*/  FMNMX.FTZ R6, R39, R6, !PT ;  /* 0x0000000627067209 */ /* 0x000fe40007810000 */
        /* <DEDUP_REMOVED lines=22> */
[----:B------:R-:W-:Y:S01]  /*3b20*/  ISETP.NE.AND P3, PT, R82, RZ, PT ;  /* 0x000000ff5200720c */ /* 0x000fe20003f65270 */
[----:B------:R-:W1:Y:S01]  /*3b30*/  SHFL.BFLY PT, R9, R6, 0x2, 0x1f ;  /* 0x0c401f0006097f89 */ /* 0x000e6200000e0000 */
[C---:B------:R-:W-:Y:S02]  /*3b40*/  ISETP.GT.AND P5, PT, R54.reuse, 0x78, !P5 ;  /* 0x000000783600780c */ /* 0x040fe40006fa4270 */
[----:B------:R-:W-:Y:S02]  /*3b50*/  ISETP.GT.AND P3, PT, R54, 0x31, !P3 ;  /* 0x000000313600780c */ /* 0x000fe40005f64270 */
[----:B------:R-:W-:-:S02]  /*3b60*/  ISETP.LT.OR P4, PT, R44, 0x72, P4 ;  /* 0x000000722c00780c */ /* 0x000fc40002781670 */
[C---:B------:R-:W-:Y:S02]  /*3b70*/  ISETP.LT.OR P3, PT, R44.reuse, 0x32, P3 ;  /* 0x000000322c00780c */ /* 0x040fe40001f61670 */
[----:B------:R-:W-:Y:S02]  /*3b80*/  ISETP.LT.OR P5, PT, R44, 0x79, P5 ;  /* 0x000000792c00780c */ /* 0x000fe40002fa1670 */
[----:B------:R-:W-:Y:S02]  /*3b90*/  FSEL R71, R42, -INF , !P3 ;  /* 0xff8000002a477808 */ /* 0x000fe40005800000 */
[----:B------:R-:W-:Y:S02]  /*3ba0*/  ISETP.NE.AND P3, PT, R83, RZ, PT ;  /* 0x000000ff5300720c */ /* 0x000fe40003f65270 */
[----:B------:R-:W-:Y:S02]  /*3bb0*/  FSEL R7, R7, -INF , !P4 ;  /* 0xff80000007077808 */ /* 0x000fe40006000000 */
[----:B------:R-:W-:-:S04]  /*3bc0*/  ISETP.GT.AND P3, PT, R54, 0x38, !P3 ;  /* 0x000000383600780c */ /* 0x000fc80005f64270 */
[----:B------:R-:W-:Y:S02]  /*3bd0*/  ISETP.LT.OR P3, PT, R44, 0x39, P3 ;  /* 0x000000392c00780c */ /* 0x000fe40001f61670 */
[----:B-1----:R-:W-:Y:S02]  /*3be0*/  FMNMX.FTZ R24, R6, R9, !PT ;  /* 0x0000000906187209 */ /* 0x002fe40007810000 */
[----:B------:R-:W-:Y:S02]  /*3bf0*/  FSEL R73, R46, -INF , !P3 ;  /* 0xff8000002e497808 */ /* 0x000fe40005800000 */
[----:B------:R-:W-:Y:S01]  /*3c00*/  ISETP.NE.AND P3, PT, R86, RZ, PT ;  /* 0x000000ff5600720c */ /* 0x000fe20003f65270 */
[----:B------:R-:W1:Y:S03]  /*3c10*/  SHFL.BFLY PT, R9, R24, 0x1, 0x1f ;  /* 0x0c201f0018097f89 */ /* 0x000e6600000e0000 */
[----:B------:R-:W-:-:S04]  /*3c20*/  ISETP.GT.AND P3, PT, R54, 0x39, !P3 ;  /* 0x000000393600780c */ /* 0x000fc80005f64270 */
[----:B------:R-:W-:-:S04]  /*3c30*/  ISETP.LT.OR P3, PT, R44, 0x3a, P3 ;  /* 0x0000003a2c00780c */ /* 0x000fc80001f61670 */
[----:B------:R-:W-:Y:S02]  /*3c40*/  FSEL R75, R48, -INF , !P3 ;  /* 0xff800000304b7808 */ /* 0x000fe40005800000 */
[----:B------:R-:W-:Y:S02]  /*3c50*/  ISETP.GT.AND P3, PT, R54, 0x40, !P6 ;  /* 0x000000403600780c */ /* 0x000fe40007764270 */
[----:B------:R-:W-:Y:S02]  /*3c60*/  ISETP.NE.AND P6, PT, R76, RZ, PT ;  /* 0x000000ff4c00720c */ /* 0x000fe40003fc5270 */
[----:B------:R-:W-:-:S04]  /*3c70*/  ISETP.LT.OR P3, PT, R44, 0x41, P3 ;  /* 0x000000412c00780c */ /* 0x000fc80001f61670 */
[----:B------:R-:W-:Y:S02]  /*3c80*/  FSEL R77, R50, -INF , !P3 ;  /* 0xff800000324d7808 */ /* 0x000fe40005800000 */
[----:B------:R-:W-:Y:S02]  /*3c90*/  ISETP.NE.AND P3, PT, R88, RZ, PT ;  /* 0x000000ff5800720c */ /* 0x000fe40003f65270 */
[----:B-1----:R-:W-:Y:S02]  /*3ca0*/  FMNMX.FTZ R9, R24, R9, !PT ;  /* 0x0000000918097209 */ /* 0x002fe40007810000 */
[----:B------:R-:W-:-:S03]  /*3cb0*/  ISETP.GT.AND P3, PT, R54, 0x41, !P3 ;  /* 0x000000413600780c */ /* 0x000fc60005f64270 */
[----:B------:R-:W-:Y:S01]  /*3cc0*/  FFMA.FTZ R26, R9, R10, -8 ;  /* 0xc1000000091a7423 */ /* 0x000fe2000001000a */
[----:B------:R-:W-:-:S04]  /*3cd0*/  ISETP.LT.OR P3, PT, R44, 0x42, P3 ;  /* 0x000000422c00780c */ /* 0x000fc80001f61670 */
[----:B------:R-:W-:Y:S02]  /*3ce0*/  FSEL R79, R52, -INF , !P3 ;  /* 0xff800000344f7808 */ /* 0x000fe40005800000 */
[----:B------:R-:W-:-:S04]  /*3cf0*/  ISETP.NE.AND P3, PT, R90, RZ, PT ;  /* 0x000000ff5a00720c */ /* 0x000fc80003f65270 */
[----:B------:R-:W-:-:S04]  /*3d00*/  ISETP.GT.AND P3, PT, R54, 0x48, !P3 ;  /* 0x000000483600780c */ /* 0x000fc80005f64270 */
        /* <DEDUP_REMOVED lines=34> */
[----:B------:R-:W-:Y:S02]  /*3f30*/  ISETP.GT.AND P3, PT, R54, 0x69, !P6 ;  /* 0x000000693600780c */ /* 0x000fe40007764270 */
[----:B------:R-:W-:Y:S02]  /*3f40*/  ISETP.NE.AND P6, PT, R72, RZ, PT ;  /* 0x000000ff4800720c */ /* 0x000fe40003fc5270 */
[----:B------:R-:W-:-:S04]  /*3f50*/  ISETP.LT.OR P3, PT, R44, 0x6a, P3 ;  /* 0x0000006a2c00780c */ /* 0x000fc80001f61670 */
[----:B------:R-:W-:Y:S02]  /*3f60*/  FSEL R103, R103, -INF , !P3 ;  /* 0xff80000067677808 */ /* 0x000fe40005800000 */
[----:B------:R-:W-:-:S04]  /*3f70*/  FSETP.NEU.FTZ.AND P3, PT, R9, -INF , PT ;  /* 0xff8000000900780b */ /* 0x000fc80003f7d000 */
[----:B------:R-:W-:Y:S02]  /*3f80*/  FSEL R40, R26, RZ, P3 ;  /* 0x000000ff1a287208 */ /* 0x000fe40001800000 */
[----:B------:R-:W-:Y:S02]  /*3f90*/  ISETP.GT.AND P3, PT, R54, RZ, !P6 ;  /* 0x000000ff3600720c */ /* 0x000fe40007764270 */
[----:B------:R-:W-:Y:S01]  /*3fa0*/  ISETP.NE.AND P6, PT, R84, RZ, PT ;  /* 0x000000ff5400720c */ /* 0x000fe20003fc5270 */
[----:B------:R-:W-:-:S01]  /*3fb0*/  FFMA.FTZ R36, R113, R10, -R40 ;  /* 0x0000000a71247223 */ /* 0x000fc20000010828 */
[----:B------:R-:W-:Y:S01]  /*3fc0*/  ISETP.LT.OR P3, PT, R44, 0x1, P3 ;  /* 0x000000012c00780c */ /* 0x000fe20001f61670 */
[----:B------:R-:W-:-:S01]  /*3fd0*/  FFMA.FTZ R119, R119, R10, -R40 ;  /* 0x0000000a77777223 */ /* 0x000fc20000010828 */
[----:B------:R-:W-:Y:S01]  /*3fe0*/  ISETP.GT.AND P6, PT, R54, 0x79, !P6 ;  /* 0x000000793600780c */ /* 0x000fe200077c4270 */
[----:B------:R-:W-:-:S01]  /*3ff0*/  FFMA.FTZ R123, R123, R10, -R40 ;  /* 0x0000000a7b7b7223 */ /* 0x000fc20000010828 */
[----:B------:R-:W-:Y:S01]  /*4000*/  FSEL R38, R5, -INF , !P3 ;  /* 0xff80000005267808 */ /* 0x000fe20005800000 */
[----:B------:R1:W-:Y:S01]  /*4010*/  MUFU.EX2 R46, R119 ;  /* 0x00000077002e7308 */ /* 0x0003e20000000800 */
[----:B------:R-:W-:Y:S01]  /*4020*/  ISETP.NE.AND P3, PT, R106, RZ, PT ;  /* 0x000000ff6a00720c */ /* 0x000fe20003f65270 */
[-CC-:B------:R-:W-:Y:S01]  /*4030*/  FFMA.FTZ R5, R139, R10.reuse, -R40.reuse ;  /* 0x0000000a8b057223 */ /* 0x180fe20000010828 */
[----:B------:R-:W-:Y:S01]  /*4040*/  FMNMX.FTZ R26, R38, R45, !PT ;  /* 0x0000002d261a7209 */ /* 0x000fe20007810000 */
[-CC-:B------:R-:W-:Y:S01]  /*4050*/  FFMA.FTZ R6, R137, R10.reuse, -R40.reuse ;  /* 0x0000000a89067223 */ /* 0x180fe20000010828 */
[----:B------:R-:W-:Y:S01]  /*4060*/  ISETP.GT.AND P3, PT, R54, 0x70, !P3 ;  /* 0x000000703600780c */ /* 0x000fe20005f64270 */
[--C-:B------:R-:W-:Y:S01]  /*4070*/  FFMA.FTZ R24, R135, R10, -R40.reuse ;  /* 0x0000000a87187223 */ /* 0x100fe20000010828 */
[----:B------:R-:W-:Y:S01]  /*4080*/  FMNMX.FTZ R28, R49, R26, !PT ;  /* 0x0000001a311c7209 */ /* 0x000fe20007810000 */
[----:B------:R-:W-:Y:S01]  /*4090*/  MUFU.EX2 R48, R36 ;  /* 0x0000002400307308 */ /* 0x000fe20000000800 */
[----:B------:R-:W-:Y:S01]  /*40a0*/  ISETP.LT.OR P3, PT, R44, 0x71, P3 ;  /* 0x000000712c00780c */ /* 0x000fe20001f61670 */
[--C-:B------:R-:W-:Y:S01]  /*40b0*/  FFMA.FTZ R105, R105, R10, -R40.reuse ;  /* 0x0000000a69697223 */ /* 0x100fe20000010828 */
[----:B------:R-:W-:Y:S01]  /*40c0*/  FMNMX.FTZ R28, R51, R28, !PT ;  /* 0x0000001c331c7209 */ /* 0x000fe20007810000 */
[-CC-:B------:R-:W-:Y:S01]  /*40d0*/  FFMA.FTZ R133, R133, R10.reuse, -R40.reuse ;  /* 0x0000000a85857223 */ /* 0x180fe20000010828 */
[----:B------:R-:W-:Y:S01]  /*40e0*/  FSEL R113, R8, -INF , !P3 ;  /* 0xff80000008717808 */ /* 0x000fe20005800000 */
[--C-:B------:R-:W-:Y:S01]  /*40f0*/  FFMA.FTZ R8, R117, R10, -R40.reuse ;  /* 0x0000000a75087223 */ /* 0x100fe20000010828 */
[----:B------:R-:W-:Y:S01]  /*4100*/  FMNMX.FTZ R28, R53, R28, !PT ;  /* 0x0000001c351c7209 */ /* 0x000fe20007810000 */
[-CC-:B------:R-:W-:Y:S01]  /*4110*/  FFMA.FTZ R107, R107, R10.reuse, -R40.reuse ;  /* 0x0000000a6b6b7223 */ /* 0x180fe20000010828 */
[----:B------:R-:W-:Y:S01]  /*4120*/  ISETP.LT.OR P6, PT, R44, 0x7a, P6 ;  /* 0x0000007a2c00780c */ /* 0x000fe200037c1670 */
[--C-:B------:R-:W-:Y:S01]  /*4130*/  FFMA.FTZ R131, R131, R10, -R40.reuse ;  /* 0x0000000a83837223 */ /* 0x100fe20000010828 */
[----:B------:R-:W-:Y:S01]  /*4140*/  FMNMX.FTZ R28, R55, R28, !PT ;  /* 0x0000001c371c7209 */ /* 0x000fe20007810000 */
[-CC-:B------:R-:W-:Y:S01]  /*4150*/  FFMA.FTZ R109, R109, R10.reuse, -R40.reuse ;  /* 0x0000000a6d6d7223 */ /* 0x180fe20000010828 */
[----:B------:R-:W-:Y:S01]  /*4160*/  FSEL R117, R14, -INF , !P5 ;  /* 0xff8000000e757808 */ /* 0x000fe20006800000 */
[--C-:B------:R-:W-:Y:S01]  /*4170*/  FFMA.FTZ R14, R43, R10, -R40.reuse ;  /* 0x0000000a2b0e7223 */ /* 0x100fe20000010828 */
[----:B------:R-:W-:Y:S01]  /*4180*/  FMNMX.FTZ R30, R57, R28, !PT ;  /* 0x0000001c391e7209 */ /* 0x000fe20007810000 */
[--C-:B------:R-:W-:Y:S01]  /*4190*/  FFMA.FTZ R129, R129, R10, -R40.reuse ;  /* 0x0000000a81817223 */ /* 0x100fe20000010828 */
[----:B-1----:R-:W-:Y:S01]  /*41a0*/  FSEL R119, R20, -INF , !P6 ;  /* 0xff80000014777808 */ /* 0x002fe20007000000 */
        /* <DEDUP_REMOVED lines=8> */
[----:B------:R2:W-:Y:S01]  /*4230*/  MUFU.EX2 R50, R20 ;  /* 0x0000001400327308 */ /* 0x0005e20000000800 */
[----:B------:R-:W-:Y:S01]  /*4240*/  FMNMX.FTZ R30, R63, R30, !PT ;  /* 0x0000001e3f1e7209 */ /* 0x000fe20007810000 */
[-CC-:B-1----:R-:W-:Y:S01]  /*4250*/  FFMA.FTZ R14, R21, R10.reuse, -R40.reuse ;  /* 0x0000000a150e7223 */ /* 0x182fe20000010828 */
[----:B------:R-:W-:-:S01]  /*4260*/  FFMA.FTZ R121, R121, R10, -R40 ;  /* 0x0000000a79797223 */ /* 0x000fc20000010828 */
        /* <DEDUP_REMOVED lines=10> */
[-CC-:B--2---:R-:W-:Y:S01]  /*4310*/  FFMA.FTZ R20, R27, R10.reuse, -R40.reuse ;  /* 0x0000000a1b147223 */ /* 0x184fe20000010828 */
[----:B------:R-:W-:-:S01]  /*4320*/  FFMA.FTZ R25, R25, R10, -R40 ;  /* 0x0000000a19197223 */ /* 0x000fc20000010828 */
[----:B------:R-:W-:Y:S01]  /*4330*/  FFMA.FTZ R11, R11, R10, -R40 ;  /* 0x0000000a0b0b7223 */ /* 0x000fe20000010828 */
[----:B------:R-:W-:Y:S01]  /*4340*/  FMNMX.FTZ R32, R71, R32, !PT ;  /* 0x0000002047207209 */ /* 0x000fe20007810000 */
[----:B------:R-:W-:Y:S03]  /*4350*/  MUFU.EX2 R5, R5 ;  /* 0x0000000500057308 */ /* 0x000fe60000000800 */
[----:B------:R-:W-:-:S04]  /*4360*/  FMNMX.FTZ R32, R73, R32, !PT ;  /* 0x0000002049207209 */ /* 0x000fc80007810000 */
[----:B------:R-:W-:Y:S01]  /*4370*/  FMNMX.FTZ R32, R75, R32, !PT ;  /* 0x000000204b207209 */ /* 0x000fe20007810000 */
[----:B------:R-:W1:Y:S03]  /*4380*/  MUFU.EX2 R6, R6 ;  /* 0x0000000600067308 */ /* 0x000e660000000800 */
[----:B------:R-:W-:-:S04]  /*4390*/  FMNMX.FTZ R32, R77, R32, !PT ;  /* 0x000000204d207209 */ /* 0x000fc80007810000 */
[----:B------:R-:W-:Y:S01]  /*43a0*/  FMNMX.FTZ R32, R79, R32, !PT ;  /* 0x000000204f207209 */ /* 0x000fe20007810000 */
[----:B------:R-:W2:Y:S03]  /*43b0*/  MUFU.EX2 R24, R24 ;  /* 0x0000001800187308 */ /* 0x000ea60000000800 */
[----:B------:R-:W-:-:S04]  /*43c0*/  FMNMX.FTZ R34, R81, R32, !PT ;  /* 0x0000002051227209 */ /* 0x000fc80007810000 */
[----:B------:R-:W-:Y:S01]  /*43d0*/  FMNMX.FTZ R34, R83, R34, !PT ;  /* 0x0000002253227209 */ /* 0x000fe20007810000 */
[----:B------:R-:W-:Y:S03]  /*43e0*/  MUFU.EX2 R32, R123 ;  /* 0x0000007b00207308 */ /* 0x000fe60000000800 */
[----:B------:R-:W-:-:S04]  /*43f0*/  FMNMX.FTZ R34, R85, R34, !PT ;  /* 0x0000002255227209 */ /* 0x000fc80007810000 */
[----:B------:R-:W-:Y:S01]  /*4400*/  FMNMX.FTZ R34, R87, R34, !PT ;  /* 0x0000002257227209 */ /* 0x000fe20007810000 */
[----:B------:R3:W-:Y:S03]  /*4410*/  MUFU.EX2 R123, R8 ;  /* 0x00000008007b7308 */ /* 0x0007e60000000800 */
[----:B------:R-:W-:-:S04]  /*4420*/  FMNMX.FTZ R34, R93, R34, !PT ;  /* 0x000000225d227209 */ /* 0x000fc80007810000 */
[----:B------:R-:W-:Y:S01]  /*4430*/  FMNMX.FTZ R34, R95, R34, !PT ;  /* 0x000000225f227209 */ /* 0x000fe20007810000 */
[----:B------:R-:W4:Y:S03]  /*4440*/  MUFU.EX2 R105, R105 ;  /* 0x0000006900697308 */ /* 0x000f260000000800 */
[----:B------:R-:W-:-:S04]  /*4450*/  FMNMX.FTZ R34, R97, R34, !PT ;  /* 0x0000002261227209 */ /* 0x000fc80007810000 */
[----:B------:R-:W-:Y:S01]  /*4460*/  FMNMX.FTZ R34, R99, R34, !PT ;  /* 0x0000002263227209 */ /* 0x000fe20007810000 */
[----:B------:R-:W5:Y:S03]  /*4470*/  MUFU.EX2 R26, R133 ;  /* 0x00000085001a7308 */ /* 0x000f660000000800 */
        /* <DEDUP_REMOVED lines=8> */
[----:B------:R-:W5:Y:S04]  /*4500*/  MUFU.EX2 R109, R109 ;  /* 0x0000006d006d7308 */ /* 0x000f680000000800 */
[----:B------:R-:W1:Y:S04]  /*4510*/  SHFL.BFLY PT, R43, R34, 0x2, 0x1f ;  /* 0x0c401f00222b7f89 */ /* 0x000e6800000e0000 */
[----:B------:R-:W5:Y:S08]  /*4520*/  MUFU.EX2 R30, R129 ;  /* 0x00000081001e7308 */ /* 0x000f700000000800 */
[----:B------:R-:W5:Y:S08]  /*4530*/  MUFU.EX2 R111, R111 ;  /* 0x0000006f006f7308 */ /* 0x000f700000000800 */
[----:B------:R-:W5:Y:S01]  /*4540*/  MUFU.EX2 R127, R127 ;  /* 0x0000007f007f7308 */ /* 0x000f620000000800 */
[----:B-1----:R-:W-:Y:S01]  /*4550*/  FMNMX.FTZ R43, R34, R43, !PT ;  /* 0x0000002b222b7209 */ /* 0x002fe20007810000 */
[----:B------:R-:W-:Y:S01]  /*4560*/  FFMA.FTZ R34, R15, R10, -R40 ;  /* 0x0000000a0f227223 */ /* 0x000fe20000010828 */
[----:B------:R-:W-:-:S05]  /*4570*/  FADD.FTZ R15, R5, R6 ;  /* 0x00000006050f7221 */ /* 0x000fca0000010000 */
[----:B------:R-:W-:Y:S01]  /*4580*/  MUFU.EX2 R42, R125 ;  /* 0x0000007d002a7308 */ /* 0x000fe20000000800 */
[----:B---3--:R-:W1:Y:S01]  /*4590*/  SHFL.BFLY PT, R8, R43, 0x1, 0x1f ;  /* 0x0c201f002b087f89 */ /* 0x008e6200000e0000 */
[----:B--2---:R-:W-:-:S04]  /*45a0*/  FADD.FTZ R70, R24, R15 ;  /* 0x0000000f18467221 */ /* 0x004fc80000010000 */
[C---:B----4-:R-:W-:Y:S01]  /*45b0*/  FADD.FTZ R15, R105.reuse, R70 ;  /* 0x00000046690f7221 */ /* 0x050fe20000010000 */
[----:B------:R-:W-:Y:S01]  /*45c0*/  F2FP.SATFINITE.E4M3.F32.PACK_AB_MERGE_C R105, R105, R24, RZ ;  /* 0x000000186969723e */ /* 0x000fe200048070ff */
[----:B------:R-:W-:Y:S02]  /*45d0*/  MUFU.EX2 R115, R115 ;  /* 0x0000007300737308 */ /* 0x000fe40000000800 */
[----:B-----5:R-:W-:-:S01]  /*45e0*/  FADD.FTZ R74, R26, R15 ;  /* 0x0000000f1a4a7221 */ /* 0x020fc20000010000 */
[----:B------:R-:W-:-:S05]  /*45f0*/  F2FP.SATFINITE.E4M3.F32.PACK_AB_MERGE_C R164, R6, R5, R105 ;  /* 0x0000000506a4723e */ /* 0x000fca0004807069 */
[----:B------:R-:W-:Y:S08]  /*4600*/  MUFU.EX2 R121, R121 ;  /* 0x0000007900797308 */ /* 0x000ff00000000800 */
[----:B------:R-:W-:Y:S01]  /*4610*/  MUFU.EX2 R47, R47 ;  /* 0x0000002f002f7308 */ /* 0x000fe20000000800 */
[----:B-1----:R-:W-:-:S04]  /*4620*/  FMNMX.FTZ R8, R43, R8, !PT ;  /* 0x000000082b087209 */ /* 0x002fc80007810000 */
[C---:B------:R-:W-:Y:S01]  /*4630*/  FSETP.NEU.FTZ.AND P3, PT, R8.reuse, -INF , PT ;  /* 0xff8000000800780b */ /* 0x040fe20003f7d000 */
[----:B------:R-:W-:-:S02]  /*4640*/  FFMA.FTZ R21, R8, R10, -8 ;  /* 0xc100000008157423 */ /* 0x000fc4000001000a */
[----:B------:R-:W-:Y:S03]  /*4650*/  MUFU.EX2 R52, R39 ;  /* 0x0000002700347308 */ /* 0x000fe60000000800 */
[----:B------:R-:W-:Y:S01]  /*4660*/  FSEL R40, R21, RZ, P3 ;  /* 0x000000ff15287208 */ /* 0x000fe20001800000 */
[----:B------:R-:W-:-:S04]  /*4670*/  FADD.FTZ R21, R107, R74 ;  /* 0x0000004a6b157221 */ /* 0x000fc80000010000 */
        /* <DEDUP_REMOVED lines=14> */
[----:B------:R-:W1:Y:S01]  /*4760*/  MUFU.EX2 R45, R45 ;  /* 0x0000002d002d7308 */ /* 0x000e620000000800 */
[----:B------:R-:W-:-:S01]  /*4770*/  FADD.FTZ R21, R109, R74 ;  /* 0x0000004a6d157221 */ /* 0x000fc20000010000 */
[-CC-:B------:R-:W-:Y:S01]  /*4780*/  FFMA.FTZ R69, R69, R10.reuse, -R40.reuse ;  /* 0x0000000a45457223 */ /* 0x180fe20000010828 */
[----:B------:R-:W-:-:S01]  /*4790*/  FFMA.FTZ R71, R71, R10, -R40 ;  /* 0x0000000a47477223 */ /* 0x000fc20000010828 */
[----:B------:R-:W-:Y:S01]  /*47a0*/  FFMA.FTZ R73, R73, R10, -R40 ;  /* 0x0000000a49497223 */ /* 0x000fe20000010828 */
[----:B------:R-:W-:-:S01]  /*47b0*/  FADD.FTZ R76, R30, R21 ;  /* 0x000000151e4c7221 */ /* 0x000fc20000010000 */
[----:B------:R-:W-:Y:S01]  /*47c0*/  F2FP.SATFINITE.E4M3.F32.PACK_AB_MERGE_C R109, R109, R28, RZ ;  /* 0x0000001c6d6d723e */ /* 0x000fe200048070ff */
[----:B------:R-:W-:-:S01]  /*47d0*/  FFMA.FTZ R75, R75, R10, -R40 ;  /* 0x0000000a4b4b7223 */ /* 0x000fc20000010828 */
[----:B------:R-:W2:Y:S01]  /*47e0*/  MUFU.EX2 R49, R49 ;  /* 0x0000003100317308 */ /* 0x000ea20000000800 */
[----:B------:R-:W-:-:S01]  /*47f0*/  FADD.FTZ R76, R111, R76 ;  /* 0x0000004c6f4c7221 */ /* 0x000fc20000010000 */
[--C-:B------:R-:W-:Y:S01]  /*4800*/  FFMA.FTZ R77, R77, R10, -R40.reuse ;  /* 0x0000000a4d4d7223 */ /* 0x100fe20000010828 */
[----:B------:R-:W-:Y:S01]  /*4810*/  F2FP.SATFINITE.E4M3.F32.PACK_AB_MERGE_C R166, R107, R26, R109 ;  /* 0x0000001a6ba6723e */ /* 0x000fe2000480706d */
[----:B------:R-:W-:Y:S01]  /*4820*/  FFMA.FTZ R79, R79, R10, -R40 ;  /* 0x0000000a4f4f7223 */ /* 0x000fe20000010828 */
[----:B------:R-:W-:-:S01]  /*4830*/  FADD.FTZ R21, R127, R76 ;  /* 0x0000004c7f157221 */ /* 0x000fc20000010000 */
[-CC-:B------:R-:W-:Y:S01]  /*4840*/  FFMA.FTZ R81, R81, R10.reuse, -R40.reuse ;  /* 0x0000000a51517223 */ /* 0x180fe20000010828 */
[----:B------:R-:W-:-:S01]  /*4850*/  FFMA.FTZ R83, R83, R10, -R40 ;  /* 0x0000000a53537223 */ /* 0x000fc20000010828 */
[----:B------:R-:W3:Y:S01]  /*4860*/  MUFU.EX2 R54, R51 ;  /* 0x0000003300367308 */ /* 0x000ee20000000800 */
[----:B-1----:R-:W-:-:S01]  /*4870*/  FADD.FTZ R72, R38, R45 ;  /* 0x0000002d26487221 */ /* 0x002fc20000010000 */
[----:B------:R-:W-:Y:S01]  /*4880*/  FADD.FTZ R21, R42, R21 ;  /* 0x000000152a157221 */ /* 0x000fe20000010000 */
[----:B------:R-:W-:-:S01]  /*4890*/  FFMA.FTZ R85, R85, R10, -R40 ;  /* 0x0000000a55557223 */ /* 0x000fc20000010828 */
[-CC-:B------:R-:W-:Y:S01]  /*48a0*/  FFMA.FTZ R87, R87, R10.reuse, -R40.reuse ;  /* 0x0000000a57577223 */ /* 0x180fe20000010828 */
[----:B------:R-:W-:-:S01]  /*48b0*/  FFMA.FTZ R93, R93, R10, -R40 ;  /* 0x0000000a5d5d7223 */ /* 0x000fc20000010828 */
[----:B------:R-:W-:Y:S01]  /*48c0*/  FADD.FTZ R6, R32, R21 ;  /* 0x0000001520067221 */ /* 0x000fe20000010000 */
[----:B------:R-:W-:-:S01]  /*48d0*/  FFMA.FTZ R95, R95, R10, -R40 ;  /* 0x0000000a5f5f7223 */ /* 0x000fc20000010828 */
[----:B------:R-:W1:Y:S01]  /*48e0*/  MUFU.EX2 R53, R53 ;  /* 0x0000003500357308 */ /* 0x000e620000000800 */
[----:B--2---:R-:W-:-:S01]  /*48f0*/  FADD.FTZ R15, R49, R72 ;  /* 0x00000048310f7221 */ /* 0x004fc20000010000 */
[----:B------:R-:W-:Y:S01]  /*4900*/  FADD.FTZ R26, R115, R6 ;  /* 0x00000006731a7221 */ /* 0x000fe20000010000 */
[----:B------:R-:W-:-:S01]  /*4910*/  FFMA.FTZ R97, R97, R10, -R40 ;  /* 0x0000000a61617223 */ /* 0x000fc20000010828 */
[----:B------:R-:W-:Y:S01]  /*4920*/  F2FP.SATFINITE.E4M3.F32.PACK_AB_MERGE_C R127, R42, R127, RZ ;  /* 0x0000007f2a7f723e */ /* 0x000fe200048070ff */
[----:B------:R-:W-:-:S01]  /*4930*/  FFMA.FTZ R99, R99, R10, -R40 ;  /* 0x0000000a63637223 */ /* 0x000fc20000010828 */
[-CC-:B------:R-:W-:Y:S01]  /*4940*/  FFMA.FTZ R101, R101, R10.reuse, -R40.reuse ;  /* 0x0000000a65657223 */ /* 0x180fe20000010828 */
[----:B------:R-:W-:-:S01]  /*4950*/  FFMA.FTZ R103, R103, R10, -R40 ;  /* 0x0000000a67677223 */ /* 0x000fc20000010828 */
[----:B------:R-:W2:Y:S01]  /*4960*/  MUFU.EX2 R56, R55 ;  /* 0x0000003700387308 */ /* 0x000ea20000000800 */
[----:B---3--:R-:W-:-:S01]  /*4970*/  FADD.FTZ R72, R54, R15 ;  /* 0x0000000f36487221 */ /* 0x008fc20000010000 */
[----:B------:R-:W-:Y:S01]  /*4980*/  F2FP.SATFINITE.E4M3.F32.PACK_AB_MERGE_C R160, R111, R30, R127 ;  /* 0x0000001e6fa0723e */ /* 0x000fe2000480707f */
[----:B------:R-:W-:-:S01]  /*4990*/  FFMA.FTZ R113, R113, R10, -R40 ;  /* 0x0000000a71717223 */ /* 0x000fc20000010828 */
[-CC-:B------:R-:W-:Y:S01]  /*49a0*/  FFMA.FTZ R7, R7, R10.reuse, -R40.reuse ;  /* 0x0000000a07077223 */ /* 0x180fe20000010828 */
[----:B------:R-:W-:-:S01]  /*49b0*/  FFMA.FTZ R117, R117, R10, -R40 ;  /* 0x0000000a75757223 */ /* 0x000fc20000010828 */
[----:B------:R-:W-:Y:S01]  /*49c0*/  FFMA.FTZ R40, R119, R10, -R40 ;  /* 0x0000000a77287223 */ /* 0x000fe20000010828 */
[----:B------:R-:W-:Y:S01]  /*49d0*/  F2FP.SATFINITE.E4M3.F32.PACK_AB_MERGE_C R49, R54, R49, RZ ;  /* 0x000000313631723e */ /* 0x000fe200048070ff */
[----:B------:R-:W3:Y:S01]  /*49e0*/  MUFU.EX2 R57, R57 ;  /* 0x0000003900397308 */ /* 0x000ee20000000800 */
[----:B-1----:R-:W-:-:S02]  /*49f0*/  FADD.FTZ R15, R53, R72 ;  /* 0x00000048350f7221 */ /* 0x002fc40000010000 */
[----:B------:R-:W-:-:S05]  /*4a00*/  F2FP.SATFINITE.E4M3.F32.PACK_AB_MERGE_C R165, R45, R38, R49 ;  /* 0x000000262da5723e */ /* 0x000fca0004807031 */
[----:B------:R-:W1:Y:S01]  /*4a10*/  MUFU.EX2 R58, R59 ;  /* 0x0000003b003a7308 */ /* 0x000e620000000800 */
[----:B--2---:R-:W-:-:S07]  /*4a20*/  FADD.FTZ R74, R56, R15 ;  /* 0x0000000f384a7221 */ /* 0x004fce0000010000 */
[----:B------:R-:W2:Y:S01]  /*4a30*/  MUFU.EX2 R61, R61 ;  /* 0x0000003d003d7308 */ /* 0x000ea20000000800 */
[----:B---3--:R-:W-:-:S07]  /*4a40*/  FADD.FTZ R15, R57, R74 ;  /* 0x0000004a390f7221 */ /* 0x008fce0000010000 */
[----:B------:R-:W3:Y:S01]  /*4a50*/  MUFU.EX2 R60, R63 ;  /* 0x0000003f003c7308 */ /* 0x000ee20000000800 */
[----:B-1----:R-:W-:-:S01]  /*4a60*/  FADD.FTZ R24, R58, R15 ;  /* 0x0000000f3a187221 */ /* 0x002fc20000010000 */
[----:B------:R-:W-:-:S04]  /*4a70*/  F2FP.SATFINITE.E4M3.F32.PACK_AB_MERGE_C R57, R58, R57, RZ ;  /* 0x000000393a39723e */ /* 0x000fc800048070ff */
[----:B------:R-:W-:Y:S02]  /*4a80*/  F2FP.SATFINITE.E4M3.F32.PACK_AB_MERGE_C R167, R56, R53, R57 ;  /* 0x0000003538a7723e */ /* 0x000fe40004807039 */
[----:B------:R-:W1:Y:S01]  /*4a90*/  MUFU.EX2 R65, R65 ;  /* 0x0000004100417308 */ /* 0x000e620000000800 */
[----:B--2---:R-:W-:-:S07]  /*4aa0*/  FADD.FTZ R15, R61, R24 ;  /* 0x000000183d0f7221 */ /* 0x004fce0000010000 */
[----:B------:R-:W2:Y:S01]  /*4ab0*/  MUFU.EX2 R62, R67 ;  /* 0x00000043003e7308 */ /* 0x000ea20000000800 */
[----:B---3--:R-:W-:-:S01]  /*4ac0*/  FADD.FTZ R28, R60, R15 ;  /* 0x0000000f3c1c7221 */ /* 0x008fc20000010000 */
[----:B------:R-:W-:Y:S01]  /*4ad0*/  FADD.FTZ R15, R121, R26 ;  /* 0x0000001a790f7221 */ /* 0x000fe20000010000 */
[----:B------:R-:W-:-:S03]  /*4ae0*/  F2FP.SATFINITE.E4M3.F32.PACK_AB_MERGE_C R121, R46, R121, RZ ;  /* 0x000000792e79723e */ /* 0x000fc600048070ff */
[----:B------:R-:W-:Y:S01]  /*4af0*/  FADD.FTZ R15, R46, R15 ;  /* 0x0000000f2e0f7221 */ /* 0x000fe20000010000 */
[----:B------:R-:W-:Y:S01]  /*4b00*/  F2FP.SATFINITE.E4M3.F32.PACK_AB_MERGE_C R162, R115, R32, R121 ;  /* 0x0000002073a2723e */ /* 0x000fe20004807079 */
[----:B------:R-:W3:Y:S01]  /*4b10*/  MUFU.EX2 R69, R69 ;  /* 0x0000004500457308 */ /* 0x000ee20000000800 */
[----:B-1----:R-:W-:-:S01]  /*4b20*/  FADD.FTZ R5, R65, R28 ;  /* 0x0000001c41057221 */ /* 0x002fc20000010000 */
[----:B------:R-:W-:Y:S01]  /*4b30*/  FADD.FTZ R28, R48, R15 ;  /* 0x0000000f301c7221 */ /* 0x000fe20000010000 */
[----:B------:R-:W-:-:S03]  /*4b40*/  F2FP.SATFINITE.E4M3.F32.PACK_AB_MERGE_C R15, R44, R47, RZ ;  /* 0x0000002f2c0f723e */ /* 0x000fc600048070ff */
[C---:B------:R-:W-:Y:S01]  /*4b50*/  FADD.FTZ R28, R123.reuse, R28 ;  /* 0x0000001c7b1c7221 */ /* 0x040fe20000010000 */
[----:B------:R-:W-:Y:S01]  /*4b60*/  F2FP.SATFINITE.E4M3.F32.PACK_AB_MERGE_C R156, R123, R48, R15 ;  /* 0x000000307b9c723e */ /* 0x000fe2000480700f */
[----:B------:R-:W1:Y:S01]  /*4b70*/  MUFU.EX2 R64, R71 ;  /* 0x0000004700407308 */ /* 0x000e620000000800 */
[----:B--2---:R-:W-:-:S01]  /*4b80*/  FADD.FTZ R6, R62, R5 ;  /* 0x000000053e067221 */ /* 0x004fc20000010000 */
[----:B------:R-:W-:Y:S01]  /*4b90*/  FADD.FTZ R47, R47, R28 ;  /* 0x0000001c2f2f7221 */ /* 0x000fe20000010000 */
[----:B------:R-:W-:-:S03]  /*4ba0*/  F2FP.SATFINITE.E4M3.F32.PACK_AB_MERGE_C R62, R62, R65, RZ ;  /* 0x000000413e3e723e */ /* 0x000fc600048070ff */
[----:B------:R-:W-:Y:S01]  /*4bb0*/  FADD.FTZ R47, R44, R47 ;  /* 0x0000002f2c2f7221 */ /* 0x000fe20000010000 */
[----:B------:R-:W-:Y:S01]  /*4bc0*/  F2FP.SATFINITE.E4M3.F32.PACK_AB_MERGE_C R161, R60, R61, R62 ;  /* 0x0000003d3ca1723e */ /* 0x000fe2000480703e */
[----:B------:R-:W2:Y:S01]  /*4bd0*/  MUFU.EX2 R73, R73 ;  /* 0x0000004900497308 */ /* 0x000ea20000000800 */
[----:B---3--:R-:W-:-:S07]  /*4be0*/  FADD.FTZ R5, R69, R6 ;  /* 0x0000000645057221 */ /* 0x008fce0000010000 */
[----:B------:R-:W3:Y:S01]  /*4bf0*/  MUFU.EX2 R66, R75 ;  /* 0x0000004b00427308 */ /* 0x000ee20000000800 */
[----:B-1----:R-:W-:-:S07]  /*4c00*/  FADD.FTZ R26, R64, R5 ;  /* 0x00000005401a7221 */ /* 0x002fce0000010000 */
[----:B------:R-:W1:Y:S01]  /*4c10*/  MUFU.EX2 R77, R77 ;  /* 0x0000004d004d7308 */ /* 0x000e620000000800 */
[----:B--2---:R-:W-:-:S07]  /*4c20*/  FADD.FTZ R5, R73, R26 ;  /* 0x0000001a49057221 */ /* 0x004fce0000010000 */
        /* <DEDUP_REMOVED lines=11> */
[----:B-1----:R-:W-:-:S07]  /*4ce0*/  F2FP.SATFINITE.E4M3.F32.PACK_AB_MERGE_C R15, R35, R52, RZ ;  /* 0x00000034230f723e */ /* 0x002fce00048070ff */
[----:B------:R-:W1:Y:S01]  /*4cf0*/  MUFU.EX2 R85, R85 ;  /* 0x0000005500557308 */ /* 0x000e620000000800 */
[----:B--2---:R-:W-:-:S01]  /*4d00*/  FADD.FTZ R28, R70, R5 ;  /* 0x00000005461c7221 */ /* 0x004fc20000010000 */
[----:B------:R-:W-:-:S04]  /*4d10*/  F2FP.SATFINITE.E4M3.F32.PACK_AB_MERGE_C R70, R70, R81, RZ ;  /* 0x000000514646723e */ /* 0x000fc800048070ff */
[----:B------:R-:W-:Y:S02]  /*4d20*/  F2FP.SATFINITE.E4M3.F32.PACK_AB_MERGE_C R157, R68, R77, R70 ;  /* 0x0000004d449d723e */ /* 0x000fe40004807046 */
[----:B------:R-:W2:Y:S01]  /*4d30*/  MUFU.EX2 R72, R87 ;  /* 0x0000005700487308 */ /* 0x000ea20000000800 */
[----:B---3--:R-:W-:Y:S01]  /*4d40*/  F2FP.SATFINITE.E4M3.F32.PACK_AB_MERGE_C R158, R41, R50, R15 ;  /* 0x00000032299e723e */ /* 0x008fe2000480700f */
[----:B------:R-:W-:-:S04]  /*4d50*/  FADD.FTZ R50, R50, R47 ;  /* 0x0000002f32327221 */ /* 0x000fc80000010000 */
[----:B------:R-:W-:Y:S02]  /*4d60*/  FADD.FTZ R41, R41, R50 ;  /* 0x0000003229297221 */ /* 0x000fe40000010000 */
[----:B------:R-:W3:Y:S01]  /*4d70*/  MUFU.EX2 R93, R93 ;  /* 0x0000005d005d7308 */ /* 0x000ee20000000800 */
[----:B-1----:R-:W-:-:S01]  /*4d80*/  FADD.FTZ R5, R85, R28 ;  /* 0x0000001c55057221 */ /* 0x002fc20000010000 */
[----:B------:R-:W-:-:S04]  /*4d90*/  FADD.FTZ R52, R52, R41 ;  /* 0x0000002934347221 */ /* 0x000fc80000010000 */
[----:B------:R-:W-:Y:S02]  /*4da0*/  FADD.FTZ R35, R35, R52 ;  /* 0x0000003423237221 */ /* 0x000fe40000010000 */
[----:B------:R-:W-:Y:S01]  /*4db0*/  MUFU.EX2 R29, R29 ;  /* 0x0000001d001d7308 */ /* 0x000fe20000000800 */
[----:B--2---:R-:W-:-:S07]  /*4dc0*/  FADD.FTZ R30, R72, R5 ;  /* 0x00000005481e7221 */ /* 0x004fce0000010000 */
[----:B------:R-:W1:Y:S01]  /*4dd0*/  MUFU.EX2 R20, R20 ;  /* 0x0000001400147308 */ /* 0x000e620000000800 */
[----:B---3--:R-:W-:-:S07]  /*4de0*/  FADD.FTZ R5, R93, R30 ;  /* 0x0000001e5d057221 */ /* 0x008fce0000010000 */
[----:B------:R-:W2:Y:S08]  /*4df0*/  MUFU.EX2 R24, R95 ;  /* 0x0000005f00187308 */ /* 0x000eb00000000800 */
[----:B------:R-:W-:Y:S01]  /*4e00*/  MUFU.EX2 R36, R36 ;  /* 0x0000002400247308 */ /* 0x000fe20000000800 */
[----:B-1----:R-:W-:-:S07]  /*4e10*/  F2FP.SATFINITE.E4M3.F32.PACK_AB_MERGE_C R15, R20, R29, RZ ;  /* 0x0000001d140f723e */ /* 0x002fce00048070ff */
[----:B------:R-:W1:Y:S01]  /*4e20*/  MUFU.EX2 R31, R31 ;  /* 0x0000001f001f7308 */ /* 0x000e620000000800 */
[----:B--2---:R-:W-:-:S01]  /*4e30*/  FADD.FTZ R30, R24, R5 ;  /* 0x00000005181e7221 */ /* 0x004fc20000010000 */
[----:B------:R-:W-:-:S04]  /*4e40*/  F2FP.SATFINITE.E4M3.F32.PACK_AB_MERGE_C R93, R24, R93, RZ ;  /* 0x0000005d185d723e */ /* 0x000fc800048070ff */
[----:B------:R-:W-:Y:S02]  /*4e50*/  F2FP.SATFINITE.E4M3.F32.PACK_AB_MERGE_C R159, R72, R85, R93 ;  /* 0x00000055489f723e */ /* 0x000fe4000480705d */
[----:B------:R-:W2:Y:S08]  /*4e60*/  MUFU.EX2 R97, R97 ;  /* 0x0000006100617308 */ /* 0x000eb00000000800 */
[----:B------:R-:W3:Y:S01]  /*4e70*/  MUFU.EX2 R6, R99 ;  /* 0x0000006300067308 */ /* 0x000ee20000000800 */
[----:B-1----:R-:W-:Y:S01]  /*4e80*/  F2FP.SATFINITE.E4M3.F32.PACK_AB_MERGE_C R152, R31, R36, R15 ;  /* 0x000000241f98723e */ /* 0x002fe2000480700f */
[----:B------:R-:W-:-:S04]  /*4e90*/  FADD.FTZ R36, R36, R35 ;  /* 0x0000002324247221 */ /* 0x000fc80000010000 */
[----:B------:R-:W-:Y:S02]  /*4ea0*/  FADD.FTZ R36, R31, R36 ;  /* 0x000000241f247221 */ /* 0x000fe40000010000 */
[----:B------:R-:W1:Y:S01]  /*4eb0*/  MUFU.EX2 R101, R101 ;  /* 0x0000006500657308 */ /* 0x000e620000000800 */
[----:B--2---:R-:W-:-:S01]  /*4ec0*/  FADD.FTZ R5, R97, R30 ;  /* 0x0000001e61057221 */ /* 0x004fc20000010000 */
[----:B------:R-:W-:-:S04]  /*4ed0*/  FADD.FTZ R29, R29, R36 ;  /* 0x000000241d1d7221 */ /* 0x000fc80000010000 */
[----:B------:R-:W-:Y:S02]  /*4ee0*/  FADD.FTZ R20, R20, R29 ;  /* 0x0000001d14147221 */ /* 0x000fe40000010000 */
[----:B------:R-:W-:Y:S01]  /*4ef0*/  MUFU.EX2 R11, R11 ;  /* 0x0000000b000b7308 */ /* 0x000fe20000000800 */
[----:B---3--:R-:W-:-:S07]  /*4f00*/  FADD.FTZ R24, R6, R5 ;  /* 0x0000000506187221 */ /* 0x008fce0000010000 */
[----:B------:R-:W-:Y:S01]  /*4f10*/  MUFU.EX2 R34, R34 ;  /* 0x0000002200227308 */ /* 0x000fe20000000800 */
[----:B-1----:R-:W-:-:S07]  /*4f20*/  FADD.FTZ R5, R101, R24 ;  /* 0x0000001865057221 */ /* 0x002fce0000010000 */
[----:B------:R-:W1:Y:S08]  /*4f30*/  MUFU.EX2 R26, R103 ;  /* 0x00000067001a7308 */ /* 0x000e700000000800 */
[----:B------:R-:W-:Y:S08]  /*4f40*/  MUFU.EX2 R25, R25 ;  /* 0x0000001900197308 */ /* 0x000ff00000000800 */
[----:B------:R-:W-:Y:S01]  /*4f50*/  MUFU.EX2 R14, R14 ;  /* 0x0000000e000e7308 */ /* 0x000fe20000000800 */
[C---:B-1----:R-:W-:Y:S01]  /*4f60*/  F2FP.SATFINITE.E4M3.F32.PACK_AB_MERGE_C R101, R26.reuse, R101, RZ ;  /* 0x000000651a65723e */ /* 0x042fe200048070ff */
[----:B------:R-:W-:-:S03]  /*4f70*/  FADD.FTZ R26, R26, R5 ;  /* 0x000000051a1a7221 */ /* 0x000fc60000010000 */
[----:B------:R-:W-:-:S03]  /*4f80*/  F2FP.SATFINITE.E4M3.F32.PACK_AB_MERGE_C R153, R6, R97, R101 ;  /* 0x000000610699723e */ /* 0x000fc60004807065 */
[----:B------:R-:W1:Y:S08]  /*4f90*/  MUFU.EX2 R113, R113 ;  /* 0x0000007100717308 */ /* 0x000e700000000800 */
[----:B------:R2:W3:Y:S08]  /*4fa0*/  MUFU.EX2 R28, R7 ;  /* 0x00000007001c7308 */ /* 0x0004f00000000800 */
[----:B------:R-:W4:Y:S01]  /*4fb0*/  MUFU.EX2 R117, R117 ;  /* 0x0000007500757308 */ /* 0x000f220000000800 */
[----:B--2---:R-:W-:Y:S01]  /*4fc0*/  F2FP.SATFINITE.E4M3.F32.PACK_AB_MERGE_C R7, R34, R11, RZ ;  /* 0x0000000b2207723e */ /* 0x004fe200048070ff */
[----:B-1----:R-:W-:-:S03]  /*4fd0*/  FADD.FTZ R5, R113, R26 ;  /* 0x0000001a71057221 */ /* 0x002fc60000010000 */
[----:B------:R-:W-:Y:S01]  /*4fe0*/  F2FP.SATFINITE.E4M3.F32.PACK_AB_MERGE_C R154, R14, R25, R7 ;  /* 0x000000190e9a723e */ /* 0x000fe20004807007 */
[----:B------:R-:W-:-:S02]  /*4ff0*/  FADD.FTZ R25, R25, R20 ;  /* 0x0000001419197221 */ /* 0x000fc40000010000 */
[----:B------:R-:W1:Y:S01]  /*5000*/  MUFU.EX2 R40, R40 ;  /* 0x0000002800287308 */ /* 0x000e620000000800 */
[----:B---3--:R-:W-:-:S01]  /*5010*/  FADD.FTZ R20, R28, R5 ;  /* 0x000000051c147221 */ /* 0x008fc20000010000 */
[----:B------:R-:W-:-:S04]  /*5020*/  FADD.FTZ R14, R14, R25 ;  /* 0x000000190e0e7221 */ /* 0x000fc80000010000 */
[----:B------:R-:W-:Y:S01]  /*5030*/  FADD.FTZ R11, R11, R14 ;  /* 0x0000000e0b0b7221 */ /* 0x000fe20000010000 */
[----:B----4-:R-:W-:-:S03]  /*5040*/  FADD.FTZ R5, R117, R20 ;  /* 0x0000001475057221 */ /* 0x010fc60000010000 */
[----:B------:R-:W-:Y:S01]  /*5050*/  FADD.FTZ R6, R34, R11 ;  /* 0x0000000b22067221 */ /* 0x000fe20000010000 */
[C---:B-1----:R-:W-:Y:S01]  /*5060*/  F2FP.SATFINITE.E4M3.F32.PACK_AB_MERGE_C R7, R40.reuse, R117, RZ ;  /* 0x000000752807723e */ /* 0x042fe200048070ff */
[----:B------:R-:W-:-:S03]  /*5070*/  FADD.FTZ R5, R40, R5 ;  /* 0x0000000528057221 */ /* 0x000fc60000010000 */
[----:B------:R-:W-:Y:S01]  /*5080*/  F2FP.SATFINITE.E4M3.F32.PACK_AB_MERGE_C R155, R28, R113, R7 ;  /* 0x000000711c9b723e */ /* 0x000fe20004807007 */
[----:B------:R-:W-:Y:S01]  /*5090*/  VIADD R7, R91, 0xfffffffe ;  /* 0xfffffffe5b077836 */ /* 0x000fe20000000000 */
        /* <DEDUP_REMOVED lines=11> */
.L_x_896:
[----:B------:R-:W-:-:S13]  /*5150*/  ISETP.NE.AND P3, PT, R13, 0x1, PT ;  /* 0x000000010d00780c */ /* 0x000fda0003f65270 */
[----:B------:R-:W1:Y:S02]  /*5160*/  @P3 LDC.64 R14, c[0x0][0x9e8] ;  /* 0x00027a00ff0e3b82 */ /* 0x000e640000000a00 */
[----:B-1----:R-:W-:-:S05]  /*5170*/  @P3 IMAD.HI.U32 R14, R11, R14, RZ ;  /* 0x0000000e0b0e3227 */ /* 0x002fca00078e00ff */
[----:B------:R-:W-:-:S07]  /*5180*/  @P3 SHF.R.U32.HI R11, RZ, R15, R14 ;  /* 0x0000000fff0b3219 */ /* 0x000fce000001160e */
.L_x_897:
[----:B------:R-:W-:-:S05]  /*5190*/  IMAD R11, R11, R13, R13 ;  /* 0x0000000d0b0b7224 */ /* 0x000fca00078e020d */
[----:B------:R-:W-:-:S07]  /*51a0*/  VIMNMX R12, R12, R11, PT ;  /* 0x0000000b0c0c7248 */ /* 0x000fce0003fe0100 */
.L_x_895:
[----:B------:R-:W-:Y:S02]  /*51b0*/  SHF.R.S32.HI R11, RZ, 0x1f, R12 ;  /* 0x0000001fff0b7819 */ /* 0x000fe4000001140c */
[----:B------:R-:W-:Y:S02]  /*51c0*/  CS2R R150, SRZ ;  /* 0x0000000000967805 */ /* 0x000fe4000001ff00 */
[----:B------:R-:W-:Y:S02]  /*51d0*/  CS2R R148, SRZ ;  /* 0x0000000000947805 */ /* 0x000fe4000001ff00 */
[----:B------:R-:W-:Y:S02]  /*51e0*/  CS2R R146, SRZ ;  /* 0x0000000000927805 */ /* 0x000fe4000001ff00 */
[----:B------:R-:W-:Y:S02]  /*51f0*/  LEA.HI R11, R11, R12, RZ, 0x7 ;  /* 0x0000000c0b0b7211 */ /* 0x000fe400078f38ff */
[----:B------:R-:W-:-:S02]  /*5200*/  CS2R R144, SRZ ;  /* 0x0000000000907805 */ /* 0x000fc4000001ff00 */
[----:B------:R-:W-:Y:S02]  /*5210*/  CS2R R142, SRZ ;  /* 0x00000000008e7805 */ /* 0x000fe4000001ff00 */
[----:B------:R-:W-:Y:S02]  /*5220*/  CS2R R140, SRZ ;  /* 0x00000000008c7805 */ /* 0x000fe4000001ff00 */
[----:B------:R-:W-:Y:S02]  /*5230*/  SHF.R.S32.HI R11, RZ, 0x7, R11 ;  /* 0x00000007ff0b7819 */ /* 0x000fe4000001140b */
[----:B------:R-:W-:Y:S02]  /*5240*/  CS2R R138, SRZ ;  /* 0x00000000008a7805 */ /* 0x000fe4000001ff00 */
[----:B------:R-:W-:Y:S02]  /*5250*/  CS2R R136, SRZ ;  /* 0x0000000000887805 */ /* 0x000fe4000001ff00 */
[----:B------:R-:W-:-:S02]  /*5260*/  CS2R R134, SRZ ;  /* 0x0000000000867805 */ /* 0x000fc4000001ff00 */
[----:B------:R-:W-:Y:S02]  /*5270*/  VIMNMX R14, R168, R11, !PT ;  /* 0x0000000ba80e7248 */ /* 0x000fe40007fe0100 */
[----:B------:R-:W-:Y:S02]  /*5280*/  CS2R R132, SRZ ;  /* 0x0000000000847805 */ /* 0x000fe4000001ff00 */
[----:B------:R-:W-:Y:S02]  /*5290*/  CS2R R130, SRZ ;  /* 0x0000000000827805 */ /* 0x000fe4000001ff00 */
[----:B------:R-:W-:Y:S02]  /*52a0*/  CS2R R128, SRZ ;  /* 0x0000000000807805 */ /* 0x000fe4000001ff00 */
[----:B------:R-:W-:Y:S02]  /*52b0*/  ISETP.GE.AND P3, PT, R7, R14, PT ;  /* 0x0000000e0700720c */ /* 0x000fe40003f66270 */
        /* <DEDUP_REMOVED lines=20> */
[----:B------:R-:W-:Y:S06]  /*5400*/  @!P3 BRA `(.L_x_898) ;  /* 0x0000003400a4b947 */ /* 0x000fec0003800000 */
[----:B------:R-:W-:Y:S01]  /*5410*/  IMAD.IADD R12, R173, 0x1, R3 ;  /* 0x00000001ad0c7824 */ /* 0x000fe200078e0203 */
[----:B------:R-:W-:Y:S01]  /*5420*/  ULDC UR30, c[0x0][0x9e4] ;  /* 0x00027900001e7ab9 */ /* 0x000fe20000000800 */
[----:B------:R-:W-:Y:S01]  /*5430*/  IMAD.MOV.U32 R151, RZ, RZ, RZ ;  /* 0x000000ffff977224 */ /* 0x000fe200078e00ff */
[----:B------:R-:W-:Y:S01]  /*5440*/  ULDC UR33, c[0x0][0x2e0] ;  /* 0x0000b80000217ab9 */ /* 0x000fe20000000800 */
[----:B------:R-:W-:Y:S01]  /*5450*/  ULDC UR32, c[0x0][0x288] ;  /* 0x0000a20000207ab9 */ /* 0x000fe20000000800 */
[----:B------:R-:W-:-:S05]  /*5460*/  ULDC UR31, c[0x0][0x9e0] ;  /* 0x00027800001f7ab9 */ /* 0x000fca0000000800 */
.L_x_916:
[----:B------:R-:W-:Y:S01]  /*5470*/  UIADD3 UR34, UR47, 0x1, URZ ;  /* 0x000000012f227890 */ /* 0x000fe2000fffe03f */
[----:B------:R-:W-:-:S03]  /*5480*/  ISETP.NE.AND P4, PT, RZ, UR40, PT ;  /* 0x00000028ff007c0c */ /* 0x000fc6000bf85270 */
[----:B------:R-:W-:-:S04]  /*5490*/  UISETP.NE.AND UP0, UPT, UR34, 0x2, UPT ;  /* 0x000000022200788c */ /* 0x000fc8000bf05270 */
[----:B------:R-:W-:Y:S02]  /*54a0*/  USEL UR6, URZ, 0x1, UP0 ;  /* 0x000000013f067887 */ /* 0x000fe40008000000 */
[----:B------:R-:W-:-:S04]  /*54b0*/  USEL UR34, UR34, URZ, UP0 ;  /* 0x0000003f22227287 */ /* 0x000fc80008000000 */
[----:B------:R-:W-:Y:S01]  /*54c0*/  LOP3.LUT R11, R2, UR6, RZ, 0x3c, !PT ;  /* 0x00000006020b7c12 */ /* 0x000fe2000f8e3cff */
[----:B------:R-:W-:Y:S07]  /*54d0*/  @P4 BRA `(.L_x_899) ;  /* 0x0000000000284947 */ /* 0x000fee0003800000 */
[----:B------:R-:W-:Y:S05]  /*54e0*/  @!P0 BRA `(.L_x_900) ;  /* 0x0000000000048947 */ /* 0x000fea0003800000 */
[----:B------:R-:W-:Y:S01]  /*54f0*/  BPT.TRAP 0x1 ;  /* 0x000000040000795c */ /* 0x000fe20000300000 */
.L_x_900:
[----:B------:R-:W-:Y:S01]  /*5500*/  ULEA UR6, UR34, UR37, 0x3 ;  /* 0x0000002522067291 */ /* 0x000fe2000f8e183f */
[----:B------:R-:W-:-:S08]  /*5510*/  SHF.L.U32 R10, R11, 0x1f, RZ ;  /* 0x0000001f0b0a7819 */ /* 0x000fd000000006ff */
[----:B------:R1:W2:Y:S01]  /*5520*/  SYNCS.PHASECHK.TRANS64.TRYWAIT P3, [UR6+0x22830], R10 ;  /* 0x0228300aff0075a7 */ /* 0x0002a20008060146 */
[----:B------:R-:W-:Y:S05]  /*5530*/  @!P0 BRA `(.L_x_901) ;  /* 0x0000000000048947 */ /* 0x000fea0003800000 */
[----:B------:R-:W-:Y:S01]  /*5540*/  BPT.TRAP 0x1 ;  /* 0x000000040000795c */ /* 0x000fe20000300000 */
.L_x_901:
[----:B--2---:R-:W-:Y:S05]  /*5550*/  @P3 BRA `(.L_x_899) ;  /* 0x0000000000083947 */ /* 0x004fea0003800000 */
[----:B------:R-:W2:Y:S02]  /*5560*/  SYNCS.PHASECHK.TRANS64.TRYWAIT P3, [UR6+0x22830], R10 ;  /* 0x0228300aff0075a7 */ /* 0x000ea40008060146 */
[----:B--2---:R-:W-:Y:S05]  /*5570*/  @!P3 BRA `(.L_x_902) ;  /* 0x000000f0008cb947 */ /* 0x004fea0003800000 */
.L_x_899:
[----:B--2---:R-:W2:Y:S01]  /*5580*/  S2R R13, SR_TID.X ;  /* 0x00000000000d7919 */ /* 0x004ea20000002100 */
[----:B------:R-:W-:Y:S01]  /*5590*/  UIMAD UR26, UR34, 0x600, UR28 ;  /* 0x00000600221a78a4 */ /* 0x000fe2000f8e021c */
[----:B------:R-:W-:Y:S01]  /*55a0*/  UMOV UR27, 0x80000020 ;  /* 0x80000020001b7882 */ /* 0x000fe20000000000 */
[----:B------:R-:W-:Y:S02]  /*55b0*/  UMOV UR7, 0x80000020 ;  /* 0x8000002000077882 */ /* 0x000fe40000000000 */
[----:B------:R-:W-:Y:S02]  /*55c0*/  UIADD3 UR6, UR26, 0x2, URZ ;  /* 0x000000021a067890 */ /* 0x000fe4000fffe03f */
[----:B------:R-:W-:Y:S01]  /*55d0*/  UIADD3 UR10, UR26, 0x200, URZ ;  /* 0x000002001a0a7890 */ /* 0x000fe2000fffe03f */
[----:B------:R-:W-:Y:S01]  /*55e0*/  UMOV UR11, 0x80000020 ;  /* 0x80000020000b7882 */ /* 0x000fe20000000000 */
[----:B------:R-:W-:Y:S01]  /*55f0*/  UIADD3 UR14, UR26, 0x202, URZ ;  /* 0x000002021a0e7890 */ /* 0x000fe2000fffe03f */
[----:B------:R-:W-:Y:S01]  /*5600*/  UMOV UR15, 0x80000020 ;  /* 0x80000020000f7882 */ /* 0x000fe20000000000 */
[----:B------:R-:W-:Y:S01]  /*5610*/  UIADD3 UR18, UR26, 0x400, URZ ;  /* 0x000004001a127890 */ /* 0x000fe2000fffe03f */
[----:B------:R-:W-:Y:S01]  /*5620*/  UMOV UR19, 0x80000020 ;  /* 0x8000002000137882 */ /* 0x000fe20000000000 */
[----:B------:R-:W-:Y:S01]  /*5630*/  UIADD3 UR22, UR26, 0x402, URZ ;  /* 0x000004021a167890 */ /* 0x000fe2000fffe03f */
[----:B------:R-:W-:Y:S01]  /*5640*/  UMOV UR23, 0x80000020 ;  /* 0x8000002000177882 */ /* 0x000fe20000000000 */
[----:B--2---:R-:W-:-:S05]  /*5650*/  SHF.R.U32.HI R13, RZ, 0x7, R13 ;  /* 0x00000007ff0d7819 */ /* 0x004fca000001160d */
[----:B-1----:R-:W-:-:S05]  /*5660*/  VIADD R10, R13, 0x8 ;  /* 0x000000080d0a7836 */ /* 0x002fca0000000000 */
[----:B------:R1:W-:Y:S06]  /*5670*/  BAR.SYNC.DEFER_BLOCKING R10, 0x100 ;  /* 0x0004000a0000751d */ /* 0x0003ec0000010000 */
[----:B------:R-:W-:-:S06]  /*5680*/  WARPGROUP.ARRIVE ;  /* 0x00000000000079c5 */ /* 0x000fcc0000000000 */
[----:B------:R-:W-:Y:S03]  /*5690*/  QGMMA.64x128x32.F32.E4M3.E4M3 R24, gdesc[UR24], RZ, !UPT, gsb0 ;  /* 0x01e00000181879f3 */ /* 0x000fe6000c0008ff */
        /* <DEDUP_REMOVED lines=16> */
[----:B-1----:R-:W-:Y:S05]  /*57a0*/  @P4 BRA `(.L_x_903) ;  /* 0x0000000000284947 */ /* 0x002fea0003800000 */
[----:B------:R-:W-:Y:S05]  /*57b0*/  @!P0 BRA `(.L_x_904) ;  /* 0x0000000000048947 */ /* 0x000fea0003800000 */
[----:B------:R-:W-:Y:S01]  /*57c0*/  BPT.TRAP 0x1 ;  /* 0x000000040000795c */ /* 0x000fe20000300000 */
.L_x_904:
[----:B------:R-:W-:Y:S01]  /*57d0*/  ULEA UR6, UR47, UR37, 0x3 ;  /* 0x000000252f067291 */ /* 0x000fe2000f8e183f */
[----:B------:R-:W-:-:S08]  /*57e0*/  SHF.L.U32 R2, R2, 0x1f, RZ ;  /* 0x0000001f02027819 */ /* 0x000fd000000006ff */
[----:B------:R1:W2:Y:S01]  /*57f0*/  SYNCS.PHASECHK.TRANS64.TRYWAIT P3, [UR6+0x22850], R2 ;  /* 0x02285002ff0075a7 */ /* 0x0002a20008060146 */
[----:B------:R-:W-:Y:S05]  /*5800*/  @!P0 BRA `(.L_x_905) ;  /* 0x0000000000048947 */ /* 0x000fea0003800000 */
[----:B------:R-:W-:Y:S01]  /*5810*/  BPT.TRAP 0x1 ;  /* 0x000000040000795c */ /* 0x000fe20000300000 */
.L_x_905:
[----:B--2---:R-:W-:Y:S05]  /*5820*/  @P3 BRA `(.L_x_903) ;  /* 0x0000000000083947 */ /* 0x004fea0003800000 */
[----:B------:R-:W2:Y:S02]  /*5830*/  SYNCS.PHASECHK.TRANS64.TRYWAIT P3, [UR6+0x22850], R2 ;  /* 0x02285002ff0075a7 */ /* 0x000ea40008060146 */
[----:B--2---:R-:W-:Y:S05]  /*5840*/  @!P3 BRA `(.L_x_906) ;  /* 0x000000ec00f0b947 */ /* 0x004fea0003800000 */
.L_x_903:
[----:B------:R-:W-:Y:S01]  /*5850*/  UIADD3 UR6, UR37, 0x400, URZ ;  /* 0x0000040025067890 */ /* 0x000fe2000fffe03f */
[----:B------:R-:W-:Y:S01]  /*5860*/  WARPGROUP.ARRIVE ;  /* 0x00000000000079c5 */ /* 0x000fe20000000000 */
[----:B------:R-:W-:-:S05]  /*5870*/  UMOV UR7, 0x40000040 ;  /* 0x4000004000077882 */ /* 0x000fca0000000000 */
[----:B------:R-:W3:Y:S01]  /*5880*/  S2R R186, SR_TID.X ;  /* 0x0000000000ba7919 */ /* 0x000ee20000002100 */
[----:B------:R-:W-:Y:S01]  /*5890*/  USHF.R.U32.HI UR6, URZ, 0x4, UR6 ;  /* 0x000000043f067899 */ /* 0x000fe20008011606 */
[C---:B------:R-:W-:Y:S01]  /*58a0*/  FMUL.FTZ R10, R0.reuse, R24 ;  /* 0x00000018000a7220 */ /* 0x040fe20000410000 */
[C---:B------:R-:W-:Y:S01]  /*58b0*/  FMUL.FTZ R24, R0.reuse, R35 ;  /* 0x0000002300187220 */ /* 0x040fe20000410000 */
[----:B------:R-:W-:Y:S01]  /*58c0*/  IMAD.U32 R35, RZ, RZ, UR34 ;  /* 0x00000022ff237e24 */ /* 0x000fe2000f8e00ff */
[----:B------:R-:W-:Y:S01]  /*58d0*/  ULOP3.LUT UR6, UR6, 0x3fff, URZ, 0xc0, !UPT ;  /* 0x00003fff06067892 */ /* 0x000fe2000f8ec03f */
[C---:B------:R-:W-:Y:S01]  /*58e0*/  FMUL.FTZ R185, R0.reuse, R52 ;  /* 0x0000003400b97220 */ /* 0x040fe20000410000 */
[C---:B------:R-:W-:Y:S01]  /*58f0*/  FMUL.FTZ R180, R0.reuse, R33 ;  /* 0x0000002100b47220 */ /* 0x040fe20000410000 */
[C---:B-12---:R-:W-:Y:S01]  /*5900*/  FMUL.FTZ R2, R0.reuse, R26 ;  /* 0x0000001a00027220 */ /* 0x046fe20000410000 */
[----:B------:R-:W-:Y:S01]  /*5910*/  ULOP3.LUT UR6, UR6, 0x10000, URZ, 0xfc, !UPT ;  /* 0x0001000006067892 */ /* 0x000fe2000f8efc3f */
[----:B------:R-:W-:Y:S01]  /*5920*/  @!P1 LEA R35, R35, UR37, 0x3 ;  /* 0x0000002523239c11 */ /* 0x000fe2000f8e18ff */
[C---:B------:R-:W-:Y:S01]  /*5930*/  FMUL.FTZ R33, R0.reuse, R54 ;  /* 0x0000003600217220 */ /* 0x040fe20000410000 */
[C---:B------:R-:W-:Y:S01]  /*5940*/  FMUL.FTZ R13, R0.reuse, R27 ;  /* 0x0000001b000d7220 */ /* 0x040fe20000410000 */
[----:B------:R-:W-:Y:S01]  /*5950*/  ULEA UR10, UR47, UR6, 0xa ;  /* 0x000000062f0a7291 */ /* 0x000fe2000f8e503f */
[----:B------:R-:W-:Y:S01]  /*5960*/  FMUL.FTZ R15, R0, R30 ;  /* 0x0000001e000f7220 */ /* 0x000fe20000410000 */
[----:B------:R-:W-:-:S02]  /*5970*/  @!P1 VIADD R35, R35, 0x22840 ;  /* 0x0002284023239836 */ /* 0x000fc40000000000 */
[C---:B------:R-:W-:Y:S01]  /*5980*/  FMUL.FTZ R20, R0.reuse, R31 ;  /* 0x0000001f00147220 */ /* 0x040fe20000410000 */
[C---:B------:R-:W-:Y:S01]  /*5990*/  FMUL.FTZ R21, R0.reuse, R34 ;  /* 0x0000002200157220 */ /* 0x040fe20000410000 */
[C---:B------:R-:W-:Y:S01]  /*59a0*/  FMUL.FTZ R26, R0.reuse, R39 ;  /* 0x00000027001a7220 */ /* 0x040fe20000410000 */
[C---:B------:R-:W-:Y:S01]  /*59b0*/  FMUL.FTZ R54, R0.reuse, R56 ;  /* 0x0000003800367220 */ /* 0x040fe20000410000 */
[----:B------:R-:W-:Y:S01]  /*59c0*/  UMOV UR6, UR10 ;  /* 0x0000000a00067c82 */ /* 0x000fe20008000000 */
[C---:B------:R-:W-:Y:S01]  /*59d0*/  FMUL.FTZ R27, R0.reuse, R43 ;  /* 0x0000002b001b7220 */ /* 0x040fe20000410000 */
[----:B------:R-:W-:Y:S01]  /*59e0*/  QGMMA.64x128x32.F32.E4M3.E4M3 R88, R164, gdesc[UR4], R88, gsb0 ;  /* 0x01e00004a4587df3 */ /* 0x000fe20008000858 */
[----:B------:R-:W-:Y:S01]  /*59f0*/  UIADD3 UR6, UR10, 0x2, URZ ;  /* 0x000000020a067890 */ /* 0x000fe2000fffe03f */
[C---:B------:R-:W-:Y:S01]  /*5a00*/  FMUL.FTZ R181, R0.reuse, R44 ;  /* 0x0000002c00b57220 */ /* 0x040fe20000410000 */
[----:B------:R-:W-:Y:S01]  /*5a10*/  UMOV UR7, 0x40000040 ;  /* 0x4000004000077882 */ /* 0x000fe20000000000 */
[C---:B------:R-:W-:Y:S01]  /*5a20*/  FMUL.FTZ R182, R0.reuse, R45 ;  /* 0x0000002d00b67220 */ /* 0x040fe20000410000 */
[C---:B------:R-:W-:Y:S01]  /*5a30*/  FMUL.FTZ R30, R0.reuse, R46 ;  /* 0x0000002e001e7220 */ /* 0x040fe20000410000 */
[C---:B------:R-:W-:Y:S01]  /*5a40*/  FMUL.FTZ R183, R0.reuse, R48 ;  /* 0x0000003000b77220 */ /* 0x040fe20000410000 */
[C---:B------:R-:W-:Y:S01]  /*5a50*/  FMUL.FTZ R184, R0.reuse, R49 ;  /* 0x0000003100b87220 */ /* 0x040fe20000410000 */
[C---:B------:R-:W-:Y:S01]  /*5a60*/  FMUL.FTZ R31, R0.reuse, R50 ;  /* 0x00000032001f7220 */ /* 0x040fe20000410000 */
[C---:B------:R-:W-:Y:S01]  /*5a70*/  FMUL.FTZ R56, R0.reuse, R60 ;  /* 0x0000003c00387220 */ /* 0x040fe20000410000 */
[----:B---3--:R-:W-:Y:S01]  /*5a80*/  SHF.R.U32.HI R186, RZ, 0x7, R186 ;  /* 0x00000007ffba7819 */ /* 0x008fe200000116ba */
[C---:B------:R-:W-:Y:S01]  /*5a90*/  FMUL.FTZ R39, R0.reuse, R62 ;  /* 0x0000003e00277220 */ /* 0x040fe20000410000 */
[C---:B------:R-:W-:Y:S01]  /*5aa0*/  FMUL.FTZ R53, R0.reuse, R53 ;  /* 0x0000003500357220 */ /* 0x040fe20000410000 */
[----:B------:R-:W-:Y:S01]  /*5ab0*/  FMUL.FTZ R60, R0, R68 ;  /* 0x00000044003c7220 */ /* 0x000fe20000410000 */
[----:B------:R-:W-:Y:S01]  /*5ac0*/  IADD3 R34, -R186, 0xb, RZ ;  /* 0x0000000bba227810 */ /* 0x000fe20007ffe1ff */
        /* <DEDUP_REMOVED lines=11> */
[----:B------:R-:W-:Y:S01]  /*5b80*/  @!P1 PRMT R35, RZ, 0x654, R35 ;  /* 0x00000654ff239816 */ /* 0x000fe20000000023 */
[C---:B------:R-:W-:Y:S01]  /*5b90*/  FMUL.FTZ R77, R0.reuse, R77 ;  /* 0x0000004d004d7220 */ /* 0x040fe20000410000 */
[C---:B------:R-:W-:Y:S01]  /*5ba0*/  FMUL.FTZ R81, R0.reuse, R81 ;  /* 0x0000005100517220 */ /* 0x040fe20000410000 */
[----:B------:R-:W-:Y:S01]  /*5bb0*/  FMUL.FTZ R85, R0, R85 ;  /* 0x0000005500557220 */ /* 0x000fe20000410000 */
[----:B------:R-:W1:Y:S08]  /*5bc0*/  MUFU.TANH R10, R10 ;  /* 0x0000000a000a7308 */ /* 0x000e700000002400 */
[----:B------:R-:W2:Y:S08]  /*5bd0*/  MUFU.TANH R2, R2 ;  /* 0x0000000200027308 */ /* 0x000eb00000002400 */
[----:B------:R-:W3:Y:S08]  /*5be0*/  MUFU.TANH R13, R13 ;  /* 0x0000000d000d7308 */ /* 0x000ef00000002400 */
        /* <DEDUP_REMOVED lines=10> */
[----:B------:R-:W1:Y:S01]  /*5c90*/  MUFU.TANH R183, R183 ;  /* 0x000000b700b77308 */ /* 0x000e620000002400 */
[----:B------:R-:W-:-:S02]  /*5ca0*/  WARPGROUP.DEPBAR.LE gsb0, 0x0 ;  /* 0x00008000000079c5 */ /* 0x000fc40000010000 */
[----:B------:R-:W-:Y:S01]  /*5cb0*/  WARPGROUP.ARRIVE ;  /* 0x00000000000079c5 */ /* 0x000fe20000000000 */
[C---:B------:R-:W-:Y:S01]  /*5cc0*/  FMUL.FTZ R166, R0.reuse, R29 ;  /* 0x0000001d00a67220 */ /* 0x040fe20000410000 */
[C---:B------:R-:W-:Y:S01]  /*5cd0*/  FMUL.FTZ R29, R0.reuse, R47 ;  /* 0x0000002f001d7220 */ /* 0x040fe20000410000 */
[C---:B------:R-:W-:Y:S01]  /*5ce0*/  FMUL.FTZ R47, R0.reuse, R78 ;  /* 0x0000004e002f7220 */ /* 0x040fe20000410000 */
[----:B------:R-:W-:Y:S02]  /*5cf0*/  IMAD.SHL.U32 R78, R7, 0x80, RZ ;  /* 0x00000080074e7824 */ /* 0x000fe400078e00ff */
[C---:B------:R-:W-:Y:S01]  /*5d00*/  FMUL.FTZ R164, R0.reuse, R25 ;  /* 0x0000001900a47220 */ /* 0x040fe20000410000 */
[----:B------:R-:W-:Y:S01]  /*5d10*/  QGMMA.64x128x32.F32.E4M3.E4M3 R88, R160, gdesc[UR4], R88, gsb0 ;  /* 0x01e00004a0587df3 */ /* 0x000fe20008000858 */
[----:B------:R-:W-:Y:S01]  /*5d20*/  UIADD3 UR6, UR10, 0x4, URZ ;  /* 0x000000040a067890 */ /* 0x000fe2000fffe03f */
[----:B------:R-:W-:Y:S01]  /*5d30*/  FMUL.FTZ R165, R0, R28 ;  /* 0x0000001c00a57220 */ /* 0x000fe20000410000 */
[----:B------:R-:W-:Y:S01]  /*5d40*/  UMOV UR7, 0x40000040 ;  /* 0x4000004000077882 */ /* 0x000fe20000000000 */
        /* <DEDUP_REMOVED lines=8> */
[----:B------:R-:W-:Y:S01]  /*5dd0*/  FMUL.FTZ R51, R0, R86 ;  /* 0x0000005600337220 */ /* 0x000fe20000410000 */
        /* <DEDUP_REMOVED lines=22> */
[C---:B------:R-:W-:Y:S01]  /*5f40*/  FMUL.FTZ R37, R0.reuse, R58 ;  /* 0x0000003a00257220 */ /* 0x040fe20000410000 */
        /* <DEDUP_REMOVED lines=8> */
[----:B------:R-:W-:Y:S01]  /*5fd0*/  FMUL.FTZ R40, R0, R63 ;  /* 0x0000003f00287220 */ /* 0x000fe20000410000 */
[----:B------:R-:W-:-:S02]  /*5fe0*/  IMAD R64, R17, UR33, R52 ;  /* 0x0000002111407c24 */ /* 0x000fc4000f8e0234 */
        /* <DEDUP_REMOVED lines=22> */
[----:B------:R-:W-:-:S05]  /*6150*/  WARPGROUP.ARRIVE ;  /* 0x00000000000079c5 */ /* 0x000fca0000000000 */
[----:B------:R-:W1:Y:S01]  /*6160*/  MUFU.TANH R62, R62 ;  /* 0x0000003e003e7308 */ /* 0x000e620000002400 */
[----:B------:R-:W-:Y:S07]  /*6170*/  QGMMA.64x128x32.F32.E4M3.E4M3 R88, R152, gdesc[UR4], R88, gsb0 ;  /* 0x01e0000498587df3 */ /* 0x000fee0008000858 */
[----:B------:R-:W1:Y:S08]  /*6180*/  MUFU.TANH R63, R63 ;  /* 0x0000003f003f7308 */ /* 0x000e700000002400 */
[----:B------:R-:W1:Y:S08]  /*6190*/  MUFU.TANH R45, R45 ;  /* 0x0000002d002d7308 */ /* 0x000e700000002400 */
[----:B------:R-:W1:Y:S08]  /*61a0*/  MUFU.TANH R46, R46 ;  /* 0x0000002e002e7308 */ /* 0x000e700000002400 */
[----:B------:R-:W1:Y:S08]  /*61b0*/  MUFU.TANH R76, R76 ;  /* 0x0000004c004c7308 */ /* 0x000e700000002400 */
[----:B------:R1:W1:Y:S08]  /*61c0*/  MUFU.TANH R70, R77 ;  /* 0x0000004d00467308 */ /* 0x0002700000002400 */
        /* <DEDUP_REMOVED lines=9> */
[----:B------:R-:W1:Y:S01]  /*6260*/  MUFU.TANH R52, R52 ;  /* 0x0000003400347308 */ /* 0x000e620000002400 */
[----:B------:R-:W-:-:S02]  /*6270*/  WARPGROUP.DEPBAR.LE gsb0, 0x0 ;  /* 0x00008000000079c5 */ /* 0x000fc40000010000 */
[----:B------:R1:W-:Y:S06]  /*6280*/  BAR.ARV R34, 0x100 ;  /* 0x000400220000751d */ /* 0x0003ec0000002000 */
[----:B------:R5:W-:Y:S02]  /*6290*/  @!P1 SYNCS.ARRIVE.TRANS64.RED.A1T0 RZ, [R35+URZ], RZ ;  /* 0x000000ff23ff99a7 */ /* 0x000be4000810043f */
[----:B-----5:R-:W-:-:S04]  /*62a0*/  VIADD R35, R64, -UR32 ;  /* 0x8000002040237c36 */ /* 0x020fc80008000000 */
[----:B------:R-:W-:-:S04]  /*62b0*/  IMAD R35, R16, -0x2, R35 ;  /* 0xfffffffe10237824 */ /* 0x000fc800078e0223 */
[C---:B------:R-:W-:Y:S02]  /*62c0*/  VIADD R82, R35.reuse, UR31 ;  /* 0x0000001f23527c36 */ /* 0x040fe40008000000 */
[----:B------:R-:W-:Y:S02]  /*62d0*/  VIADD R86, R35, UR29 ;  /* 0x0000001d23567c36 */ /* 0x000fe40008000000 */
[C---:B------:R-:W-:Y:S02]  /*62e0*/  IMAD.IADD R64, R3.reuse, 0x1, R82 ;  /* 0x0000000103407824 */ /* 0x040fe400078e0252 */
[----:B------:R-:W-:Y:S01]  /*62f0*/  IMAD.IADD R66, R3, 0x1, R86 ;  /* 0x0000000103427824 */ /* 0x000fe200078e0256 */
[----:B-1234-:R-:W-:Y:S06]  /*6300*/  @!P2 BRA `(.L_x_907) ;  /* 0x00000000005ca947 */ /* 0x01efec0003800000 */
[----:B------:R-:W-:Y:S01]  /*6310*/  ISETP.GT.AND P3, PT, R12, -0x1, PT ;  /* 0xffffffff0c00780c */ /* 0x000fe20003f64270 */
[----:B------:R-:W-:-:S12]  /*6320*/  BSSY B0, `(.L_x_908) ;  /* 0x0000011000007945 */ /* 0x000fd80003800000 */
[----:B------:R-:W-:Y:S05]  /*6330*/  @P3 BRA `(.L_x_909) ;  /* 0x0000000000203947 */ /* 0x000fea0003800000 */
[----:B------:R-:W-:Y:S01]  /*6340*/  IMAD.U32 R67, RZ, RZ, UR30 ;  /* 0x0000001eff437e24 */ /* 0x000fe2000f8e00ff */
[----:B------:R-:W-:-:S04]  /*6350*/  LOP3.LUT R65, RZ, R12, RZ, 0x33, !PT ;  /* 0x0000000cff417212 */ /* 0x000fc800078e33ff */
[----:B------:R-:W-:-:S13]  /*6360*/  ISETP.NE.AND P3, PT, R67, 0x1, PT ;  /* 0x000000014300780c */ /* 0x000fda0003f65270 */
[----:B------:R-:W1:Y:S02]  /*6370*/  @P3 LDC.64 R34, c[0x0][0x9e8] ;  /* 0x00027a00ff223b82 */ /* 0x000e640000000a00 */
[----:B-1----:R-:W-:-:S05]  /*6380*/  @P3 IMAD.HI.U32 R34, R65, R34, RZ ;  /* 0x0000002241223227 */ /* 0x002fca00078e00ff */
[----:B------:R-:W-:-:S04]  /*6390*/  @P3 SHF.R.U32.HI R65, RZ, R35, R34 ;  /* 0x00000023ff413219 */ /* 0x000fc80000011622 */
[----:B------:R-:W-:Y:S01]  /*63a0*/  LOP3.LUT R34, RZ, R65, RZ, 0x33, !PT ;  /* 0x00000041ff227212 */ /* 0x000fe200078e33ff */
[----:B------:R-:W-:Y:S06]  /*63b0*/  BRA `(.L_x_910) ;  /* 0x00000000001c7947 */ /* 0x000fec0003800000 */
.L_x_909:
[----:B------:R-:W-:-:S05]  /*63c0*/  IMAD.U32 R67, RZ, RZ, UR30 ;  /* 0x0000001eff437e24 */ /* 0x000fca000f8e00ff */
[----:B------:R-:W-:-:S13]  /*63d0*/  ISETP.NE.AND P3, PT, R67, 0x1, PT ;  /* 0x000000014300780c */ /* 0x000fda0003f65270 */
[----:B------:R-:W1:Y:S01]  /*63e0*/  @P3 LDC.64 R34, c[0x0][0x9e8] ;  /* 0x00027a00ff223b82 */ /* 0x000e620000000a00 */
[----:B------:R-:W-:-:S04]  /*63f0*/  @P3 IMAD.IADD R65, R173, 0x1, R3 ;  /* 0x00000001ad413824 */ /* 0x000fc800078e0203 */
[----:B-1----:R-:W-:-:S04]  /*6400*/  @P3 IMAD.HI.U32 R68, R65, R34, RZ ;  /* 0x0000002241443227 */ /* 0x002fc800078e00ff */
[----:B------:R-:W-:Y:S01]  /*6410*/  IMAD.MOV.U32 R34, RZ, RZ, R12 ;  /* 0x000000ffff227224 */ /* 0x000fe200078e000c */
[----:B------:R-:W-:-:S07]  /*6420*/  @P3 SHF.R.U32.HI R34, RZ, R35, R68 ;  /* 0x00000023ff223219 */ /* 0x000fce0000011644 */
.L_x_910:
[----:B------:R-:W-:Y:S05]  /*6430*/  BSYNC B0 ;  /* 0x0000000000007941 */ /* 0x000fea0003800000 */
.L_x_908:
[----:B------:R-:W-:-:S04]  /*6440*/  IMAD R35, R34, R67, -R78 ;  /* 0x0000004322237224 */ /* 0x000fc800078e0a4e */
[----:B------:R-:W-:-:S05]  /*6450*/  IMAD R35, R16, -0x2, R35 ;  /* 0xfffffffe10237824 */ /* 0x000fca00078e0223 */
[----:B------:R-:W-:Y:S02]  /*6460*/  VIADDMNMX R64, R35, R67, R64, PT ;  /* 0x0000004323407246 */ /* 0x000fe40003800140 */
[----:B------:R-:W-:-:S07]  /*6470*/  VIMNMX R66, R66, R35, !PT ;  /* 0x0000002342427248 */ /* 0x000fce0007fe0100 */
.L_x_907:
[----:B------:R-:W-:-:S04]  /*6480*/  ISETP.GT.AND P3, PT, R7, -0x1, PT ;  /* 0xffffffff0700780c */ /* 0x000fc80003f64270 */
[C---:B------:R-:W-:Y:S02]  /*6490*/  ISETP.GT.AND P5, PT, R66.reuse, RZ, P3 ;  /* 0x000000ff4200720c */ /* 0x040fe40001fa4270 */
[----:B------:R-:W-:Y:S02]  /*64a0*/  ISETP.GT.AND P6, PT, R66, 0x1, P3 ;  /* 0x000000014200780c */ /* 0x000fe40001fc4270 */
[C---:B------:R-:W-:Y:S02]  /*64b0*/  ISETP.LT.OR P5, PT, R64.reuse, 0x1, P5 ;  /* 0x000000014000780c */ /* 0x040fe40002fa1670 */
[----:B------:R-:W-:Y:S02]  /*64c0*/  ISETP.LT.OR P6, PT, R64, 0x2, P6 ;  /* 0x000000024000780c */ /* 0x000fe400037c1670 */
[----:B------:R-:W-:Y:S02]  /*64d0*/  FSEL R201, R10, -INF , !P5 ;  /* 0xff8000000ac97808 */ /* 0x000fe40006800000 */
[----:B------:R-:W-:-:S02]  /*64e0*/  FSEL R189, R164, -INF , !P6 ;  /* 0xff800000a4bd7808 */ /* 0x000fc40007000000 */
[C---:B------:R-:W-:Y:S02]  /*64f0*/  ISETP.GT.AND P4, PT, R66.reuse, 0x8, P3 ;  /* 0x000000084200780c */ /* 0x040fe40001f84270 */
[C---:B------:R-:W-:Y:S02]  /*6500*/  ISETP.GT.AND P5, PT, R66.reuse, 0x9, P3 ;  /* 0x000000094200780c */ /* 0x040fe40001fa4270 */
[----:B------:R-:W-:Y:S02]  /*6510*/  ISETP.GT.AND P6, PT, R66, 0x10, P3 ;  /* 0x000000104200780c */ /* 0x000fe40001fc4270 */
[C---:B------:R-:W-:Y:S02]  /*6520*/  ISETP.LT.OR P4, PT, R64.reuse, 0x9, P4 ;  /* 0x000000094000780c */ /* 0x040fe40002781670 */
[C---:B------:R-:W-:Y:S02]  /*6530*/  ISETP.LT.OR P5, PT, R64.reuse, 0xa, P5 ;  /* 0x0000000a4000780c */ /* 0x040fe40002fa1670 */
[----:B------:R-:W-:-:S02]  /*6540*/  ISETP.LT.OR P6, PT, R64, 0x11, P6 ;  /* 0x000000114000780c */ /* 0x000fc400037c1670 */
[----:B------:R-:W-:Y:S02]  /*6550*/  FSEL R193, R165, -INF , !P4 ;  /* 0xff800000a5c17808 */ /* 0x000fe40006000000 */
[----:B------:R-:W-:Y:S02]  /*6560*/  FSEL R205, R166, -INF , !P5 ;  /* 0xff800000a6cd7808 */ /* 0x000fe40006800000 */
[----:B------:R-:W-:Y:S02]  /*6570*/  FSEL R203, R167, -INF , !P6 ;  /* 0xff800000a7cb7808 */ /* 0x000fe40007000000 */
[C---:B------:R-:W-:Y:S02]  /*6580*/  ISETP.GT.AND P4, PT, R66.reuse, 0x11, P3 ;  /* 0x000000114200780c */ /* 0x040fe40001f84270 */
[C---:B------:R-:W-:Y:S02]  /*6590*/  ISETP.GT.AND P5, PT, R66.reuse, 0x18, P3 ;  /* 0x000000184200780c */ /* 0x040fe40001fa4270 */
[----:B------:R-:W-:-:S02]  /*65a0*/  ISETP.GT.AND P6, PT, R66, 0x19, P3 ;  /* 0x000000194200780c */ /* 0x000fc40001fc4270 */
[C---:B------:R-:W-:Y:S02]  /*65b0*/  ISETP.LT.OR P4, PT, R64.reuse, 0x12, P4 ;  /* 0x000000124000780c */ /* 0x040fe40002781670 */
[C---:B------:R-:W-:Y:S02]  /*65c0*/  ISETP.LT.OR P5, PT, R64.reuse, 0x19, P5 ;  /* 0x000000194000780c */ /* 0x040fe40002fa1670 */
[----:B------:R-:W-:Y:S02]  /*65d0*/  ISETP.LT.OR P6, PT, R64, 0x1a, P6 ;  /* 0x0000001a4000780c */ /* 0x000fe400037c1670 */
[----:B------:R-:W-:Y:S02]  /*65e0*/  FSEL R199, R180, -INF , !P4 ;  /* 0xff800000b4c77808 */ /* 0x000fe40006000000 */
        /* <DEDUP_REMOVED lines=28> */
[----:B------:R-:W-:Y:S01]  /*67b0*/  FSEL R83, R54, -INF , !P6 ;  /* 0xff80000036537808 */ /* 0x000fe20007000000 */
[----:B------:R-:W-:Y:S01]  /*67c0*/  IMAD.IADD R54, R4, 0x1, R82 ;  /* 0x0000000104367824 */ /* 0x000fe200078e0252 */
[C---:B------:R-:W-:Y:S02]  /*67d0*/  ISETP.GT.AND P4, PT, R66.reuse, 0x41, P3 ;  /* 0x000000414200780c */ /* 0x040fe40001f84270 */
[C---:B------:R-:W-:Y:S02]  /*67e0*/  ISETP.GT.AND P5, PT, R66.reuse, 0x48, P3 ;  /* 0x000000484200780c */ /* 0x040fe40001fa4270 */
[----:B------:R-:W-:-:S02]  /*67f0*/  ISETP.GT.AND P6, PT, R66, 0x49, P3 ;  /* 0x000000494200780c */ /* 0x000fc40001fc4270 */
[C---:B------:R-:W-:Y:S02]  /*6800*/  ISETP.LT.OR P4, PT, R64.reuse, 0x42, P4 ;  /* 0x000000424000780c */ /* 0x040fe40002781670 */
[C---:B------:R-:W-:Y:S02]  /*6810*/  ISETP.LT.OR P5, PT, R64.reuse, 0x49, P5 ;  /* 0x000000494000780c */ /* 0x040fe40002fa1670 */
[----:B------:R-:W-:Y:S02]  /*6820*/  ISETP.LT.OR P6, PT, R64, 0x4a, P6 ;  /* 0x0000004a4000780c */ /* 0x000fe400037c1670 */
[----:B------:R-:W-:Y:S02]  /*6830*/  FSEL R81, R55, -INF , !P4 ;  /* 0xff80000037517808 */ /* 0x000fe40006000000 */
[----:B------:R-:W-:Y:S01]  /*6840*/  FSEL R79, R56, -INF , !P5 ;  /* 0xff800000384f7808 */ /* 0x000fe20006800000 */
[----:B------:R-:W-:Y:S01]  /*6850*/  IMAD.IADD R56, R4, 0x1, R86 ;  /* 0x0000000104387824 */ /* 0x000fe200078e0256 */
        /* <DEDUP_REMOVED lines=36> */
[----:B------:R-:W-:Y:S01]  /*6aa0*/  FSEL R53, R74, -INF , !P6 ;  /* 0xff8000004a357808 */ /* 0x000fe20007000000 */
[----:B------:R-:W-:Y:S06]  /*6ab0*/  @!P2 BRA `(.L_x_911) ;  /* 0x000000000058a947 */ /* 0x000fec0003800000 */
[----:B------:R-:W-:Y:S01]  /*6ac0*/  IMAD.IADD R153, R173, 0x1, R4 ;  /* 0x00000001ad997824 */ /* 0x000fe200078e0204 */
[----:B------:R-:W-:Y:S04]  /*6ad0*/  BSSY B0, `(.L_x_912) ;  /* 0x0000010000007945 */ /* 0x000fe80003800000 */
[----:B------:R-:W-:-:S13]  /*6ae0*/  ISETP.GT.AND P4, PT, R153, -0x1, PT ;  /* 0xffffffff9900780c */ /* 0x000fda0003f84270 */
        /* <DEDUP_REMOVED lines=9> */
.L_x_913:
[----:B------:R-:W-:-:S05]  /*6b80*/  IMAD.U32 R10, RZ, RZ, UR30 ;  /* 0x0000001eff0a7e24 */ /* 0x000fca000f8e00ff */
[----:B------:R-:W-:-:S13]  /*6b90*/  ISETP.NE.AND P4, PT, R10, 0x1, PT ;  /* 0x000000010a00780c */ /* 0x000fda0003f85270 */
[----:B------:R-:W1:Y:S02]  /*6ba0*/  @P4 LDC.64 R34, c[0x0][0x9e8] ;  /* 0x00027a00ff224b82 */ /* 0x000e640000000a00 */
[----:B-1----:R-:W-:-:S05]  /*6bb0*/  @P4 IMAD.HI.U32 R34, R153, R34, RZ ;  /* 0x0000002299224227 */ /* 0x002fca00078e00ff */
[----:B------:R-:W-:-:S07]  /*6bc0*/  @P4 SHF.R.U32.HI R153, RZ, R35, R34 ;  /* 0x00000023ff994219 */ /* 0x000fce0000011622 */
.L_x_914:
[----:B------:R-:W-:Y:S05]  /*6bd0*/  BSYNC B0 ;  /* 0x0000000000007941 */ /* 0x000fea0003800000 */
.L_x_912:
[----:B------:R-:W-:-:S04]  /*6be0*/  IMAD R153, R153, R10, -R78 ;  /* 0x0000000a99997224 */ /* 0x000fc800078e0a4e */
[----:B------:R-:W-:-:S05]  /*6bf0*/  IMAD R153, R16, -0x2, R153 ;  /* 0xfffffffe10997824 */ /* 0x000fca00078e0299 */
[----:B------:R-:W-:Y:S02]  /*6c00*/  VIADDMNMX R54, R153, R10, R54, PT ;  /* 0x0000000a99367246 */ /* 0x000fe40003800136 */
[----:B------:R-:W-:-:S07]  /*6c10*/  VIMNMX R56, R56, R153, !PT ;  /* 0x0000009938387248 */ /* 0x000fce0007fe0100 */
.L_x_911:
[----:B------:R-:W-:Y:S02]  /*6c20*/  FMNMX.FTZ R10, R201, R9, !PT ;  /* 0x00000009c90a7209 */ /* 0x000fe40007810000 */
[----:B------:R-:W-:Y:S02]  /*6c30*/  ISETP.GT.AND P5, PT, R56, 0x8, P3 ;  /* 0x000000083800780c */ /* 0x000fe40001fa4270 */
[----:B------:R-:W-:Y:S02]  /*6c40*/  FMNMX.FTZ R10, R189, R10, !PT ;  /* 0x0000000abd0a7209 */ /* 0x000fe40007810000 */
[----:B------:R-:W-:Y:S02]  /*6c50*/  ISETP.LT.OR P5, PT, R54, 0x9, P5 ;  /* 0x000000093600780c */ /* 0x000fe40002fa1670 */
[----:B------:R-:W-:Y:S02]  /*6c60*/  FMNMX.FTZ R10, R193, R10, !PT ;  /* 0x0000000ac10a7209 */ /* 0x000fe40007810000 */
[----:B------:R-:W-:-:S02]  /*6c70*/  FSEL R155, R15, -INF , !P5 ;  /* 0xff8000000f9b7808 */ /* 0x000fc40006800000 */
[----:B------:R-:W-:Y:S02]  /*6c80*/  FMNMX.FTZ R10, R205, R10, !PT ;  /* 0x0000000acd0a7209 */ /* 0x000fe40007810000 */
[----:B------:R-:W-:Y:S02]  /*6c90*/  ISETP.GT.AND P5, PT, R56, 0x11, P3 ;  /* 0x000000113800780c */ /* 0x000fe40001fa4270 */
[----:B------:R-:W-:Y:S02]  /*6ca0*/  FMNMX.FTZ R10, R203, R10, !PT ;  /* 0x0000000acb0a7209 */ /* 0x000fe40007810000 */
[----:B------:R-:W-:Y:S02]  /*6cb0*/  ISETP.LT.OR P5, PT, R54, 0x12, P5 ;  /* 0x000000123600780c */ /* 0x000fe40002fa1670 */
[----:B------:R-:W-:Y:S02]  /*6cc0*/  FMNMX.FTZ R10, R199, R10, !PT ;  /* 0x0000000ac70a7209 */ /* 0x000fe40007810000 */
[----:B------:R-:W-:-:S02]  /*6cd0*/  ISETP.GT.AND P6, PT, R56, 0x1, P3 ;  /* 0x000000013800780c */ /* 0x000fc40001fc4270 */
[----:B------:R-:W-:Y:S02]  /*6ce0*/  FMNMX.FTZ R10, R197, R10, !PT ;  /* 0x0000000ac50a7209 */ /* 0x000fe40007810000 */
[----:B------:R-:W-:Y:S02]  /*6cf0*/  FSEL R161, R24, -INF , !P5 ;  /* 0xff80000018a17808 */ /* 0x000fe40006800000 */
[----:B------:R-:W-:Y:S02]  /*6d00*/  FMNMX.FTZ R10, R195, R10, !PT ;  /* 0x0000000ac30a7209 */ /* 0x000fe40007810000 */
[----:B------:R-:W-:Y:S02]  /*6d10*/  ISETP.GT.AND P5, PT, R56, 0x19, P3 ;  /* 0x000000193800780c */ /* 0x000fe40001fa4270 */
[----:B------:R-:W-:Y:S02]  /*6d20*/  FMNMX.FTZ R10, R191, R10, !PT ;  /* 0x0000000abf0a7209 */ /* 0x000fe40007810000 */
[----:B------:R-:W-:-:S02]  /*6d30*/  ISETP.LT.OR P6, PT, R54, 0x2, P6 ;  /* 0x000000023600780c */ /* 0x000fc400037c1670 */
[----:B------:R-:W-:Y:S02]  /*6d40*/  FMNMX.FTZ R10, R187, R10, !PT ;  /* 0x0000000abb0a7209 */ /* 0x000fe40007810000 */
[----:B------:R-:W-:Y:S02]  /*6d50*/  ISETP.LT.OR P5, PT, R54, 0x1a, P5 ;  /* 0x0000001a3600780c */ /* 0x000fe40002fa1670 */
[----:B------:R-:W-:Y:S02]  /*6d60*/  FMNMX.FTZ R10, R181, R10, !PT ;  /* 0x0000000ab50a7209 */ /* 0x000fe40007810000 */
[----:B------:R-:W-:Y:S02]  /*6d70*/  FSEL R153, R13, -INF , !P6 ;  /* 0xff8000000d997808 */ /* 0x000fe40007000000 */
        /* <DEDUP_REMOVED lines=17> */
[----:B------:R-:W-:Y:S02]  /*6e90*/  ISETP.GT.AND P5, PT, R56, RZ, P3 ;  /* 0x000000ff3800720c */ /* 0x000fe40001fa4270 */
        /* <DEDUP_REMOVED lines=16> */
[----:B------:R-:W-:-:S04]  /*6fa0*/  FMNMX.FTZ R10, R55, R10, !PT ;  /* 0x0000000a370a7209 */ /* 0x000fc80007810000 */
[----:B------:R-:W-:-:S04]  /*6fb0*/  FMNMX.FTZ R10, R61, R10, !PT ;  /* 0x0000000a3d0a7209 */ /* 0x000fc80007810000 */
[----:B------:R-:W-:-:S04]  /*6fc0*/  FMNMX.FTZ R10, R57, R10, !PT ;  /* 0x0000000a390a7209 */ /* 0x000fc80007810000 */
[----:B------:R-:W-:Y:S02]  /*6fd0*/  FMNMX.FTZ R34, R53, R10, !PT ;  /* 0x0000000a35227209 */ /* 0x000fe40007810000 */
[----:B------:R-:W1:Y:S03]  /*6fe0*/  LDC R10, c[0x0][0x988] ;  /* 0x00026200ff0a7b82 */ /* 0x000e660000000800 */
[----:B------:R-:W2:Y:S02]  /*6ff0*/  SHFL.BFLY PT, R35, R34, 0x2, 0x1f ;  /* 0x0c401f0022237f89 */ /* 0x000ea400000e0000 */
[----:B--2---:R-:W-:-:S05]  /*7000*/  FMNMX.FTZ R58, R34, R35, !PT ;  /* 0x00000023223a7209 */ /* 0x004fca0007810000 */
[----:B------:R-:W2:Y:S02]  /*7010*/  SHFL.BFLY PT, R35, R58, 0x1, 0x1f ;  /* 0x0c201f003a237f89 */ /* 0x000ea400000e0000 */
[----:B--2---:R-:W-:-:S04]  /*7020*/  FMNMX.FTZ R35, R58, R35, !PT ;  /* 0x000000233a237209 */ /* 0x004fc80007810000 */
[C---:B------:R-:W-:Y:S01]  /*7030*/  FSETP.NEU.FTZ.AND P6, PT, R35.reuse, -INF , PT ;  /* 0xff8000002300780b */ /* 0x040fe20003fdd000 */
[----:B-1----:R-:W-:-:S05]  /*7040*/  FFMA.FTZ R34, R35, R10, -8 ;  /* 0xc100000023227423 */ /* 0x002fca000001000a */
[----:B------:R-:W-:-:S05]  /*7050*/  FSEL R34, R34, RZ, P6 ;  /* 0x000000ff22227208 */ /* 0x000fca0003000000 */
[-CC-:B------:R-:W-:Y:S01]  /*7060*/  FFMA.FTZ R13, R201, R10.reuse, -R34.reuse ;  /* 0x0000000ac90d7223 */ /* 0x180fe20000010822 */
[----:B------:R-:W-:Y:S01]  /*7070*/  FSEL R201, R2, -INF , !P5 ;  /* 0xff80000002c97808 */ /* 0x000fe20006800000 */
[-CC-:B------:R-:W-:Y:S01]  /*7080*/  FFMA.FTZ R20, R189, R10.reuse, -R34.reuse ;  /* 0x0000000abd147223 */ /* 0x180fe20000010822 */
[----:B------:R-:W-:Y:S01]  /*7090*/  FSEL R189, R28, -INF , !P4 ;  /* 0xff8000001cbd7808 */ /* 0x000fe20006000000 */
[--C-:B------:R-:W-:Y:S01]  /*70a0*/  FFMA.FTZ R15, R193, R10, -R34.reuse ;  /* 0x0000000ac10f7223 */ /* 0x100fe20000010822 */
[----:B------:R-:W-:Y:S01]  /*70b0*/  FMNMX.FTZ R24, R201, R8, !PT ;  /* 0x00000008c9187209 */ /* 0x000fe20007810000 */
[-CC-:B------:R-:W-:Y:S01]  /*70c0*/  FFMA.FTZ R28, R199, R10.reuse, -R34.reuse ;  /* 0x0000000ac71c7223 */ /* 0x180fe20000010822 */
[----:B------:R-:W-:Y:S01]  /*70d0*/  ISETP.GT.AND P4, PT, R56, 0x28, P3 ;  /* 0x000000283800780c */ /* 0x000fe20001f84270 */
        /* <DEDUP_REMOVED lines=11> */
[C---:B------:R-:W-:Y:S01]  /*7190*/  ISETP.GT.AND P4, PT, R56.reuse, 0x29, P3 ;  /* 0x000000293800780c */ /* 0x040fe20001f84270 */
[----:B------:R1:W-:Y:S01]  /*71a0*/  MUFU.EX2 R24, R28 ;  /* 0x0000001c00187308 */ /* 0x0003e20000000800 */
[----:B------:R-:W-:Y:S01]  /*71b0*/  FMNMX.FTZ R26, R159, R26, !PT ;  /* 0x0000001a9f1a7209 */ /* 0x000fe20007810000 */
[-CC-:B------:R-:W-:Y:S01]  /*71c0*/  FFMA.FTZ R59, R59, R10.reuse, -R34.reuse ;  /* 0x0000000a3b3b7223 */ /* 0x180fe20000010822 */
[----:B------:R-:W-:Y:S01]  /*71d0*/  ISETP.GT.AND P5, PT, R56, 0x30, P3 ;  /* 0x000000303800780c */ /* 0x000fe20001fa4270 */
[----:B------:R-:W-:Y:S01]  /*71e0*/  FFMA.FTZ R61, R61, R10, -R34 ;  /* 0x0000000a3d3d7223 */ /* 0x000fe20000010822 */
[----:B------:R-:W-:-:S02]  /*71f0*/  FMNMX.FTZ R26, R161, R26, !PT ;  /* 0x0000001aa11a7209 */ /* 0x000fc40007810000 */
[C---:B------:R-:W-:Y:S01]  /*7200*/  ISETP.LT.OR P4, PT, R54.reuse, 0x2a, P4 ;  /* 0x0000002a3600780c */ /* 0x040fe20002781670 */
[----:B------:R-:W-:Y:S01]  /*7210*/  MUFU.EX2 R13, R13 ;  /* 0x0000000d000d7308 */ /* 0x000fe20000000800 */
[----:B------:R-:W-:Y:S02]  /*7220*/  FMNMX.FTZ R26, R165, R26, !PT ;  /* 0x0000001aa51a7209 */ /* 0x000fe40007810000 */
[----:B------:R-:W-:Y:S02]  /*7230*/  ISETP.LT.OR P5, PT, R54, 0x31, P5 ;  /* 0x000000313600780c */ /* 0x000fe40002fa1670 */
[----:B-1----:R-:W-:Y:S02]  /*7240*/  FMNMX.FTZ R28, R167, R26, !PT ;  /* 0x0000001aa71c7209 */ /* 0x002fe40007810000 */
[----:B------:R-:W-:Y:S01]  /*7250*/  FSEL R29, R29, -INF , !P4 ;  /* 0xff8000001d1d7808 */ /* 0x000fe20006000000 */
[----:B------:R-:W-:Y:S01]  /*7260*/  MUFU.EX2 R20, R20 ;  /* 0x0000001400147308 */ /* 0x000fe20000000800 */
[----:B------:R-:W-:-:S02]  /*7270*/  ISETP.GT.AND P4, PT, R56, 0x31, P3 ;  /* 0x000000313800780c */ /* 0x000fc40001f84270 */
[----:B------:R-:W-:Y:S02]  /*7280*/  FMNMX.FTZ R28, R189, R28, !PT ;  /* 0x0000001cbd1c7209 */ /* 0x000fe40007810000 */
[----:B------:R-:W-:Y:S02]  /*7290*/  FSEL R31, R31, -INF , !P5 ;  /* 0xff8000001f1f7808 */ /* 0x000fe40006800000 */
[----:B------:R-:W-:Y:S01]  /*72a0*/  ISETP.GT.AND P5, PT, R56, 0x38, P3 ;  /* 0x000000383800780c */ /* 0x000fe20001fa4270 */
[----:B------:R-:W-:Y:S01]  /*72b0*/  MUFU.EX2 R15, R15 ;  /* 0x0000000f000f7308 */ /* 0x000fe20000000800 */
[C---:B------:R-:W-:Y:S02]  /*72c0*/  ISETP.LT.OR P4, PT, R54.reuse, 0x32, P4 ;  /* 0x000000323600780c */ /* 0x040fe40002781670 */
[----:B------:R-:W-:Y:S02]  /*72d0*/  FMNMX.FTZ R30, R27, R28, !PT ;  /* 0x0000001c1b1e7209 */ /* 0x000fe40007810000 */
[----:B------:R-:W-:-:S02]  /*72e0*/  ISETP.LT.OR P5, PT, R54, 0x39, P5 ;  /* 0x000000393600780c */ /* 0x000fc40002fa1670 */
[----:B------:R-:W-:Y:S01]  /*72f0*/  FSEL R199, R32, -INF , !P4 ;  /* 0xff80000020c77808 */ /* 0x000fe20006000000 */
[----:B------:R-:W-:-:S01]  /*7300*/  FFMA.FTZ R32, R195, R10, -R34 ;  /* 0x0000000ac3207223 */ /* 0x000fc20000010822 */
[----:B------:R-:W-:Y:S01]  /*7310*/  FMNMX.FTZ R30, R193, R30, !PT ;  /* 0x0000001ec11e7209 */ /* 0x000fe20007810000 */
[----:B------:R-:W-:Y:S01]  /*7320*/  MUFU.EX2 R2, R2 ;  /* 0x0000000200027308 */ /* 0x000fe20000000800 */
[C---:B------:R-:W-:Y:S02]  /*7330*/  ISETP.GT.AND P4, PT, R56.reuse, 0x39, P3 ;  /* 0x000000393800780c */ /* 0x040fe40001f84270 */
[----:B------:R-:W-:Y:S02]  /*7340*/  FSEL R33, R33, -INF , !P5 ;  /* 0xff80000021217808 */ /* 0x000fe40006800000 */
[----:B------:R-:W-:Y:S02]  /*7350*/  FMNMX.FTZ R30, R29, R30, !PT ;  /* 0x0000001e1d1e7209 */ /* 0x000fe40007810000 */
[----:B------:R-:W-:Y:S01]  /*7360*/  ISETP.GT.AND P5, PT, R56, 0x40, P3 ;  /* 0x000000403800780c */ /* 0x000fe20001fa4270 */
[----:B------:R1:W-:Y:S01]  /*7370*/  MUFU.EX2 R26, R32 ;  /* 0x00000020001a7308 */ /* 0x0003e20000000800 */
[----:B------:R-:W-:-:S02]  /*7380*/  ISETP.LT.OR P4, PT, R54, 0x3a, P4 ;  /* 0x0000003a3600780c */ /* 0x000fc40002781670 */
[----:B------:R-:W-:Y:S02]  /*7390*/  FMNMX.FTZ R30, R31, R30, !PT ;  /* 0x0000001e1f1e7209 */ /* 0x000fe40007810000 */
[----:B------:R-:W-:Y:S02]  /*73a0*/  ISETP.LT.OR P5, PT, R54, 0x41, P5 ;  /* 0x000000413600780c */ /* 0x000fe40002fa1670 */
[----:B------:R-:W-:Y:S01]  /*73b0*/  FSEL R197, R36, -INF , !P4 ;  /* 0xff80000024c57808 */ /* 0x000fe20006000000 */
[----:B------:R-:W-:-:S01]  /*73c0*/  FFMA.FTZ R36, R191, R10, -R34 ;  /* 0x0000000abf247223 */ /* 0x000fc20000010822 */
[----:B------:R-:W-:Y:S01]  /*73d0*/  ISETP.GT.AND P4, PT, R56, 0x41, P3 ;  /* 0x000000413800780c */ /* 0x000fe20001f84270 */
[----:B------:R-:W-:Y:S01]  /*73e0*/  MUFU.EX2 R21, R21 ;  /* 0x0000001500157308 */ /* 0x000fe20000000800 */
[----:B-1----:R-:W-:Y:S02]  /*73f0*/  FMNMX.FTZ R32, R199, R30, !PT ;  /* 0x0000001ec7207209 */ /* 0x002fe40007810000 */
[----:B------:R-:W-:Y:S01]  /*7400*/  FSEL R195, R37, -INF , !P5 ;  /* 0xff80000025c37808 */ /* 0x000fe20006800000 */
[----:B------:R-:W-:-:S01]  /*7410*/  FFMA.FTZ R37, R187, R10, -R34 ;  /* 0x0000000abb257223 */ /* 0x000fc20000010822 */
[----:B------:R-:W-:-:S02]  /*7420*/  ISETP.GT.AND P5, PT, R56, 0x48, P3 ;  /* 0x000000483800780c */ /* 0x000fc40001fa4270 */
[C---:B------:R-:W-:Y:S01]  /*7430*/  ISETP.LT.OR P4, PT, R54.reuse, 0x42, P4 ;  /* 0x000000423600780c */ /* 0x040fe20002781670 */
[----:B------:R1:W-:Y:S01]  /*7440*/  MUFU.EX2 R28, R36 ;  /* 0x00000024001c7308 */ /* 0x0003e20000000800 */
[----:B------:R-:W-:Y:S02]  /*7450*/  FMNMX.FTZ R32, R33, R32, !PT ;  /* 0x0000002021207209 */ /* 0x000fe40007810000 */
[----:B------:R-:W-:Y:S02]  /*7460*/  ISETP.LT.OR P5, PT, R54, 0x49, P5 ;  /* 0x000000493600780c */ /* 0x000fe40002fa1670 */
[----:B------:R-:W-:Y:S01]  /*7470*/  FSEL R191, R38, -INF , !P4 ;  /* 0xff80000026bf7808 */ /* 0x000fe20006000000 */
[--C-:B------:R-:W-:Y:S01]  /*7480*/  FFMA.FTZ R38, R183, R10, -R34.reuse ;  /* 0x0000000ab7267223 */ /* 0x100fe20000010822 */
[----:B------:R-:W-:Y:S01]  /*7490*/  ISETP.GT.AND P4, PT, R56, 0x49, P3 ;  /* 0x000000493800780c */ /* 0x000fe20001f84270 */
[----:B------:R-:W-:Y:S01]  /*74a0*/  MUFU.EX2 R25, R25 ;  /* 0x0000001900197308 */ /* 0x000fe20000000800 */
[----:B------:R-:W-:Y:S01]  /*74b0*/  FMNMX.FTZ R32, R197, R32, !PT ;  /* 0x00000020c5207209 */ /* 0x000fe20007810000 */
[----:B-1----:R-:W-:Y:S01]  /*74c0*/  FFMA.FTZ R36, R181, R10, -R34 ;  /* 0x0000000ab5247223 */ /* 0x002fe20000010822 */
[----:B------:R-:W-:-:S02]  /*74d0*/  FSEL R39, R39, -INF , !P5 ;  /* 0xff80000027277808 */ /* 0x000fc40006800000 */
[----:B------:R-:W-:Y:S02]  /*74e0*/  ISETP.GT.AND P5, PT, R56, 0x50, P3 ;  /* 0x000000503800780c */ /* 0x000fe40001fa4270 */
[C---:B------:R-:W-:Y:S01]  /*74f0*/  ISETP.LT.OR P4, PT, R54.reuse, 0x4a, P4 ;  /* 0x0000004a3600780c */ /* 0x040fe20002781670 */
[----:B------:R1:W-:Y:S01]  /*7500*/  MUFU.EX2 R30, R36 ;  /* 0x00000024001e7308 */ /* 0x0003e20000000800 */
[----:B------:R-:W-:Y:S02]  /*7510*/  FMNMX.FTZ R32, R195, R32, !PT ;  /* 0x00000020c3207209 */ /* 0x000fe40007810000 */
[----:B------:R-:W-:Y:S02]  /*7520*/  ISETP.LT.OR P5, PT, R54, 0x51, P5 ;  /* 0x000000513600780c */ /* 0x000fe40002fa1670 */
[----:B------:R-:W-:Y:S01]  /*7530*/  FSEL R187, R40, -INF , !P4 ;  /* 0xff80000028bb7808 */ /* 0x000fe20006000000 */
[----:B------:R-:W-:Y:S01]  /*7540*/  FFMA.FTZ R40, R87, R10, -R34 ;  /* 0x0000000a57287223 */ /* 0x000fe20000010822 */
[----:B------:R-:W-:Y:S01]  /*7550*/  ISETP.GT.AND P4, PT, R56, 0x51, P3 ;  /* 0x000000513800780c */ /* 0x000fe20001f84270 */
[----:B------:R-:W-:Y:S01]  /*7560*/  MUFU.EX2 R37, R37 ;  /* 0x0000002500257308 */ /* 0x000fe20000000800 */
[----:B-1----:R-:W-:-:S02]  /*7570*/  FMNMX.FTZ R36, R191, R32, !PT ;  /* 0x00000020bf247209 */ /* 0x002fc40007810000 */
[----:B------:R-:W-:Y:S01]  /*7580*/  FSEL R181, R41, -INF , !P5 ;  /* 0xff80000029b57808 */ /* 0x000fe20006800000 */
[----:B------:R-:W-:-:S01]  /*7590*/  FFMA.FTZ R41, R163, R10, -R34 ;  /* 0x0000000aa3297223 */ /* 0x000fc20000010822 */
[----:B------:R-:W-:Y:S02]  /*75a0*/  ISETP.GT.AND P5, PT, R56, 0x58, P3 ;  /* 0x000000583800780c */ /* 0x000fe40001fa4270 */
[C---:B------:R-:W-:Y:S01]  /*75b0*/  ISETP.LT.OR P4, PT, R54.reuse, 0x52, P4 ;  /* 0x000000523600780c */ /* 0x040fe20002781670 */
[----:B------:R1:W-:Y:S01]  /*75c0*/  MUFU.EX2 R32, R38 ;  /* 0x0000002600207308 */ /* 0x0003e20000000800 */
[----:B------:R-:W-:Y:S02]  /*75d0*/  FMNMX.FTZ R36, R39, R36, !PT ;  /* 0x0000002427247209 */ /* 0x000fe40007810000 */
[----:B------:R-:W-:Y:S02]  /*75e0*/  ISETP.LT.OR P5, PT, R54, 0x59, P5 ;  /* 0x000000593600780c */ /* 0x000fe40002fa1670 */
[----:B------:R-:W-:Y:S01]  /*75f0*/  FSEL R163, R42, -INF , !P4 ;  /* 0xff8000002aa37808 */ /* 0x000fe20006000000 */
[----:B------:R-:W-:Y:S01]  /*7600*/  FFMA.FTZ R42, R185, R10, -R34 ;  /* 0x0000000ab92a7223 */ /* 0x000fe20000010822 */
[----:B------:R-:W-:Y:S01]  /*7610*/  FMNMX.FTZ R36, R187, R36, !PT ;  /* 0x00000024bb247209 */ /* 0x000fe20007810000 */
[----:B------:R-:W-:Y:S01]  /*7620*/  MUFU.EX2 R41, R41 ;  /* 0x0000002900297308 */ /* 0x000fe20000000800 */
[----:B------:R-:W-:-:S02]  /*7630*/  ISETP.GT.AND P4, PT, R56, 0x59, P3 ;  /* 0x000000593800780c */ /* 0x000fc40001f84270 */
[----:B------:R-:W-:Y:S02]  /*7640*/  FSEL R43, R43, -INF , !P5 ;  /* 0xff8000002b2b7808 */ /* 0x000fe40006800000 */
[----:B------:R-:W-:Y:S02]  /*7650*/  FMNMX.FTZ R36, R181, R36, !PT ;  /* 0x00000024b5247209 */ /* 0x000fe40007810000 */
[----:B------:R-:W-:Y:S01]  /*7660*/  ISETP.GT.AND P5, PT, R56, 0x60, P3 ;  /* 0x000000603800780c */ /* 0x000fe20001fa4270 */
[----:B------:R-:W-:Y:S01]  /*7670*/  MUFU.EX2 R85, R85 ;  /* 0x0000005500557308 */ /* 0x000fe20000000800 */
[C---:B------:R-:W-:Y:S02]  /*7680*/  ISETP.LT.OR P4, PT, R54.reuse, 0x5a, P4 ;  /* 0x0000005a3600780c */ /* 0x040fe40002781670 */
[----:B-1----:R-:W-:Y:S02]  /*7690*/  FMNMX.FTZ R38, R163, R36, !PT ;  /* 0x00000024a3267209 */ /* 0x002fe40007810000 */
[----:B------:R-:W-:-:S02]  /*76a0*/  ISETP.LT.OR P5, PT, R54, 0x61, P5 ;  /* 0x000000613600780c */ /* 0x000fc40002fa1670 */
[----:B------:R-:W-:Y:S01]  /*76b0*/  FSEL R183, R44, -INF , !P4 ;  /* 0xff8000002cb77808 */ /* 0x000fe20006000000 */
[----:B------:R1:W-:Y:S01]  /*76c0*/  MUFU.EX2 R36, R42 ;  /* 0x0000002a00247308 */ /* 0x0003e20000000800 */
[C---:B------:R-:W-:Y:S01]  /*76d0*/  ISETP.GT.AND P4, PT, R56.reuse, 0x61, P3 ;  /* 0x000000613800780c */ /* 0x040fe20001f84270 */
[--C-:B------:R-:W-:Y:S01]  /*76e0*/  FFMA.FTZ R44, R79, R10, -R34.reuse ;  /* 0x0000000a4f2c7223 */ /* 0x100fe20000010822 */
[----:B------:R-:W-:Y:S02]  /*76f0*/  FMNMX.FTZ R38, R43, R38, !PT ;  /* 0x000000262b267209 */ /* 0x000fe40007810000 */
[----:B------:R-:W-:Y:S02]  /*7700*/  FSEL R87, R45, -INF , !P5 ;  /* 0xff8000002d577808 */ /* 0x000fe40006800000 */
[----:B------:R-:W-:Y:S01]  /*7710*/  ISETP.GT.AND P5, PT, R56, 0x68, P3 ;  /* 0x000000683800780c */ /* 0x000fe20001fa4270 */
[----:B------:R2:W-:Y:S01]  /*7720*/  MUFU.EX2 R45, R40 ;  /* 0x00000028002d7308 */ /* 0x0005e20000000800 */
[C---:B------:R-:W-:Y:S01]  /*7730*/  ISETP.LT.OR P4, PT, R54.reuse, 0x62, P4 ;  /* 0x000000623600780c */ /* 0x040fe20002781670 */
[--C-:B-1----:R-:W-:Y:S01]  /*7740*/  FFMA.FTZ R42, R83, R10, -R34.reuse ;  /* 0x0000000a532a7223 */ /* 0x102fe20000010822 */
[----:B------:R-:W-:Y:S01]  /*7750*/  FMNMX.FTZ R38, R183, R38, !PT ;  /* 0x00000026b7267209 */ /* 0x000fe20007810000 */
[----:B------:R-:W-:Y:S01]  /*7760*/  FFMA.FTZ R83, R81, R10, -R34 ;  /* 0x0000000a51537223 */ /* 0x000fe20000010822 */
[----:B------:R-:W-:-:S02]  /*7770*/  ISETP.LT.OR P5, PT, R54, 0x69, P5 ;  /* 0x000000693600780c */ /* 0x000fc40002fa1670 */
[----:B------:R-:W-:Y:S01]  /*7780*/  FSEL R185, R46, -INF , !P4 ;  /* 0xff8000002eb97808 */ /* 0x000fe20006000000 */
[----:B------:R-:W-:-:S01]  /*7790*/  FFMA.FTZ R46, R73, R10, -R34 ;  /* 0x0000000a492e7223 */ /* 0x000fc20000010822 */
[C---:B------:R-:W-:Y:S01]  /*77a0*/  ISETP.GT.AND P4, PT, R56.reuse, 0x69, P3 ;  /* 0x000000693800780c */ /* 0x040fe20001f84270 */
[----:B------:R-:W-:Y:S01]  /*77b0*/  MUFU.EX2 R83, R83 ;  /* 0x0000005300537308 */ /* 0x000fe20000000800 */
[----:B------:R-:W-:Y:S02]  /*77c0*/  FMNMX.FTZ R38, R87, R38, !PT ;  /* 0x0000002657267209 */ /* 0x000fe40007810000 */
[----:B------:R-:W-:Y:S02]  /*77d0*/  FSEL R47, R47, -INF , !P5 ;  /* 0xff8000002f2f7808 */ /* 0x000fe40006800000 */
[----:B------:R-:W-:Y:S02]  /*77e0*/  ISETP.GT.AND P5, PT, R56, 0x70, P3 ;  /* 0x000000703800780c */ /* 0x000fe40001fa4270 */
[----:B------:R-:W-:Y:S01]  /*77f0*/  ISETP.LT.OR P4, PT, R54, 0x6a, P4 ;  /* 0x0000006a3600780c */ /* 0x000fe20002781670 */
[----:B------:R-:W-:Y:S01]  /*7800*/  MUFU.EX2 R75, R75 ;  /* 0x0000004b004b7308 */ /* 0x000fe20000000800 */
[----:B--2---:R-:W-:-:S02]  /*7810*/  FMNMX.FTZ R40, R185, R38, !PT ;  /* 0x00000026b9287209 */ /* 0x004fc40007810000 */
[----:B------:R-:W-:Y:S02]  /*7820*/  ISETP.LT.OR P5, PT, R54, 0x71, P5 ;  /* 0x000000713600780c */ /* 0x000fe40002fa1670 */
[----:B------:R-:W-:Y:S02]  /*7830*/  FSEL R203, R48, -INF , !P4 ;  /* 0xff80000030cb7808 */ /* 0x000fe40006000000 */
[C---:B------:R-:W-:Y:S01]  /*7840*/  ISETP.GT.AND P4, PT, R56.reuse, 0x71, P3 ;  /* 0x000000713800780c */ /* 0x040fe20001f84270 */
[----:B------:R1:W-:Y:S01]  /*7850*/  MUFU.EX2 R38, R42 ;  /* 0x0000002a00267308 */ /* 0x0003e20000000800 */
[----:B------:R-:W-:Y:S02]  /*7860*/  FMNMX.FTZ R40, R47, R40, !PT ;  /* 0x000000282f287209 */ /* 0x000fe40007810000 */
[----:B------:R-:W-:Y:S02]  /*7870*/  FSEL R49, R49, -INF , !P5 ;  /* 0xff80000031317808 */ /* 0x000fe40006800000 */
[----:B------:R-:W-:-:S02]  /*7880*/  ISETP.GT.AND P5, PT, R56, 0x78, P3 ;  /* 0x000000783800780c */ /* 0x000fc40001fa4270 */
[----:B------:R-:W-:Y:S01]  /*7890*/  ISETP.LT.OR P4, PT, R54, 0x72, P4 ;  /* 0x000000723600780c */ /* 0x000fe20002781670 */
[----:B------:R-:W-:Y:S01]  /*78a0*/  MUFU.EX2 R46, R46 ;  /* 0x0000002e002e7308 */ /* 0x000fe20000000800 */
[----:B------:R-:W-:Y:S02]  /*78b0*/  FMNMX.FTZ R40, R203, R40, !PT ;  /* 0x00000028cb287209 */ /* 0x000fe40007810000 */
[----:B------:R-:W-:Y:S02]  /*78c0*/  ISETP.GT.AND P3, PT, R56, 0x79, P3 ;  /* 0x000000793800780c */ /* 0x000fe40001f64270 */
[----:B------:R-:W-:Y:S02]  /*78d0*/  ISETP.LT.OR P5, PT, R54, 0x79, P5 ;  /* 0x000000793600780c */ /* 0x000fe40002fa1670 */
[----:B------:R-:W-:Y:S01]  /*78e0*/  FSEL R81, R50, -INF , !P4 ;  /* 0xff80000032517808 */ /* 0x000fe20006000000 */
[----:B------:R-:W-:-:S01]  /*78f0*/  FFMA.FTZ R50, R69, R10, -R34 ;  /* 0x0000000a45327223 */ /* 0x000fc20000010822 */
[----:B------:R-:W-:Y:S01]  /*7900*/  FMNMX.FTZ R40, R49, R40, !PT ;  /* 0x0000002831287209 */ /* 0x000fe20007810000 */
[----:B------:R-:W-:-:S01]  /*7910*/  FFMA.FTZ R69, R77, R10, -R34 ;  /* 0x0000000a4d457223 */ /* 0x000fc20000010822 */
[----:B------:R-:W-:Y:S01]  /*7920*/  ISETP.LT.OR P3, PT, R54, 0x7a, P3 ;  /* 0x0000007a3600780c */ /* 0x000fe20001f61670 */
[----:B------:R-:W-:Y:S01]  /*7930*/  MUFU.EX2 R59, R59 ;  /* 0x0000003b003b7308 */ /* 0x000fe20000000800 */
[----:B------:R-:W-:-:S02]  /*7940*/  FSEL R51, R51, -INF , !P5 ;  /* 0xff80000033337808 */ /* 0x000fc40006800000 */
[----:B-1----:R-:W-:Y:S02]  /*7950*/  FMNMX.FTZ R42, R81, R40, !PT ;  /* 0x00000028512a7209 */ /* 0x002fe40007810000 */
[----:B------:R-:W-:Y:S02]  /*7960*/  FSEL R79, R52, -INF , !P3 ;  /* 0xff800000344f7808 */ /* 0x000fe40005800000 */
[----:B------:R-:W-:Y:S01]  /*7970*/  FMNMX.FTZ R42, R51, R42, !PT ;  /* 0x0000002a332a7209 */ /* 0x000fe20007810000 */
[----:B------:R-:W-:Y:S01]  /*7980*/  MUFU.EX2 R40, R44 ;  /* 0x0000002c00287308 */ /* 0x000fe20000000800 */
[----:B------:R-:W-:Y:S02]  /*7990*/  FSEL R54, R35, RZ, P6 ;  /* 0x000000ff23367208 */ /* 0x000fe40003000000 */
[----:B------:R-:W-:Y:S01]  /*79a0*/  FMNMX.FTZ R48, R79, R42, !PT ;  /* 0x0000002a4f307209 */ /* 0x000fe20007810000 */
[----:B------:R-:W-:-:S01]  /*79b0*/  FFMA.FTZ R42, R65, R10, -R34 ;  /* 0x0000000a412a7223 */ /* 0x000fc20000010822 */
[----:B------:R-:W-:Y:S01]  /*79c0*/  FFMA.FTZ R65, R67, R10, -R34 ;  /* 0x0000000a43417223 */ /* 0x000fe20000010822 */
[----:B------:R-:W-:-:S01]  /*79d0*/  FADD.FTZ R57, -R54, R9 ;  /* 0x0000000936397221 */ /* 0x000fc20000010100 */
[-CC-:B------:R-:W-:Y:S01]  /*79e0*/  FFMA.FTZ R67, R71, R10.reuse, -R34.reuse ;  /* 0x0000000a47437223 */ /* 0x180fe20000010822 */
[----:B------:R-:W1:Y:S01]  /*79f0*/  SHFL.BFLY PT, R205, R48, 0x2, 0x1f ;  /* 0x0c401f0030cd7f89 */ /* 0x000e6200000e0000 */
[----:B------:R2:W-:Y:S01]  /*7a00*/  MUFU.EX2 R44, R50 ;  /* 0x00000032002c7308 */ /* 0x0005e20000000800 */
[----:B------:R-:W-:-:S01]  /*7a10*/  FFMA.FTZ R9, R53, R10, -R34 ;  /* 0x0000000a35097223 */ /* 0x000fc20000010822 */
[----:B------:R-:W-:-:S06]  /*7a20*/  FMUL.FTZ R54, R57, R10 ;  /* 0x0000000a39367220 */ /* 0x000fcc0000410000 */
[----:B------:R-:W3:Y:S01]  /*7a30*/  MUFU.EX2 R54, R54 ;  /* 0x0000003600367308 */ /* 0x000ee20000000800 */
[----:B--2---:R-:W-:-:S07]  /*7a40*/  FFMA.FTZ R50, R55, R10, -R34 ;  /* 0x0000000a37327223 */ /* 0x004fce0000010822 */
[----:B------:R-:W-:Y:S01]  /*7a50*/  MUFU.EX2 R42, R42 ;  /* 0x0000002a002a7308 */ /* 0x000fe20000000800 */
[----:B-1----:R-:W-:Y:S01]  /*7a60*/  FMNMX.FTZ R205, R48, R205, !PT ;  /* 0x000000cd30cd7209 */ /* 0x002fe20007810000 */
[----:B------:R-:W-:-:S06]  /*7a70*/  FFMA.FTZ R48, R63, R10, -R34 ;  /* 0x0000000a3f307223 */ /* 0x000fcc0000010822 */
[----:B------:R-:W-:Y:S01]  /*7a80*/  MUFU.EX2 R65, R65 ;  /* 0x0000004100417308 */ /* 0x000fe20000000800 */
[----:B------:R-:W1:Y:S07]  /*7a90*/  SHFL.BFLY PT, R52, R205, 0x1, 0x1f ;  /* 0x0c201f00cd347f89 */ /* 0x000e6e00000e0000 */
[----:B------:R-:W-:Y:S08]  /*7aa0*/  MUFU.EX2 R67, R67 ;  /* 0x0000004300437308 */ /* 0x000ff00000000800 */
[----:B------:R-:W-:Y:S08]  /*7ab0*/  MUFU.EX2 R69, R69 ;  /* 0x0000004500457308 */ /* 0x000ff00000000800 */
[----:B------:R-:W-:Y:S01]  /*7ac0*/  MUFU.EX2 R48, R48 ;  /* 0x0000003000307308 */ /* 0x000fe20000000800 */
[----:B-1----:R-:W-:-:S04]  /*7ad0*/  FMNMX.FTZ R55, R205, R52, !PT ;  /* 0x00000034cd377209 */ /* 0x002fc80007810000 */
[C---:B------:R-:W-:Y:S01]  /*7ae0*/  FSETP.NEU.FTZ.AND P3, PT, R55.reuse, -INF , PT ;  /* 0xff8000003700780b */ /* 0x040fe20003f7d000 */
[----:B------:R-:W-:-:S02]  /*7af0*/  FFMA.FTZ R34, R55, R10, -8 ;  /* 0xc100000037227423 */ /* 0x000fc4000001000a */
[----:B------:R1:W-:Y:S01]  /*7b00*/  MUFU.EX2 R52, R58 ;  /* 0x0000003a00347308 */ /* 0x0003e20000000800 */
[----:B------:R-:W-:Y:S02]  /*7b10*/  FSEL R73, R55, RZ, P3 ;  /* 0x000000ff37497208 */ /* 0x000fe40001800000 */
[----:B------:R-:W-:-:S03]  /*7b20*/  FSEL R34, R34, RZ, P3 ;  /* 0x000000ff22227208 */ /* 0x000fc60001800000 */
[----:B------:R-:W-:Y:S02]  /*7b30*/  FADD.FTZ R73, -R73, R8 ;  /* 0x0000000849497221 */ /* 0x000fe40000010100 */
[----:B------:R-:W-:Y:S01]  /*7b40*/  MUFU.EX2 R50, R50 ;  /* 0x0000003200327308 */ /* 0x000fe20000000800 */
[----:B------:R-:W-:-:S01]  /*7b50*/  FFMA.FTZ R72, R33, R10, -R34 ;  /* 0x0000000a21487223 */ /* 0x000fc20000010822 */
[-CC-:B------:R-:W-:Y:S01]  /*7b60*/  FFMA.FTZ R56, R201, R10.reuse, -R34.reuse ;  /* 0x0000000ac9387223 */ /* 0x180fe20000010822 */
[-C--:B------:R-:W-:Y:S01]  /*7b70*/  FMUL.FTZ R33, R73, R10.reuse ;  /* 0x0000000a49217220 */ /* 0x080fe20000410000 */
[-CC-:B------:R-:W-:Y:S01]  /*7b80*/  FFMA.FTZ R53, R153, R10.reuse, -R34.reuse ;  /* 0x0000000a99357223 */ /* 0x180fe20000010822 */
[----:B------:R-:W-:-:S01]  /*7b90*/  FFMA.FTZ R57, R155, R10, -R34 ;  /* 0x0000000a9b397223 */ /* 0x000fc20000010822 */
[-CC-:B-1----:R-:W-:Y:S01]  /*7ba0*/  FFMA.FTZ R58, R157, R10.reuse, -R34.reuse ;  /* 0x0000000a9d3a7223 */ /* 0x182fe20000010822 */
[----:B------:R-:W-:-:S01]  /*7bb0*/  FFMA.FTZ R60, R159, R10, -R34 ;  /* 0x0000000a9f3c7223 */ /* 0x000fc20000010822 */
[----:B------:R-:W-:Y:S01]  /*7bc0*/  MUFU.EX2 R56, R56 ;  /* 0x0000003800387308 */ /* 0x000fe20000000800 */
[----:B------:R-:W-:-:S01]  /*7bd0*/  FFMA.FTZ R63, R161, R10, -R34 ;  /* 0x0000000aa13f7223 */ /* 0x000fc20000010822 */
[----:B---3--:R-:W-:Y:S01]  /*7be0*/  FFMA.FTZ R153, R54, R6, R13 ;  /* 0x0000000636997223 */ /* 0x008fe2000001000d */
[----:B------:R-:W-:-:S01]  /*7bf0*/  FFMA.FTZ R62, R165, R10, -R34 ;  /* 0x0000000aa53e7223 */ /* 0x000fc20000010822 */
[-CC-:B------:R-:W-:Y:S01]  /*7c00*/  FFMA.FTZ R71, R167, R10.reuse, -R34.reuse ;  /* 0x0000000aa7477223 */ /* 0x180fe20000010822 */
[----:B------:R-:W-:-:S01]  /*7c10*/  FFMA.FTZ R64, R189, R10, -R34 ;  /* 0x0000000abd407223 */ /* 0x000fc20000010822 */
[----:B------:R-:W-:Y:S01]  /*7c20*/  FADD.FTZ R74, R20, R153 ;  /* 0x00000099144a7221 */ /* 0x000fe20000010000 */
        /* <DEDUP_REMOVED lines=18> */
[----:B-1----:R-:W-:-:S01]  /*7d50*/  FFMA.FTZ R6, R33, R5, R56 ;  /* 0x0000000521067223 */ /* 0x002fc20000010038 */
[----:B------:R-:W-:Y:S01]  /*7d60*/  FADD.FTZ R5, R15, R74 ;  /* 0x0000004a0f057221 */ /* 0x000fe20000010000 */
[----:B------:R-:W-:-:S01]  /*7d70*/  FFMA.FTZ R74, R181, R10, -R34 ;  /* 0x0000000ab54a7223 */ /* 0x000fc20000010822 */
[----:B------:R-:W-:-:S04]  /*7d80*/  FFMA.FTZ R51, R51, R10, -R34 ;  /* 0x0000000a33337223 */ /* 0x000fc80000010822 */
[----:B------:R-:W1:Y:S01]  /*7d90*/  MUFU.EX2 R58, R58 ;  /* 0x0000003a003a7308 */ /* 0x000e620000000800 */
[----:B--2---:R-:W-:-:S07]  /*7da0*/  FADD.FTZ R6, R53, R6 ;  /* 0x0000000635067221 */ /* 0x004fce0000010000 */
[----:B------:R-:W2:Y:S01]  /*7db0*/  MUFU.EX2 R60, R60 ;  /* 0x0000003c003c7308 */ /* 0x000ea20000000800 */
[----:B---3--:R-:W-:-:S01]  /*7dc0*/  FADD.FTZ R153, R57, R6 ;  /* 0x0000000639997221 */ /* 0x008fc20000010000 */
[----:B------:R-:W-:-:S04]  /*7dd0*/  FADD.FTZ R6, R2, R5 ;  /* 0x0000000502067221 */ /* 0x000fc80000010000 */
[----:B------:R-:W-:Y:S02]  /*7de0*/  FADD.FTZ R5, R21, R6 ;  /* 0x0000000615057221 */ /* 0x000fe40000010000 */
[----:B------:R-:W3:Y:S01]  /*7df0*/  MUFU.EX2 R63, R63 ;  /* 0x0000003f003f7308 */ /* 0x000ee20000000800 */
[----:B-1----:R-:W-:-:S01]  /*7e00*/  FADD.FTZ R153, R58, R153 ;  /* 0x000000993a997221 */ /* 0x002fc20000010000 */
[----:B------:R-:W-:-:S04]  /*7e10*/  FADD.FTZ R76, R24, R5 ;  /* 0x00000005184c7221 */ /* 0x000fc80000010000 */
[----:B------:R-:W-:Y:S02]  /*7e20*/  FADD.FTZ R155, R25, R76 ;  /* 0x0000004c199b7221 */ /* 0x000fe40000010000 */
[----:B------:R-:W1:Y:S01]  /*7e30*/  MUFU.EX2 R62, R62 ;  /* 0x0000003e003e7308 */ /* 0x000e620000000800 */
[----:B--2---:R-:W-:-:S01]  /*7e40*/  FADD.FTZ R6, R60, R153 ;  /* 0x000000993c067221 */ /* 0x004fc20000010000 */
[----:B------:R-:W-:Y:S01]  /*7e50*/  FADD.FTZ R155, R26, R155 ;  /* 0x0000009b1a9b7221 */ /* 0x000fe20000010000 */
[----:B------:R-:W-:-:S05]  /*7e60*/  FFMA.FTZ R153, R163, R10, -R34 ;  /* 0x0000000aa3997223 */ /* 0x000fca0000010822 */
[----:B------:R-:W2:Y:S01]  /*7e70*/  MUFU.EX2 R71, R71 ;  /* 0x0000004700477308 */ /* 0x000ea20000000800 */
[----:B---3--:R-:W-:-:S07]  /*7e80*/  FADD.FTZ R5, R63, R6 ;  /* 0x000000063f057221 */ /* 0x008fce0000010000 */
[----:B------:R-:W3:Y:S01]  /*7e90*/  MUFU.EX2 R64, R64 ;  /* 0x0000004000407308 */ /* 0x000ee20000000800 */
[----:B-1----:R-:W-:-:S07]  /*7ea0*/  FADD.FTZ R6, R62, R5 ;  /* 0x000000053e067221 */ /* 0x002fce0000010000 */
[----:B------:R-:W1:Y:S01]  /*7eb0*/  MUFU.EX2 R27, R27 ;  /* 0x0000001b001b7308 */ /* 0x000e620000000800 */
[----:B--2---:R-:W-:-:S01]  /*7ec0*/  FADD.FTZ R5, R71, R6 ;  /* 0x0000000647057221 */ /* 0x004fc20000010000 */
[----:B------:R-:W-:-:S06]  /*7ed0*/  FADD.FTZ R6, R28, R155 ;  /* 0x0000009b1c067221 */ /* 0x000fcc0000010000 */
        /* <DEDUP_REMOVED lines=10> */
[----:B------:R-:W-:Y:S01]  /*7f80*/  FFMA.FTZ R43, R87, R10, -R34 ;  /* 0x0000000a572b7223 */ /* 0x000fe20000010822 */
[----:B------:R-:W-:-:S04]  /*7f90*/  FADD.FTZ R87, R45, R6 ;  /* 0x000000062d577221 */ /* 0x000fc80000010000 */
[----:B------:R-:W-:Y:S01]  /*7fa0*/  FADD.FTZ R6, R36, R87 ;  /* 0x0000005724067221 */ /* 0x000fe20000010000 */
[----:B------:R-:W2:Y:S01]  /*7fb0*/  MUFU.EX2 R68, R68 ;  /* 0x0000004400447308 */ /* 0x000ea20000000800 */
[----:B---3--:R-:W-:-:S07]  /*7fc0*/  FADD.FTZ R76, R29, R76 ;  /* 0x0000004c1d4c7221 */ /* 0x008fce0000010000 */
[----:B------:R3:W4:Y:S01]  /*7fd0*/  MUFU.EX2 R8, R72 ;  /* 0x0000004800087308 */ /* 0x0007220000000800 */
[----:B-1----:R-:W-:-:S01]  /*7fe0*/  FADD.FTZ R5, R31, R76 ;  /* 0x0000004c1f057221 */ /* 0x002fc20000010000 */
[----:B------:R-:W-:-:S06]  /*7ff0*/  FFMA.FTZ R76, R185, R10, -R34 ;  /* 0x0000000ab94c7223 */ /* 0x000fcc0000010822 */
[----:B------:R-:W1:Y:S01]  /*8000*/  MUFU.EX2 R73, R73 ;  /* 0x0000004900497308 */ /* 0x000e620000000800 */
[----:B--2---:R-:W-:-:S01]  /*8010*/  FADD.FTZ R5, R68, R5 ;  /* 0x0000000544057221 */ /* 0x004fc20000010000 */
[-CC-:B---3--:R-:W-:Y:S01]  /*8020*/  FFMA.FTZ R72, R187, R10.reuse, -R34.reuse ;  /* 0x0000000abb487223 */ /* 0x188fe20000010822 */
[----:B------:R-:W-:-:S05]  /*8030*/  FFMA.FTZ R34, R79, R10, -R34 ;  /* 0x0000000a4f227223 */ /* 0x000fca0000010822 */
[----:B------:R-:W2:Y:S01]  /*8040*/  MUFU.EX2 R70, R70 ;  /* 0x0000004600467308 */ /* 0x000ea20000000800 */
[----:B----4-:R-:W-:-:S01]  /*8050*/  FADD.FTZ R80, R8, R5 ;  /* 0x0000000508507221 */ /* 0x010fc20000010000 */
        /* <DEDUP_REMOVED lines=8> */
[----:B------:R-:W-:-:S04]  /*80e0*/  FADD.FTZ R87, R75, R6 ;  /* 0x000000064b577221 */ /* 0x000fc80000010000 */
[----:B------:R-:W-:Y:S02]  /*80f0*/  FADD.FTZ R6, R42, R87 ;  /* 0x000000572a067221 */ /* 0x000fe40000010000 */
        /* <DEDUP_REMOVED lines=8> */
[----:B------:R-:W-:-:S04]  /*8180*/  FADD.FTZ R5, R65, R6 ;  /* 0x0000000641057221 */ /* 0x000fc80000010000 */
[----:B------:R-:W-:Y:S02]  /*8190*/  FADD.FTZ R6, R44, R5 ;  /* 0x000000052c067221 */ /* 0x000fe40000010000 */
[----:B------:R-:W3:Y:S02]  /*81a0*/  MUFU.EX2 R183, R183 ;  /* 0x000000b700b77308 */ /* 0x000ee40000000800 */
[----:B------:R-:W-:-:S06]  /*81b0*/  FADD.FTZ R5, R67, R6 ;  /* 0x0000000643057221 */ /* 0x000fcc0000010000 */
[----:B------:R-:W4:Y:S08]  /*81c0*/  MUFU.EX2 R43, R43 ;  /* 0x0000002b002b7308 */ /* 0x000f300000000800 */
[----:B------:R-:W5:Y:S08]  /*81d0*/  MUFU.EX2 R76, R76 ;  /* 0x0000004c004c7308 */ /* 0x000f700000000800 */
[----:B------:R1:W5:Y:S08]  /*81e0*/  MUFU.EX2 R82, R47 ;  /* 0x0000002f00527308 */ /* 0x0003700000000800 */
[----:B------:R-:W5:Y:S01]  /*81f0*/  MUFU.EX2 R203, R203 ;  /* 0x000000cb00cb7308 */ /* 0x000f620000000800 */
[----:B-1----:R-:W-:-:S01]  /*8200*/  FADD.FTZ R47, R153, R80 ;  /* 0x00000050992f7221 */ /* 0x002fc20000010000 */
[----:B------:R-:W-:-:S03]  /*8210*/  FADD.FTZ R80, R46, R5 ;  /* 0x000000052e507221 */ /* 0x000fc60000010000 */
[----:B--2---:R-:W-:-:S03]  /*8220*/  FADD.FTZ R47, R78, R47 ;  /* 0x0000002f4e2f7221 */ /* 0x004fc60000010000 */
[----:B------:R-:W1:Y:S01]  /*8230*/  MUFU.EX2 R49, R49 ;  /* 0x0000003100317308 */ /* 0x000e620000000800 */
[----:B---3--:R-:W-:-:S01]  /*8240*/  FADD.FTZ R6, R183, R47 ;  /* 0x0000002fb7067221 */ /* 0x008fc20000010000 */
[----:B------:R-:W-:-:S03]  /*8250*/  FADD.FTZ R47, R69, R80 ;  /* 0x00000050452f7221 */ /* 0x000fc60000010000 */
[----:B----4-:R-:W-:Y:S01]  /*8260*/  FADD.FTZ R5, R43, R6 ;  /* 0x000000062b057221 */ /* 0x010fe20000010000 */
[----:B------:R-:W-:-:S02]  /*8270*/  FADD.FTZ R6, R48, R47 ;  /* 0x0000002f30067221 */ /* 0x000fc40000010000 */
[----:B------:R-:W2:Y:S01]  /*8280*/  MUFU.EX2 R61, R61 ;  /* 0x0000003d003d7308 */ /* 0x000ea20000000800 */
[----:B-----5:R-:W-:-:S01]  /*8290*/  FADD.FTZ R5, R76, R5 ;  /* 0x000000054c057221 */ /* 0x020fc20000010000 */
[----:B------:R-:W-:-:S03]  /*82a0*/  FADD.FTZ R47, R59, R6 ;  /* 0x000000063b2f7221 */ /* 0x000fc60000010000 */
[----:B------:R-:W-:Y:S01]  /*82b0*/  FADD.FTZ R5, R82, R5 ;  /* 0x0000000552057221 */ /* 0x000fe20000010000 */
[----:B------:R-:W-:-:S02]  /*82c0*/  FADD.FTZ R6, R50, R47 ;  /* 0x0000002f32067221 */ /* 0x000fc40000010000 */
[----:B------:R-:W3:Y:S01]  /*82d0*/  MUFU.EX2 R84, R81 ;  /* 0x0000005100547308 */ /* 0x000ee20000000800 */
[----:B------:R-:W-:-:S04]  /*82e0*/  FADD.FTZ R5, R203, R5 ;  /* 0x00000005cb057221 */ /* 0x000fc80000010000 */
[----:B-1----:R-:W-:-:S03]  /*82f0*/  FADD.FTZ R5, R49, R5 ;  /* 0x0000000531057221 */ /* 0x002fc60000010000 */
[----:B------:R-:W1:Y:S01]  /*8300*/  MUFU.EX2 R86, R51 ;  /* 0x0000003300567308 */ /* 0x000e620000000800 */
[----:B--2---:R-:W-:-:S04]  /*8310*/  FADD.FTZ R47, R61, R6 ;  /* 0x000000063d2f7221 */ /* 0x004fc80000010000 */
[----:B------:R-:W-:-:S03]  /*8320*/  FADD.FTZ R6, R52, R47 ;  /* 0x0000002f34067221 */ /* 0x000fc60000010000 */
        /* <DEDUP_REMOVED lines=8> */
.L_x_915:
[----:B------:R-:W-:Y:S01]  /*83b0*/  ULEA UR6, UR47, UR37, 0x3 ;  /* 0x000000252f067291 */ /* 0x000fe2000f8e183f */
[----:B------:R-:W-:Y:S01]  /*83c0*/  ISETP.GT.AND P3, PT, R7, R14, PT ;  /* 0x0000000e0700720c */ /* 0x000fe20003f64270 */
[----:B------:R-:W-:Y:S01]  /*83d0*/  FMUL.FTZ R88, R88, R54 ;  /* 0x0000003658587220 */ /* 0x000fe20000410000 */
[----:B------:R-:W-:Y:S01]  /*83e0*/  F2FP.SATFINITE.E4M3.F32.PACK_AB_MERGE_C R2, R2, R15, RZ ;  /* 0x0000000f0202723e */ /* 0x000fe200048070ff */
[----:B------:R-:W-:Y:S01]  /*83f0*/  UIADD3 UR6, UR6, 0x22860, URZ ;  /* 0x0002286006067890 */ /* 0x000fe2000fffe03f */
[----:B------:R-:W-:Y:S01]  /*8400*/  F2FP.SATFINITE.E4M3.F32.PACK_AB_MERGE_C R25, R26, R25, RZ ;  /* 0x000000191a19723e */ /* 0x000fe200048070ff */
[----:B------:R-:W-:Y:S01]  /*8410*/  UMOV UR47, UR34 ;  /* 0x00000022002f7c82 */ /* 0x000fe20008000000 */
[----:B------:R-:W-:Y:S01]  /*8420*/  F2FP.SATFINITE.E4M3.F32.PACK_AB_MERGE_C R8, R73, R8, RZ ;  /* 0x000000084908723e */ /* 0x000fe200048070ff */
[----:B------:R-:W-:Y:S01]  /*8430*/  UPRMT UR6, UR38, 0x654, UR6 ;  /* 0x0000065426067896 */ /* 0x000fe20008000006 */
        /* <DEDUP_REMOVED lines=93> */
[----:B------:R-:W-:-:S02]  /*8a10*/  VIADD R7, R7, 0xffffffff ;  /* 0xffffffff07077836 */ /* 0x000fc40000000000 */
[----:B------:R-:W-:Y:S02]  /*8a20*/  IMAD.MOV.U32 R8, RZ, RZ, R55 ;  /* 0x000000ffff087224 */ /* 0x000fe400078e0037 */
[----:B------:R-:W-:Y:S02]  /*8a30*/  IMAD.MOV.U32 R9, RZ, RZ, R35 ;  /* 0x000000ffff097224 */ /* 0x000fe400078e0023 */
[----:B------:R-:W-:Y:S01]  /*8a40*/  IMAD.MOV.U32 R2, RZ, RZ, R11 ;  /* 0x000000ffff027224 */ /* 0x000fe200078e000b */
[----:B------:R-:W-:Y:S06]  /*8a50*/  @P3 BRA `(.L_x_916) ;  /* 0xffffffc800843947 */ /* 0x000fec000383ffff */
[----:B------:R-:W-:Y:S01]  /*8a60*/  IMAD.MOV.U32 R8, RZ, RZ, R55 ;  /* 0x000000ffff087224 */ /* 0x000fe200078e0037 */
[----:B------:R-:W-:Y:S01]  /*8a70*/  UMOV UR47, UR34 ;  /* 0x00000022002f7c82 */ /* 0x000fe20008000000 */
[----:B------:R-:W-:Y:S02]  /*8a80*/  IMAD.MOV.U32 R9, RZ, RZ, R35 ;  /* 0x000000ffff097224 */ /* 0x000fe400078e0023 */
[----:B------:R-:W-:-:S07]  /*8a90*/  IMAD.MOV.U32 R2, RZ, RZ, R11 ;  /* 0x000000ffff027224 */ /* 0x000fce00078e000b */
.L_x_898:
[----:B------:R-:W1:Y:S01]  /*8aa0*/  LDC R14, c[0x0][0x9e4] ;  /* 0x00027900ff0e7b82 */ /* 0x000e620000000800 */
[----:B------:R-:W-:Y:S02]  /*8ab0*/  ULDC UR6, c[0x0][0x9dc] ;  /* 0x0002770000067ab9 */ /* 0x000fe40000000800 */
[----:B------:R-:W-:Y:S01]  /*8ac0*/  VIADD R11, R169, -UR6 ;  /* 0x80000006a90b7c36 */ /* 0x000fe20008000000 */
[----:B-1----:R-:W-:-:S13]  /*8ad0*/  ISETP.GE.AND P6, PT, R14, 0x1, PT ;  /* 0x000000010e00780c */ /* 0x002fda0003fc6270 */
[----:B------:R-:W-:Y:S05]  /*8ae0*/  @!P6 BRA `(.L_x_917) ;  /* 0x00000000003ce947 */ /* 0x000fea0003800000 */
        /* <DEDUP_REMOVED lines=9> */
.L_x_918:
[----:B------:R-:W-:-:S13]  /*8b80*/  ISETP.NE.AND P2, PT, R14, 0x1, PT ;  /* 0x000000010e00780c */ /* 0x000fda0003f45270 */
[----:B------:R-:W1:Y:S02]  /*8b90*/  @P2 LDC.64 R12, c[0x0][0x9e8] ;  /* 0x00027a00ff0c2b82 */ /* 0x000e640000000a00 */
[----:B-1----:R-:W-:-:S05]  /*8ba0*/  @P2 IMAD.HI.U32 R12, R169, R12, RZ ;  /* 0x0000000ca90c2227 */ /* 0x002fca00078e00ff */
[----:B------:R-:W-:-:S07]  /*8bb0*/  @P2 SHF.R.U32.HI R169, RZ, R13, R12 ;  /* 0x0000000dffa92219 */ /* 0x000fce000001160c */
.L_x_919:
[----:B------:R-:W-:-:S05]  /*8bc0*/  IMAD R12, R169, R14, RZ ;  /* 0x0000000ea90c7224 */ /* 0x000fca00078e02ff */
[----:B------:R-:W-:-:S07]  /*8bd0*/  VIMNMX R11, R11, R12, !PT ;  /* 0x0000000c0b0b7248 */ /* 0x000fce0007fe0100 */
.L_x_917:
[----:B------:R-:W-:-:S05]  /*8be0*/  VIADD R11, R11, 0x7f ;  /* 0x0000007f0b0b7836 */ /* 0x000fca0000000000 */
[----:B------:R-:W-:-:S04]  /*8bf0*/  SHF.R.S32.HI R12, RZ, 0x1f, R11 ;  /* 0x0000001fff0c7819 */ /* 0x000fc8000001140b */
[----:B------:R-:W-:-:S04]  /*8c00*/  LEA.HI R12, R12, R11, RZ, 0x7 ;  /* 0x0000000b0c0c7211 */ /* 0x000fc800078f38ff */
[----:B------:R-:W-:-:S04]  /*8c10*/  SHF.R.S32.HI R11, RZ, 0x7, R12 ;  /* 0x00000007ff0b7819 */ /* 0x000fc8000001140c */
[----:B------:R-:W-:-:S04]  /*8c20*/  VIMNMX R14, R168, R11, !PT ;  /* 0x0000000ba80e7248 */ /* 0x000fc80007fe0100 */
[----:B------:R-:W-:-:S13]  /*8c30*/  ISETP.GE.AND P2, PT, R7, R14, PT ;  /* 0x0000000e0700720c */ /* 0x000fda0003f46270 */
[----:B------:R-:W-:Y:S05]  /*8c40*/  @!P2 BRA `(.L_x_920) ;  /* 0x0000002400a0a947 */ /* 0x000fea0003800000 */
[----:B------:R-:W-:Y:S02]  /*8c50*/  IMAD.MOV.U32 R11, RZ, RZ, R8 ;  /* 0x000000ffff0b7224 */ /* 0x000fe400078e0008 */
[----:B------:R-:W-:Y:S02]  /*8c60*/  IMAD.MOV.U32 R12, RZ, RZ, R9 ;  /* 0x000000ffff0c7224 */ /* 0x000fe400078e0009 */
[----:B------:R-:W-:-:S07]  /*8c70*/  IMAD.MOV.U32 R13, RZ, RZ, R2 ;  /* 0x000000ffff0d7224 */ /* 0x000fce00078e0002 */
.L_x_930:
[----:B------:R-:W-:Y:S01]  /*8c80*/  ISETP.NE.AND P3, PT, RZ, UR40, PT ;  /* 0x00000028ff007c0c */ /* 0x000fe2000bf65270 */
[----:B------:R-:W-:-:S04]  /*8c90*/  UISETP.NE.AND UP0, UPT, UR47, 0x1, UPT ;  /* 0x000000012f00788c */ /* 0x000fc8000bf05270 */
[----:B------:R-:W-:-:S06]  /*8ca0*/  USEL UR6, URZ, 0x1, UP0 ;  /* 0x000000013f067887 */ /* 0x000fcc0008000000 */
[----:B------:R-:W-:Y:S02]  /*8cb0*/  LOP3.LUT R2, R13, UR6, RZ, 0x3c, !PT ;  /* 0x000000060d027c12 */ /* 0x000fe4000f8e3cff */
[----:B------:R-:W-:Y:S05]  /*8cc0*/  @P3 BRA `(.L_x_921) ;  /* 0x0000000000343947 */ /* 0x000fea0003800000 */
[----:B------:R-:W-:Y:S05]  /*8cd0*/  @!P0 BRA `(.L_x_922) ;  /* 0x0000000000048947 */ /* 0x000fea0003800000 */
[----:B------:R-:W-:Y:S01]  /*8ce0*/  BPT.TRAP 0x1 ;  /* 0x000000040000795c */ /* 0x000fe20000300000 */
.L_x_922:
[----:B------:R-:W-:Y:S01]  /*8cf0*/  UIADD3 UR6, UR47, 0x1, URZ ;  /* 0x000000012f067890 */ /* 0x000fe2000fffe03f */
[----:B------:R-:W-:-:S03]  /*8d00*/  SHF.L.U32 R8, R2, 0x1f, RZ ;  /* 0x0000001f02087819 */ /* 0x000fc600000006ff */
[----:B------:R-:W-:-:S04]  /*8d10*/  UISETP.NE.AND UP0, UPT, UR6, 0x2, UPT ;  /* 0x000000020600788c */ /* 0x000fc8000bf05270 */
[----:B------:R-:W-:-:S04]  /*8d20*/  USEL UR6, UR6, URZ, UP0 ;  /* 0x0000003f06067287 */ /* 0x000fc80008000000 */
[----:B------:R-:W-:-:S09]  /*8d30*/  ULEA UR6, UR6, UR37, 0x3 ;  /* 0x0000002506067291 */ /* 0x000fd2000f8e183f */
[----:B------:R1:W2:Y:S01]  /*8d40*/  SYNCS.PHASECHK.TRANS64.TRYWAIT P2, [UR6+0x22830], R8 ;  /* 0x02283008ff0075a7 */ /* 0x0002a20008040146 */
[----:B------:R-:W-:Y:S05]  /*8d50*/  @!P0 BRA `(.L_x_923) ;  /* 0x0000000000048947 */ /* 0x000fea0003800000 */
[----:B------:R-:W-:Y:S01]  /*8d60*/  BPT.TRAP 0x1 ;  /* 0x000000040000795c */ /* 0x000fe20000300000 */
.L_x_923:
[----:B--2---:R-:W-:Y:S05]  /*8d70*/  @P2 BRA `(.L_x_921) ;  /* 0x0000000000082947 */ /* 0x004fea0003800000 */
[----:B------:R-:W2:Y:S02]  /*8d80*/  SYNCS.PHASECHK.TRANS64.TRYWAIT P2, [UR6+0x22830], R8 ;  /* 0x02283008ff0075a7 */ /* 0x000ea40008040146 */
[----:B--2---:R-:W-:Y:S05]  /*8d90*/  @!P2 BRA `(.L_x_924) ;  /* 0x000000b800b4a947 */ /* 0x004fea0003800000 */
.L_x_921:
[----:B--2---:R-:W2:Y:S01]  /*8da0*/  S2R R9, SR_TID.X ;  /* 0x0000000000097919 */ /* 0x004ea20000002100 */
[----:B------:R-:W-:Y:S01]  /*8db0*/  UIADD3 UR30, UR47, 0x1, URZ ;  /* 0x000000012f1e7890 */ /* 0x000fe2000fffe03f */
[----:B------:R-:W-:Y:S01]  /*8dc0*/  UMOV UR27, 0x80000020 ;  /* 0x80000020001b7882 */ /* 0x000fe20000000000 */
[----:B------:R-:W-:Y:S02]  /*8dd0*/  UMOV UR7, 0x80000020 ;  /* 0x8000002000077882 */ /* 0x000fe40000000000 */
[----:B------:R-:W-:Y:S01]  /*8de0*/  UISETP.NE.AND UP0, UPT, UR30, 0x2, UPT ;  /* 0x000000021e00788c */ /* 0x000fe2000bf05270 */
[----:B------:R-:W-:Y:S01]  /*8df0*/  UMOV UR11, 0x80000020 ;  /* 0x80000020000b7882 */ /* 0x000fe20000000000 */
[----:B------:R-:W-:Y:S02]  /*8e00*/  UMOV UR15, 0x80000020 ;  /* 0x80000020000f7882 */ /* 0x000fe40000000000 */
[----:B------:R-:W-:Y:S01]  /*8e10*/  USEL UR30, UR30, URZ, UP0 ;  /* 0x0000003f1e1e7287 */ /* 0x000fe20008000000 */
[----:B------:R-:W-:Y:S01]  /*8e20*/  UMOV UR19, 0x80000020 ;  /* 0x8000002000137882 */ /* 0x000fe20000000000 */
[----:B------:R-:W-:-:S02]  /*8e30*/  UMOV UR23, 0x80000020 ;  /* 0x8000002000177882 */ /* 0x000fc40000000000 */
[----:B------:R-:W-:-:S04]  /*8e40*/  UIMAD UR26, UR30, 0x600, UR28 ;  /* 0x000006001e1a78a4 */ /* 0x000fc8000f8e021c */
[----:B------:R-:W-:Y:S02]  /*8e50*/  UIADD3 UR6, UR26, 0x2, URZ ;  /* 0x000000021a067890 */ /* 0x000fe4000fffe03f */
[----:B------:R-:W-:Y:S02]  /*8e60*/  UIADD3 UR10, UR26, 0x200, URZ ;  /* 0x000002001a0a7890 */ /* 0x000fe4000fffe03f */
[----:B------:R-:W-:Y:S02]  /*8e70*/  UIADD3 UR14, UR26, 0x202, URZ ;  /* 0x000002021a0e7890 */ /* 0x000fe4000fffe03f */
[----:B------:R-:W-:Y:S02]  /*8e80*/  UIADD3 UR18, UR26, 0x400, URZ ;  /* 0x000004001a127890 */ /* 0x000fe4000fffe03f */
[----:B------:R-:W-:Y:S01]  /*8e90*/  UIADD3 UR22, UR26, 0x402, URZ ;  /* 0x000004021a167890 */ /* 0x000fe2000fffe03f */
        /* <DEDUP_REMOVED lines=24> */
.L_x_926:
[----:B------:R-:W-:Y:S01]  /*9020*/  ULEA UR6, UR47, UR37, 0x3 ;  /* 0x000000252f067291 */ /* 0x000fe2000f8e183f */
[----:B------:R-:W-:-:S08]  /*9030*/  SHF.L.U32 R8, R13, 0x1f, RZ ;  /* 0x0000001f0d087819 */ /* 0x000fd000000006ff */
[----:B------:R1:W2:Y:S01]  /*9040*/  SYNCS.PHASECHK.TRANS64.TRYWAIT P2, [UR6+0x22850], R8 ;  /* 0x02285008ff0075a7 */ /* 0x0002a20008040146 */
[----:B------:R-:W-:Y:S05]  /*9050*/  @!P0 BRA `(.L_x_927) ;  /* 0x0000000000048947 */ /* 0x000fea0003800000 */
[----:B------:R-:W-:Y:S01]  /*9060*/  BPT.TRAP 0x1 ;  /* 0x000000040000795c */ /* 0x000fe20000300000 */
.L_x_927:
[----:B--2---:R-:W-:Y:S05]  /*9070*/  @P2 BRA `(.L_x_925) ;  /* 0x0000000000082947 */ /* 0x004fea0003800000 */
[----:B------:R-:W2:Y:S02]  /*9080*/  SYNCS.PHASECHK.TRANS64.TRYWAIT P2, [UR6+0x22850], R8 ;  /* 0x02285008ff0075a7 */ /* 0x000ea40008040146 */
[----:B--2---:R-:W-:Y:S05]  /*9090*/  @!P2 BRA `(.L_x_928) ;  /* 0x000000b8000ca947 */ /* 0x004fea0003800000 */
.L_x_925:
[----:B------:R-:W-:Y:S01]  /*90a0*/  UIADD3 UR6, UR37, 0x400, URZ ;  /* 0x0000040025067890 */ /* 0x000fe2000fffe03f */
[----:B------:R-:W-:Y:S01]  /*90b0*/  WARPGROUP.ARRIVE ;  /* 0x00000000000079c5 */ /* 0x000fe20000000000 */
[----:B------:R-:W-:Y:S01]  /*90c0*/  UMOV UR7, 0x40000040 ;  /* 0x4000004000077882 */ /* 0x000fe20000000000 */
[C---:B------:R-:W-:Y:S01]  /*90d0*/  FMUL.FTZ R13, R0.reuse, R24 ;  /* 0x00000018000d7220 */ /* 0x040fe20000410000 */
[----:B------:R-:W-:Y:S01]  /*90e0*/  USHF.R.U32.HI UR6, URZ, 0x4, UR6 ;  /* 0x000000043f067899 */ /* 0x000fe20008011606 */
[C---:B------:R-:W-:Y:S01]  /*90f0*/  FMUL.FTZ R15, R0.reuse, R25 ;  /* 0x00000019000f7220 */ /* 0x040fe20000410000 */
[C---:B------:R-:W-:Y:S01]  /*9100*/  FMUL.FTZ R25, R0.reuse, R28 ;  /* 0x0000001c00197220 */ /* 0x040fe20000410000 */
        /* <DEDUP_REMOVED lines=9> */
[----:B------:R-:W-:Y:S01]  /*91a0*/  ULEA UR10, UR47, UR6, 0xa ;  /* 0x000000062f0a7291 */ /* 0x000fe2000f8e503f */
[----:B------:R-:W3:Y:S01]  /*91b0*/  MUFU.TANH R15, R15 ;  /* 0x0000000f000f7308 */ /* 0x000ee20000002400 */
[C---:B------:R-:W-:Y:S01]  /*91c0*/  FMUL.FTZ R31, R0.reuse, R31 ;  /* 0x0000001f001f7220 */ /* 0x040fe20000410000 */
[C---:B------:R-:W-:Y:S01]  /*91d0*/  FMUL.FTZ R183, R0.reuse, R36 ;  /* 0x0000002400b77220 */ /* 0x040fe20000410000 */
[C---:B------:R-:W-:Y:S01]  /*91e0*/  FMUL.FTZ R33, R0.reuse, R34 ;  /* 0x0000002200217220 */ /* 0x040fe20000410000 */
[C---:B------:R-:W-:Y:S01]  /*91f0*/  FMUL.FTZ R185, R0.reuse, R37 ;  /* 0x0000002500b97220 */ /* 0x040fe20000410000 */
[C---:B------:R-:W-:Y:S01]  /*9200*/  FMUL.FTZ R35, R0.reuse, R35 ;  /* 0x0000002300237220 */ /* 0x040fe20000410000 */
[----:B------:R-:W-:Y:S01]  /*9210*/  UMOV UR6, UR10 ;  /* 0x0000000a00067c82 */ /* 0x000fe20008000000 */
[C---:B------:R-:W-:Y:S01]  /*9220*/  FMUL.FTZ R187, R0.reuse, R40 ;  /* 0x0000002800bb7220 */ /* 0x040fe20000410000 */
[----:B------:R-:W-:Y:S01]  /*9230*/  QGMMA.64x128x32.F32.E4M3.E4M3 R88, R164, gdesc[UR4], R88, gsb0 ;  /* 0x01e00004a4587df3 */ /* 0x000fe20008000858 */
[----:B------:R-:W4:Y:S01]  /*9240*/  MUFU.TANH R25, R25 ;  /* 0x0000001900197308 */ /* 0x000f220000002400 */
[----:B-12---:R-:W-:Y:S01]  /*9250*/  FMNMX.FTZ R8, R13, R12, !PT ;  /* 0x0000000c0d087209 */ /* 0x006fe20007810000 */
[----:B------:R-:W-:Y:S01]  /*9260*/  UIADD3 UR6, UR10, 0x2, URZ ;  /* 0x000000020a067890 */ /* 0x000fe2000fffe03f */
[C---:B------:R-:W-:Y:S01]  /*9270*/  FMUL.FTZ R37, R0.reuse, R38 ;  /* 0x0000002600257220 */ /* 0x040fe20000410000 */
[----:B------:R-:W-:Y:S01]  /*9280*/  UMOV UR7, 0x40000040 ;  /* 0x4000004000077882 */ /* 0x000fe20000000000 */
[C---:B------:R-:W-:Y:S01]  /*9290*/  FMUL.FTZ R189, R0.reuse, R41 ;  /* 0x0000002900bd7220 */ /* 0x040fe20000410000 */
[C---:B------:R-:W-:Y:S01]  /*92a0*/  FMUL.FTZ R39, R0.reuse, R39 ;  /* 0x0000002700277220 */ /* 0x040fe20000410000 */
[C---:B------:R-:W-:Y:S01]  /*92b0*/  FMUL.FTZ R191, R0.reuse, R44 ;  /* 0x0000002c00bf7220 */ /* 0x040fe20000410000 */
[----:B------:R-:W1:Y:S01]  /*92c0*/  MUFU.TANH R20, R20 ;  /* 0x0000001400147308 */ /* 0x000e620000002400 */
[----:B---3--:R-:W-:Y:S01]  /*92d0*/  FMNMX.FTZ R8, R15, R8, !PT ;  /* 0x000000080f087209 */ /* 0x008fe20007810000 */
[C---:B------:R-:W-:Y:S01]  /*92e0*/  FMUL.FTZ R41, R0.reuse, R42 ;  /* 0x0000002a00297220 */ /* 0x040fe20000410000 */
[C---:B------:R-:W-:Y:S01]  /*92f0*/  FMUL.FTZ R193, R0.reuse, R45 ;  /* 0x0000002d00c17220 */ /* 0x040fe20000410000 */
[C---:B------:R-:W-:Y:S01]  /*9300*/  FMUL.FTZ R43, R0.reuse, R43 ;  /* 0x0000002b002b7220 */ /* 0x040fe20000410000 */
[C---:B------:R-:W-:Y:S01]  /*9310*/  FMUL.FTZ R195, R0.reuse, R48 ;  /* 0x0000003000c37220 */ /* 0x040fe20000410000 */
[C---:B------:R-:W-:Y:S01]  /*9320*/  FMUL.FTZ R45, R0.reuse, R46 ;  /* 0x0000002e002d7220 */ /* 0x040fe20000410000 */
[C---:B------:R-:W-:Y:S01]  /*9330*/  FMUL.FTZ R197, R0.reuse, R49 ;  /* 0x0000003100c57220 */ /* 0x040fe20000410000 */
[----:B------:R-:W2:Y:S01]  /*9340*/  MUFU.TANH R27, R27 ;  /* 0x0000001b001b7308 */ /* 0x000ea20000002400 */
[----:B----4-:R-:W-:Y:S01]  /*9350*/  FMNMX.FTZ R8, R25, R8, !PT ;  /* 0x0000000819087209 */ /* 0x010fe20007810000 */
        /* <DEDUP_REMOVED lines=50> */
[----:B------:R-:W-:Y:S01]  /*9680*/  FMUL.FTZ R87, R0, R87 ;  /* 0x0000005700577220 */ /* 0x000fe20000410000 */
[----:B------:R-:W-:Y:S01]  /*9690*/  UMOV UR11, 0x40000040 ;  /* 0x40000040000b7882 */ /* 0x000fe20000000000 */
[----:B------:R-:W3:Y:S02]  /*96a0*/  S2R R180, SR_TID.X ;  /* 0x0000000000b47919 */ /* 0x000ee40000002100 */
[----:B------:R-:W4:Y:S01]  /*96b0*/  MUFU.TANH R33, R33 ;  /* 0x0000002100217308 */ /* 0x000f220000002400 */
[----:B-1----:R-:W-:-:S07]  /*96c0*/  FMNMX.FTZ R10, R31, R10, !PT ;  /* 0x0000000a1f0a7209 */ /* 0x002fce0007810000 */
[----:B------:R-:W1:Y:S01]  /*96d0*/  MUFU.TANH R185, R185 ;  /* 0x000000b900b97308 */ /* 0x000e620000002400 */
[----:B--2---:R-:W-:-:S07]  /*96e0*/  FMNMX.FTZ R8, R183, R8, !PT ;  /* 0x00000008b7087209 */ /* 0x004fce0007810000 */
[----:B------:R-:W2:Y:S01]  /*96f0*/  MUFU.TANH R35, R35 ;  /* 0x0000002300237308 */ /* 0x000ea20000002400 */
[----:B----4-:R-:W-:-:S07]  /*9700*/  FMNMX.FTZ R10, R33, R10, !PT ;  /* 0x0000000a210a7209 */ /* 0x010fce0007810000 */
[----:B------:R-:W4:Y:S01]  /*9710*/  MUFU.TANH R187, R187 ;  /* 0x000000bb00bb7308 */ /* 0x000f220000002400 */
[----:B-1----:R-:W-:Y:S02]  /*9720*/  FMNMX.FTZ R8, R185, R8, !PT ;  /* 0x00000008b9087209 */ /* 0x002fe40007810000 */
[----:B---3--:R-:W-:-:S05]  /*9730*/  SHF.R.U32.HI R180, RZ, 0x7, R180 ;  /* 0x00000007ffb47819 */ /* 0x008fca00000116b4 */
[----:B------:R-:W1:Y:S01]  /*9740*/  MUFU.TANH R37, R37 ;  /* 0x0000002500257308 */ /* 0x000e620000002400 */
[----:B--2---:R-:W-:-:S07]  /*9750*/  FMNMX.FTZ R10, R35, R10, !PT ;  /* 0x0000000a230a7209 */ /* 0x004fce0007810000 */
[----:B------:R-:W2:Y:S01]  /*9760*/  MUFU.TANH R189, R189 ;  /* 0x000000bd00bd7308 */ /* 0x000ea20000002400 */
[----:B----4-:R-:W-:-:S07]  /*9770*/  FMNMX.FTZ R8, R187, R8, !PT ;  /* 0x00000008bb087209 */ /* 0x010fce0007810000 */
[----:B------:R-:W3:Y:S01]  /*9780*/  MUFU.TANH R39, R39 ;  /* 0x0000002700277308 */ /* 0x000ee20000002400 */
[----:B-1----:R-:W-:-:S07]  /*9790*/  FMNMX.FTZ R10, R37, R10, !PT ;  /* 0x0000000a250a7209 */ /* 0x002fce0007810000 */
[----:B------:R-:W1:Y:S01]  /*97a0*/  MUFU.TANH R191, R191 ;  /* 0x000000bf00bf7308 */ /* 0x000e620000002400 */
[----:B--2---:R-:W-:-:S07]  /*97b0*/  FMNMX.FTZ R8, R189, R8, !PT ;  /* 0x00000008bd087209 */ /* 0x004fce0007810000 */
[----:B------:R-:W2:Y:S01]  /*97c0*/  MUFU.TANH R41, R41 ;  /* 0x0000002900297308 */ /* 0x000ea20000002400 */
[----:B---3--:R-:W-:Y:S01]  /*97d0*/  FMNMX.FTZ R10, R39, R10, !PT ;  /* 0x0000000a270a7209 */ /* 0x008fe20007810000 */
[----:B------:R-:W-:Y:S02]  /*97e0*/  WARPGROUP.DEPBAR.LE gsb0, 0x0 ;  /* 0x00008000000079c5 */ /* 0x000fe40000010000 */
[----:B------:R-:W-:-:S04]  /*97f0*/  WARPGROUP.ARRIVE ;  /* 0x00000000000079c5 */ /* 0x000fc80000000000 */
[----:B------:R-:W3:Y:S01]  /*9800*/  MUFU.TANH R193, R193 ;  /* 0x000000c100c17308 */ /* 0x000ee20000002400 */
[----:B-1----:R-:W-:Y:S01]  /*9810*/  FMNMX.FTZ R8, R191, R8, !PT ;  /* 0x00000008bf087209 */ /* 0x002fe20007810000 */
[----:B------:R-:W-:Y:S01]  /*9820*/  QGMMA.64x128x32.F32.E4M3.E4M3 R88, R160, gdesc[UR4], R88, gsb0 ;  /* 0x01e00004a0587df3 */ /* 0x000fe20008000858 */
[----:B------:R-:W-:-:S05]  /*9830*/  UIADD3 UR6, UR10, 0x4, URZ ;  /* 0x000000040a067890 */ /* 0x000fca000fffe03f */
[----:B------:R-:W1:Y:S01]  /*9840*/  MUFU.TANH R43, R43 ;  /* 0x0000002b002b7308 */ /* 0x000e620000002400 */
[----:B--2---:R-:W-:Y:S01]  /*9850*/  FMNMX.FTZ R10, R41, R10, !PT ;  /* 0x0000000a290a7209 */ /* 0x004fe20007810000 */
[----:B------:R-:W-:Y:S01]  /*9860*/  UMOV UR7, 0x40000040 ;  /* 0x4000004000077882 */ /* 0x000fe20000000000 */
[----:B------:R-:W-:-:S05]  /*9870*/  UIADD3 UR10, UR10, 0x6, URZ ;  /* 0x000000060a0a7890 */ /* 0x000fca000fffe03f */
[----:B------:R-:W2:Y:S01]  /*9880*/  MUFU.TANH R195, R195 ;  /* 0x000000c300c37308 */ /* 0x000ea20000002400 */
[----:B---3--:R-:W-:-:S07]  /*9890*/  FMNMX.FTZ R8, R193, R8, !PT ;  /* 0x00000008c1087209 */ /* 0x008fce0007810000 */
[----:B------:R-:W3:Y:S01]  /*98a0*/  MUFU.TANH R45, R45 ;  /* 0x0000002d002d7308 */ /* 0x000ee20000002400 */
[----:B-1----:R-:W-:-:S07]  /*98b0*/  FMNMX.FTZ R10, R43, R10, !PT ;  /* 0x0000000a2b0a7209 */ /* 0x002fce0007810000 */
[----:B------:R-:W1:Y:S01]  /*98c0*/  MUFU.TANH R197, R197 ;  /* 0x000000c500c57308 */ /* 0x000e620000002400 */
[----:B--2---:R-:W-:-:S07]  /*98d0*/  FMNMX.FTZ R8, R195, R8, !PT ;  /* 0x00000008c3087209 */ /* 0x004fce0007810000 */
        /* <DEDUP_REMOVED lines=27> */
[----:B-1----:R-:W-:Y:S01]  /*9a90*/  FMNMX.FTZ R8, R209, R8, !PT ;  /* 0x00000008d1087209 */ /* 0x002fe20007810000 */
[----:B------:R-:W-:Y:S02]  /*9aa0*/  WARPGROUP.DEPBAR.LE gsb0, 0x0 ;  /* 0x00008000000079c5 */ /* 0x000fe40000010000 */
[----:B------:R-:W-:-:S04]  /*9ab0*/  WARPGROUP.ARRIVE ;  /* 0x00000000000079c5 */ /* 0x000fc80000000000 */
[----:B------:R-:W1:Y:S01]  /*9ac0*/  MUFU.TANH R61, R61 ;  /* 0x0000003d003d7308 */ /* 0x000e620000002400 */
[----:B--2---:R-:W-:Y:S01]  /*9ad0*/  FMNMX.FTZ R10, R59, R10, !PT ;  /* 0x0000000a3b0a7209 */ /* 0x004fe20007810000 */
[----:B------:R-:W-:Y:S06]  /*9ae0*/  QGMMA.64x128x32.F32.E4M3.E4M3 R88, R156, gdesc[UR4], R88, gsb0 ;  /* 0x01e000049c587df3 */ /* 0x000fec0008000858 */
        /* <DEDUP_REMOVED lines=35> */
[----:B--2---:R-:W-:Y:S01]  /*9d20*/  FMNMX.FTZ R10, R77, R10, !PT ;  /* 0x0000000a4d0a7209 */ /* 0x004fe20007810000 */
[----:B------:R-:W-:Y:S02]  /*9d30*/  WARPGROUP.DEPBAR.LE gsb0, 0x0 ;  /* 0x00008000000079c5 */ /* 0x000fe40000010000 */
[----:B------:R-:W-:-:S04]  /*9d40*/  WARPGROUP.ARRIVE ;  /* 0x00000000000079c5 */ /* 0x000fc80000000000 */
[----:B------:R-:W2:Y:S01]  /*9d50*/  MUFU.TANH R231, R231 ;  /* 0x000000e700e77308 */ /* 0x000ea20000002400 */
[----:B---3--:R-:W-:Y:S01]  /*9d60*/  FMNMX.FTZ R8, R229, R8, !PT ;  /* 0x00000008e5087209 */ /* 0x008fe20007810000 */
[----:B------:R-:W-:Y:S06]  /*9d70*/  QGMMA.64x128x32.F32.E4M3.E4M3 R88, R152, gdesc[UR8], R88, gsb0 ;  /* 0x01e0000898587df3 */ /* 0x000fec0008000858 */
[----:B------:R-:W3:Y:S01]  /*9d80*/  MUFU.TANH R81, R81 ;  /* 0x0000005100517308 */ /* 0x000ee20000002400 */
[----:B-1----:R-:W-:-:S07]  /*9d90*/  FMNMX.FTZ R10, R79, R10, !PT ;  /* 0x0000000a4f0a7209 */ /* 0x002fce0007810000 */
[----:B------:R-:W1:Y:S01]  /*9da0*/  MUFU.TANH R233, R233 ;  /* 0x000000e900e97308 */ /* 0x000e620000002400 */
[----:B--2---:R-:W-:-:S07]  /*9db0*/  FMNMX.FTZ R8, R231, R8, !PT ;  /* 0x00000008e7087209 */ /* 0x004fce0007810000 */
[----:B------:R-:W2:Y:S01]  /*9dc0*/  MUFU.TANH R83, R83 ;  /* 0x0000005300537308 */ /* 0x000ea20000002400 */
[----:B---3--:R-:W-:-:S07]  /*9dd0*/  FMNMX.FTZ R10, R81, R10, !PT ;  /* 0x0000000a510a7209 */ /* 0x008fce0007810000 */
[----:B------:R-:W3:Y:S01]  /*9de0*/  MUFU.TANH R85, R85 ;  /* 0x0000005500557308 */ /* 0x000ee20000002400 */
[----:B-1----:R-:W-:-:S05]  /*9df0*/  FMNMX.FTZ R24, R233, R8, !PT ;  /* 0x00000008e9187209 */ /* 0x002fca0007810000 */
[----:B------:R-:W1:Y:S02]  /*9e00*/  SHFL.BFLY PT, R9, R24, 0x2, 0x1f ;  /* 0x0c401f0018097f89 */ /* 0x000e6400000e0000 */
[----:B------:R-:W4:Y:S01]  /*9e10*/  MUFU.TANH R87, R87 ;  /* 0x0000005700577308 */ /* 0x000f220000002400 */
[----:B--2---:R-:W-:-:S04]  /*9e20*/  FMNMX.FTZ R10, R83, R10, !PT ;  /* 0x0000000a530a7209 */ /* 0x004fc80007810000 */
[----:B---3--:R-:W-:-:S04]  /*9e30*/  FMNMX.FTZ R10, R85, R10, !PT ;  /* 0x0000000a550a7209 */ /* 0x008fc80007810000 */
[----:B----4-:R-:W-:Y:S02]  /*9e40*/  FMNMX.FTZ R26, R87, R10, !PT ;  /* 0x0000000a571a7209 */ /* 0x010fe40007810000 */
[----:B------:R-:W2:Y:S03]  /*9e50*/  LDC R10, c[0x0][0x988] ;  /* 0x00026200ff0a7b82 */ /* 0x000ea60000000800 */
[----:B------:R-:W3:Y:S01]  /*9e60*/  SHFL.BFLY PT, R235, R26, 0x2, 0x1f ;  /* 0x0c401f001aeb7f89 */ /* 0x000ee200000e0000 */
[----:B-1----:R-:W-:-:S05]  /*9e70*/  FMNMX.FTZ R28, R24, R9, !PT ;  /* 0x00000009181c7209 */ /* 0x002fca0007810000 */
[----:B------:R-:W1:Y:S01]  /*9e80*/  SHFL.BFLY PT, R9, R28, 0x1, 0x1f ;  /* 0x0c201f001c097f89 */ /* 0x000e6200000e0000 */
[----:B---3--:R-:W-:-:S05]  /*9e90*/  FMNMX.FTZ R235, R26, R235, !PT ;  /* 0x000000eb1aeb7209 */ /* 0x008fca0007810000 */
[----:B------:R-:W3:Y:S01]  /*9ea0*/  SHFL.BFLY PT, R8, R235, 0x1, 0x1f ;  /* 0x0c201f00eb087f89 */ /* 0x000ee200000e0000 */
[----:B-1----:R-:W-:-:S05]  /*9eb0*/  FMNMX.FTZ R9, R28, R9, !PT ;  /* 0x000000091c097209 */ /* 0x002fca0007810000 */
[C---:B--2---:R-:W-:Y:S01]  /*9ec0*/  FFMA.FTZ R36, R9.reuse, R10, -8 ;  /* 0xc100000009247423 */ /* 0x044fe2000001000a */
[----:B------:R-:W-:-:S03]  /*9ed0*/  FADD.FTZ R237, -R9, R12 ;  /* 0x0000000c09ed7221 */ /* 0x000fc60000010100 */
        /* <DEDUP_REMOVED lines=14> */
[----:B---3--:R-:W-:Y:S01]  /*9fc0*/  FMNMX.FTZ R8, R235, R8, !PT ;  /* 0x00000008eb087209 */ /* 0x008fe20007810000 */
        /* <DEDUP_REMOVED lines=20> */
[-C--:B------:R-:W-:Y:S01]  /*a110*/  FMUL.FTZ R237, R237, R10.reuse ;  /* 0x0000000aeded7220 */ /* 0x080fe20000410000 */
[----:B------:R-:W-:Y:S01]  /*a120*/  MUFU.EX2 R24, R24 ;  /* 0x0000001800187308 */ /* 0x000fe20000000800 */
[-C--:B------:R-:W-:Y:S01]  /*a130*/  FMUL.FTZ R12, R12, R10.reuse ;  /* 0x0000000a0c0c7220 */ /* 0x080fe20000410000 */
        /* <DEDUP_REMOVED lines=28> */
[----:B------:R-:W-:-:S02]  /*a300*/  IMAD.U32 R55, RZ, RZ, UR30 ;  /* 0x0000001eff377e24 */ /* 0x000fc4000f8e00ff */
[----:B------:R-:W-:-:S01]  /*a310*/  FFMA.FTZ R81, R81, R10, -R36 ;  /* 0x0000000a51517223 */ /* 0x000fc20000010824 */
[----:B------:R-:W1:Y:S01]  /*a320*/  MUFU.EX2 R13, R13 ;  /* 0x0000000d000d7308 */ /* 0x000e620000000800 */
[----:B------:R-:W-:Y:S01]  /*a330*/  IADD3 R53, -R180, 0xb, RZ ;  /* 0x0000000bb4357810 */ /* 0x000fe20007ffe1ff */
[-CC-:B------:R-:W-:Y:S01]  /*a340*/  FFMA.FTZ R83, R83, R10.reuse, -R36.reuse ;  /* 0x0000000a53537223 */ /* 0x180fe20000010824 */
[----:B------:R-:W-:Y:S01]  /*a350*/  @!P1 LEA R55, R55, UR37, 0x3 ;  /* 0x0000002537379c11 */ /* 0x000fe2000f8e18ff */
[----:B------:R-:W-:Y:S02]  /*a360*/  WARPGROUP.DEPBAR.LE gsb0, 0x0 ;  /* 0x00008000000079c5 */ /* 0x000fe40000010000 */
[----:B------:R-:W-:-:S02]  /*a370*/  FFMA.FTZ R85, R85, R10, -R36 ;  /* 0x0000000a55557223 */ /* 0x000fc40000010824 */
        /* <DEDUP_REMOVED lines=101> */
[----:B------:R-:W-:Y:S01]  /*a9d0*/  @!P1 VIADD R5, R55, 0x22840 ;  /* 0x0002284037059836 */ /* 0x000fe20000000000 */
[----:B------:R1:W-:Y:S06]  /*a9e0*/  BAR.ARV R53, 0x100 ;  /* 0x000400350000751d */ /* 0x0003ec0000002000 */
[----:B------:R-:W3:Y:S01]  /*a9f0*/  MUFU.EX2 R78, R78 ;  /* 0x0000004e004e7308 */ /* 0x000ee20000000800 */
[----:B--2---:R-:W-:-:S01]  /*aa00*/  FADD.FTZ R51, R47, R6 ;  /* 0x000000062f337221 */ /* 0x004fc20000010000 */
[----:B------:R-:W-:-:S04]  /*aa10*/  @!P1 PRMT R5, RZ, 0x654, R5 ;  /* 0x00000654ff059816 */ /* 0x000fc80000000005 */
[----:B------:R2:W-:Y:S02]  /*aa20*/  @!P1 SYNCS.ARRIVE.TRANS64.RED.A1T0 RZ, [R5+URZ], RZ ;  /* 0x000000ff05ff99a7 */ /* 0x0005e4000810043f */
[----:B------:R-:W4:Y:S01]  /*aa30*/  MUFU.EX2 R52, R52 ;  /* 0x0000003400347308 */ /* 0x000f220000000800 */
[----:B-1----:R-:W-:-:S07]  /*aa40*/  FADD.FTZ R53, R187, R80 ;  /* 0x00000050bb357221 */ /* 0x002fce0000010000 */
[----:B------:R-:W1:Y:S01]  /*aa50*/  MUFU.EX2 R82, R77 ;  /* 0x0000004d00527308 */ /* 0x000e620000000800 */
[----:B---3--:R-:W-:-:S07]  /*aa60*/  FADD.FTZ R51, R78, R51 ;  /* 0x000000334e337221 */ /* 0x008fce0000010000 */
        /* <DEDUP_REMOVED lines=20> */
[----:B-1----:R-:W-:-:S03]  /*abb0*/  FADD.FTZ R6, R193, R6 ;  /* 0x00000006c1067221 */ /* 0x002fc60000010000 */
[----:B--2---:R-:W-:Y:S01]  /*abc0*/  FADD.FTZ R5, R36, R51 ;  /* 0x0000003324057221 */ /* 0x004fe20000010000 */
[----:B------:R-:W-:Y:S06]  /*abd0*/  @!P0 BRA `(.L_x_929) ;  /* 0x0000000000048947 */ /* 0x000fec0003800000 */
[----:B------:R-:W-:Y:S01]  /*abe0*/  BPT.TRAP 0x1 ;  /* 0x000000040000795c */ /* 0x000fe20000300000 */
.L_x_929:
        /* <DEDUP_REMOVED lines=10> */
[-C--:B------:R-:W-:Y:S01]  /*ac90*/  FMUL.FTZ R89, R89, R11.reuse ;  /* 0x0000000b59597220 */ /* 0x080fe20000410000 */
[----:B------:R-:W-:Y:S01]  /*aca0*/  F2FP.SATFINITE.E4M3.F32.PACK_AB_MERGE_C R34, R167, R34, RZ ;  /* 0x00000022a722723e */ /* 0x000fe200048070ff */
[-C--:B------:R-:W-:Y:S01]  /*acb0*/  FMUL.FTZ R92, R92, R11.reuse ;  /* 0x0000000b5c5c7220 */ /* 0x080fe20000410000 */
[----:B------:R-:W-:Y:S01]  /*acc0*/  F2FP.SATFINITE.E4M3.F32.PACK_AB_MERGE_C R48, R185, R48, RZ ;  /* 0x00000030b930723e */ /* 0x000fe200048070ff */
[----:B------:R-:W-:Y:S01]  /*acd0*/  FMUL.FTZ R93, R93, R11 ;  /* 0x0000000b5d5d7220 */ /* 0x000fe20000410000 */
[----:B------:R-:W-:Y:S01]  /*ace0*/  F2FP.SATFINITE.E4M3.F32.PACK_AB_MERGE_C R21, R20, R195, R21 ;  /* 0x000000c31415723e */ /* 0x000fe20004807015 */
[----:B------:R-:W-:Y:S01]  /*acf0*/  FMUL.FTZ R96, R96, R11 ;  /* 0x0000000b60607220 */ /* 0x000fe20000410000 */
[----:B------:R-:W-:Y:S01]  /*ad00*/  F2FP.SATFINITE.E4M3.F32.PACK_AB_MERGE_C R39, R68, R37, R39 ;  /* 0x000000254427723e */ /* 0x000fe20004807027 */
[----:B------:R-:W-:Y:S01]  /*ad10*/  SYNCS.ARRIVE.TRANS64.RED.A1T0 RZ, [UR6], RZ ;  /* 0x000000ffffff79a7 */ /* 0x000fe20008100406 */
        /* <DEDUP_REMOVED lines=73> */
[----:B------:R-:W-:Y:S01]  /*b1b0*/  VIADD R7, R7, 0xffffffff ;  /* 0xffffffff07077836 */ /* 0x000fe20000000000 */
        /* <DEDUP_REMOVED lines=14> */
[----:B------:R-:W-:Y:S01]  /*b2a0*/  F2FP.SATFINITE.E4M3.F32.PACK_AB_MERGE_C R155, R84, R81, R30 ;  /* 0x00000051549b723e */ /* 0x000fe2000480701e */
[----:B------:R-:W-:Y:S06]  /*b2b0*/  @P2 BRA `(.L_x_930) ;  /* 0xffffffd800702947 */ /* 0x000fec000383ffff */
[----:B------:R-:W-:-:S05]  /*b2c0*/  UMOV UR47, UR30 ;  /* 0x0000001e002f7c82 */ /* 0x000fca0008000000 */
.L_x_920:
[----:B------:R-:W-:-:S13]  /*b2d0*/  ISETP.GE.AND P2, PT, R7, R168, PT ;  /* 0x000000a80700720c */ /* 0x000fda0003f46270 */
[----:B------:R-:W-:Y:S05]  /*b2e0*/  @!P2 BRA `(.L_x_931) ;  /* 0x0000003400b0a947 */ /* 0x000fea0003800000 */
[----:B------:R-:W-:Y:S01]  /*b2f0*/  IMAD.MOV.U32 R11, RZ, RZ, R8 ;  /* 0x000000ffff0b7224 */ /* 0x000fe200078e0008 */
[----:B------:R-:W-:Y:S01]  /*b300*/  UMOV UR34, UR47 ;  /* 0x0000002f00227c82 */ /* 0x000fe20008000000 */
[----:B------:R-:W-:Y:S01]  /*b310*/  IMAD.MOV.U32 R12, RZ, RZ, R9 ;  /* 0x000000ffff0c7224 */ /* 0x000fe200078e0009 */
[----:B------:R-:W-:Y:S01]  /*b320*/  ULDC UR30, c[0x0][0x9e4] ;  /* 0x00027900001e7ab9 */ /* 0x000fe20000000800 */
[----:B------:R-:W-:Y:S01]  /*b330*/  IMAD.MOV.U32 R14, RZ, RZ, R2 ;  /* 0x000000ffff0e7224 */ /* 0x000fe200078e0002 */
[----:B------:R-:W-:Y:S01]  /*b340*/  ULDC UR33, c[0x0][0x2e0] ;  /* 0x0000b80000217ab9 */ /* 0x000fe20000000800 */
[----:B------:R-:W-:Y:S01]  /*b350*/  IMAD.IADD R13, R173, 0x1, R3 ;  /* 0x00000001ad0d7824 */ /* 0x000fe200078e0203 */
[----:B------:R-:W-:Y:S01]  /*b360*/  ULDC UR32, c[0x0][0x288] ;  /* 0x0000a20000207ab9 */ /* 0x000fe20000000800 */
[----:B------:R-:W-:-:S05]  /*b370*/  ULDC UR31, c[0x0][0x9e0] ;  /* 0x00027800001f7ab9 */ /* 0x000fca0000000800 */
.L_x_949:
[----:B------:R-:W-:Y:S01]  /*b380*/  ISETP.NE.AND P3, PT, RZ, UR40, PT ;  /* 0x00000028ff007c0c */ /* 0x000fe2000bf65270 */
[----:B------:R-:W-:-:S04]  /*b390*/  UISETP.NE.AND UP0, UPT, UR34, 0x1, UPT ;  /* 0x000000012200788c */ /* 0x000fc8000bf05270 */
[----:B------:R-:W-:-:S06]  /*b3a0*/  USEL UR6, URZ, 0x1, UP0 ;  /* 0x000000013f067887 */ /* 0x000fcc0008000000 */
[----:B------:R-:W-:Y:S02]  /*b3b0*/  LOP3.LUT R2, R14, UR6, RZ, 0x3c, !PT ;  /* 0x000000060e027c12 */ /* 0x000fe4000f8e3cff */
[----:B------:R-:W-:Y:S05]  /*b3c0*/  @P3 BRA `(.L_x_932) ;  /* 0x0000000000343947 */ /* 0x000fea0003800000 */
[----:B------:R-:W-:Y:S05]  /*b3d0*/  @!P0 BRA `(.L_x_933) ;  /* 0x0000000000048947 */ /* 0x000fea0003800000 */
[----:B------:R-:W-:Y:S01]  /*b3e0*/  BPT.TRAP 0x1 ;  /* 0x000000040000795c */ /* 0x000fe20000300000 */
.L_x_933:
        /* <DEDUP_REMOVED lines=8> */
.L_x_934:
[----:B--2---:R-:W-:Y:S05]  /*b470*/  @P2 BRA `(.L_x_932) ;  /* 0x0000000000082947 */ /* 0x004fea0003800000 */
[----:B------:R-:W2:Y:S02]  /*b480*/  SYNCS.PHASECHK.TRANS64.TRYWAIT P2, [UR6+0x22830], R8 ;  /* 0x02283008ff0075a7 */ /* 0x000ea40008040146 */
[----:B--2---:R-:W-:Y:S05]  /*b490*/  @!P2 BRA `(.L_x_935) ;  /* 0x000000940024a947 */ /* 0x004fea0003800000 */
.L_x_932:
        /* <DEDUP_REMOVED lines=40> */
.L_x_937:
[----:B------:R-:W-:Y:S01]  /*b720*/  ULEA UR6, UR34, UR37, 0x3 ;  /* 0x0000002522067291 */ /* 0x000fe2000f8e183f */
[----:B------:R-:W-:-:S08]  /*b730*/  SHF.L.U32 R8, R14, 0x1f, RZ ;  /* 0x0000001f0e087819 */ /* 0x000fd000000006ff */
[----:B------:R1:W2:Y:S01]  /*b740*/  SYNCS.PHASECHK.TRANS64.TRYWAIT P2, [UR6+0x22850], R8 ;  /* 0x02285008ff0075a7 */ /* 0x0002a20008040146 */
[----:B------:R-:W-:Y:S05]  /*b750*/  @!P0 BRA `(.L_x_938) ;  /* 0x0000000000048947 */ /* 0x000fea0003800000 */
[----:B------:R-:W-:Y:S01]  /*b760*/  BPT.TRAP 0x1 ;  /* 0x000000040000795c */ /* 0x000fe20000300000 */
.L_x_938:
[----:B--2---:R-:W-:Y:S05]  /*b770*/  @P2 BRA `(.L_x_936) ;  /* 0x0000000000082947 */ /* 0x004fea0003800000 */
[----:B------:R-:W2:Y:S02]  /*b780*/  SYNCS.PHASECHK.TRANS64.TRYWAIT P2, [UR6+0x22850], R8 ;  /* 0x02285008ff0075a7 */ /* 0x000ea40008040146 */
[----:B--2---:R-:W-:Y:S05]  /*b790*/  @!P2 BRA `(.L_x_939) ;  /* 0x00000090007ca947 */ /* 0x004fea0003800000 */
.L_x_936:
[----:B------:R-:W-:Y:S01]  /*b7a0*/  UIADD3 UR6, UR37, 0x400, URZ ;  /* 0x0000040025067890 */ /* 0x000fe2000fffe03f */
[----:B------:R-:W-:Y:S01]  /*b7b0*/  WARPGROUP.ARRIVE ;  /* 0x00000000000079c5 */ /* 0x000fe20000000000 */
[----:B------:R-:W-:-:S05]  /*b7c0*/  UMOV UR7, 0x40000040 ;  /* 0x4000004000077882 */ /* 0x000fca0000000000 */
[----:B------:R-:W3:Y:S01]  /*b7d0*/  S2R R182, SR_TID.X ;  /* 0x0000000000b67919 */ /* 0x000ee20000002100 */
[----:B------:R-:W-:Y:S01]  /*b7e0*/  USHF.R.U32.HI UR6, URZ, 0x4, UR6 ;  /* 0x000000043f067899 */ /* 0x000fe20008011606 */
[C---:B------:R-:W-:Y:S01]  /*b7f0*/  FMUL.FTZ R181, R0.reuse, R52 ;  /* 0x0000003400b57220 */ /* 0x040fe20000410000 */
[----:B------:R-:W-:Y:S02]  /*b800*/  IMAD.U32 R52, RZ, RZ, UR47 ;  /* 0x0000002fff347e24 */ /* 0x000fe4000f8e00ff */
[C---:B------:R-:W-:Y:S01]  /*b810*/  FMUL.FTZ R21, R0.reuse, R34 ;  /* 0x0000002200157220 */ /* 0x040fe20000410000 */
[----:B------:R-:W-:Y:S01]  /*b820*/  ULOP3.LUT UR6, UR6, 0x3fff, URZ, 0xc0, !UPT ;  /* 0x00003fff06067892 */ /* 0x000fe2000f8ec03f */
[C---:B------:R-:W-:Y:S01]  /*b830*/  FMUL.FTZ R34, R0.reuse, R55 ;  /* 0x0000003700227220 */ /* 0x040fe20000410000 */
[----:B------:R-:W-:Y:S01]  /*b840*/  FMUL.FTZ R180, R0, R49 ;  /* 0x0000003100b47220 */ /* 0x000fe20000410000 */
[----:B------:R-:W-:Y:S01]  /*b850*/  @!P1 LEA R52, R52, UR37, 0x3 ;  /* 0x0000002534349c11 */ /* 0x000fe2000f8e18ff */
[----:B------:R-:W-:Y:S01]  /*b860*/  ULOP3.LUT UR6, UR6, 0x10000, URZ, 0xfc, !UPT ;  /* 0x0001000006067892 */ /* 0x000fe2000f8efc3f */
[C---:B------:R-:W-:Y:S01]  /*b870*/  FMUL.FTZ R55, R0.reuse, R57 ;  /* 0x0000003900377220 */ /* 0x040fe20000410000 */
[C---:B------:R-:W-:Y:S01]  /*b880*/  FMUL.FTZ R57, R0.reuse, R61 ;  /* 0x0000003d00397220 */ /* 0x040fe20000410000 */
[----:B------:R-:W-:Y:S01]  /*b890*/  FMUL.FTZ R49, R0, R82 ;  /* 0x0000005200317220 */ /* 0x000fe20000410000 */
[----:B------:R-:W-:Y:S01]  /*b8a0*/  ULEA UR10, UR34, UR6, 0xa ;  /* 0x00000006220a7291 */ /* 0x000fe2000f8e503f */
[----:B------:R-:W-:-:S02]  /*b8b0*/  @!P1 VIADD R52, R52, 0x22840 ;  /* 0x0002284034349836 */ /* 0x000fc40000000000 */
[C---:B------:R-:W-:Y:S01]  /*b8c0*/  FMUL.FTZ R61, R0.reuse, R65 ;  /* 0x00000041003d7220 */ /* 0x040fe20000410000 */
[----:B------:R-:W-:Y:S02]  /*b8d0*/  IMAD.SHL.U32 R82, R7, 0x80, RZ ;  /* 0x0000008007527824 */ /* 0x000fe400078e00ff */
[C---:B------:R-:W-:Y:S01]  /*b8e0*/  FMUL.FTZ R10, R0.reuse, R25 ;  /* 0x00000019000a7220 */ /* 0x040fe20000410000 */
[C---:B-12---:R-:W-:Y:S01]  /*b8f0*/  FMUL.FTZ R8, R0.reuse, R26 ;  /* 0x0000001a00087220 */ /* 0x046fe20000410000 */
[----:B------:R-:W-:Y:S01]  /*b900*/  @!P1 PRMT R52, RZ, 0x654, R52 ;  /* 0x00000654ff349816 */ /* 0x000fe20000000034 */
        /* <DEDUP_REMOVED lines=89> */
[----:B------:R-:W-:Y:S01]  /*bea0*/  FMUL.FTZ R36, R0, R58 ;  /* 0x0000003a00247220 */ /* 0x000fe20000410000 */
[----:B------:R-:W-:Y:S01]  /*beb0*/  IADD3 R58, -R82, 0x1, RZ ;  /* 0x00000001523a7810 */ /* 0x000fe20007ffe1ff */
        /* <DEDUP_REMOVED lines=10> */
[----:B------:R-:W-:Y:S01]  /*bf60*/  IMAD R58, R17, UR33, R58 ;  /* 0x00000021113a7c24 */ /* 0x000fe2000f8e023a */
[----:B------:R-:W1:Y:S03]  /*bf70*/  MUFU.TANH R160, R160 ;  /* 0x000000a000a07308 */ /* 0x000e660000002400 */
[----:B------:R-:W-:-:S04]  /*bf80*/  VIADD R59, R58, -UR32 ;  /* 0x800000203a3b7c36 */ /* 0x000fc80008000000 */
[----:B------:R-:W-:Y:S01]  /*bf90*/  IMAD R59, R16, -0x2, R59 ;  /* 0xfffffffe103b7824 */ /* 0x000fe200078e023b */
[----:B------:R-:W1:Y:S03]  /*bfa0*/  MUFU.TANH R161, R161 ;  /* 0x000000a100a17308 */ /* 0x000e660000002400 */
[----:B------:R-:W-:-:S04]  /*bfb0*/  VIADD R86, R59, UR31 ;  /* 0x0000001f3b567c36 */ /* 0x000fc80008000000 */
[----:B------:R-:W-:Y:S01]  /*bfc0*/  IMAD.IADD R68, R3, 0x1, R86 ;  /* 0x0000000103447824 */ /* 0x000fe200078e0256 */
        /* <DEDUP_REMOVED lines=32> */
[----:B------:R-:W1:Y:S01]  /*c1d0*/  MUFU.TANH R51, R51 ;  /* 0x0000003300337308 */ /* 0x000e620000002400 */
[----:B------:R-:W-:-:S02]  /*c1e0*/  WARPGROUP.DEPBAR.LE gsb0, 0x0 ;  /* 0x00008000000079c5 */ /* 0x000fc40000010000 */
[----:B------:R1:W-:Y:S06]  /*c1f0*/  BAR.ARV R65, 0x100 ;  /* 0x000400410000751d */ /* 0x0003ec0000002000 */
[----:B------:R5:W-:Y:S01]  /*c200*/  @!P1 SYNCS.ARRIVE.TRANS64.RED.A1T0 RZ, [R52+URZ], RZ ;  /* 0x000000ff34ff99a7 */ /* 0x000be2000810043f */
[----:B------:R-:W-:-:S04]  /*c210*/  VIADD R152, R59, UR29 ;  /* 0x0000001d3b987c36 */ /* 0x000fc80008000000 */
[----:B------:R-:W-:Y:S02]  /*c220*/  IMAD.IADD R70, R3, 0x1, R152 ;  /* 0x0000000103467824 */ /* 0x000fe400078e0298 */
[----:B-----5:R-:W-:-:S06]  /*c230*/  FMUL.FTZ R52, R0, R87 ;  /* 0x0000005700347220 */ /* 0x020fcc0000410000 */
[----:B------:R-:W1:Y:S01]  /*c240*/  MUFU.TANH R52, R52 ;  /* 0x0000003400347308 */ /* 0x000e620000002400 */
[----:B--234-:R-:W-:Y:S05]  /*c250*/  @!P6 BRA `(.L_x_940) ;  /* 0x00000000005ce947 */ /* 0x01cfea0003800000 */
[----:B------:R-:W-:Y:S01]  /*c260*/  ISETP.GT.AND P2, PT, R13, -0x1, PT ;  /* 0xffffffff0d00780c */ /* 0x000fe20003f44270 */
[----:B------:R-:W-:-:S12]  /*c270*/  BSSY B0, `(.L_x_941) ;  /* 0x0000011000007945 */ /* 0x000fd80003800000 */
[----:B------:R-:W-:Y:S05]  /*c280*/  @P2 BRA `(.L_x_942) ;  /* 0x0000000000202947 */ /* 0x000fea0003800000 */
[----:B------:R-:W-:Y:S01]  /*c290*/  IMAD.U32 R67, RZ, RZ, UR30 ;  /* 0x0000001eff437e24 */ /* 0x000fe2000f8e00ff */
[----:B-1----:R-:W-:-:S04]  /*c2a0*/  LOP3.LUT R65, RZ, R13, RZ, 0x33, !PT ;  /* 0x0000000dff417212 */ /* 0x002fc800078e33ff */
[----:B------:R-:W-:-:S13]  /*c2b0*/  ISETP.NE.AND P2, PT, R67, 0x1, PT ;  /* 0x000000014300780c */ /* 0x000fda0003f45270 */
[----:B------:R-:W1:Y:S02]  /*c2c0*/  @P2 LDC.64 R58, c[0x0][0x9e8] ;  /* 0x00027a00ff3a2b82 */ /* 0x000e640000000a00 */
[----:B-1----:R-:W-:-:S05]  /*c2d0*/  @P2 IMAD.HI.U32 R58, R65, R58, RZ ;  /* 0x0000003a413a2227 */ /* 0x002fca00078e00ff */
[----:B------:R-:W-:-:S04]  /*c2e0*/  @P2 SHF.R.U32.HI R65, RZ, R59, R58 ;  /* 0x0000003bff412219 */ /* 0x000fc8000001163a */
[----:B------:R-:W-:Y:S01]  /*c2f0*/  LOP3.LUT R58, RZ, R65, RZ, 0x33, !PT ;  /* 0x00000041ff3a7212 */ /* 0x000fe200078e33ff */
[----:B------:R-:W-:Y:S06]  /*c300*/  BRA `(.L_x_943) ;  /* 0x00000000001c7947 */ /* 0x000fec0003800000 */
.L_x_942:
[----:B------:R-:W-:-:S05]  /*c310*/  IMAD.U32 R67, RZ, RZ, UR30 ;  /* 0x0000001eff437e24 */ /* 0x000fca000f8e00ff */
[----:B------:R-:W-:-:S13]  /*c320*/  ISETP.NE.AND P2, PT, R67, 0x1, PT ;  /* 0x000000014300780c */ /* 0x000fda0003f45270 */
[----:B------:R-:W2:Y:S01]  /*c330*/  @P2 LDC.64 R58, c[0x0][0x9e8] ;  /* 0x00027a00ff3a2b82 */ /* 0x000ea20000000a00 */
[----:B-1----:R-:W-:-:S04]  /*c340*/  @P2 IMAD.IADD R65, R173, 0x1, R3 ;  /* 0x00000001ad412824 */ /* 0x002fc800078e0203 */
[----:B--2---:R-:W-:-:S04]  /*c350*/  @P2 IMAD.HI.U32 R154, R65, R58, RZ ;  /* 0x0000003a419a2227 */ /* 0x004fc800078e00ff */
[----:B------:R-:W-:Y:S01]  /*c360*/  IMAD.MOV.U32 R58, RZ, RZ, R13 ;  /* 0x000000ffff3a7224 */ /* 0x000fe200078e000d */
[----:B------:R-:W-:-:S07]  /*c370*/  @P2 SHF.R.U32.HI R58, RZ, R59, R154 ;  /* 0x0000003bff3a2219 */ /* 0x000fce000001169a */
.L_x_943:
[----:B------:R-:W-:Y:S05]  /*c380*/  BSYNC B0 ;  /* 0x0000000000007941 */ /* 0x000fea0003800000 */
.L_x_941:
[----:B------:R-:W-:-:S04]  /*c390*/  IMAD R59, R58, R67, -R82 ;  /* 0x000000433a3b7224 */ /* 0x000fc800078e0a52 */
[----:B------:R-:W-:-:S05]  /*c3a0*/  IMAD R59, R16, -0x2, R59 ;  /* 0xfffffffe103b7824 */ /* 0x000fca00078e023b */
[----:B------:R-:W-:Y:S02]  /*c3b0*/  VIADDMNMX R68, R59, R67, R68, PT ;  /* 0x000000433b447246 */ /* 0x000fe40003800144 */
[----:B------:R-:W-:-:S07]  /*c3c0*/  VIMNMX R70, R70, R59, !PT ;  /* 0x0000003b46467248 */ /* 0x000fce0007fe0100 */
.L_x_940:
[----:B------:R-:W-:-:S04]  /*c3d0*/  ISETP.GT.AND P2, PT, R7, -0x1, PT ;  /* 0xffffffff0700780c */ /* 0x000fc80003f44270 */
[C---:B------:R-:W-:Y:S02]  /*c3e0*/  ISETP.GT.AND P4, PT, R70.reuse, RZ, P2 ;  /* 0x000000ff4600720c */ /* 0x040fe40001784270 */
[----:B------:R-:W-:Y:S02]  /*c3f0*/  ISETP.GT.AND P5, PT, R70, 0x1, P2 ;  /* 0x000000014600780c */ /* 0x000fe400017a4270 */
[C---:B------:R-:W-:Y:S02]  /*c400*/  ISETP.LT.OR P4, PT, R68.reuse, 0x1, P4 ;  /* 0x000000014400780c */ /* 0x040fe40002781670 */
[----:B------:R-:W-:Y:S02]  /*c410*/  ISETP.LT.OR P5, PT, R68, 0x2, P5 ;  /* 0x000000024400780c */ /* 0x000fe40002fa1670 */
[----:B-1----:R-:W-:Y:S02]  /*c420*/  FSEL R201, R9, -INF , !P4 ;  /* 0xff80000009c97808 */ /* 0x002fe40006000000 */
        /* <DEDUP_REMOVED lines=106> */
.L_x_946:
[----:B------:R-:W-:-:S05]  /*cad0*/  IMAD.U32 R10, RZ, RZ, UR30 ;  /* 0x0000001eff0a7e24 */ /* 0x000fca000f8e00ff */
[----:B------:R-:W-:-:S13]  /*cae0*/  ISETP.NE.AND P3, PT, R10, 0x1, PT ;  /* 0x000000010a00780c */ /* 0x000fda0003f65270 */
[----:B------:R-:W1:Y:S02]  /*caf0*/  @P3 LDC.64 R38, c[0x0][0x9e8] ;  /* 0x00027a00ff263b82 */ /* 0x000e640000000a00 */
[----:B-1----:R-:W-:-:S05]  /*cb00*/  @P3 IMAD.HI.U32 R38, R9, R38, RZ ;  /* 0x0000002609263227 */ /* 0x002fca00078e00ff */
[----:B------:R-:W-:-:S07]  /*cb10*/  @P3 SHF.R.U32.HI R9, RZ, R39, R38 ;  /* 0x00000027ff093219 */ /* 0x000fce0000011626 */
.L_x_947:
[----:B------:R-:W-:Y:S05]  /*cb20*/  BSYNC B0 ;  /* 0x0000000000007941 */ /* 0x000fea0003800000 */
.L_x_945:
[----:B------:R-:W-:-:S04]  /*cb30*/  IMAD R9, R9, R10, -R82 ;  /* 0x0000000a09097224 */ /* 0x000fc800078e0a52 */
[----:B------:R-:W-:-:S05]  /*cb40*/  IMAD R9, R16, -0x2, R9 ;  /* 0xfffffffe10097824 */ /* 0x000fca00078e0209 */
[----:B------:R-:W-:Y:S02]  /*cb50*/  VIADDMNMX R54, R9, R10, R54, PT ;  /* 0x0000000a09367246 */ /* 0x000fe40003800136 */
[----:B------:R-:W-:-:S07]  /*cb60*/  VIMNMX R56, R56, R9, !PT ;  /* 0x0000000938387248 */ /* 0x000fce0007fe0100 */
.L_x_944:
[----:B------:R-:W-:Y:S02]  /*cb70*/  FMNMX.FTZ R10, R201, R12, !PT ;  /* 0x0000000cc90a7209 */ /* 0x000fe40007810000 */
[----:B------:R-:W-:Y:S02]  /*cb80*/  ISETP.GT.AND P4, PT, R56, 0x8, P2 ;  /* 0x000000083800780c */ /* 0x000fe40001784270 */
[----:B------:R-:W-:Y:S02]  /*cb90*/  FMNMX.FTZ R10, R185, R10, !PT ;  /* 0x0000000ab90a7209 */ /* 0x000fe40007810000 */
[----:B------:R-:W-:Y:S02]  /*cba0*/  ISETP.LT.OR P4, PT, R54, 0x9, P4 ;  /* 0x000000093600780c */ /* 0x000fe40002781670 */
[----:B------:R-:W-:Y:S02]  /*cbb0*/  FMNMX.FTZ R10, R187, R10, !PT ;  /* 0x0000000abb0a7209 */ /* 0x000fe40007810000 */
[----:B------:R-:W-:-:S02]  /*cbc0*/  ISETP.GT.AND P5, PT, R56, 0x1, P2 ;  /* 0x000000013800780c */ /* 0x000fc400017a4270 */
[----:B------:R-:W-:Y:S02]  /*cbd0*/  FMNMX.FTZ R10, R199, R10, !PT ;  /* 0x0000000ac70a7209 */ /* 0x000fe40007810000 */
[C---:B------:R-:W-:Y:S02]  /*cbe0*/  ISETP.GT.AND P3, PT, R56.reuse, 0x9, P2 ;  /* 0x000000093800780c */ /* 0x040fe40001764270 */
[----:B------:R-:W-:Y:S02]  /*cbf0*/  FMNMX.FTZ R10, R193, R10, !PT ;  /* 0x0000000ac10a7209 */ /* 0x000fe40007810000 */
[----:B------:R-:W-:Y:S02]  /*cc00*/  FSEL R153, R15, -INF , !P4 ;  /* 0xff8000000f997808 */ /* 0x000fe40006000000 */
[----:B------:R-:W-:Y:S02]  /*cc10*/  FMNMX.FTZ R10, R197, R10, !PT ;  /* 0x0000000ac50a7209 */ /* 0x000fe40007810000 */
[----:B------:R-:W-:-:S02]  /*cc20*/  ISETP.GT.AND P4, PT, R56, 0x11, P2 ;  /* 0x000000113800780c */ /* 0x000fc40001784270 */
[----:B------:R-:W-:Y:S02]  /*cc30*/  FMNMX.FTZ R10, R195, R10, !PT ;  /* 0x0000000ac30a7209 */ /* 0x000fe40007810000 */
[C---:B------:R-:W-:Y:S02]  /*cc40*/  ISETP.LT.OR P5, PT, R54.reuse, 0x2, P5 ;  /* 0x000000023600780c */ /* 0x040fe40002fa1670 */
[----:B------:R-:W-:Y:S02]  /*cc50*/  FMNMX.FTZ R10, R191, R10, !PT ;  /* 0x0000000abf0a7209 */ /* 0x000fe40007810000 */
[C---:B------:R-:W-:Y:S02]  /*cc60*/  ISETP.LT.OR P3, PT, R54.reuse, 0xa, P3 ;  /* 0x0000000a3600780c */ /* 0x040fe40001f61670 */
[----:B------:R-:W-:Y:S02]  /*cc70*/  FMNMX.FTZ R10, R189, R10, !PT ;  /* 0x0000000abd0a7209 */ /* 0x000fe40007810000 */
[----:B------:R-:W-:-:S02]  /*cc80*/  ISETP.LT.OR P4, PT, R54, 0x12, P4 ;  /* 0x000000123600780c */ /* 0x000fc40002781670 */
[----:B------:R-:W-:Y:S02]  /*cc90*/  FMNMX.FTZ R10, R183, R10, !PT ;  /* 0x0000000ab70a7209 */ /* 0x000fe40007810000 */
[----:B------:R-:W-:Y:S02]  /*cca0*/  FSEL R39, R14, -INF , !P5 ;  /* 0xff8000000e277808 */ /* 0x000fe40006800000 */
[----:B------:R-:W-:Y:S02]  /*ccb0*/  FMNMX.FTZ R10, R161, R10, !PT ;  /* 0x0000000aa10a7209 */ /* 0x000fe40007810000 */
[----:B------:R-:W-:Y:S02]  /*ccc0*/  ISETP.GT.AND P5, PT, R56, 0x10, P2 ;  /* 0x000000103800780c */ /* 0x000fe400017a4270 */
[----:B------:R-:W-:Y:S02]  /*ccd0*/  FMNMX.FTZ R10, R163, R10, !PT ;  /* 0x0000000aa30a7209 */ /* 0x000fe40007810000 */
[----:B------:R-:W-:-:S02]  /*cce0*/  FSEL R155, R20, -INF , !P3 ;  /* 0xff800000149b7808 */ /* 0x000fc40005800000 */
[----:B------:R-:W-:Y:S02]  /*ccf0*/  FMNMX.FTZ R10, R169, R10, !PT ;  /* 0x0000000aa90a7209 */ /* 0x000fe40007810000 */
[----:B------:R-:W-:Y:S02]  /*cd00*/  ISETP.GT.AND P3, PT, R56, 0x18, P2 ;  /* 0x000000183800780c */ /* 0x000fe40001764270 */
        /* <DEDUP_REMOVED lines=27> */
[----:B------:R-:W-:-:S02]  /*cec0*/  ISETP.GT.AND P4, PT, R56, RZ, P2 ;  /* 0x000000ff3800720c */ /* 0x000fc40001784270 */
        /* <DEDUP_REMOVED lines=17> */
[----:B------:R-:W-:Y:S01]  /*cfe0*/  ISETP.GT.AND P3, PT, R56, 0x28, P2 ;  /* 0x000000283800780c */ /* 0x000fe20001764270 */
[-CC-:B------:R-:W-:Y:S01]  /*cff0*/  FFMA.FTZ R24, R193, R10.reuse, -R38.reuse ;  /* 0x0000000ac1187223 */ /* 0x180fe20000010826 */
[----:B------:R-:W-:-:S01]  /*d000*/  FFMA.FTZ R25, R197, R10, -R38 ;  /* 0x0000000ac5197223 */ /* 0x000fc20000010826 */
[-CC-:B------:R-:W-:Y:S01]  /*d010*/  FFMA.FTZ R26, R195, R10.reuse, -R38.reuse ;  /* 0x0000000ac31a7223 */ /* 0x180fe20000010826 */
[----:B------:R-:W-:Y:S01]  /*d020*/  ISETP.LT.OR P3, PT, R54, 0x29, P3 ;  /* 0x000000293600780c */ /* 0x000fe20001f61670 */
[-CC-:B------:R-:W-:Y:S01]  /*d030*/  FFMA.FTZ R28, R189, R10.reuse, -R38.reuse ;  /* 0x0000000abd1c7223 */ /* 0x180fe20000010826 */
[----:B------:R-:W-:-:S01]  /*d040*/  FFMA.FTZ R21, R199, R10, -R38 ;  /* 0x0000000ac7157223 */ /* 0x000fc20000010826 */
[-CC-:B------:R-:W-:Y:S01]  /*d050*/  FFMA.FTZ R15, R201, R10.reuse, -R38.reuse ;  /* 0x0000000ac90f7223 */ /* 0x180fe20000010826 */
[----:B------:R-:W-:Y:S01]  /*d060*/  FSEL R187, R30, -INF , !P3 ;  /* 0xff8000001ebb7808 */ /* 0x000fe20005800000 */
[-CC-:B------:R-:W-:Y:S01]  /*d070*/  FFMA.FTZ R85, R85, R10.reuse, -R38.reuse ;  /* 0x0000000a55557223 */ /* 0x180fe20000010826 */
[----:B------:R-:W-:Y:S01]  /*d080*/  FSEL R30, R8, -INF , !P4 ;  /* 0xff800000081e7808 */ /* 0x000fe20006000000 */
[-CC-:B------:R-:W-:Y:S01]  /*d090*/  FFMA.FTZ R75, R75, R10.reuse, -R38.reuse ;  /* 0x0000000a4b4b7223 */ /* 0x180fe20000010826 */
[----:B------:R-:W-:Y:S01]  /*d0a0*/  ISETP.GT.AND P3, PT, R56, 0x29, P2 ;  /* 0x000000293800780c */ /* 0x000fe20001764270 */
[-CC-:B------:R-:W-:Y:S01]  /*d0b0*/  FFMA.FTZ R59, R59, R10.reuse, -R38.reuse ;  /* 0x0000000a3b3b7223 */ /* 0x180fe20000010826 */
[----:B------:R-:W-:Y:S01]  /*d0c0*/  FMNMX.FTZ R8, R30, R11, !PT ;  /* 0x0000000b1e087209 */ /* 0x000fe20007810000 */
[----:B------:R-:W-:Y:S01]  /*d0d0*/  FFMA.FTZ R53, R53, R10, -R38 ;  /* 0x0000000a35357223 */ /* 0x000fe20000010826 */
[----:B------:R-:W-:Y:S01]  /*d0e0*/  ISETP.GT.AND P4, PT, R56, 0x30, P2 ;  /* 0x000000303800780c */ /* 0x000fe20001784270 */
[----:B------:R-:W-:Y:S01]  /*d0f0*/  MUFU.EX2 R15, R15 ;  /* 0x0000000f000f7308 */ /* 0x000fe20000000800 */
[----:B------:R-:W-:-:S02]  /*d100*/  FMNMX.FTZ R8, R39, R8, !PT ;  /* 0x0000000827087209 */ /* 0x000fc40007810000 */
[C---:B------:R-:W-:Y:S02]  /*d110*/  ISETP.LT.OR P3, PT, R54.reuse, 0x2a, P3 ;  /* 0x0000002a3600780c */ /* 0x040fe40001f61670 */
[----:B------:R-:W-:Y:S02]  /*d120*/  FMNMX.FTZ R8, R153, R8, !PT ;  /* 0x0000000899087209 */ /* 0x000fe40007810000 */
[----:B------:R-:W-:Y:S01]  /*d130*/  ISETP.LT.OR P4, PT, R54, 0x31, P4 ;  /* 0x000000313600780c */ /* 0x000fe20002781670 */
[----:B------:R-:W-:Y:S01]  /*d140*/  MUFU.EX2 R14, R14 ;  /* 0x0000000e000e7308 */ /* 0x000fe20000000800 */
[----:B------:R-:W-:Y:S02]  /*d150*/  FMNMX.FTZ R8, R155, R8, !PT ;  /* 0x000000089b087209 */ /* 0x000fe40007810000 */
[----:B------:R-:W-:Y:S02]  /*d160*/  FSEL R29, R29, -INF , !P3 ;  /* 0xff8000001d1d7808 */ /* 0x000fe40005800000 */
[----:B------:R-:W-:-:S02]  /*d170*/  FMNMX.FTZ R8, R157, R8, !PT ;  /* 0x000000089d087209 */ /* 0x000fc40007810000 */
[----:B------:R-:W-:Y:S01]  /*d180*/  ISETP.GT.AND P3, PT, R56, 0x31, P2 ;  /* 0x000000313800780c */ /* 0x000fe20001764270 */
[----:B------:R-:W-:Y:S01]  /*d190*/  MUFU.EX2 R20, R20 ;  /* 0x0000001400147308 */ /* 0x000fe20000000800 */
[----:B------:R-:W-:Y:S02]  /*d1a0*/  FMNMX.FTZ R8, R159, R8, !PT ;  /* 0x000000089f087209 */ /* 0x000fe40007810000 */
[----:B------:R-:W-:Y:S01]  /*d1b0*/  FSEL R193, R32, -INF , !P4 ;  /* 0xff80000020c17808 */ /* 0x000fe20006000000 */
[----:B------:R-:W-:-:S01]  /*d1c0*/  FFMA.FTZ R32, R161, R10, -R38 ;  /* 0x0000000aa1207223 */ /* 0x000fc20000010826 */
[----:B------:R-:W-:Y:S01]  /*d1d0*/  FMNMX.FTZ R8, R165, R8, !PT ;  /* 0x00000008a5087209 */ /* 0x000fe20007810000 */
[----:B------:R-:W-:-:S01]  /*d1e0*/  FFMA.FTZ R161, R163, R10, -R38 ;  /* 0x0000000aa3a17223 */ /* 0x000fc20000010826 */
        /* <DEDUP_REMOVED lines=8> */
[----:B------:R-:W-:Y:S01]  /*d270*/  FSEL R197, R31, -INF , !P3 ;  /* 0xff8000001fc57808 */ /* 0x000fe20005800000 */
[----:B------:R-:W-:-:S01]  /*d280*/  FFMA.FTZ R31, R191, R10, -R38 ;  /* 0x0000000abf1f7223 */ /* 0x000fc20000010826 */
[----:B------:R-:W-:-:S02]  /*d290*/  FMNMX.FTZ R8, R187, R8, !PT ;  /* 0x00000008bb087209 */ /* 0x000fc40007810000 */
[C---:B------:R-:W-:Y:S01]  /*d2a0*/  ISETP.GT.AND P3, PT, R56.reuse, 0x39, P2 ;  /* 0x000000393800780c */ /* 0x040fe20001764270 */
[----:B------:R-:W-:Y:S01]  /*d2b0*/  MUFU.EX2 R25, R25 ;  /* 0x0000001900197308 */ /* 0x000fe20000000800 */
[----:B------:R-:W-:Y:S02]  /*d2c0*/  FSEL R33, R33, -INF , !P4 ;  /* 0xff80000021217808 */ /* 0x000fe40006000000 */
[----:B------:R-:W-:Y:S02]  /*d2d0*/  FMNMX.FTZ R8, R29, R8, !PT ;  /* 0x000000081d087209 */ /* 0x000fe40007810000 */
[----:B------:R-:W-:Y:S02]  /*d2e0*/  ISETP.GT.AND P4, PT, R56, 0x40, P2 ;  /* 0x000000403800780c */ /* 0x000fe40001784270 */
[----:B------:R-:W-:Y:S01]  /*d2f0*/  ISETP.LT.OR P3, PT, R54, 0x3a, P3 ;  /* 0x0000003a3600780c */ /* 0x000fe20001f61670 */
[----:B------:R-:W-:Y:S01]  /*d300*/  MUFU.EX2 R26, R26 ;  /* 0x0000001a001a7308 */ /* 0x000fe20000000800 */
[----:B------:R-:W-:-:S02]  /*d310*/  FMNMX.FTZ R8, R193, R8, !PT ;  /* 0x00000008c1087209 */ /* 0x000fc40007810000 */
[----:B------:R-:W-:Y:S02]  /*d320*/  ISETP.LT.OR P4, PT, R54, 0x41, P4 ;  /* 0x000000413600780c */ /* 0x000fe40002781670 */
[----:B------:R-:W-:Y:S01]  /*d330*/  FSEL R195, R34, -INF , !P3 ;  /* 0xff80000022c37808 */ /* 0x000fe20005800000 */
[--C-:B------:R-:W-:Y:S01]  /*d340*/  FFMA.FTZ R34, R169, R10, -R38.reuse ;  /* 0x0000000aa9227223 */ /* 0x100fe20000010826 */
[----:B------:R-:W-:Y:S01]  /*d350*/  ISETP.GT.AND P3, PT, R56, 0x41, P2 ;  /* 0x000000413800780c */ /* 0x000fe20001764270 */
[----:B------:R-:W-:Y:S01]  /*d360*/  MUFU.EX2 R31, R31 ;  /* 0x0000001f001f7308 */ /* 0x000fe20000000800 */
[----:B------:R-:W-:Y:S02]  /*d370*/  FMNMX.FTZ R8, R197, R8, !PT ;  /* 0x00000008c5087209 */ /* 0x000fe40007810000 */
[----:B------:R-:W-:Y:S01]  /*d380*/  FSEL R191, R36, -INF , !P4 ;  /* 0xff80000024bf7808 */ /* 0x000fe20006000000 */
[----:B------:R-:W-:-:S01]  /*d390*/  FFMA.FTZ R36, R181, R10, -R38 ;  /* 0x0000000ab5247223 */ /* 0x000fc20000010826 */
[----:B------:R-:W-:-:S02]  /*d3a0*/  ISETP.GT.AND P4, PT, R56, 0x48, P2 ;  /* 0x000000483800780c */ /* 0x000fc40001784270 */
[C---:B------:R-:W-:Y:S01]  /*d3b0*/  ISETP.LT.OR P3, PT, R54.reuse, 0x42, P3 ;  /* 0x000000423600780c */ /* 0x040fe20001f61670 */
[----:B------:R-:W-:Y:S01]  /*d3c0*/  MUFU.EX2 R28, R28 ;  /* 0x0000001c001c7308 */ /* 0x000fe20000000800 */
[----:B------:R-:W-:Y:S02]  /*d3d0*/  FMNMX.FTZ R8, R33, R8, !PT ;  /* 0x0000000821087209 */ /* 0x000fe40007810000 */
[----:B------:R-:W-:Y:S02]  /*d3e0*/  ISETP.LT.OR P4, PT, R54, 0x49, P4 ;  /* 0x000000493600780c */ /* 0x000fe40002781670 */
[----:B------:R-:W-:Y:S01]  /*d3f0*/  FSEL R189, R35, -INF , !P3 ;  /* 0xff80000023bd7808 */ /* 0x000fe20005800000 */
[----:B------:R-:W-:Y:S01]  /*d400*/  FFMA.FTZ R35, R183, R10, -R38 ;  /* 0x0000000ab7237223 */ /* 0x000fe20000010826 */
[----:B------:R-:W-:Y:S01]  /*d410*/  ISETP.GT.AND P3, PT, R56, 0x49, P2 ;  /* 0x000000493800780c */ /* 0x000fe20001764270 */
[----:B------:R-:W-:Y:S01]  /*d420*/  MUFU.EX2 R32, R32 ;  /* 0x0000002000207308 */ /* 0x000fe20000000800 */
[----:B------:R-:W-:-:S02]  /*d430*/  FMNMX.FTZ R8, R195, R8, !PT ;  /* 0x00000008c3087209 */ /* 0x000fc40007810000 */
[----:B------:R-:W-:Y:S02]  /*d440*/  FSEL R37, R37, -INF , !P4 ;  /* 0xff80000025257808 */ /* 0x000fe40006000000 */
[----:B------:R-:W-:Y:S02]  /*d450*/  ISETP.GT.AND P4, PT, R56, 0x50, P2 ;  /* 0x000000503800780c */ /* 0x000fe40001784270 */
        /* <DEDUP_REMOVED lines=25> */
[----:B------:R-:W-:Y:S02]  /*d5f0*/  FMNMX.FTZ R8, R163, R8, !PT ;  /* 0x00000008a3087209 */ /* 0x000fe40007810000 */
[----:B------:R-:W-:-:S02]  /*d600*/  ISETP.LT.OR P4, PT, R54, 0x61, P4 ;  /* 0x000000613600780c */ /* 0x000fc40002781670 */
[----:B------:R-:W-:Y:S01]  /*d610*/  FSEL R169, R44, -INF , !P3 ;  /* 0xff8000002ca97808 */ /* 0x000fe20005800000 */
[----:B------:R-:W-:-:S01]  /*d620*/  FFMA.FTZ R44, R65, R10, -R38 ;  /* 0x0000000a412c7223 */ /* 0x000fc20000010826 */
[----:B------:R-:W-:Y:S01]  /*d630*/  ISETP.GT.AND P3, PT, R56, 0x61, P2 ;  /* 0x000000613800780c */ /* 0x000fe20001764270 */
[----:B------:R-:W-:-:S01]  /*d640*/  FFMA.FTZ R65, R67, R10, -R38 ;  /* 0x0000000a43417223 */ /* 0x000fc20000010826 */
[----:B------:R-:W-:Y:S01]  /*d650*/  FMNMX.FTZ R8, R43, R8, !PT ;  /* 0x000000082b087209 */ /* 0x000fe20007810000 */
[----:B------:R-:W-:-:S01]  /*d660*/  FFMA.FTZ R67, R71, R10, -R38 ;  /* 0x0000000a47437223 */ /* 0x000fc20000010826 */
[----:B------:R-:W-:Y:S01]  /*d670*/  FSEL R87, R45, -INF , !P4 ;  /* 0xff8000002d577808 */ /* 0x000fe20006000000 */
[----:B------:R-:W-:Y:S01]  /*d680*/  MUFU.EX2 R42, R42 ;  /* 0x0000002a002a7308 */ /* 0x000fe20000000800 */
[----:B------:R-:W-:Y:S02]  /*d690*/  ISETP.GT.AND P4, PT, R56, 0x68, P2 ;  /* 0x000000683800780c */ /* 0x000fe40001784270 */
[----:B------:R-:W-:-:S02]  /*d6a0*/  ISETP.LT.OR P3, PT, R54, 0x62, P3 ;  /* 0x000000623600780c */ /* 0x000fc40001f61670 */
[----:B------:R-:W-:Y:S02]  /*d6b0*/  FMNMX.FTZ R8, R169, R8, !PT ;  /* 0x00000008a9087209 */ /* 0x000fe40007810000 */
[----:B------:R-:W-:Y:S01]  /*d6c0*/  ISETP.LT.OR P4, PT, R54, 0x69, P4 ;  /* 0x000000693600780c */ /* 0x000fe20002781670 */
[----:B------:R1:W-:Y:S01]  /*d6d0*/  MUFU.EX2 R45, R40 ;  /* 0x00000028002d7308 */ /* 0x0003e20000000800 */
[----:B------:R-:W-:Y:S01]  /*d6e0*/  FSEL R181, R46, -INF , !P3 ;  /* 0xff8000002eb57808 */ /* 0x000fe20005800000 */
[-CC-:B------:R-:W-:Y:S01]  /*d6f0*/  FFMA.FTZ R46, R69, R10.reuse, -R38.reuse ;  /* 0x0000000a452e7223 */ /* 0x180fe20000010826 */
[C---:B------:R-:W-:Y:S01]  /*d700*/  ISETP.GT.AND P3, PT, R56.reuse, 0x69, P2 ;  /* 0x000000693800780c */ /* 0x040fe20001764270 */
[--C-:B------:R-:W-:Y:S01]  /*d710*/  FFMA.FTZ R69, R77, R10, -R38.reuse ;  /* 0x0000000a4d457223 */ /* 0x100fe20000010826 */
[----:B------:R-:W-:Y:S02]  /*d720*/  FMNMX.FTZ R8, R87, R8, !PT ;  /* 0x0000000857087209 */ /* 0x000fe40007810000 */
[----:B------:R-:W-:Y:S01]  /*d730*/  FSEL R47, R47, -INF , !P4 ;  /* 0xff8000002f2f7808 */ /* 0x000fe20006000000 */
[----:B------:R-:W-:Y:S01]  /*d740*/  MUFU.EX2 R75, R75 ;  /* 0x0000004b004b7308 */ /* 0x000fe20000000800 */
[----:B------:R-:W-:Y:S01]  /*d750*/  ISETP.GT.AND P4, PT, R56, 0x70, P2 ;  /* 0x000000703800780c */ /* 0x000fe20001784270 */
[-CC-:B-1----:R-:W-:Y:S01]  /*d760*/  FFMA.FTZ R40, R83, R10.reuse, -R38.reuse ;  /* 0x0000000a53287223 */ /* 0x182fe20000010826 */
[----:B------:R-:W-:Y:S01]  /*d770*/  ISETP.LT.OR P3, PT, R54, 0x6a, P3 ;  /* 0x0000006a3600780c */ /* 0x000fe20001f61670 */
[----:B------:R-:W-:Y:S01]  /*d780*/  FFMA.FTZ R83, R81, R10, -R38 ;  /* 0x0000000a51537223 */ /* 0x000fe20000010826 */
[----:B------:R-:W-:-:S02]  /*d790*/  FMNMX.FTZ R8, R181, R8, !PT ;  /* 0x00000008b5087209 */ /* 0x000fc40007810000 */
[----:B------:R-:W-:Y:S01]  /*d7a0*/  ISETP.LT.OR P4, PT, R54, 0x71, P4 ;  /* 0x000000713600780c */ /* 0x000fe20002781670 */
[----:B------:R-:W-:Y:S01]  /*d7b0*/  MUFU.EX2 R40, R40 ;  /* 0x0000002800287308 */ /* 0x000fe20000000800 */
[----:B------:R-:W-:Y:S01]  /*d7c0*/  FSEL R199, R48, -INF , !P3 ;  /* 0xff80000030c77808 */ /* 0x000fe20005800000 */
[----:B------:R-:W-:Y:S01]  /*d7d0*/  FFMA.FTZ R48, R73, R10, -R38 ;  /* 0x0000000a49307223 */ /* 0x000fe20000010826 */
[C---:B------:R-:W-:Y:S02]  /*d7e0*/  ISETP.GT.AND P3, PT, R56.reuse, 0x71, P2 ;  /* 0x000000713800780c */ /* 0x040fe40001764270 */
[----:B------:R-:W-:Y:S02]  /*d7f0*/  FMNMX.FTZ R8, R47, R8, !PT ;  /* 0x000000082f087209 */ /* 0x000fe40007810000 */
[----:B------:R-:W-:Y:S01]  /*d800*/  FSEL R49, R49, -INF , !P4 ;  /* 0xff80000031317808 */ /* 0x000fe20006000000 */
[----:B------:R-:W-:Y:S01]  /*d810*/  MUFU.EX2 R83, R83 ;  /* 0x0000005300537308 */ /* 0x000fe20000000800 */
[----:B------:R-:W-:-:S02]  /*d820*/  ISETP.GT.AND P4, PT, R56, 0x78, P2 ;  /* 0x000000783800780c */ /* 0x000fc40001784270 */
[----:B------:R-:W-:Y:S02]  /*d830*/  ISETP.LT.OR P3, PT, R54, 0x72, P3 ;  /* 0x000000723600780c */ /* 0x000fe40001f61670 */
[----:B------:R-:W-:Y:S02]  /*d840*/  FMNMX.FTZ R8, R199, R8, !PT ;  /* 0x00000008c7087209 */ /* 0x000fe40007810000 */
[----:B------:R-:W-:Y:S01]  /*d850*/  ISETP.GT.AND P2, PT, R56, 0x79, P2 ;  /* 0x000000793800780c */ /* 0x000fe20001744270 */
[----:B------:R-:W-:Y:S01]  /*d860*/  MUFU.EX2 R44, R44 ;  /* 0x0000002c002c7308 */ /* 0x000fe20000000800 */
[----:B------:R-:W-:Y:S02]  /*d870*/  ISETP.LT.OR P4, PT, R54, 0x79, P4 ;  /* 0x000000793600780c */ /* 0x000fe40002781670 */
[----:B------:R-:W-:Y:S01]  /*d880*/  FSEL R81, R50, -INF , !P3 ;  /* 0xff80000032517808 */ /* 0x000fe20005800000 */
[----:B------:R-:W-:-:S01]  /*d890*/  FFMA.FTZ R50, R63, R10, -R38 ;  /* 0x0000000a3f327223 */ /* 0x000fc20000010826 */
[----:B------:R-:W-:-:S02]  /*d8a0*/  FMNMX.FTZ R8, R49, R8, !PT ;  /* 0x0000000831087209 */ /* 0x000fc40007810000 */
[----:B------:R-:W-:Y:S01]  /*d8b0*/  ISETP.LT.OR P2, PT, R54, 0x7a, P2 ;  /* 0x0000007a3600780c */ /* 0x000fe20001741670 */
[--C-:B------:R-:W-:Y:S01]  /*d8c0*/  FFMA.FTZ R54, R55, R10, -R38.reuse ;  /* 0x0000000a37367223 */ /* 0x100fe20000010826 */
[----:B------:R-:W-:Y:S01]  /*d8d0*/  FSEL R51, R51, -INF , !P4 ;  /* 0xff80000033337808 */ /* 0x000fe20006000000 */
[----:B------:R-:W-:Y:S01]  /*d8e0*/  MUFU.EX2 R65, R65 ;  /* 0x0000004100417308 */ /* 0x000fe20000000800 */
[----:B------:R-:W-:Y:S02]  /*d8f0*/  FMNMX.FTZ R8, R81, R8, !PT ;  /* 0x0000000851087209 */ /* 0x000fe40007810000 */
[----:B------:R-:W-:Y:S01]  /*d900*/  FSEL R79, R52, -INF , !P2 ;  /* 0xff800000344f7808 */ /* 0x000fe20005000000 */
[----:B------:R-:W-:-:S01]  /*d910*/  FFMA.FTZ R52, R57, R10, -R38 ;  /* 0x0000000a39347223 */ /* 0x000fc20000010826 */
[----:B------:R-:W-:Y:S01]  /*d920*/  FMNMX.FTZ R8, R51, R8, !PT ;  /* 0x0000000833087209 */ /* 0x000fe20007810000 */
[----:B------:R-:W-:-:S01]  /*d930*/  FFMA.FTZ R57, R61, R10, -R38 ;  /* 0x0000000a3d397223 */ /* 0x000fc20000010826 */
[----:B------:R-:W-:Y:S01]  /*d940*/  FSEL R61, R9, RZ, P5 ;  /* 0x000000ff093d7208 */ /* 0x000fe20002800000 */
[----:B------:R-:W-:Y:S01]  /*d950*/  MUFU.EX2 R46, R46 ;  /* 0x0000002e002e7308 */ /* 0x000fe20000000800 */
[----:B------:R-:W-:-:S03]  /*d960*/  FMNMX.FTZ R8, R79, R8, !PT ;  /* 0x000000084f087209 */ /* 0x000fc60007810000 */
[----:B------:R-:W-:Y:S02]  /*d970*/  FADD.FTZ R61, -R61, R12 ;  /* 0x0000000c3d3d7221 */ /* 0x000fe40000010100 */
[----:B------:R-:W1:Y:S02]  /*d980*/  SHFL.BFLY PT, R201, R8, 0x2, 0x1f ;  /* 0x0c401f0008c97f89 */ /* 0x000e6400000e0000 */
[----:B------:R-:W-:Y:S01]  /*d990*/  FMUL.FTZ R38, R61, R10 ;  /* 0x0000000a3d267220 */ /* 0x000fe20000410000 */
[----:B------:R-:W-:Y:S08]  /*d9a0*/  MUFU.EX2 R67, R67 ;  /* 0x0000004300437308 */ /* 0x000ff00000000800 */
[----:B------:R-:W2:Y:S08]  /*d9b0*/  MUFU.EX2 R38, R38 ;  /* 0x0000002600267308 */ /* 0x000eb00000000800 */
[----:B------:R-:W-:Y:S01]  /*d9c0*/  MUFU.EX2 R48, R48 ;  /* 0x0000003000307308 */ /* 0x000fe20000000800 */
[----:B-1----:R-:W-:-:S07]  /*d9d0*/  FMNMX.FTZ R201, R8, R201, !PT ;  /* 0x000000c908c97209 */ /* 0x002fce0007810000 */
[----:B------:R-:W-:Y:S01]  /*d9e0*/  MUFU.EX2 R69, R69 ;  /* 0x0000004500457308 */ /* 0x000fe20000000800 */
[----:B--2---:R-:W-:-:S01]  /*d9f0*/  FFMA.FTZ R77, R38, R6, R15 ;  /* 0x00000006264d7223 */ /* 0x004fc2000001000f */
[----:B------:R-:W1:Y:S03]  /*da00*/  SHFL.BFLY PT, R8, R201, 0x1, 0x1f ;  /* 0x0c201f00c9087f89 */ /* 0x000e6600000e0000 */
[----:B------:R-:W-:-:S03]  /*da10*/  FADD.FTZ R77, R14, R77 ;  /* 0x0000004d0e4d7221 */ /* 0x000fc60000010000 */
[----:B------:R-:W-:Y:S01]  /*da20*/  MUFU.EX2 R50, R50 ;  /* 0x0000003200327308 */ /* 0x000fe20000000800 */
[----:B------:R-:W-:-:S04]  /*da30*/  FADD.FTZ R74, R20, R77 ;  /* 0x0000004d144a7221 */ /* 0x000fc80000010000 */
[----:B------:R-:W-:-:S03]  /*da40*/  FADD.FTZ R77, R21, R74 ;  /* 0x0000004a154d7221 */ /* 0x000fc60000010000 */
[----:B------:R-:W-:Y:S08]  /*da50*/  MUFU.EX2 R59, R59 ;  /* 0x0000003b003b7308 */ /* 0x000ff00000000800 */
[----:B------:R-:W-:Y:S01]  /*da60*/  MUFU.EX2 R52, R52 ;  /* 0x0000003400347308 */ /* 0x000fe20000000800 */
[----:B-1----:R-:W-:-:S04]  /*da70*/  FMNMX.FTZ R8, R201, R8, !PT ;  /* 0x00000008c9087209 */ /* 0x002fc80007810000 */
[C---:B------:R-:W-:Y:S01]  /*da80*/  FSETP.NEU.FTZ.AND P2, PT, R8.reuse, -INF , PT ;  /* 0xff8000000800780b */ /* 0x040fe20003f5d000 */
[----:B------:R-:W-:-:S02]  /*da90*/  FFMA.FTZ R12, R8, R10, -8 ;  /* 0xc1000000080c7423 */ /* 0x000fc4000001000a */
[----:B------:R-:W-:Y:S01]  /*daa0*/  MUFU.EX2 R57, R57 ;  /* 0x0000003900397308 */ /* 0x000fe20000000800 */
[----:B------:R-:W-:Y:S02]  /*dab0*/  FSEL R68, R8, RZ, P2 ;  /* 0x000000ff08447208 */ /* 0x000fe40001000000 */
[----:B------:R-:W-:-:S05]  /*dac0*/  FSEL R12, R12, RZ, P2 ;  /* 0x000000ff0c0c7208 */ /* 0x000fca0001000000 */
[----:B------:R-:W-:Y:S01]  /*dad0*/  MUFU.EX2 R54, R54 ;  /* 0x0000003600367308 */ /* 0x000fe20000000800 */
[----:B------:R-:W-:-:S01]  /*dae0*/  FFMA.FTZ R72, R33, R10, -R12 ;  /* 0x0000000a21487223 */ /* 0x000fc2000001080c */
[----:B------:R-:W-:Y:S01]  /*daf0*/  FADD.FTZ R33, -R68, R11 ;  /* 0x0000000b44217221 */ /* 0x000fe20000010100 */
[----:B------:R-:W-:-:S01]  /*db00*/  FFMA.FTZ R30, R30, R10, -R12 ;  /* 0x0000000a1e1e7223 */ /* 0x000fc2000001080c */
[-CC-:B------:R-:W-:Y:S01]  /*db10*/  FFMA.FTZ R39, R39, R10.reuse, -R12.reuse ;  /* 0x0000000a27277223 */ /* 0x180fe2000001080c */
[----:B------:R-:W-:-:S01]  /*db20*/  FFMA.FTZ R55, R153, R10, -R12 ;  /* 0x0000000a99377223 */ /* 0x000fc2000001080c */
[-C--:B------:R-:W-:Y:S01]  /*db30*/  FMUL.FTZ R33, R33, R10.reuse ;  /* 0x0000000a21217220 */ /* 0x080fe20000410000 */
        /* <DEDUP_REMOVED lines=28> */
[-CC-:B------:R-:W-:Y:S01]  /*dd00*/  FFMA.FTZ R81, R81, R10.reuse, -R12.reuse ;  /* 0x0000000a51517223 */ /* 0x180fe2000001080c */
[----:B------:R-:W-:-:S05]  /*dd10*/  FFMA.FTZ R51, R51, R10, -R12 ;  /* 0x0000000a33337223 */ /* 0x000fca000001080c */
[----:B------:R-:W1:Y:S01]  /*dd20*/  MUFU.EX2 R56, R56 ;  /* 0x0000003800387308 */ /* 0x000e620000000800 */
[----:B--2---:R-:W-:-:S07]  /*dd30*/  FADD.FTZ R6, R39, R6 ;  /* 0x0000000627067221 */ /* 0x004fce0000010000 */
[----:B------:R-:W2:Y:S01]  /*dd40*/  MUFU.EX2 R58, R58 ;  /* 0x0000003a003a7308 */ /* 0x000ea20000000800 */
[----:B---3--:R-:W-:-:S01]  /*dd50*/  FADD.FTZ R5, R55, R6 ;  /* 0x0000000637057221 */ /* 0x008fc20000010000 */
[----:B------:R-:W-:-:S06]  /*dd60*/  FADD.FTZ R6, R24, R77 ;  /* 0x0000004d18067221 */ /* 0x000fcc0000010000 */
[----:B------:R-:W3:Y:S01]  /*dd70*/  MUFU.EX2 R61, R61 ;  /* 0x0000003d003d7308 */ /* 0x000ee20000000800 */
[----:B-1----:R-:W-:-:S07]  /*dd80*/  FADD.FTZ R5, R56, R5 ;  /* 0x0000000538057221 */ /* 0x002fce0000010000 */
[----:B------:R-:W1:Y:S01]  /*dd90*/  MUFU.EX2 R60, R60 ;  /* 0x0000003c003c7308 */ /* 0x000e620000000800 */
[----:B--2---:R-:W-:-:S01]  /*dda0*/  FADD.FTZ R74, R58, R5 ;  /* 0x000000053a4a7221 */ /* 0x004fc20000010000 */
[----:B------:R-:W-:-:S04]  /*ddb0*/  FADD.FTZ R5, R25, R6 ;  /* 0x0000000619057221 */ /* 0x000fc80000010000 */
[----:B------:R-:W-:Y:S02]  /*ddc0*/  FADD.FTZ R6, R26, R5 ;  /* 0x000000051a067221 */ /* 0x000fe40000010000 */
[----:B------:R-:W2:Y:S01]  /*ddd0*/  MUFU.EX2 R63, R63 ;  /* 0x0000003f003f7308 */ /* 0x000ea20000000800 */
[----:B---3--:R-:W-:-:S01]  /*dde0*/  FADD.FTZ R77, R61, R74 ;  /* 0x0000004a3d4d7221 */ /* 0x008fc20000010000 */
[----:B------:R-:W-:Y:S01]  /*ddf0*/  FADD.FTZ R5, R31, R6 ;  /* 0x000000061f057221 */ /* 0x000fe20000010000 */
[----:B------:R-:W-:-:S03]  /*de00*/  FFMA.FTZ R74, R163, R10, -R12 ;  /* 0x0000000aa34a7223 */ /* 0x000fc6000001080c */
        /* <DEDUP_REMOVED lines=10> */
[----:B---3--:R-:W-:-:S01]  /*deb0*/  FADD.FTZ R76, R62, R77 ;  /* 0x0000004d3e4c7221 */ /* 0x008fc20000010000 */
[----:B------:R-:W-:-:S04]  /*dec0*/  FADD.FTZ R5, R45, R6 ;  /* 0x000000062d057221 */ /* 0x000fc80000010000 */
[----:B------:R-:W-:Y:S02]  /*ded0*/  FADD.FTZ R6, R36, R5 ;  /* 0x0000000524067221 */ /* 0x000fe40000010000 */
[----:B------:R-:W3:Y:S01]  /*dee0*/  MUFU.EX2 R29, R29 ;  /* 0x0000001d001d7308 */ /* 0x000ee20000000800 */
[----:B-1----:R-:W-:-:S07]  /*def0*/  FADD.FTZ R77, R27, R76 ;  /* 0x0000004c1b4d7221 */ /* 0x002fce0000010000 */
[----:B------:R-:W1:Y:S01]  /*df00*/  MUFU.EX2 R66, R66 ;  /* 0x0000004200427308 */ /* 0x000e620000000800 */
[----:B--2---:R-:W-:-:S07]  /*df10*/  FADD.FTZ R76, R64, R77 ;  /* 0x0000004d404c7221 */ /* 0x004fce0000010000 */
[----:B------:R-:W2:Y:S01]  /*df20*/  MUFU.EX2 R71, R71 ;  /* 0x0000004700477308 */ /* 0x000ea20000000800 */
[----:B---3--:R-:W-:-:S07]  /*df30*/  FADD.FTZ R77, R29, R76 ;  /* 0x0000004c1d4d7221 */ /* 0x008fce0000010000 */
[----:B------:R3:W4:Y:S01]  /*df40*/  MUFU.EX2 R11, R72 ;  /* 0x00000048000b7308 */ /* 0x0007220000000800 */
[----:B-1----:R-:W-:-:S01]  /*df50*/  FADD.FTZ R76, R66, R77 ;  /* 0x0000004d424c7221 */ /* 0x002fc20000010000 */
[----:B------:R-:W-:-:S04]  /*df60*/  FADD.FTZ R77, R85, R6 ;  /* 0x00000006554d7221 */ /* 0x000fc80000010000 */
[----:B------:R-:W-:Y:S02]  /*df70*/  FADD.FTZ R6, R40, R77 ;  /* 0x0000004d28067221 */ /* 0x000fe40000010000 */
[----:B------:R-:W1:Y:S01]  /*df80*/  MUFU.EX2 R68, R68 ;  /* 0x0000004400447308 */ /* 0x000e620000000800 */
[----:B--2---:R-:W-:-:S01]  /*df90*/  FADD.FTZ R76, R71, R76 ;  /* 0x0000004c474c7221 */ /* 0x004fc20000010000 */
[-CC-:B---3--:R-:W-:Y:S01]  /*dfa0*/  FFMA.FTZ R72, R183, R10.reuse, -R12.reuse ;  /* 0x0000000ab7487223 */ /* 0x188fe2000001080c */
[----:B------:R-:W-:-:S05]  /*dfb0*/  FFMA.FTZ R12, R79, R10, -R12 ;  /* 0x0000000a4f0c7223 */ /* 0x000fca000001080c */
[----:B------:R-:W2:Y:S01]  /*dfc0*/  MUFU.EX2 R70, R70 ;  /* 0x0000004600467308 */ /* 0x000ea20000000800 */
[----:B----4-:R-:W-:-:S07]  /*dfd0*/  FADD.FTZ R5, R11, R76 ;  /* 0x0000004c0b057221 */ /* 0x010fce0000010000 */
        /* <DEDUP_REMOVED lines=8> */
[----:B------:R-:W-:-:S06]  /*e060*/  FADD.FTZ R77, R75, R6 ;  /* 0x000000064b4d7221 */ /* 0x000fcc0000010000 */
[----:B------:R-:W3:Y:S01]  /*e070*/  MUFU.EX2 R41, R41 ;  /* 0x0000002900297308 */ /* 0x000ee20000000800 */
[----:B-1----:R-:W-:-:S01]  /*e080*/  FADD.FTZ R5, R37, R76 ;  /* 0x0000004c25057221 */ /* 0x002fc20000010000 */
[----:B------:R-:W-:-:S06]  /*e090*/  FADD.FTZ R76, R44, R77 ;  /* 0x0000004d2c4c7221 */ /* 0x000fcc0000010000 */
        /* <DEDUP_REMOVED lines=8> */
[----:B------:R2:W-:Y:S08]  /*e120*/  MUFU.EX2 R87, R47 ;  /* 0x0000002f00577308 */ /* 0x0005f00000000800 */
[----:B------:R-:W4:Y:S01]  /*e130*/  MUFU.EX2 R181, R181 ;  /* 0x000000b500b57308 */ /* 0x000f220000000800 */
[----:B--2---:R-:W-:-:S04]  /*e140*/  FADD.FTZ R47, R65, R76 ;  /* 0x0000004c412f7221 */ /* 0x004fc80000010000 */
[----:B------:R-:W-:-:S03]  /*e150*/  FADD.FTZ R6, R46, R47 ;  /* 0x0000002f2e067221 */ /* 0x000fc60000010000 */
[----:B------:R-:W2:Y:S01]  /*e160*/  MUFU.EX2 R199, R199 ;  /* 0x000000c700c77308 */ /* 0x000ea20000000800 */
[----:B------:R-:W-:-:S01]  /*e170*/  FADD.FTZ R47, R67, R6 ;  /* 0x00000006432f7221 */ /* 0x000fc20000010000 */
[----:B---3--:R-:W-:-:S03]  /*e180*/  FADD.FTZ R6, R169, R5 ;  /* 0x00000005a9067221 */ /* 0x008fc60000010000 */
[----:B------:R-:W-:Y:S01]  /*e190*/  FADD.FTZ R76, R48, R47 ;  /* 0x0000002f304c7221 */ /* 0x000fe20000010000 */
[----:B-1----:R-:W-:-:S02]  /*e1a0*/  FADD.FTZ R6, R43, R6 ;  /* 0x000000062b067221 */ /* 0x002fc40000010000 */
[----:B------:R-:W1:Y:S01]  /*e1b0*/  MUFU.EX2 R49, R49 ;  /* 0x0000003100317308 */ /* 0x000e620000000800 */
[----:B------:R-:W-:-:S01]  /*e1c0*/  FADD.FTZ R5, R69, R76 ;  /* 0x0000004c45057221 */ /* 0x000fc20000010000 */
[----:B----4-:R-:W-:-:S03]  /*e1d0*/  FADD.FTZ R6, R181, R6 ;  /* 0x00000006b5067221 */ /* 0x010fc60000010000 */
[----:B------:R-:W-:Y:S01]  /*e1e0*/  FADD.FTZ R76, R50, R5 ;  /* 0x00000005324c7221 */ /* 0x000fe20000010000 */
[----:B------:R-:W-:-:S02]  /*e1f0*/  FADD.FTZ R6, R87, R6 ;  /* 0x0000000657067221 */ /* 0x000fc40000010000 */
[----:B------:R-:W3:Y:S01]  /*e200*/  MUFU.EX2 R80, R81 ;  /* 0x0000005100507308 */ /* 0x000ee20000000800 */
[----:B------:R-:W-:-:S01]  /*e210*/  FADD.FTZ R5, R59, R76 ;  /* 0x0000004c3b057221 */ /* 0x000fc20000010000 */
[----:B--2---:R-:W-:-:S03]  /*e220*/  FADD.FTZ R6, R199, R6 ;  /* 0x00000006c7067221 */ /* 0x004fc60000010000 */
[----:B------:R-:W-:-:S03]  /*e230*/  FADD.FTZ R76, R52, R5 ;  /* 0x00000005344c7221 */ /* 0x000fc60000010000 */
[----:B------:R-:W2:Y:S01]  /*e240*/  MUFU.EX2 R51, R51 ;  /* 0x0000003300337308 */ /* 0x000ea20000000800 */
[----:B-1----:R-:W-:-:S01]  /*e250*/  FADD.FTZ R6, R49, R6 ;  /* 0x0000000631067221 */ /* 0x002fc20000010000 */
[----:B------:R-:W-:-:S04]  /*e260*/  FADD.FTZ R5, R57, R76 ;  /* 0x0000004c39057221 */ /* 0x000fc80000010000 */
[----:B------:R-:W-:Y:S02]  /*e270*/  FADD.FTZ R76, R54, R5 ;  /* 0x00000005364c7221 */ /* 0x000fe40000010000 */
[----:B------:R-:W1:Y:S01]  /*e280*/  MUFU.EX2 R53, R53 ;  /* 0x0000003500357308 */ /* 0x000e620000000800 */
[----:B---3--:R-:W-:-:S07]  /*e290*/  FADD.FTZ R6, R80, R6 ;  /* 0x0000000650067221 */ /* 0x008fce0000010000 */
[----:B------:R-:W3:Y:S01]  /*e2a0*/  MUFU.EX2 R82, R12 ;  /* 0x0000000c00527308 */ /* 0x000ee20000000800 */
[----:B--2---:R-:W-:-:S01]  /*e2b0*/  FADD.FTZ R5, R51, R6 ;  /* 0x0000000633057221 */ /* 0x004fc20000010000 */
[----:B-1----:R-:W-:-:S03]  /*e2c0*/  FADD.FTZ R6, R53, R76 ;  /* 0x0000004c35067221 */ /* 0x002fc60000010000 */
[----:B---3--:R-:W-:Y:S01]  /*e2d0*/  FADD.FTZ R5, R82, R5 ;  /* 0x0000000552057221 */ /* 0x008fe20000010000 */
[----:B------:R-:W-:Y:S06]  /*e2e0*/  @!P0 BRA `(.L_x_948) ;  /* 0x0000000000048947 */ /* 0x000fec0003800000 */
[----:B------:R-:W-:Y:S01]  /*e2f0*/  BPT.TRAP 0x1 ;  /* 0x000000040000795c */ /* 0x000fe20000300000 */
.L_x_948:
        /* <DEDUP_REMOVED lines=107> */
.L_x_931:
[----:B------:R-:W-:Y:S06]  /*e9b0*/  BAR.ARV 0x8, 0x120 ;  /* 0x0204800000007b1d */ /* 0x000fec0000002000 */
[----:B------:R-:W-:Y:S05]  /*e9c0*/  @!P0 BRA `(.L_x_950) ;  /* 0x0000000000048947 */ /* 0x000fea0003800000 */
[----:B------:R-:W-:Y:S01]  /*e9d0*/  BPT.TRAP 0x1 ;  /* 0x000000040000795c */ /* 0x000fe20000300000 */
.L_x_950:
[----:B------:R-:W-:Y:S01]  /*e9e0*/  ULEA UR5, UR47, UR37, 0x3 ;  /* 0x000000252f057291 */ /* 0x000fe2000f8e183f */
[----:B------:R-:W-:-:S08]  /*e9f0*/  SHF.L.U32 R0, R2, 0x1f, RZ ;  /* 0x0000001f02007819 */ /* 0x000fd000000006ff */
[----:B------:R1:W2:Y:S01]  /*ea00*/  SYNCS.PHASECHK.TRANS64.TRYWAIT P1, [UR5+0x22850], R0 ;  /* 0x02285000ff0075a7 */ /* 0x0002a20008020145 */
[----:B------:R-:W-:Y:S05]  /*ea10*/  @!P0 BRA `(.L_x_951) ;  /* 0x0000000000048947 */ /* 0x000fea0003800000 */
[----:B------:R-:W-:Y:S01]  /*ea20*/  BPT.TRAP 0x1 ;  /* 0x000000040000795c */ /* 0x000fe20000300000 */
.L_x_951:
[----:B--2---:R-:W-:Y:S05]  /*ea30*/  @P1 BRA `(.L_x_952) ;  /* 0x0000000000081947 */ /* 0x004fea0003800000 */
[----:B------:R-:W2:Y:S02]  /*ea40*/  SYNCS.PHASECHK.TRANS64.TRYWAIT P1, [UR5+0x22850], R0 ;  /* 0x02285000ff0075a7 */ /* 0x000ea40008020145 */
[----:B--2---:R-:W-:Y:S05]  /*ea50*/  @!P1 BRA `(.L_x_953) ;  /* 0x0000005c00e49947 */ /* 0x004fea0003800000 */
.L_x_952:
[----:B------:R-:W-:Y:S01]  /*ea60*/  UIADD3 UR37, UR37, 0x400, URZ ;  /* 0x0000040025257890 */ /* 0x000fe2000fffe03f */
[----:B------:R-:W-:Y:S01]  /*ea70*/  WARPGROUP.ARRIVE ;  /* 0x00000000000079c5 */ /* 0x000fe20000000000 */
[----:B------:R-:W-:Y:S01]  /*ea80*/  UMOV UR7, 0x40000040 ;  /* 0x4000004000077882 */ /* 0x000fe20000000000 */
[----:B------:R-:W3:Y:S01]  /*ea90*/  LDC.64 R14, c[0x0][0x9a0] ;  /* 0x00026800ff0e7b82 */ /* 0x000ee20000000a00 */
[----:B------:R-:W-:Y:S01]  /*eaa0*/  USHF.R.U32.HI UR37, URZ, 0x4, UR37 ;  /* 0x000000043f257899 */ /* 0x000fe20008011625 */
[----:B--2---:R-:W-:Y:S02]  /*eab0*/  IMAD.U32 R3, RZ, RZ, UR44 ;  /* 0x0000002cff037e24 */ /* 0x004fe4000f8e00ff */
[----:B------:R-:W-:Y:S01]  /*eac0*/  IMAD.MOV.U32 R4, RZ, RZ, 0x3f800000 ;  /* 0x3f800000ff047424 */ /* 0x000fe200078e00ff */
[----:B------:R-:W-:-:S04]  /*ead0*/  ULOP3.LUT UR37, UR37, 0x3fff, URZ, 0xc0, !UPT ;  /* 0x00003fff25257892 */ /* 0x000fc8000f8ec03f */
[----:B------:R-:W-:-:S04]  /*eae0*/  ULOP3.LUT UR4, UR37, 0x10000, URZ, 0xfc, !UPT ;  /* 0x0001000025047892 */ /* 0x000fc8000f8efc3f */
[----:B------:R-:W-:-:S07]  /*eaf0*/  ULEA UR4, UR47, UR4, 0xa ;  /* 0x000000042f047291 */ /* 0x000fce000f8e503f */
[----:B------:R-:W-:Y:S02]  /*eb00*/  UMOV UR6, UR4 ;  /* 0x0000000400067c82 */ /* 0x000fe40008000000 */
[----:B------:R-:W-:Y:S01]  /*eb10*/  QGMMA.64x128x32.F32.E4M3.E4M3 R88, R164, gdesc[UR4], R88, gsb0 ;  /* 0x01e00004a4587df3 */ /* 0x000fe20008000858 */
[----:B---3--:R-:W-:-:S04]  /*eb20*/  ISETP.NE.U32.AND P1, PT, R14, RZ, PT ;  /* 0x000000ff0e00720c */ /* 0x008fc80003f25070 */
[----:B------:R-:W-:-:S13]  /*eb30*/  ISETP.NE.AND.EX P1, PT, R15, RZ, PT, P1 ;  /* 0x000000ff0f00720c */ /* 0x000fda0003f25310 */
[----:B------:R-:W1:Y:S01]  /*eb40*/  @P1 LDC.64 R12, c[0x0][0x9c8] ;  /* 0x00027200ff0c1b82 */ /* 0x000e620000000a00 */
[----:B------:R-:W-:Y:S02]  /*eb50*/  @P1 SHF.R.S32.HI R3, RZ, 0x1f, R3 ;  /* 0x0000001fff031819 */ /* 0x000fe40000011403 */
[----:B------:R-:W-:-:S05]  /*eb60*/  @P1 SHF.R.S32.HI R7, RZ, 0x1f, R172 ;  /* 0x0000001fff071819 */ /* 0x000fca00000114ac */
[----:B------:R-:W2:Y:S01]  /*eb70*/  @P1 LDC.64 R20, c[0x0][0x9d0] ;  /* 0x00027400ff141b82 */ /* 0x000ea20000000a00 */
[----:B------:R-:W-:Y:S01]  /*eb80*/  UIADD3 UR6, UR4, 0x2, URZ ;  /* 0x0000000204067890 */ /* 0x000fe2000fffe03f */
[----:B-1----:R-:W-:-:S04]  /*eb90*/  @P1 IMAD R0, R3, R12, RZ ;  /* 0x0000000c03001224 */ /* 0x002fc800078e02ff */
[----:B------:R-:W-:Y:S02]  /*eba0*/  @P1 IMAD R3, R13, UR44, R0 ;  /* 0x0000002c0d031c24 */ /* 0x000fe4000f8e0200 */
[----:B------:R-:W-:-:S04]  /*ebb0*/  @P1 IMAD.WIDE.U32 R12, R12, UR44, RZ ;  /* 0x0000002c0c0c1c25 */ /* 0x000fc8000f8e00ff */
[-C--:B--2---:R-:W-:Y:S02]  /*ebc0*/  @P1 IMAD R0, R7, R20.reuse, RZ ;  /* 0x0000001407001224 */ /* 0x084fe400078e02ff */
[----:B------:R-:W-:Y:S02]  /*ebd0*/  @P1 IMAD.IADD R13, R13, 0x1, R3 ;  /* 0x000000010d0d1824 */ /* 0x000fe400078e0203 */
[C---:B------:R-:W-:Y:S02]  /*ebe0*/  @P1 IMAD R3, R172.reuse, R21, R0 ;  /* 0x00000015ac031224 */ /* 0x040fe400078e0200 */
[----:B------:R-:W-:Y:S01]  /*ebf0*/  @P1 IMAD.WIDE.U32 R172, R172, R20, R12 ;  /* 0x00000014acac1225 */ /* 0x000fe200078e000c */
[----:B------:R-:W-:-:S03]  /*ec00*/  UMOV UR7, 0x40000040 ;  /* 0x4000004000077882 */ /* 0x000fc60000000000 */
[----:B------:R-:W-:Y:S01]  /*ec10*/  @P1 IMAD.IADD R0, R173, 0x1, R3 ;  /* 0x00000001ad001824 */ /* 0x000fe200078e0203 */
[----:B------:R-:W-:-:S04]  /*ec20*/  @P1 LEA R12, P2, R172, R14, 0x2 ;  /* 0x0000000eac0c1211 */ /* 0x000fc800078410ff */
[----:B------:R-:W-:-:S05]  /*ec30*/  @P1 LEA.HI.X R13, R172, R15, R0, 0x2, P2 ;  /* 0x0000000fac0d1211 */ /* 0x000fca00010f1400 */
[----:B------:R1:W2:Y:S01]  /*ec40*/  @P1 LDG.E R4, desc[UR48][R12.64] ;  /* 0x000000300c041981 */ /* 0x0002a2000c1e1900 */
[----:B------:R-:W-:Y:S02]  /*ec50*/  WARPGROUP.DEPBAR.LE gsb0, 0x0 ;  /* 0x00008000000079c5 */ /* 0x000fe40000010000 */
[----:B------:R-:W-:-:S06]  /*ec60*/  WARPGROUP.ARRIVE ;  /* 0x00000000000079c5 */ /* 0x000fcc0000000000 */
[----:B------:R-:W-:Y:S01]  /*ec70*/  QGMMA.64x128x32.F32.E4M3.E4M3 R88, R160, gdesc[UR4], R88, gsb0 ;  /* 0x01e00004a0587df3 */ /* 0x000fe20008000858 */
[----:B------:R-:W-:Y:S01]  /*ec80*/  UIADD3 UR6, UR4, 0x4, URZ ;  /* 0x0000000404067890 */ /* 0x000fe2000fffe03f */
[----:B------:R-:W-:Y:S01]  /*ec90*/  UMOV UR7, 0x40000040 ;  /* 0x4000004000077882 */ /* 0x000fe20000000000 */
[----:B------:R-:W-:Y:S01]  /*eca0*/  UIADD3 UR4, UR4, 0x6, URZ ;  /* 0x0000000604047890 */ /* 0x000fe2000fffe03f */
[----:B------:R-:W3:Y:S04]  /*ecb0*/  SHFL.BFLY PT, R3, R6, 0x2, 0x1f ;  /* 0x0c401f0006037f89 */ /* 0x000ee800000e0000 */
[----:B------:R-:W4:Y:S01]  /*ecc0*/  SHFL.BFLY PT, R14, R5, 0x2, 0x1f ;  /* 0x0c401f00050e7f89 */ /* 0x000f2200000e0000 */
[----:B------:R-:W-:Y:S02]  /*ecd0*/  WARPGROUP.DEPBAR.LE gsb0, 0x0 ;  /* 0x00008000000079c5 */ /* 0x000fe40000010000 */
[----:B------:R-:W-:-:S06]  /*ece0*/  WARPGROUP.ARRIVE ;  /* 0x00000000000079c5 */ /* 0x000fcc0000000000 */
[----:B------:R-:W-:Y:S01]  /*ecf0*/  QGMMA.64x128x32.F32.E4M3.E4M3 R88, R156, gdesc[UR4], R88, gsb0 ;  /* 0x01e000049c587df3 */ /* 0x000fe20008000858 */
[----:B------:R-:W-:Y:S01]  /*ed00*/  UMOV UR6, UR4 ;  /* 0x0000000400067c82 */ /* 0x000fe20008000000 */
[----:B------:R-:W-:Y:S01]  /*ed10*/  UMOV UR7, 0x40000040 ;  /* 0x4000004000077882 */ /* 0x000fe20000000000 */
[----:B---3--:R-:W-:-:S01]  /*ed20*/  FADD.FTZ R3, R3, R6 ;  /* 0x0000000603037221 */ /* 0x008fc20000010000 */
[----:B----4-:R-:W-:-:S04]  /*ed30*/  FADD.FTZ R14, R14, R5 ;  /* 0x000000050e0e7221 */ /* 0x010fc80000010000 */
[----:B------:R-:W1:Y:S04]  /*ed40*/  SHFL.BFLY PT, R0, R3, 0x1, 0x1f ;  /* 0x0c201f0003007f89 */ /* 0x000e6800000e0000 */
[----:B------:R-:W3:Y:S01]  /*ed50*/  SHFL.BFLY PT, R7, R14, 0x1, 0x1f ;  /* 0x0c201f000e077f89 */ /* 0x000ee200000e0000 */
[----:B------:R-:W-:Y:S02]  /*ed60*/  IMAD.MOV.U32 R5, RZ, RZ, RZ ;  /* 0x000000ffff057224 */ /* 0x000fe400078e00ff */
[----:B-1----:R-:W-:Y:S01]  /*ed70*/  FADD.FTZ R13, R3, R0 ;  /* 0x00000000030d7221 */ /* 0x002fe20000010000 */
[----:B---3--:R-:W-:-:S04]  /*ed80*/  FADD.FTZ R15, R14, R7 ;  /* 0x000000070e0f7221 */ /* 0x008fc80000010000 */
        /* <DEDUP_REMOVED lines=12> */
[----:B------:R-:W3:Y:S08]  /*ee50*/  @P3 MUFU.LG2 R12, R12 ;  /* 0x0000000c000c3308 */ /* 0x000ef00000000c00 */
[----:B------:R-:W4:Y:S01]  /*ee60*/  @P1 MUFU.RCP R11, R15 ;  /* 0x0000000f000b1308 */ /* 0x000f220000001000 */
[C---:B------:R-:W-:Y:S01]  /*ee70*/  @P2 FMUL.FTZ R6, R10.reuse, 0.69314718246459960938 ;  /* 0x3f3172180a062820 */ /* 0x040fe20000410000 */
[----:B------:R-:W-:Y:S01]  /*ee80*/  @P3 FMUL.FTZ R10, R10, 0.69314718246459960938 ;  /* 0x3f3172180a0a3820 */ /* 0x000fe20000410000 */
[----:B-1----:R-:W-:Y:S01]  /*ee90*/  @P2 FMUL.FTZ R7, R7, 0.69314718246459960938 ;  /* 0x3f31721807072820 */ /* 0x002fe20000410000 */
[----:B------:R-:W-:-:S02]  /*eea0*/  IMAD.MOV.U32 R3, RZ, RZ, -0x800000 ;  /* 0xff800000ff037424 */ /* 0x000fc400078e00ff */
[----:B--2---:R-:W-:Y:S01]  /*eeb0*/  FMUL.FTZ R5, R5, R4 ;  /* 0x0000000405057220 */ /* 0x004fe20000410000 */
[----:B------:R-:W-:Y:S02]  /*eec0*/  IMAD.MOV.U32 R0, RZ, RZ, -0x800000 ;  /* 0xff800000ff007424 */ /* 0x000fe400078e00ff */
[----:B---3--:R-:W-:Y:S01]  /*eed0*/  @P3 FMUL.FTZ R13, R12, 0.69314718246459960938 ;  /* 0x3f3172180c0d3820 */ /* 0x008fe20000410000 */
[----:B------:R-:W-:-:S03]  /*eee0*/  @P2 FFMA.FTZ R3, R6, R9, R7 ;  /* 0x0000000906032223 */ /* 0x000fc60000010007 */
[----:B------:R-:W-:Y:S01]  /*eef0*/  @P3 FFMA.FTZ R0, R10, R8, R13 ;  /* 0x000000080a003223 */ /* 0x000fe2000001000d */
[----:B----4-:R-:W-:Y:S01]  /*ef00*/  FMUL.FTZ R4, R11, R4 ;  /* 0x000000040b047220 */ /* 0x010fe20000410000 */
[----:B------:R-:W-:Y:S02]  /*ef10*/  WARPGROUP.DEPBAR.LE gsb0, 0x0 ;  /* 0x00008000000079c5 */ /* 0x000fe40000010000 */
[----:B------:R-:W-:Y:S05]  /*ef20*/  @!P0 BRA `(.L_x_954) ;  /* 0x0000000000048947 */ /* 0x000fea0003800000 */
[----:B------:R-:W-:Y:S01]  /*ef30*/  BPT.TRAP 0x1 ;  /* 0x000000040000795c */ /* 0x000fe20000300000 */
.L_x_954:
[----:B------:R-:W-:Y:S01]  /*ef40*/  UIADD3 UR4, UR5, 0x22860, URZ ;  /* 0x0002286005047890 */ /* 0x000fe2000fffe03f */
[-C--:B------:R-:W-:Y:S01]  /*ef50*/  FMUL.FTZ R43, R88, R5.reuse ;  /* 0x00000005582b7220 */ /* 0x080fe20000410000 */
[----:B------:R-:W-:Y:S01]  /*ef60*/  UIADD3 UR47, UR47, 0x1, URZ ;  /* 0x000000012f2f7890 */ /* 0x000fe2000fffe03f */
[-C--:B------:R-:W-:Y:S01]  /*ef70*/  FMUL.FTZ R42, R89, R5.reuse ;  /* 0x00000005592a7220 */ /* 0x080fe20000410000 */
[----:B------:R-:W-:Y:S01]  /*ef80*/  UPRMT UR4, UR38, 0x654, UR4 ;  /* 0x0000065426047896 */ /* 0x000fe20008000004 */
[-C--:B------:R-:W-:Y:S01]  /*ef90*/  FMUL.FTZ R92, R92, R5.reuse ;  /* 0x000000055c5c7220 */ /* 0x080fe20000410000 */
[----:B------:R-:W-:Y:S01]  /*efa0*/  UISETP.NE.AND UP0, UPT, UR47, 0x2, UPT ;  /* 0x000000022f00788c */ /* 0x000fe2000bf05270 */
[-C--:B------:R-:W-:Y:S01]  /*efb0*/  FMUL.FTZ R93, R93, R5.reuse ;  /* 0x000000055d5d7220 */ /* 0x080fe20000410000 */
[-C--:B------:R-:W-:Y:S01]  /*efc0*/  FMUL.FTZ R39, R96, R5.reuse ;  /* 0x0000000560277220 */ /* 0x080fe20000410000 */
[-C--:B------:R-:W-:Y:S01]  /*efd0*/  FMUL.FTZ R38, R97, R5.reuse ;  /* 0x0000000561267220 */ /* 0x080fe20000410000 */
[-C--:B------:R-:W-:Y:S01]  /*efe0*/  FMUL.FTZ R100, R100, R5.reuse ;  /* 0x0000000564647220 */ /* 0x080fe20000410000 */
[-C--:B------:R-:W-:Y:S01]  /*eff0*/  FMUL.FTZ R101, R101, R5.reuse ;  /* 0x0000000565657220 */ /* 0x080fe20000410000 */
[-C--:B------:R-:W-:Y:S01]  /*f000*/  FMUL.FTZ R35, R104, R5.reuse ;  /* 0x0000000568237220 */ /* 0x080fe20000410000 */
[----:B------:R-:W-:Y:S01]  /*f010*/  SYNCS.ARRIVE.TRANS64.RED.A1T0 RZ, [UR4], RZ ;  /* 0x000000ffffff79a7 */ /* 0x000fe20008100404 */
[----:B------:R-:W-:Y:S01]  /*f020*/  USEL UR4, URZ, 0x1, UP0 ;  /* 0x000000013f047887 */ /* 0x000fe20008000000 */
        /* <DEDUP_REMOVED lines=56> */
[----:B------:R-:W-:Y:S01]  /*f3b0*/  VIADD R174, R174, 0x1 ;  /* 0x00000001aeae7836 */ /* 0x000fe20000000000 */
[----:B------:R-:W-:Y:S01]  /*f3c0*/  LOP3.LUT R2, R2, UR4, RZ, 0x3c, !PT ;  /* 0x0000000402027c12 */ /* 0x000fe2000f8e3cff */
[----:B------:R-:W-:-:S12]  /*f3d0*/  USEL UR47, UR47, URZ, UP0 ;  /* 0x0000003f2f2f7287 */ /* 0x000fd80008000000 */
.L_x_880:
[----:B------:R-:W1:Y:S08]  /*f3e0*/  S2UR UR38, SR_CgaCtaId ;  /* 0x00000000002679c3 */ /* 0x000e700000008800 */
[----:B------:R-:W-:Y:S06]  /*f3f0*/  BAR.SYNC.DEFER_BLOCKING 0x5, 0x180 ;  /* 0x0146000000007b1d */ /* 0x000fec0000010000 */
[----:B------:R-:W-:-:S02]  /*f400*/  UMOV UR37, 0x400 ;  /* 0x0000040000257882 */ /* 0x000fc40000000000 */
[----:B-1----:R-:W-:-:S09]  /*f410*/  ULEA UR37, UR38, UR37, 0x18 ;  /* 0x0000002526257291 */ /* 0x002fd2000f8ec03f */
[----:B------:R-:W1:Y:S02]  /*f420*/  LDS R4, [UR37+0x228d0] ;  /* 0x0228d025ff047984 */ /* 0x000e640008000800 */
[----:B-1----:R-:W-:Y:S01]  /*f430*/  R2UR UR4, R4 ;  /* 0x00000000040472ca */ /* 0x002fe200000e0000 */
[----:B------:R-:W-:Y:S06]  /*f440*/  BAR.ARV 0x4, 0x180 ;  /* 0x0106000000007b1d */ /* 0x000fec0000002000 */
[----:B------:R-:W-:Y:S08]  /*f450*/  @P0 BRA `(.L_x_955) ;  /* 0x0000000c00e80947 */ /* 0x000ff00003800000 */
[----:B------:R-:W1:Y:S01]  /*f460*/  S2R R44, SR_TID.X ;  /* 0x00000000002c7919 */ /* 0x000e620000002100 */
[----:B------:R-:W-:Y:S01]  /*f470*/  ULDC.64 UR6, c[0x4][0x40] ;  /* 0x0100100000067ab9 */ /* 0x000fe20000000a00 */
        /* <DEDUP_REMOVED lines=15> */
[----:B------:R-:W-:Y:S01]  /*f570*/  F2FP.BF16.F32.PACK_AB R40, R95, R40 ;  /* 0x000000285f28723e */ /* 0x000fe200000010ff */
[----:B-1----:R-:W-:Y:S01]  /*f580*/  IMAD.SHL.U32 R4, R44, 0x4, RZ ;  /* 0x000000042c047824 */ /* 0x002fe200078e00ff */
        /* <DEDUP_REMOVED lines=13> */
[----:B------:R-:W-:Y:S01]  /*f660*/  F2FP.BF16.F32.PACK_AB R12, R141, R12 ;  /* 0x0000000c8d0c723e */ /* 0x000fe200000010ff */
[----:B------:R-:W-:Y:S01]  /*f670*/  USHF.R.S32.HI UR5, URZ, 0x1f, UR43 ;  /* 0x0000001f3f057899 */ /* 0x000fe2000801142b */
[----:B------:R-:W-:Y:S01]  /*f680*/  LOP3.LUT R4, R4, 0xc, RZ, 0xc0, !PT ;  /* 0x0000000c04047812 */ /* 0x000fe200078ec0ff */
[----:B------:R-:W1:Y:S01]  /*f690*/  LDC.64 R66, c[0x0][0xb78] ;  /* 0x0002de00ff427b82 */ /* 0x000e620000000a00 */
[----:B------:R-:W-:Y:S02]  /*f6a0*/  F2FP.BF16.F32.PACK_AB R7, R150, R7 ;  /* 0x000000079607723e */ /* 0x000fe400000010ff */
[----:B------:R-:W-:Y:S01]  /*f6b0*/  F2FP.BF16.F32.PACK_AB R6, R151, R6 ;  /* 0x000000069706723e */ /* 0x000fe200000010ff */
[----:B------:R-:W-:-:S04]  /*f6c0*/  VIADD R69, R176, UR42 ;  /* 0x0000002ab0457c36 */ /* 0x000fc80008000000 */
[----:B------:R-:W-:Y:S01]  /*f6d0*/  BAR.SYNC.DEFER_BLOCKING 0x1, 0x100 ;  /* 0x0044000000007b1d */ /* 0x000fe20000010000 */
[----:B------:R-:W-:-:S05]  /*f6e0*/  IADD3 R4, P0, R4, UR6, RZ ;  /* 0x0000000604047c10 */ /* 0x000fca000ff1e0ff */
[----:B------:R-:W-:Y:S01]  /*f6f0*/  IMAD.X R5, RZ, RZ, UR7, P0 ;  /* 0x00000007ff057e24 */ /* 0x000fe200080e06ff */
[----:B------:R-:W-:Y:S01]  /*f700*/  ULDC.64 UR8, c[0x0][0xb70] ;  /* 0x0002dc0000087ab9 */ /* 0x000fe20000000a00 */
[----:B------:R-:W-:-:S03]  /*f710*/  ULDC UR10, c[0x0][0xa88] ;  /* 0x0002a200000a7ab9 */ /* 0x000fc60000000800 */
[----:B------:R2:W3:Y:S01]  /*f720*/  LDG.E.CONSTANT R17, desc[UR48][R4.64] ;  /* 0x0000003004117981 */ /* 0x0004e2000c1e9900 */
[----:B------:R-:W-:Y:S01]  /*f730*/  UIMAD UR5, UR5, UR8, URZ ;  /* 0x00000008050572a4 */ /* 0x000fe2000f8e023f */
[----:B------:R-:W-:Y:S01]  /*f740*/  LOP3.LUT P1, RZ, R175, 0x3, RZ, 0xc0, !PT ;  /* 0x00000003afff7812 */ /* 0x000fe2000782c0ff */
[----:B------:R-:W-:Y:S02]  /*f750*/  UIMAD.WIDE.U32 UR6, UR43, UR8, URZ ;  /* 0x000000082b0672a5 */ /* 0x000fe4000f8e003f */
[----:B------:R-:W-:-:S04]  /*f760*/  UIMAD UR5, UR43, UR9, UR5 ;  /* 0x000000092b0572a4 */ /* 0x000fc8000f8e0205 */
[----:B------:R-:W-:Y:S01]  /*f770*/  UIADD3 UR5, UR7, UR5, URZ ;  /* 0x0000000507057290 */ /* 0x000fe2000fffe03f */
[----:B--2---:R-:W-:-:S04]  /*f780*/  LOP3.LUT P0, R4, R44, 0x3, RZ, 0xc0, !PT ;  /* 0x000000032c047812 */ /* 0x004fc8000780c0ff */
[----:B------:R-:W-:Y:S01]  /*f790*/  ISETP.EQ.OR P0, PT, R4, 0x3, !P0 ;  /* 0x000000030400780c */ /* 0x000fe20004702670 */
[----:B------:R-:W-:-:S03]  /*f7a0*/  VIADD R4, R69, 0x8 ;  /* 0x0000000845047836 */ /* 0x000fc60000000000 */
[----:B------:R-:W-:Y:S02]  /*f7b0*/  SEL R52, R15, R14, P0 ;  /* 0x0000000e0f347207 */ /* 0x000fe40000000000 */
[----:B------:R-:W-:Y:S02]  /*f7c0*/  SEL R53, R14, R15, P0 ;  /* 0x0000000f0e357207 */ /* 0x000fe40000000000 */
[----:B------:R-:W-:Y:S02]  /*f7d0*/  IADD3 R15, P6, R18, 0x40, RZ ;  /* 0x00000040120f7810 */ /* 0x000fe40007fde0ff */
[----:B------:R-:W-:Y:S02]  /*f7e0*/  SEL R44, R43, R42, P0 ;  /* 0x0000002a2b2c7207 */ /* 0x000fe40000000000 */
[----:B------:R-:W-:Y:S02]  /*f7f0*/  LOP3.LUT R14, R15, 0x380, RZ, 0xc0, !PT ;  /* 0x000003800f0e7812 */ /* 0x000fe400078ec0ff */
[----:B------:R-:W-:-:S02]  /*f800*/  SEL R43, R42, R43, P0 ;  /* 0x0000002b2a2b7207 */ /* 0x000fc40000000000 */
[----:B------:R-:W-:Y:S02]  /*f810*/  SEL R42, R39, R38, P0 ;  /* 0x00000026272a7207 */ /* 0x000fe40000000000 */
[----:B------:R-:W-:Y:S02]  /*f820*/  SEL R39, R38, R39, P0 ;  /* 0x0000002726277207 */ /* 0x000fe40000000000 */
[----:B------:R-:W-:Y:S02]  /*f830*/  SEL R38, R35, R34, P0 ;  /* 0x0000002223267207 */ /* 0x000fe40000000000 */
[----:B------:R-:W-:Y:S02]  /*f840*/  SHF.R.U64 R14, R14, 0x3, RZ ;  /* 0x000000030e0e7819 */ /* 0x000fe400000012ff */
[----:B------:R-:W-:Y:S02]  /*f850*/  SEL R35, R34, R35, P0 ;  /* 0x0000002322237207 */ /* 0x000fe40000000000 */
[----:B------:R-:W-:-:S02]  /*f860*/  SEL R34, R31, R30, P0 ;  /* 0x0000001e1f227207 */ /* 0x000fc40000000000 */
[----:B------:R-:W-:Y:S02]  /*f870*/  SEL R31, R30, R31, P0 ;  /* 0x0000001f1e1f7207 */ /* 0x000fe40000000000 */
[----:B------:R-:W-:Y:S02]  /*f880*/  SEL R30, R27, R26, P0 ;  /* 0x0000001a1b1e7207 */ /* 0x000fe40000000000 */
[----:B------:R-:W-:Y:S01]  /*f890*/  LOP3.LUT R14, R14, R15, RZ, 0x3c, !PT ;  /* 0x0000000f0e0e7212 */ /* 0x000fe200078e3cff */
[----:B------:R-:W-:Y:S01]  /*f8a0*/  IMAD.X R15, RZ, RZ, R19, P6 ;  /* 0x000000ffff0f7224 */ /* 0x000fe200030e0613 */
[----:B------:R-:W-:Y:S02]  /*f8b0*/  SEL R27, R26, R27, P0 ;  /* 0x0000001b1a1b7207 */ /* 0x000fe40000000000 */
[----:B------:R-:W-:Y:S02]  /*f8c0*/  SEL R26, R21, R20, P0 ;  /* 0x00000014151a7207 */ /* 0x000fe40000000000 */
[----:B------:R-:W-:-:S02]  /*f8d0*/  SEL R45, R20, R21, P0 ;  /* 0x00000015142d7207 */ /* 0x000fc40000000000 */
[----:B------:R-:W-:Y:S02]  /*f8e0*/  SEL R50, R41, R40, P0 ;  /* 0x0000002829327207 */ /* 0x000fe40000000000 */
[----:B------:R-:W-:Y:S02]  /*f8f0*/  IADD3 R21, P5, R18, 0x20, RZ ;  /* 0x0000002012157810 */ /* 0x000fe40007fbe0ff */
[----:B------:R-:W-:Y:S02]  /*f900*/  SEL R41, R40, R41, P0 ;  /* 0x0000002928297207 */ /* 0x000fe40000000000 */
[----:B------:R-:W-:Y:S02]  /*f910*/  SEL R40, R37, R36, P0 ;  /* 0x0000002425287207 */ /* 0x000fe40000000000 */
[----:B------:R-:W-:Y:S02]  /*f920*/  SEL R37, R36, R37, P0 ;  /* 0x0000002524257207 */ /* 0x000fe40000000000 */
[----:B------:R-:W-:-:S02]  /*f930*/  MOV R63, R14 ;  /* 0x0000000e003f7202 */ /* 0x000fc40000000f00 */
[----:B------:R-:W-:Y:S02]  /*f940*/  LOP3.LUT R20, R21, 0x380, RZ, 0xc0, !PT ;  /* 0x0000038015147812 */ /* 0x000fe400078ec0ff */
[----:B------:R-:W-:Y:S02]  /*f950*/  SEL R48, R9, R8, P0 ;  /* 0x0000000809307207 */ /* 0x000fe40000000000 */
[----:B------:R-:W-:Y:S02]  /*f960*/  SHF.R.U64 R20, R20, 0x3, RZ ;  /* 0x0000000314147819 */ /* 0x000fe400000012ff */
[----:B------:R-:W-:Y:S02]  /*f970*/  SEL R49, R8, R9, P0 ;  /* 0x0000000908317207 */ /* 0x000fe40000000000 */
[----:B------:R-:W-:Y:S01]  /*f980*/  LOP3.LUT R20, R20, R21, RZ, 0x3c, !PT ;  /* 0x0000001514147212 */ /* 0x000fe200078e3cff */
[----:B------:R-:W-:Y:S01]  /*f990*/  IMAD.X R21, RZ, RZ, R19, P5 ;  /* 0x000000ffff157224 */ /* 0x000fe200028e0613 */
[----:B------:R-:W-:-:S02]  /*f9a0*/  SEL R36, R33, R32, P0 ;  /* 0x0000002021247207 */ /* 0x000fc40000000000 */
[----:B------:R-:W-:Y:S02]  /*f9b0*/  SEL R54, R11, R10, P0 ;  /* 0x0000000a0b367207 */ /* 0x000fe40000000000 */
[----:B------:R-:W-:Y:S02]  /*f9c0*/  SEL R55, R10, R11, P0 ;  /* 0x0000000b0a377207 */ /* 0x000fe40000000000 */
[----:B------:R-:W-:Y:S02]  /*f9d0*/  SEL R33, R32, R33, P0 ;  /* 0x0000002120217207 */ /* 0x000fe40000000000 */
[C---:B------:R-:W-:Y:S02]  /*f9e0*/  IADD3 R11, P4, R18.reuse, 0x4000, RZ ;  /* 0x00004000120b7810 */ /* 0x040fe40007f9e0ff */
[----:B------:R-:W-:Y:S02]  /*f9f0*/  IADD3 R9, P5, R18, 0x4020, RZ ;  /* 0x0000402012097810 */ /* 0x000fe40007fbe0ff */
[----:B------:R-:W-:-:S02]  /*fa00*/  SEL R32, R29, R28, P0 ;  /* 0x0000001c1d207207 */ /* 0x000fc40000000000 */
[----:B------:R-:W-:Y:S02]  /*fa10*/  SEL R29, R28, R29, P0 ;  /* 0x0000001d1c1d7207 */ /* 0x000fe40000000000 */
[----:B------:R-:W-:Y:S02]  /*fa20*/  SEL R28, R25, R24, P0 ;  /* 0x00000018191c7207 */ /* 0x000fe40000000000 */
[----:B------:R-:W-:Y:S02]  /*fa30*/  SEL R51, R24, R25, P0 ;  /* 0x0000001918337207 */ /* 0x000fe40000000000 */
[----:B------:R-:W-:Y:S02]  /*fa40*/  LOP3.LUT R25, R18, 0x380, RZ, 0xc0, !PT ;  /* 0x0000038012197812 */ /* 0x000fe400078ec0ff */
[----:B------:R-:W-:Y:S02]  /*fa50*/  LOP3.LUT R10, R11, 0x380, RZ, 0xc0, !PT ;  /* 0x000003800b0a7812 */ /* 0x000fe400078ec0ff */
[----:B------:R-:W-:-:S02]  /*fa60*/  LOP3.LUT R8, R9, 0x380, RZ, 0xc0, !PT ;  /* 0x0000038009087812 */ /* 0x000fc400078ec0ff */
[----:B------:R-:W-:Y:S02]  /*fa70*/  SEL R46, R13, R12, P0 ;  /* 0x0000000c0d2e7207 */ /* 0x000fe40000000000 */
[----:B------:R-:W-:Y:S02]  /*fa80*/  SEL R47, R12, R13, P0 ;  /* 0x0000000d0c2f7207 */ /* 0x000fe40000000000 */
[----:B------:R-:W-:Y:S02]  /*fa90*/  IADD3 R13, P3, R18, 0x60, RZ ;  /* 0x00000060120d7810 */ /* 0x000fe40007f7e0ff */
[----:B------:R-:W-:Y:S02]  /*faa0*/  SHF.R.U64 R25, R25, 0x3, RZ ;  /* 0x0000000319197819 */ /* 0x000fe400000012ff */
[----:B------:R-:W-:Y:S02]  /*fab0*/  SHF.R.U64 R10, R10, 0x3, RZ ;  /* 0x000000030a0a7819 */ /* 0x000fe400000012ff */
[----:B------:R-:W-:-:S02]  /*fac0*/  SHF.R.U64 R8, R8, 0x3, RZ ;  /* 0x0000000308087819 */ /* 0x000fc400000012ff */
[----:B------:R-:W-:Y:S02]  /*fad0*/  LOP3.LUT R12, R13, 0x380, RZ, 0xc0, !PT ;  /* 0x000003800d0c7812 */ /* 0x000fe400078ec0ff */
[----:B------:R-:W-:Y:S01]  /*fae0*/  LOP3.LUT R24, R25, R18, RZ, 0x3c, !PT ;  /* 0x0000001219187212 */ /* 0x000fe200078e3cff */
[--C-:B------:R-:W-:Y:S01]  /*faf0*/  IMAD.MOV.U32 R25, RZ, RZ, R19.reuse ;  /* 0x000000ffff197224 */ /* 0x100fe200078e0013 */
[----:B------:R-:W-:Y:S01]  /*fb00*/  LOP3.LUT R10, R10, R11, RZ, 0x3c, !PT ;  /* 0x0000000b0a0a7212 */ /* 0x000fe200078e3cff */
[--C-:B------:R-:W-:Y:S01]  /*fb10*/  IMAD.X R11, RZ, RZ, R19.reuse, P4 ;  /* 0x000000ffff0b7224 */ /* 0x100fe200020e0613 */
[----:B------:R-:W-:Y:S01]  /*fb20*/  LOP3.LUT R8, R8, R9, RZ, 0x3c, !PT ;  /* 0x0000000908087212 */ /* 0x000fe200078e3cff */
[----:B------:R-:W-:Y:S01]  /*fb30*/  IMAD.X R9, RZ, RZ, R19, P5 ;  /* 0x000000ffff097224 */ /* 0x000fe200028e0613 */
[----:B------:R-:W-:Y:S02]  /*fb40*/  SHF.R.U64 R12, R12, 0x3, RZ ;  /* 0x000000030c0c7819 */ /* 0x000fe400000012ff */
[----:B------:R-:W-:-:S02]  /*fb50*/  SEL R56, R7, R6, P0 ;  /* 0x0000000607387207 */ /* 0x000fc40000000000 */
[----:B------:R-:W-:Y:S02]  /*fb60*/  SEL R57, R6, R7, P0 ;  /* 0x0000000706397207 */ /* 0x000fe40000000000 */
[----:B------:R-:W-:Y:S02]  /*fb70*/  MOV R64, R20 ;  /* 0x0000001400407202 */ /* 0x000fe40000000f00 */
[----:B------:R-:W-:Y:S02]  /*fb80*/  MOV R65, R24 ;  /* 0x0000001800417202 */ /* 0x000fe40000000f00 */
[----:B------:R-:W-:Y:S02]  /*fb90*/  MOV R61, R10 ;  /* 0x0000000a003d7202 */ /* 0x000fe40000000f00 */
[----:B------:R-:W-:Y:S02]  /*fba0*/  MOV R60, R8 ;  /* 0x00000008003c7202 */ /* 0x000fe40000000f00 */
[----:B------:R-:W-:Y:S01]  /*fbb0*/  LOP3.LUT R12, R12, R13, RZ, 0x3c, !PT ;  /* 0x0000000d0c0c7212 */ /* 0x000fe200078e3cff */
[----:B------:R-:W-:Y:S01]  /*fbc0*/  IMAD.X R13, RZ, RZ, R19, P3 ;  /* 0x000000ffff0d7224 */ /* 0x000fe200018e0613 */
[----:B------:R-:W-:-:S02]  /*fbd0*/  IADD3 R7, P6, R18, 0x4040, RZ ;  /* 0x0000404012077810 */ /* 0x000fc40007fde0ff */
[----:B------:R-:W-:Y:S02]  /*fbe0*/  IADD3 R5, P3, R18, 0x4060, RZ ;  /* 0x0000406012057810 */ /* 0x000fe40007f7e0ff */
[----:B------:R-:W-:Y:S02]  /*fbf0*/  ISETP.GE.OR P2, PT, R4, UR10, P1 ;  /* 0x0000000a04007c0c */ /* 0x000fe40008f46670 */
[----:B------:R-:W-:Y:S02]  /*fc00*/  LOP3.LUT R6, R7, 0x380, RZ, 0xc0, !PT ;  /* 0x0000038007067812 */ /* 0x000fe400078ec0ff */
[----:B------:R-:W-:Y:S02]  /*fc10*/  LOP3.LUT R4, R5, 0x380, RZ, 0xc0, !PT ;  /* 0x0000038005047812 */ /* 0x000fe400078ec0ff */
[----:B------:R-:W-:Y:S02]  /*fc20*/  SHF.R.U64 R6, R6, 0x3, RZ ;  /* 0x0000000306067819 */ /* 0x000fe400000012ff */
[----:B------:R-:W-:-:S02]  /*fc30*/  SHF.R.U64 R4, R4, 0x3, RZ ;  /* 0x0000000304047819 */ /* 0x000fc400000012ff */
[----:B------:R-:W-:Y:S01]  /*fc40*/  MOV R62, R12 ;  /* 0x0000000c003e7202 */ /* 0x000fe20000000f00 */
[----:B------:R-:W-:Y:S01]  /*fc50*/  IMAD.U32 R13, RZ, RZ, UR7 ;  /* 0x00000007ff0d7e24 */ /* 0x000fe2000f8e00ff */
[----:B------:R-:W-:Y:S01]  /*fc60*/  LOP3.LUT R6, R6, R7, RZ, 0x3c, !PT ;  /* 0x0000000706067212 */ /* 0x000fe200078e3cff */
[----:B------:R-:W-:Y:S01]  /*fc70*/  IMAD.U32 R13, RZ, RZ, UR5 ;  /* 0x00000005ff0d7e24 */ /* 0x000fe2000f8e00ff */
[----:B------:R-:W-:Y:S01]  /*fc80*/  USHF.R.S32.HI UR5, URZ, 0x1f, UR44 ;  /* 0x0000001f3f057899 */ /* 0x000fe2000801142c */
[----:B------:R-:W-:Y:S01]  /*fc90*/  LOP3.LUT R4, R4, R5, RZ, 0x3c, !PT ;  /* 0x0000000504047212 */ /* 0x000fe200078e3cff */
[--C-:B------:R-:W-:Y:S01]  /*fca0*/  IMAD.X R7, RZ, RZ, R19.reuse, P6 ;  /* 0x000000ffff077224 */ /* 0x100fe200030e0613 */
[----:B------:R-:W-:Y:S01]  /*fcb0*/  ISETP.GE.OR P1, PT, R69, UR10, P1 ;  /* 0x0000000a45007c0c */ /* 0x000fe20008f26670 */
[----:B------:R-:W-:Y:S02]  /*fcc0*/  IMAD.X R5, RZ, RZ, R19, P3 ;  /* 0x000000ffff057224 */ /* 0x000fe400018e0613 */
[----:B------:R-:W-:Y:S01]  /*fcd0*/  IMAD.U32 R12, RZ, RZ, UR6 ;  /* 0x00000006ff0c7e24 */ /* 0x000fe2000f8e00ff */
[----:B------:R-:W-:Y:S01]  /*fce0*/  MOV R59, R6 ;  /* 0x00000006003b7202 */ /* 0x000fe20000000f00 */
[----:B------:R-:W-:Y:S01]  /*fcf0*/  ULDC.64 UR6, c[0x0][0xb40] ;  /* 0x0002d00000067ab9 */ /* 0x000fe20000000a00 */
[----:B------:R-:W-:Y:S01]  /*fd00*/  MOV R58, R4 ;  /* 0x00000004003a7202 */ /* 0x000fe20000000f00 */
[----:B-1----:R-:W-:Y:S01]  /*fd10*/  IMAD.WIDE.U32 R12, R66, UR44, R12 ;  /* 0x0000002c420c7c25 */ /* 0x002fe2000f8e000c */
[----:B---3--:R-:W-:Y:S01]  /*fd20*/  LOP3.LUT R14, R17, 0x2, RZ, 0x3c, !PT ;  /* 0x00000002110e7812 */ /* 0x008fe200078e3cff */
[----:B------:R-:W-:Y:S04]  /*fd30*/  SHFL.IDX PT, R40, R40, R17, 0x1c1f ;  /* 0x001c1f1128287589 */ /* 0x000fe800000e0000 */
[----:B------:R-:W1:Y:S04]  /*fd40*/  SHFL.IDX PT, R37, R37, R14, 0x1c1f ;  /* 0x001c1f0e25257589 */ /* 0x000e6800000e0000 */
[----:B------:R-:W-:Y:S04]  /*fd50*/  SHFL.IDX PT, R44, R44, R17, 0x1c1f ;  /* 0x001c1f112c2c7589 */ /* 0x000fe800000e0000 */
[----:B------:R-:W2:Y:S04]  /*fd60*/  SHFL.IDX PT, R43, R43, R14, 0x1c1f ;  /* 0x001c1f0e2b2b7589 */ /* 0x000ea800000e0000 */
[----:B------:R-:W-:Y:S04]  /*fd70*/  SHFL.IDX PT, R50, R50, R17, 0x1c1f ;  /* 0x001c1f1132327589 */ /* 0x000fe800000e0000 */
[----:B------:R-:W3:Y:S04]  /*fd80*/  SHFL.IDX PT, R41, R41, R14, 0x1c1f ;  /* 0x001c1f0e29297589 */ /* 0x000ee800000e0000 */
[----:B------:R-:W-:Y:S04]  /*fd90*/  SHFL.IDX PT, R42, R42, R17, 0x1c1f ;  /* 0x001c1f112a2a7589 */ /* 0x000fe800000e0000 */
[----:B------:R-:W4:Y:S01]  /*fda0*/  SHFL.IDX PT, R39, R39, R14, 0x1c1f ;  /* 0x001c1f0e27277589 */ /* 0x000f2200000e0000 */
[----:B-1----:R-:W-:-:S02]  /*fdb0*/  SEL R9, R40, R37, P0 ;  /* 0x0000002528097207 */ /* 0x002fc40000000000 */
[----:B------:R-:W-:Y:S01]  /*fdc0*/  SEL R11, R37, R40, P0 ;  /* 0x00000028250b7207 */ /* 0x000fe20000000000 */
[----:B------:R-:W-:Y:S04]  /*fdd0*/  SHFL.IDX PT, R38, R38, R17, 0x1c1f ;  /* 0x001c1f1126267589 */ /* 0x000fe800000e0000 */
[----:B------:R-:W1:Y:S01]  /*fde0*/  SHFL.IDX PT, R35, R35, R14, 0x1c1f ;  /* 0x001c1f0e23237589 */ /* 0x000e6200000e0000 */
[----:B--2---:R-:W-:Y:S02]  /*fdf0*/  SEL R4, R44, R43, P0 ;  /* 0x0000002b2c047207 */ /* 0x004fe40000000000 */
[----:B------:R-:W-:Y:S01]  /*fe00*/  SEL R6, R43, R44, P0 ;  /* 0x0000002c2b067207 */ /* 0x000fe20000000000 */
[----:B------:R-:W-:Y:S04]  /*fe10*/  SHFL.IDX PT, R34, R34, R17, 0x1c1f ;  /* 0x001c1f1122227589 */ /* 0x000fe800000e0000 */
[----:B------:R1:W-:Y:S01]  /*fe20*/  SHFL.IDX PT, R15, R36, R17, 0x1c1f ;  /* 0x001c1f11240f7589 */ /* 0x0003e200000e0000 */
[----:B---3--:R-:W-:-:S02]  /*fe30*/  SEL R5, R50, R41, P0 ;  /* 0x0000002932057207 */ /* 0x008fc40000000000 */
[----:B------:R-:W-:Y:S01]  /*fe40*/  SEL R7, R41, R50, P0 ;  /* 0x0000003229077207 */ /* 0x000fe20000000000 */
[----:B------:R-:W2:Y:S04]  /*fe50*/  SHFL.IDX PT, R31, R31, R14, 0x1c1f ;  /* 0x001c1f0e1f1f7589 */ /* 0x000ea800000e0000 */
[----:B------:R-:W3:Y:S01]  /*fe60*/  SHFL.IDX PT, R20, R33, R14, 0x1c1f ;  /* 0x001c1f0e21147589 */ /* 0x000ee200000e0000 */
[----:B----4-:R-:W-:Y:S02]  /*fe70*/  SEL R8, R42, R39, P0 ;  /* 0x000000272a087207 */ /* 0x010fe40000000000 */
[----:B------:R-:W-:Y:S01]  /*fe80*/  SEL R10, R39, R42, P0 ;  /* 0x0000002a270a7207 */ /* 0x000fe20000000000 */
[----:B------:R-:W-:Y:S04]  /*fe90*/  SHFL.IDX PT, R30, R30, R17, 0x1c1f ;  /* 0x001c1f111e1e7589 */ /* 0x000fe800000e0000 */
[----:B------:R2:W-:Y:S01]  /*fea0*/  SHFL.IDX PT, R21, R32, R17, 0x1c1f ;  /* 0x001c1f1120157589 */ /* 0x0005e200000e0000 */
[----:B-1----:R-:W-:-:S02]  /*feb0*/  SEL R36, R38, R35, P0 ;  /* 0x0000002326247207 */ /* 0x002fc40000000000 */
[----:B------:R-:W-:Y:S01]  /*fec0*/  SEL R38, R35, R38, P0 ;  /* 0x0000002623267207 */ /* 0x000fe20000000000 */
[----:B------:R-:W-:Y:S04]  /*fed0*/  SHFL.IDX PT, R27, R27, R14, 0x1c1f ;  /* 0x001c1f0e1b1b7589 */ /* 0x000fe800000e0000 */
[----:B------:R-:W1:Y:S04]  /*fee0*/  SHFL.IDX PT, R24, R29, R14, 0x1c1f ;  /* 0x001c1f0e1d187589 */ /* 0x000e6800000e0000 */
[----:B------:R-:W-:Y:S01]  /*fef0*/  SHFL.IDX PT, R26, R26, R17, 0x1c1f ;  /* 0x001c1f111a1a7589 */ /* 0x000fe200000e0000 */
[----:B--2---:R-:W-:-:S02]  /*ff00*/  SEL R32, R34, R31, P0 ;  /* 0x0000001f22207207 */ /* 0x004fc40000000000 */
[----:B------:R-:W-:Y:S01]  /*ff10*/  SEL R34, R31, R34, P0 ;  /* 0x000000221f227207 */ /* 0x000fe20000000000 */
[----:B------:R-:W-:Y:S01]  /*ff20*/  SHFL.IDX PT, R46, R46, R17, 0x1c1f ;  /* 0x001c1f112e2e7589 */ /* 0x000fe200000e0000 */
[----:B---3--:R-:W-:Y:S02]  /*ff30*/  SEL R37, R15, R20, P0 ;  /* 0x000000140f257207 */ /* 0x008fe40000000000 */
[----:B------:R-:W-:Y:S01]  /*ff40*/  SEL R39, R20, R15, P0 ;  /* 0x0000000f14277207 */ /* 0x000fe20000000000 */
[----:B------:R2:W-:Y:S04]  /*ff50*/  SHFL.IDX PT, R25, R28, R17, 0x1c1f ;  /* 0x001c1f111c197589 */ /* 0x0005e800000e0000 */
[----:B------:R-:W3:Y:S04]  /*ff60*/  SHFL.IDX PT, R40, R51, R14, 0x1c1f ;  /* 0x001c1f0e33287589 */ /* 0x000ee800000e0000 */
[----:B------:R-:W4:Y:S01]  /*ff70*/  SHFL.IDX PT, R45, R45, R14, 0x1c1f ;  /* 0x001c1f0e2d2d7589 */ /* 0x000f2200000e0000 */
[----:B--2---:R-:W-:-:S03]  /*ff80*/  IMAD R28, R66, UR5, RZ ;  /* 0x00000005421c7c24 */ /* 0x004fc6000f8e02ff */
[----:B------:R-:W2:Y:S01]  /*ff90*/  SHFL.IDX PT, R47, R47, R14, 0x1c1f ;  /* 0x001c1f0e2f2f7589 */ /* 0x000ea200000e0000 */
[----:B-1----:R-:W-:Y:S02]  /*ffa0*/  SEL R33, R21, R24, P0 ;  /* 0x0000001815217207 */ /* 0x002fe40000000000 */
[----:B------:R-:W-:Y:S01]  /*ffb0*/  SEL R35, R24, R21, P0 ;  /* 0x0000001518237207 */ /* 0x000fe20000000000 */
[----:B------:R-:W-:Y:S04]  /*ffc0*/  SHFL.IDX PT, R52, R52, R17, 0x1c1f ;  /* 0x001c1f1134347589 */ /* 0x000fe800000e0000 */
[----:B------:R-:W1:Y:S04]  /*ffd0*/  SHFL.IDX PT, R53, R53, R14, 0x1c1f ;  /* 0x001c1f0e35357589 */ /* 0x000e6800000e0000 */
[----:B------:R-:W-:Y:S04]  /*ffe0*/  SHFL.IDX PT, R54, R54, R17, 0x1c1f ;  /* 0x001c1f1136367589 */ /* 0x000fe800000e0000 */
[----:B------:R-:W5:Y:S01]  /*fff0*/  SHFL.IDX PT, R55, R55, R14, 0x1c1f ;  /* 0x001c1f0e37377589 */ /* 0x000f6200000e0000 */
[----:B---3--:R-:W-:-:S02]  /*10000*/  SEL R29, R25, R40, P0 ;  /* 0x00000028191d7207 */ /* 0x008fc40000000000 */
[----:B------:R-:W-:Y:S01]  /*10010*/  SEL R31, R40, R25, P0 ;  /* 0x00000019281f7207 */ /* 0x000fe20000000000 */
[----:B------:R-:W-:Y:S01]  /*10020*/  SHFL.IDX PT, R48, R48, R17, 0x1c1f ;  /* 0x001c1f1130307589 */ /* 0x000fe200000e0000 */
[----:B----4-:R-:W-:Y:S02]  /*10030*/  SEL R24, R26, R45, P0 ;  /* 0x0000002d1a187207 */ /* 0x010fe40000000000 */
[----:B------:R-:W-:Y:S01]  /*10040*/  SEL R26, R45, R26, P0 ;  /* 0x0000001a2d1a7207 */ /* 0x000fe20000000000 */
[----:B------:R3:W-:Y:S01]  /*10050*/  SHFL.IDX PT, R56, R56, R17, 0x1c1f ;  /* 0x001c1f1138387589 */ /* 0x0007e200000e0000 */
[----:B--2---:R-:W-:Y:S02]  /*10060*/  SEL R44, R46, R47, P0 ;  /* 0x0000002f2e2c7207 */ /* 0x004fe40000000000 */
[----:B------:R-:W-:Y:S01]  /*10070*/  SEL R46, R47, R46, P0 ;  /* 0x0000002e2f2e7207 */ /* 0x000fe20000000000 */
[----:B------:R-:W2:Y:S04]  /*10080*/  SHFL.IDX PT, R49, R49, R14, 0x1c1f ;  /* 0x001c1f0e31317589 */ /* 0x000ea800000e0000 */
[----:B------:R-:W4:Y:S01]  /*10090*/  SHFL.IDX PT, R57, R57, R14, 0x1c1f ;  /* 0x001c1f0e39397589 */ /* 0x000f2200000e0000 */
[----:B-1----:R-:W-:Y:S01]  /*100a0*/  SEL R25, R52, R53, P0 ;  /* 0x0000003534197207 */ /* 0x002fe20000000000 */
[----:B---3--:R-:W-:Y:S01]  /*100b0*/  IMAD R17, R67, UR44, R28 ;  /* 0x0000002c43117c24 */ /* 0x008fe2000f8e021c */
[----:B------:R-:W-:Y:S01]  /*100c0*/  SEL R28, R30, R27, P0 ;  /* 0x0000001b1e1c7207 */ /* 0x000fe20000000000 */
[----:B------:R1:W-:Y:S01]  /*100d0*/  STSM.16.M88.4 [R65], R4 ;  /* 0x0000000441007844 */ /* 0x0003e20000000200 */
[----:B------:R-:W-:-:S02]  /*100e0*/  SEL R30, R27, R30, P0 ;  /* 0x0000001e1b1e7207 */ /* 0x000fc40000000000 */
[----:B------:R-:W-:Y:S01]  /*100f0*/  SEL R27, R53, R52, P0 ;  /* 0x00000034351b7207 */ /* 0x000fe20000000000 */
[----:B------:R2:W-:Y:S01]  /*10100*/  STSM.16.M88.4 [R64], R8 ;  /* 0x0000000840007844 */ /* 0x0005e20000000200 */
[----:B-----5:R-:W-:Y:S02]  /*10110*/  SEL R45, R54, R55, P0 ;  /* 0x00000037362d7207 */ /* 0x020fe40000000000 */
[----:B------:R-:W-:Y:S01]  /*10120*/  SEL R47, R55, R54, P0 ;  /* 0x00000036372f7207 */ /* 0x000fe20000000000 */
[----:B------:R-:W-:Y:S04]  /*10130*/  STSM.16.M88.4 [R63], R36 ;  /* 0x000000243f007844 */ /* 0x000fe80000000200 */
[----:B------:R-:W-:Y:S01]  /*10140*/  STSM.16.M88.4 [R62], R32 ;  /* 0x000000203e007844 */ /* 0x000fe20000000200 */
[----:B-1----:R-:W-:-:S03]  /*10150*/  SHF.R.S32.HI R5, RZ, 0x1f, R69 ;  /* 0x0000001fff057819 */ /* 0x002fc60000011445 */
[----:B------:R-:W-:Y:S01]  /*10160*/  STSM.16.M88.4 [R61], R28 ;  /* 0x0000001c3d007844 */ /* 0x000fe20000000200 */
[----:B------:R-:W-:Y:S02]  /*10170*/  IADD3 R6, P3, R69, R12, RZ ;  /* 0x0000000c45067210 */ /* 0x000fe40007f7e0ff */
[----:B--2---:R-:W-:Y:S01]  /*10180*/  SEL R8, R48, R49, P0 ;  /* 0x0000003130087207 */ /* 0x004fe20000000000 */
[----:B------:R-:W-:Y:S01]  /*10190*/  STSM.16.M88.4 [R60], R24 ;  /* 0x000000183c007844 */ /* 0x000fe20000000200 */
[----:B------:R-:W-:Y:S02]  /*101a0*/  SEL R10, R49, R48, P0 ;  /* 0x00000030310a7207 */ /* 0x000fe40000000000 */
[----:B----4-:R-:W-:Y:S01]  /*101b0*/  SEL R9, R56, R57, P0 ;  /* 0x0000003938097207 */ /* 0x010fe20000000000 */
[----:B------:R-:W-:Y:S01]  /*101c0*/  STSM.16.M88.4 [R59], R44 ;  /* 0x0000002c3b007844 */ /* 0x000fe20000000200 */
[----:B------:R-:W-:Y:S02]  /*101d0*/  SEL R11, R57, R56, P0 ;  /* 0x00000038390b7207 */ /* 0x000fe40000000000 */
[----:B------:R-:W-:-:S02]  /*101e0*/  IADD3.X R5, R5, R13, R17, P3, !PT ;  /* 0x0000000d05057210 */ /* 0x000fc40001ffe411 */
[C---:B------:R-:W-:Y:S01]  /*101f0*/  LEA R4, P3, R6.reuse, UR6, 0x2 ;  /* 0x0000000606047c11 */ /* 0x040fe2000f8610ff */
[----:B------:R-:W-:Y:S03]  /*10200*/  STSM.16.M88.4 [R58], R8 ;  /* 0x000000083a007844 */ /* 0x000fe60000000200 */
[----:B------:R-:W-:Y:S01]  /*10210*/  LEA.HI.X R5, R6, UR7, R5, 0x2, P3 ;  /* 0x0000000706057c11 */ /* 0x000fe200098f1405 */
        /* <DEDUP_REMOVED lines=28> */
.L_x_958:
[----:B------:R-:W-:Y:S05]  /*103e0*/  BSYNC B0 ;  /* 0x0000000000007941 */ /* 0x000fea0003800000 */
.L_x_957:
[----:B------:R-:W-:Y:S05]  /*103f0*/  BRA `(.L_x_956) ;  /* 0x00000008001c7947 */ /* 0x000fea0003800000 */
.L_x_955:
[----:B------:R-:W1:Y:S01]  /*10400*/  LDC R14, c[0x0][0xdac] ;  /* 0x00036b00ff0e7b82 */ /* 0x000e620000000800 */
[----:B------:R-:W-:Y:S01]  /*10410*/  ISETP.GT.AND P0, PT, R179, 0x7f, PT ;  /* 0x0000007fb300780c */ /* 0x000fe20003f04270 */
[----:B------:R-:W-:Y:S01]  /*10420*/  USHF.R.S32.HI UR6, URZ, 0x1f, UR43 ;  /* 0x0000001f3f067899 */ /* 0x000fe2000801142b */
[----:B------:R-:W-:Y:S01]  /*10430*/  BSSY B0, `(.L_x_959) ;  /* 0x000001c000007945 */ /* 0x000fe20003800000 */
[----:B------:R-:W-:Y:S01]  /*10440*/  USHF.R.S32.HI UR7, URZ, 0x1f, UR44 ;  /* 0x0000001f3f077899 */ /* 0x000fe2000801142c */
[----:B------:R-:W-:-:S03]  /*10450*/  SHF.R.S32.HI R23, RZ, 0x1f, R22 ;  /* 0x0000001fff177819 */ /* 0x000fc60000011416 */
[----:B------:R-:W2:Y:S08]  /*10460*/  LDC.64 R8, c[0x0][0xae0] ;  /* 0x0002b800ff087b82 */ /* 0x000eb00000000a00 */
[----:B------:R-:W3:Y:S01]  /*10470*/  LDC.64 R10, c[0x0][0xae8] ;  /* 0x0002ba00ff0a7b82 */ /* 0x000ee20000000a00 */
[----:B------:R-:W-:Y:S05]  /*10480*/  @P0 BRA `(.L_x_960) ;  /* 0x0000000000580947 */ /* 0x000fea0003800000 */
[----:B------:R-:W4:Y:S01]  /*10490*/  S2R R0, SR_TID.X ;  /* 0x0000000000007919 */ /* 0x000f220000002100 */
[----:B------:R-:W-:Y:S01]  /*104a0*/  IMAD.U32 R4, RZ, RZ, UR42 ;  /* 0x0000002aff047e24 */ /* 0x000fe2000f8e00ff */
[----:B------:R-:W-:-:S04]  /*104b0*/  ULDC UR5, c[0x0][0xa88] ;  /* 0x0002a20000057ab9 */ /* 0x000fc80000000800 */
[----:B----4-:R-:W-:-:S04]  /*104c0*/  IADD3 R4, R4, -0x80, R0 ;  /* 0xffffff8004047810 */ /* 0x010fc80007ffe000 */
[----:B------:R-:W-:-:S13]  /*104d0*/  ISETP.GE.AND P0, PT, R4, UR5, PT ;  /* 0x0000000504007c0c */ /* 0x000fda000bf06270 */
[----:B------:R-:W-:Y:S05]  /*104e0*/  @P0 BRA `(.L_x_960) ;  /* 0x0000000000400947 */ /* 0x000fea0003800000 */
[----:B------:R-:W4:Y:S01]  /*104f0*/  LDC.64 R6, c[0x0][0xb70] ;  /* 0x0002dc00ff067b82 */ /* 0x000f220000000a00 */
[----:B------:R-:W-:Y:S01]  /*10500*/  SHF.R.S32.HI R5, RZ, 0x1f, R4 ;  /* 0x0000001fff057819 */ /* 0x000fe20000011404 */
[----:B------:R-:W-:-:S06]  /*10510*/  ULDC.64 UR8, c[0x0][0xb40] ;  /* 0x0002d00000087ab9 */ /* 0x000fcc0000000a00 */
[----:B------:R-:W5:Y:S01]  /*10520*/  LDC.64 R12, c[0x0][0xb78] ;  /* 0x0002de00ff0c7b82 */ /* 0x000f620000000a00 */
[C---:B----4-:R-:W-:Y:S02]  /*10530*/  IMAD R0, R6.reuse, UR6, RZ ;  /* 0x0000000606007c24 */ /* 0x050fe4000f8e02ff */
[----:B------:R-:W-:-:S04]  /*10540*/  IMAD.WIDE.U32 R4, R6, UR43, R4 ;  /* 0x0000002b06047c25 */ /* 0x000fc8000f8e0004 */
[----:B------:R-:W-:Y:S02]  /*10550*/  IMAD R3, R7, UR43, R0 ;  /* 0x0000002b07037c24 */ /* 0x000fe4000f8e0200 */
[C---:B-----5:R-:W-:Y:S02]  /*10560*/  IMAD R0, R12.reuse, UR7, RZ ;  /* 0x000000070c007c24 */ /* 0x060fe4000f8e02ff */
[----:B------:R-:W-:Y:S02]  /*10570*/  IMAD.IADD R5, R5, 0x1, R3 ;  /* 0x0000000105057824 */ /* 0x000fe400078e0203 */
[----:B------:R-:W-:Y:S02]  /*10580*/  IMAD R3, R13, UR44, R0 ;  /* 0x0000002c0d037c24 */ /* 0x000fe4000f8e0200 */
[----:B------:R-:W-:-:S04]  /*10590*/  IMAD.WIDE.U32 R4, R12, UR44, R4 ;  /* 0x0000002c0c047c25 */ /* 0x000fc8000f8e0004 */
[----:B------:R-:W-:Y:S01]  /*105a0*/  IMAD.IADD R3, R5, 0x1, R3 ;  /* 0x0000000105037824 */ /* 0x000fe200078e0203 */
[----:B------:R-:W-:-:S04]  /*105b0*/  LEA R6, P0, R4, UR8, 0x2 ;  /* 0x0000000804067c11 */ /* 0x000fc8000f8010ff */
[----:B------:R-:W-:Y:S01]  /*105c0*/  LEA.HI.X R7, R4, UR9, R3, 0x2, P0 ;  /* 0x0000000904077c11 */ /* 0x000fe200080f1403 */
[----:B------:R-:W-:-:S05]  /*105d0*/  IMAD.MOV.U32 R3, RZ, RZ, -0x800000 ;  /* 0xff800000ff037424 */ /* 0x000fca00078e00ff */
[----:B------:R4:W-:Y:S03]  /*105e0*/  STG.E desc[UR48][R6.64], R3 ;  /* 0x0000000306007986 */ /* 0x0009e6000c101930 */
.L_x_960:
[----:B------:R-:W-:Y:S05]  /*105f0*/  BSYNC B0 ;  /* 0x0000000000007941 */ /* 0x000fea0003800000 */
.L_x_959:
[----:B------:R-:W-:Y:S01]  /*10600*/  ULDC UR5, c[0x0][0xa88] ;  /* 0x0002a20000057ab9 */ /* 0x000fe20000000800 */
[C---:B--2---:R-:W-:Y:S01]  /*10610*/  IMAD R0, R8.reuse, UR6, RZ ;  /* 0x0000000608007c24 */ /* 0x044fe2000f8e02ff */
[----:B------:R-:W-:Y:S01]  /*10620*/  UIADD3 UR42, -UR42, UR5, URZ ;  /* 0x000000052a2a7290 */ /* 0x000fe2000fffe13f */
[----:B------:R-:W-:Y:S01]  /*10630*/  IMAD.WIDE.U32 R4, R8, UR43, R22 ;  /* 0x0000002b08047c25 */ /* 0x000fe2000f8e0016 */
[----:B------:R-:W-:Y:S01]  /*10640*/  ULOP3.LUT UR39, URZ, UR39, URZ, 0x33, !UPT ;  /* 0x000000273f277292 */ /* 0x000fe2000f8e333f */
[----:B------:R-:W-:Y:S01]  /*10650*/  SHF.R.S32.HI R171, RZ, 0x1f, R170 ;  /* 0x0000001fffab7819 */ /* 0x000fe200000114aa */
[----:B------:R-:W-:Y:S01]  /*10660*/  BSSY B0, `(.L_x_961) ;  /* 0x0000021000007945 */ /* 0x000fe20003800000 */
[----:B----4-:R-:W-:Y:S01]  /*10670*/  IMAD R3, R9, UR43, R0 ;  /* 0x0000002b09037c24 */ /* 0x010fe2000f8e0200 */
[C---:B------:R-:W-:Y:S01]  /*10680*/  ISETP.GE.AND P2, PT, R170.reuse, UR42, PT ;  /* 0x0000002aaa007c0c */ /* 0x040fe2000bf46270 */
[C---:B------:R-:W-:Y:S02]  /*10690*/  VIADD R0, R170.reuse, 0x40 ;  /* 0x00000040aa007836 */ /* 0x040fe40000000000 */
[----:B------:R-:W-:-:S02]  /*106a0*/  VIADD R6, R170, 0x20 ;  /* 0x00000020aa067836 */ /* 0x000fc40000000000 */
[----:B------:R-:W-:Y:S01]  /*106b0*/  IMAD.IADD R5, R5, 0x1, R3 ;  /* 0x0000000105057824 */ /* 0x000fe200078e0203 */
[----:B------:R-:W-:Y:S01]  /*106c0*/  ISETP.GE.AND P0, PT, R0, UR42, PT ;  /* 0x0000002a00007c0c */ /* 0x000fe2000bf06270 */
[----:B---3--:R-:W-:Y:S01]  /*106d0*/  IMAD R0, R10, UR7, RZ ;  /* 0x000000070a007c24 */ /* 0x008fe2000f8e02ff */
[----:B------:R-:W-:Y:S01]  /*106e0*/  ISETP.GE.AND P4, PT, R6, UR42, PT ;  /* 0x0000002a06007c0c */ /* 0x000fe2000bf86270 */
[----:B------:R-:W-:Y:S02]  /*106f0*/  VIADD R6, R170, 0x60 ;  /* 0x00000060aa067836 */ /* 0x000fe40000000000 */
[----:B------:R-:W-:Y:S02]  /*10700*/  IMAD R3, R11, UR44, R0 ;  /* 0x0000002c0b037c24 */ /* 0x000fe4000f8e0200 */
[----:B-1----:R-:W-:Y:S01]  /*10710*/  VIADD R7, R14, UR39 ;  /* 0x000000270e077c36 */ /* 0x002fe20008000000 */
[----:B------:R-:W-:Y:S01]  /*10720*/  ISETP.GE.AND P1, PT, R6, UR42, PT ;  /* 0x0000002a06007c0c */ /* 0x000fe2000bf26270 */
[----:B------:R-:W-:-:S04]  /*10730*/  IMAD.WIDE.U32 R8, R10, UR44, R4 ;  /* 0x0000002c0a087c25 */ /* 0x000fc8000f8e0004 */
[----:B------:R-:W-:-:S04]  /*10740*/  IMAD.WIDE R6, R7, 0x80, R170 ;  /* 0x0000008007067825 */ /* 0x000fc800078e02aa */
[----:B------:R-:W-:Y:S01]  /*10750*/  IMAD.IADD R11, R9, 0x1, R3 ;  /* 0x00000001090b7824 */ /* 0x000fe200078e0203 */
        /* <DEDUP_REMOVED lines=17> */
.L_x_962:
[----:B------:R-:W-:Y:S05]  /*10870*/  BSYNC B0 ;  /* 0x0000000000007941 */ /* 0x000fea0003800000 */
.L_x_961:
        /* <DEDUP_REMOVED lines=15> */
[----:B-1----:R-:W-:Y:S01]  /*10970*/  LEA R12, P2, R4, UR6, 0x1 ;  /* 0x00000006040c7c11 */ /* 0x002fe2000f8408ff */
[----:B------:R-:W-:-:S05]  /*10980*/  IMAD.IADD R3, R5, 0x1, R3 ;  /* 0x0000000105037824 */ /* 0x000fca00078e0203 */
[----:B------:R-:W-:-:S05]  /*10990*/  LEA.HI.X R13, R4, UR7, R3, 0x1, P2 ;  /* 0x00000007040d7c11 */ /* 0x000fca00090f0c03 */
[----:B------:R2:W-:Y:S04]  /*109a0*/  @!P3 STG.E.128 desc[UR48][R12.64], RZ ;  /* 0x000000ff0c00b986 */ /* 0x0005e8000c101d30 */
[----:B------:R2:W-:Y:S02]  /*109b0*/  @!P4 STG.E.128 desc[UR48][R12.64+0x80], RZ ;  /* 0x000080ff0c00c986 */ /* 0x0005e4000c101d30 */
.L_x_964:
[----:B------:R-:W-:Y:S05]  /*109c0*/  BSYNC B0 ;  /* 0x0000000000007941 */ /* 0x000fea0003800000 */
.L_x_963:
        /* <DEDUP_REMOVED lines=15> */
[----:B-12---:R-:W-:Y:S01]  /*10ac0*/  LEA R12, P0, R4, UR6, 0x1 ;  /* 0x00000006040c7c11 */ /* 0x006fe2000f8008ff */
[----:B------:R-:W-:-:S05]  /*10ad0*/  IMAD.IADD R3, R5, 0x1, R3 ;  /* 0x0000000105037824 */ /* 0x000fca00078e0203 */
[----:B------:R-:W-:-:S05]  /*10ae0*/  LEA.HI.X R13, R4, UR7, R3, 0x1, P0 ;  /* 0x00000007040d7c11 */ /* 0x000fca00080f0c03 */
[----:B------:R3:W-:Y:S04]  /*10af0*/  @!P2 STG.E.128 desc[UR48][R12.64], RZ ;  /* 0x000000ff0c00a986 */ /* 0x0007e8000c101d30 */
[----:B------:R3:W-:Y:S02]  /*10b00*/  @!P3 STG.E.128 desc[UR48][R12.64+0x80], RZ ;  /* 0x000080ff0c00b986 */ /* 0x0007e4000c101d30 */
.L_x_966:
[----:B------:R-:W-:Y:S05]  /*10b10*/  BSYNC B0 ;  /* 0x0000000000007941 */ /* 0x000fea0003800000 */
.L_x_965:
        /* <DEDUP_REMOVED lines=20> */
.L_x_967:
[----:B------:R-:W-:Y:S05]  /*10c60*/  BSYNC B0 ;  /* 0x0000000000007941 */ /* 0x000fea0003800000 */
.L_x_956:
[----:B-1----:R-:W1:Y:S02]  /*10c70*/  LDC R0, c[0x0][0xda8] ;  /* 0x00036a00ff007b82 */ /* 0x002e640000000800 */
[----:B-1----:R-:W-:-:S13]  /*10c80*/  ISETP.LE.AND P0, PT, R0, UR4, PT ;  /* 0x0000000400007c0c */ /* 0x002fda000bf03270 */
[----:B------:R-:W-:Y:S05]  /*10c90*/  @!P0 BRA `(.L_x_968) ;  /* 0xffffff00004c8947 */ /* 0x000fea000383ffff */
[----:B------:R-:W-:Y:S05]  /*10ca0*/  EXIT ;  /* 0x000000000000794d */ /* 0x000fea0003800000 */
.L_x_870:
[----:B------:R-:W-:-:S08]  /*10cb0*/  NOP ;  /* 0x0000000000007918 */ /* 0x000fd00000000000 */
[----:B------:R-:W1:-:S00]  /*10cc0*/  USETMAXREG.DEALLOC.CTAPOOL 0x18 ;  /* 0x00000018000079c8 */ /* 0x000e4000080e0500 */
[----:B-1----:R-:W2:Y:S01]  /*10cd0*/  LDL.LU R2, [R1+0x2c] ;  /* 0x00002c0001027983 */ /* 0x002ea20000300800 */
[----:B------:R-:W-:-:S05]  /*10ce0*/  LOP3.LUT R0, R0, 0x3, RZ, 0xc0, !PT ;  /* 0x0000000300007812 */ /* 0x000fca00078ec0ff */
[----:B------:R-:W1:Y:S01]  /*10cf0*/  S2UR UR4, SR_CTAID.X ;  /* 0x00000000000479c3 */ /* 0x000e620000002500 */
[----:B------:R-:W3:Y:S02]  /*10d00*/  SHFL.IDX PT, R0, R0, RZ, 0x1f ;  /* 0x00001fff00007589 */ /* 0x000ee400000e0000 */
[----:B---3--:R-:W-:-:S05]  /*10d10*/  ISETP.NE.AND P0, PT, R0, RZ, PT ;  /* 0x000000ff0000720c */ /* 0x008fca0003f05270 */
[----:B------:R-:W1:Y:S08]  /*10d20*/  LDC R0, c[0x0][0xda8] ;  /* 0x00036a00ff007b82 */ /* 0x000e700000000800 */
[----:B------:R-:W-:Y:S06]  /*10d30*/  @P0 BAR.ARV 0x4, 0x180 ;  /* 0x0106000000000b1d */ /* 0x000fec0000002000 */
[----:B--2---:R-:W-:-:S04]  /*10d40*/  LOP3.LUT R2, R2, 0xfffffffd, RZ, 0xc0, !PT ;  /* 0xfffffffd02027812 */ /* 0x004fc800078ec0ff */
[----:B------:R-:W-:Y:S02]  /*10d50*/  @P0 LOP3.LUT R2, R2, 0x2, RZ, 0xfc, !PT ;  /* 0x0000000202020812 */ /* 0x000fe400078efcff */
[----:B-1----:R-:W-:Y:S01]  /*10d60*/  ISETP.LE.AND P0, PT, R0, UR4, PT ;  /* 0x0000000400007c0c */ /* 0x002fe2000bf03270 */
[----:B------:R-:W-:Y:S02]  /*10d70*/  IMAD.MOV.U32 R0, RZ, RZ, 0x1 ;  /* 0x00000001ff007424 */ /* 0x000fe400078e00ff */
[----:B------:R1:W-:Y:S04]  /*10d80*/  STL [R1+0x2c], R2 ;  /* 0x00002c0201007387 */ /* 0x0003e80000100800 */
[----:B------:R1:W-:Y:S04]  /*10d90*/  STL [R1], RZ ;  /* 0x000000ff01007387 */ /* 0x0003e80000100800 */
[----:B------:R1:W-:Y:S04]  /*10da0*/  STL [R1+0x30], RZ ;  /* 0x000030ff01007387 */ /* 0x0003e80000100800 */
[----:B------:R1:W-:Y:S01]  /*10db0*/  STL [R1+0xc], R0 ;  /* 0x00000c0001007387 */ /* 0x0003e20000100800 */
[----:B------:R-:W-:Y:S05]  /*10dc0*/  @P0 BRA `(.L_x_969) ;  /* 0x00000034003c0947 */ /* 0x000fea0003800000 */
[----:B-1----:R-:W1:Y:S01]  /*10dd0*/  S2R R2, SR_TID.X ;  /* 0x0000000000027919 */ /* 0x002e620000002100 */
[----:B------:R-:W-:Y:S01]  /*10de0*/  ULDC UR44, c[0x0][0xc] ;  /* 0x00000300002c7ab9 */ /* 0x000fe20000000800 */
[----:B------:R-:W-:Y:S01]  /*10df0*/  ULOP3.LUT UR41, UR46, 0x1, URZ, 0xfc, !UPT ;  /* 0x000000012e297892 */ /* 0x000fe2000f8efc3f */
[----:B------:R-:W2:Y:S01]  /*10e00*/  S2R R6, SR_TID.X ;  /* 0x0000000000067919 */ /* 0x000ea20000002100 */
[----:B------:R-:W-:Y:S01]  /*10e10*/  ULOP3.LUT UR45, UR46, 0x2, URZ, 0xfc, !UPT ;  /* 0x000000022e2d7892 */ /* 0x000fe2000f8efc3f */
[----:B------:R-:W-:Y:S01]  /*10e20*/  ULDC.64 UR50, c[0x0][0x198] ;  /* 0x0000660000327ab9 */ /* 0x000fe20000000a00 */
[----:B-1----:R-:W-:Y:S01]  /*10e30*/  LOP3.LUT R2, R2, 0x7f, RZ, 0xc0, !PT ;  /* 0x0000007f02027812 */ /* 0x002fe200078ec0ff */
[----:B--2---:R-:W-:-:S03]  /*10e40*/  IMAD.SHL.U32 R0, R6, 0x80, RZ ;  /* 0x0000008006007824 */ /* 0x004fc600078e00ff */
[----:B------:R-:W-:Y:S01]  /*10e50*/  SHF.R.U32.HI R3, RZ, 0x5, R2 ;  /* 0x00000005ff037819 */ /* 0x000fe20000011602 */
[C---:B------:R-:W-:Y:S01]  /*10e60*/  IMAD.SHL.U32 R4, R6.reuse, 0x10, RZ ;  /* 0x0000001006047824 */ /* 0x040fe200078e00ff */
[----:B------:R-:W-:Y:S02]  /*10e70*/  R2P PR, R6, 0x6 ;  /* 0x0000000606007804 */ /* 0x000fe40000000000 */
[----:B------:R-:W-:Y:S02]  /*10e80*/  LOP3.LUT R2, R0, 0x380, RZ, 0xc0, !PT ;  /* 0x0000038000027812 */ /* 0x000fe400078ec0ff */
[----:B------:R-:W-:-:S03]  /*10e90*/  LOP3.LUT R5, R4, 0x70, RZ, 0xc0, !PT ;  /* 0x0000007004057812 */ /* 0x000fc600078ec0ff */
[----:B------:R-:W-:Y:S01]  /*10ea0*/  IMAD R4, R3, 0x10, R2 ;  /* 0x0000001003047824 */ /* 0x000fe200078e0202 */
[----:B------:R-:W-:-:S04]  /*10eb0*/  LOP3.LUT R2, R2, 0x10, R6, 0xf8, !PT ;  /* 0x0000001002027812 */ /* 0x000fc800078ef806 */
[-C--:B------:R-:W-:Y:S02]  /*10ec0*/  LOP3.LUT R7, R4, R5.reuse, RZ, 0x3c, !PT ;  /* 0x0000000504077212 */ /* 0x080fe400078e3cff */
[----:B------:R-:W-:Y:S02]  /*10ed0*/  LOP3.LUT R5, R2, R5, RZ, 0x3c, !PT ;  /* 0x0000000502057212 */ /* 0x000fe400078e3cff */
[----:B------:R-:W-:-:S05]  /*10ee0*/  LOP3.LUT R2, R0, 0x400, RZ, 0xc0, !PT ;  /* 0x0000040000027812 */ /* 0x000fca00078ec0ff */
[----:B------:R-:W-:Y:S01]  /*10ef0*/  IMAD R2, R3, 0x800, R2 ;  /* 0x0000080003027824 */ /* 0x000fe200078e0202 */
[----:B------:R-:W-:-:S03]  /*10f00*/  LOP3.LUT R3, R7, 0xc00, R0, 0xf8, !PT ;  /* 0x00000c0007037812 */ /* 0x000fc600078ef800 */
[----:B------:R-:W-:Y:S02]  /*10f10*/  IMAD.IADD R0, R2, 0x1, R5 ;  /* 0x0000000102007824 */ /* 0x000fe400078e0205 */
[----:B------:R-:W-:Y:S01]  /*10f20*/  STL [R1+0x24], R3 ;  /* 0x0000240301007387 */ /* 0x000fe20000100800 */
[----:B------:R-:W-:-:S03]  /*10f30*/  IMAD.MOV.U32 R2, RZ, RZ, 0x20 ;  /* 0x00000020ff027424 */ /* 0x000fc600078e00ff */
[----:B------:R1:W-:Y:S02]  /*10f40*/  STL [R1+0x20], R0 ;  /* 0x0000200001007387 */ /* 0x0003e40000100800 */
[----:B------:R-:W-:Y:S01]  /*10f50*/  SEL R2, R2, 0xffffffe0, !P1 ;  /* 0xffffffe002027807 */ /* 0x000fe20004800000 */
[----:B-1----:R-:W-:-:S05]  /*10f60*/  IMAD.MOV.U32 R0, RZ, RZ, 0x40 ;  /* 0x00000040ff007424 */ /* 0x002fca00078e00ff */
[----:B------:R-:W-:Y:S01]  /*10f70*/  SEL R3, R0, 0xffffffc0, !P2 ;  /* 0xffffffc000037807 */ /* 0x000fe20005000000 */
[----:B------:R-:W-:-:S04]  /*10f80*/  IMAD.U32 R0, RZ, RZ, UR4 ;  /* 0x00000004ff007e24 */ /* 0x000fc8000f8e00ff */
[----:B------:R-:W-:Y:S04]  /*10f90*/  STL [R1+0x18], R3 ;  /* 0x0000180301007387 */ /* 0x000fe80000100800 */
[----:B------:R-:W-:Y:S04]  /*10fa0*/  STL [R1+0x14], R2 ;  /* 0x0000140201007387 */ /* 0x000fe80000100800 */
[----:B------:R-:W-:Y:S04]  /*10fb0*/  STL [R1+0x30], RZ ;  /* 0x000030ff01007387 */ /* 0x000fe80000100800 */
[----:B------:R1:W-:Y:S04]  /*10fc0*/  STL [R1+0x28], R0 ;  /* 0x0000280001007387 */ /* 0x0003e80000100800 */
[----:B------:R2:W-:Y:S01]  /*10fd0*/  STL [R1], RZ ;  /* 0x000000ff01007387 */ /* 0x0005e20000100800 */
[----:B-1----:R-:W-:-:S05]  /*10fe0*/  IMAD.MOV.U32 R0, RZ, RZ, 0x1 ;  /* 0x00000001ff007424 */ /* 0x002fca00078e00ff */
[----:B------:R2:W-:Y:S02]  /*10ff0*/  STL [R1+0xc], R0 ;  /* 0x00000c0001007387 */ /* 0x0005e40000100800 */
.L_x_1029:
[----:B-1----:R-:W3:Y:S01]  /*11000*/  LDL R2, [R1+0x28] ;  /* 0x0000280001027983 */ /* 0x002ee20000100800 */
[----:B------:R-:W-:Y:S01]  /*11010*/  ULDC UR8, c[0x0][0xdd0] ;  /* 0x0003740000087ab9 */ /* 0x000fe20000000800 */
[----:B--2---:R-:W1:Y:S01]  /*11020*/  LDC R0, c[0x0][0xde8] ;  /* 0x00037a00ff007b82 */ /* 0x004e620000000800 */
[----:B------:R-:W-:-:S11]  /*11030*/  UISETP.NE.AND UP0, UPT, UR8, 0x1, UPT ;  /* 0x000000010800788c */ /* 0x000fd6000bf05270 */
[----:B------:R-:W-:Y:S01]  /*11040*/  @UP0 ULDC UR4, c[0x0][0xdd4] ;  /* 0x0003750000040ab9 */ /* 0x000fe20000000800 */
[----:B------:R-:W-:Y:S01]  /*11050*/  @UP0 ULDC UR9, c[0x0][0xdd8] ;  /* 0x0003760000090ab9 */ /* 0x000fe20000000800 */
[C---:B---3--:R-:W-:Y:S02]  /*11060*/  R2UR UR6, R2.reuse ;  /* 0x00000000020672ca */ /* 0x048fe400000e0000 */
[----:B------:R-:W-:-:S11]  /*11070*/  R2UR UR7, R2 ;  /* 0x00000000020772ca */ /* 0x000fd600000e0000 */
[----:B------:R-:W-:-:S04]  /*11080*/  UIMAD.WIDE.U32 UR4, UR6, UR4, URZ ;  /* 0x00000004060472a5 */ /* 0x000fc8000f8e003f */
[----:B------:R-:W-:-:S04]  /*11090*/  @UP0 USHF.R.U32.HI UR6, URZ, UR9, UR5 ;  /* 0x000000093f060299 */ /* 0x000fc80008011605 */
[----:B------:R-:W-:Y:S02]  /*110a0*/  UIADD3 UR4, -UR6, URZ, URZ ;  /* 0x0000003f06047290 */ /* 0x000fe4000fffe13f */
[----:B-1----:R-:W-:Y:S02]  /*110b0*/  ISETP.LE.AND P0, PT, R0, UR6, PT ;  /* 0x0000000600007c0c */ /* 0x002fe4000bf03270 */
[----:B------:R-:W-:-:S11]  /*110c0*/  UIMAD UR8, UR8, UR4, UR7 ;  /* 0x00000004080872a4 */ /* 0x000fd6000f8e0207 */
[----:B------:R-:W-:Y:S05]  /*110d0*/  @!P0 BRA `(.L_x_970) ;  /* 0x0000000000208947 */ /* 0x000fea0003800000 */
        /* <DEDUP_REMOVED lines=8> */
.L_x_970:
[----:B------:R-:W-:Y:S01]  /*11160*/  ULDC UR9, c[0x0][0xdc4] ;  /* 0x0003710000097ab9 */ /* 0x000fe20000000800 */
[----:B------:R-:W-:Y:S01]  /*11170*/  UMOV UR7, UR8 ;  /* 0x0000000800077c82 */ /* 0x000fe20008000000 */
[----:B------:R-:W-:-:S11]  /*11180*/  UISETP.NE.AND UP0, UPT, UR9, 0x1, UPT ;  /* 0x000000010900788c */ /* 0x000fd6000bf05270 */
[----:B------:R-:W-:Y:S02]  /*11190*/  @UP0 ULDC.64 UR10, c[0x0][0xdc8] ;  /* 0x00037200000a0ab9 */ /* 0x000fe40000000a00 */
[----:B------:R-:W-:-:S04]  /*111a0*/  UIMAD.WIDE.U32 UR4, UR8, UR10, URZ ;  /* 0x0000000a080472a5 */ /* 0x000fc8000f8e003f */
[----:B------:R-:W-:-:S04]  /*111b0*/  @UP0 USHF.R.U32.HI UR7, URZ, UR11, UR5 ;  /* 0x0000000b3f070299 */ /* 0x000fc80008011605 */
[----:B------:R-:W-:-:S12]  /*111c0*/  UIMAD UR4, UR7, UR9, URZ ;  /* 0x00000009070472a4 */ /* 0x000fd8000f8e023f */
.L_x_971:
[----:B------:R-:W-:Y:S01]  /*111d0*/  ULDC.64 UR10, c[0x0][0x3f8] ;  /* 0x0000fe00000a7ab9 */ /* 0x000fe20000000a00 */
[----:B------:R-:W-:Y:S02]  /*111e0*/  UIADD3 UR8, UR8, -UR4, URZ ;  /* 0x8000000408087290 */ /* 0x000fe4000fffe03f */
[----:B------:R-:W-:Y:S02]  /*111f0*/  UISETP.NE.U32.AND UP0, UPT, UR10, URZ, UPT ;  /* 0x0000003f0a00728c */ /* 0x000fe4000bf05070 */
[----:B------:R-:W-:Y:S01]  /*11200*/  ULOP3.LUT UR7, URZ, UR7, URZ, 0x33, !UPT ;  /* 0x000000073f077292 */ /* 0x000fe2000f8e333f */
[----:B------:R-:W-:Y:S01]  /*11210*/  ULDC UR10, c[0x0][0xdb8] ;  /* 0x00036e00000a7ab9 */ /* 0x000fe20000000800 */
[----:B------:R-:W-:Y:S01]  /*11220*/  ULDC.64 UR4, c[0x0][0x9e0] ;  /* 0x0002780000047ab9 */ /* 0x000fe20000000a00 */
[----:B------:R-:W-:Y:S01]  /*11230*/  UISETP.NE.AND UP1, UPT, UR10, 0x1, UPT ;  /* 0x000000010a00788c */ /* 0x000fe2000bf25270 */
[----:B------:R-:W-:Y:S01]  /*11240*/  ULDC UR9, c[0x0][0xdc4] ;  /* 0x0003710000097ab9 */ /* 0x000fe20000000800 */
[----:B------:R-:W-:Y:S01]  /*11250*/  ULDC UR37, c[0x0][0xdac] ;  /* 0x00036b0000257ab9 */ /* 0x000fe20000000800 */
[----:B------:R-:W-:-:S02]  /*11260*/  UISETP.GE.AND UP2, UPT, UR5, 0x1, UPT ;  /* 0x000000010500788c */ /* 0x000fc4000bf46270 */
[----:B------:R-:W-:Y:S02]  /*11270*/  UIMAD UR9, UR6, UR9, UR8 ;  /* 0x00000009060972a4 */ /* 0x000fe4000f8e0208 */
[----:B------:R-:W-:Y:S02]  /*11280*/  UIADD3 UR37, UR7, UR37, URZ ;  /* 0x0000002507257290 */ /* 0x000fe4000fffe03f */
[----:B------:R-:W-:Y:S01]  /*11290*/  UISETP.NE.AND.EX UP0, UPT, UR11, URZ, UPT, UP0 ;  /* 0x0000003f0b00728c */ /* 0x000fe2000bf05300 */
[----:B------:R-:W-:Y:S01]  /*112a0*/  PLOP3.LUT P1, PT, PT, PT, UP2, 0x80, 0x0 ;  /* 0x000000000000781c */ /* 0x000fe20003f2f028 */
[----:B------:R-:W-:Y:S01]  /*112b0*/  @UP1 ULDC UR6, c[0x0][0xdbc] ;  /* 0x00036f0000061ab9 */ /* 0x000fe20000000800 */
[----:B------:R-:W-:Y:S02]  /*112c0*/  USHF.L.U32 UR37, UR37, 0x7, URZ ;  /* 0x0000000725257899 */ /* 0x000fe4000800063f */
[----:B------:R-:W-:Y:S01]  /*112d0*/  UIMAD.WIDE.U32 UR6, UR9, UR6, URZ ;  /* 0x00000006090672a5 */ /* 0x000fe2000f8e003f */
[----:B------:R-:W-:Y:S01]  /*112e0*/  ULDC UR11, c[0x0][0x404] ;  /* 0x00010100000b7ab9 */ /* 0x000fe20000000800 */
[----:B------:R-:W-:Y:S01]  /*112f0*/  ULDC UR12, c[0x0][0x288] ;  /* 0x0000a200000c7ab9 */ /* 0x000fe20000000800 */
[----:B------:R-:W-:Y:S01]  /*11300*/  @UP1 ULDC UR14, c[0x0][0xdc0] ;  /* 0x00037000000e1ab9 */ /* 0x000fe20000000800 */
[----:B------:R-:W-:Y:S01]  /*11310*/  UMOV UR39, UR9 ;  /* 0x0000000900277c82 */ /* 0x000fe20008000000 */
[----:B------:R-:W-:-:S02]  /*11320*/  USEL UR11, UR11, 0x1, UP0 ;  /* 0x000000010b0b7887 */ /* 0x000fc40008000000 */
[----:B------:R-:W-:Y:S02]  /*11330*/  UIADD3 UR8, UR37, 0x80, -UR12 ;  /* 0x0000008025087890 */ /* 0x000fe4000fffe80c */
[----:B------:R-:W-:Y:S01]  /*11340*/  @UP1 USHF.R.U32.HI UR39, URZ, UR14, UR7 ;  /* 0x0000000e3f271299 */ /* 0x000fe20008011607 */
[----:B------:R-:W-:Y:S02]  /*11350*/  ULDC UR13, c[0x0][0x2e0] ;  /* 0x0000b800000d7ab9 */ /* 0x000fe40000000800 */
[----:B------:R-:W-:Y:S02]  /*11360*/  UIMAD UR6, UR11, UR13, UR8 ;  /* 0x0000000d0b0672a4 */ /* 0x000fe4000f8e0208 */
[----:B------:R-:W-:Y:S02]  /*11370*/  UIADD3 UR38, -UR39, URZ, URZ ;  /* 0x0000003f27267290 */ /* 0x000fe4000fffe13f */
[----:B------:R-:W-:Y:S02]  /*11380*/  UIADD3 UR4, UR6, UR4, URZ ;  /* 0x0000000406047290 */ /* 0x000fe4000fffe03f */
[----:B------:R-:W-:Y:S01]  /*11390*/  UIMAD UR38, UR10, UR38, UR9 ;  /* 0x000000260a2672a4 */ /* 0x000fe2000f8e0209 */
[----:B------:R-:W-:Y:S11]  /*113a0*/  @!P1 BRA `(.L_x_972) ;  /* 0x0000000000449947 */ /* 0x000ff60003800000 */
[----:B------:R-:W-:Y:S01]  /*113b0*/  ISETP.LT.AND P0, PT, RZ, UR6, PT ;  /* 0x00000006ff007c0c */ /* 0x000fe2000bf01270 */
[----:B------:R-:W-:-:S12]  /*113c0*/  UIADD3 UR8, UR6, -0x1, URZ ;  /* 0xffffffff06087890 */ /* 0x000fd8000fffe03f */
[----:B------:R-:W-:Y:S05]  /*113d0*/  @P0 BRA `(.L_x_973) ;  /* 0x00000000001c0947 */ /* 0x000fea0003800000 */
[----:B------:R-:W-:Y:S02]  /*113e0*/  UISETP.NE.AND UP0, UPT, UR5, 0x1, UPT ;  /* 0x000000010500788c */ /* 0x000fe4000bf05270 */
[----:B------:R-:W-:-:S09]  /*113f0*/  UIADD3 UR8, -UR6, URZ, URZ ;  /* 0x0000003f06087290 */ /* 0x000fd2000fffe13f */
[----:B------:R-:W-:Y:S02]  /*11400*/  @UP0 ULDC.64 UR14, c[0x0][0x9e8] ;  /* 0x00027a00000e0ab9 */ /* 0x000fe40000000a00 */
[----:B------:R-:W-:-:S04]  /*11410*/  UIMAD.WIDE.U32 UR6, UR8, UR14, URZ ;  /* 0x0000000e080672a5 */ /* 0x000fc8000f8e003f */
[----:B------:R-:W-:-:S04]  /*11420*/  @UP0 USHF.R.U32.HI UR8, URZ, UR15, UR7 ;  /* 0x0000000f3f080299 */ /* 0x000fc80008011607 */
[----:B------:R-:W-:Y:S01]  /*11430*/  ULOP3.LUT UR8, URZ, UR8, URZ, 0x33, !UPT ;  /* 0x000000083f087292 */ /* 0x000fe2000f8e333f */
[----:B------:R-:W-:Y:S11]  /*11440*/  BRA `(.L_x_974) ;  /* 0x0000000000107947 */ /* 0x000ff60003800000 */
.L_x_973:
[----:B------:R-:W-:-:S11]  /*11450*/  UISETP.NE.AND UP0, UPT, UR5, 0x1, UPT ;  /* 0x000000010500788c */ /* 0x000fd6000bf05270 */
[----:B------:R-:W-:Y:S02]  /*11460*/  @UP0 ULDC.64 UR14, c[0x0][0x9e8] ;  /* 0x00027a00000e0ab9 */ /* 0x000fe40000000a00 */
[----:B------:R-:W-:-:S04]  /*11470*/  UIMAD.WIDE.U32 UR6, UR8, UR14, URZ ;  /* 0x0000000e080672a5 */ /* 0x000fc8000f8e003f */
[----:B------:R-:W-:-:S12]  /*11480*/  @UP0 USHF.R.U32.HI UR8, URZ, UR15, UR7 ;  /* 0x0000000f3f080299 */ /* 0x000fd80008011607 */
.L_x_974:
[----:B------:R-:W-:-:S04]  /*11490*/  UIMAD UR8, UR8, UR5, UR5 ;  /* 0x00000005080872a4 */ /* 0x000fc8000f8e0205 */
[----:B------:R-:W-:-:S04]  /*114a0*/  UISETP.LT.AND UP0, UPT, UR4, UR8, UPT ;  /* 0x000000080400728c */ /* 0x000fc8000bf01270 */
[----:B------:R-:W-:-:S12]  /*114b0*/  USEL UR4, UR4, UR8, UP0 ;  /* 0x0000000804047287 */ /* 0x000fd80008000000 */
.L_x_972:
[----:B------:R-:W-:Y:S02]  /*114c0*/  UIMAD UR7, UR11, UR13, 0x7f ;  /* 0x0000007f0b0774a4 */ /* 0x000fe4000f8e020d */
[----:B------:R-:W-:Y:S02]  /*114d0*/  UIADD3 UR4, UR4, 0x7f, URZ ;  /* 0x0000007f04047890 */ /* 0x000fe4000fffe03f */
[----:B------:R-:W-:Y:S02]  /*114e0*/  USHF.R.S32.HI UR8, URZ, 0x1f, UR7 ;  /* 0x0000001f3f087899 */ /* 0x000fe40008011407 */
[----:B------:R-:W-:Y:S02]  /*114f0*/  USHF.R.S32.HI UR6, URZ, 0x1f, UR4 ;  /* 0x0000001f3f067899 */ /* 0x000fe40008011404 */
[----:B------:R-:W-:Y:S02]  /*11500*/  ULEA.HI UR8, UR8, UR7, URZ, 0x7 ;  /* 0x0000000708087291 */ /* 0x000fe4000f8f383f */
[----:B------:R-:W-:-:S02]  /*11510*/  ULEA.HI UR6, UR6, UR4, URZ, 0x7 ;  /* 0x0000000406067291 */ /* 0x000fc4000f8f383f */
[----:B------:R-:W-:Y:S02]  /*11520*/  UIADD3 UR4, UR37, -UR12, URZ ;  /* 0x8000000c25047290 */ /* 0x000fe4000fffe03f */
[----:B------:R-:W-:Y:S02]  /*11530*/  USHF.R.S32.HI UR43, URZ, 0x7, UR8 ;  /* 0x000000073f2b7899 */ /* 0x000fe40008011408 */
[----:B------:R-:W-:Y:S02]  /*11540*/  USHF.R.S32.HI UR6, URZ, 0x7, UR6 ;  /* 0x000000073f067899 */ /* 0x000fe40008011406 */
[----:B------:R-:W-:Y:S02]  /*11550*/  UIMAD UR4, UR11, UR13, UR4 ;  /* 0x0000000d0b0472a4 */ /* 0x000fe4000f8e0204 */
[----:B------:R-:W-:Y:S01]  /*11560*/  UISETP.LT.AND UP0, UPT, UR43, UR6, UPT ;  /* 0x000000062b00728c */ /* 0x000fe2000bf01270 */
[----:B------:R-:W-:Y:S02]  /*11570*/  ULDC UR8, c[0x0][0x9dc] ;  /* 0x0002770000087ab9 */ /* 0x000fe40000000800 */
[----:B------:R-:W-:-:S02]  /*11580*/  UIADD3 UR8, UR4, -UR8, URZ ;  /* 0x8000000804087290 */ /* 0x000fc4000fffe03f */
[----:B------:R-:W-:Y:S01]  /*11590*/  USEL UR43, UR43, UR6, UP0 ;  /* 0x000000062b2b7287 */ /* 0x000fe20008000000 */
[----:B------:R-:W-:Y:S11]  /*115a0*/  @!P1 BRA `(.L_x_975) ;  /* 0x0000000000449947 */ /* 0x000ff60003800000 */
[----:B------:R-:W-:-:S06]  /*115b0*/  UISETP.GT.AND UP0, UPT, UR4, -0x1, UPT ;  /* 0xffffffff0400788c */ /* 0x000fcc000bf04270 */
[----:B------:R-:W-:-:S13]  /*115c0*/  PLOP3.LUT P0, PT, PT, PT, UP0, 0x80, 0x0 ;  /* 0x000000000000781c */ /* 0x000fda0003f0f008 */
[----:B------:R-:W-:Y:S05]  /*115d0*/  @P0 BRA `(.L_x_976) ;  /* 0x00000000001c0947 */ /* 0x000fea0003800000 */
[----:B------:R-:W-:Y:S02]  /*115e0*/  UISETP.NE.AND UP0, UPT, UR5, 0x1, UPT ;  /* 0x000000010500788c */ /* 0x000fe4000bf05270 */
[----:B------:R-:W-:-:S09]  /*115f0*/  ULOP3.LUT UR4, URZ, UR4, URZ, 0x33, !UPT ;  /* 0x000000043f047292 */ /* 0x000fd2000f8e333f */
[----:B------:R-:W-:Y:S02]  /*11600*/  @UP0 ULDC.64 UR10, c[0x0][0x9e8] ;  /* 0x00027a00000a0ab9 */ /* 0x000fe40000000a00 */
[----:B------:R-:W-:-:S04]  /*11610*/  UIMAD.WIDE.U32 UR6, UR4, UR10, URZ ;  /* 0x0000000a040672a5 */ /* 0x000fc8000f8e003f */
[----:B------:R-:W-:-:S04]  /*11620*/  @UP0 USHF.R.U32.HI UR4, URZ, UR11, UR7 ;  /* 0x0000000b3f040299 */ /* 0x000fc80008011607 */
[----:B------:R-:W-:Y:S01]  /*11630*/  ULOP3.LUT UR4, URZ, UR4, URZ, 0x33, !UPT ;  /* 0x000000043f047292 */ /* 0x000fe2000f8e333f */
[----:B------:R-:W-:Y:S11]  /*11640*/  BRA `(.L_x_977) ;  /* 0x0000000000107947 */ /* 0x000ff60003800000 */
.L_x_976:
[----:B------:R-:W-:-:S11]  /*11650*/  UISETP.NE.AND UP0, UPT, UR5, 0x1, UPT ;  /* 0x000000010500788c */ /* 0x000fd6000bf05270 */
[----:B------:R-:W-:Y:S02]  /*11660*/  @UP0 ULDC.64 UR10, c[0x0][0x9e8] ;  /* 0x00027a00000a0ab9 */ /* 0x000fe40000000a00 */
[----:B------:R-:W-:-:S04]  /*11670*/  UIMAD.WIDE.U32 UR6, UR4, UR10, URZ ;  /* 0x0000000a040672a5 */ /* 0x000fc8000f8e003f */
[----:B------:R-:W-:-:S12]  /*11680*/  @UP0 USHF.R.U32.HI UR4, URZ, UR11, UR7 ;  /* 0x0000000b3f040299 */ /* 0x000fd80008011607 */
.L_x_977:
[----:B------:R-:W-:-:S04]  /*11690*/  UIMAD UR4, UR4, UR5, URZ ;  /* 0x00000005040472a4 */ /* 0x000fc8000f8e023f */
[----:B------:R-:W-:-:S04]  /*116a0*/  UISETP.LT.AND UP0, UPT, UR8, UR4, UPT ;  /* 0x000000040800728c */ /* 0x000fc8000bf01270 */
[----:B------:R-:W-:-:S12]  /*116b0*/  USEL UR8, UR8, UR4, !UP0 ;  /* 0x0000000408087287 */ /* 0x000fd8000c000000 */
.L_x_975:
[----:B------:R-:W-:Y:S01]  /*116c0*/  USHF.R.S32.HI UR4, URZ, 0x1f, UR8 ;  /* 0x0000001f3f047899 */ /* 0x000fe20008011408 */
[----:B------:R-:W-:Y:S03]  /*116d0*/  BSSY B6, `(.L_x_978) ;  /* 0x00002a3000067945 */ /* 0x000fe60003800000 */
[----:B------:R-:W-:-:S04]  /*116e0*/  ULEA.HI UR4, UR4, UR8, URZ, 0x7 ;  /* 0x0000000804047291 */ /* 0x000fc8000f8f383f */
[----:B------:R-:W-:-:S04]  /*116f0*/  USHF.R.S32.HI UR4, URZ, 0x7, UR4 ;  /* 0x000000073f047899 */ /* 0x000fc80008011404 */
[----:B------:R-:W-:-:S04]  /*11700*/  UISETP.LT.AND UP0, UPT, URZ, UR4, UPT ;  /* 0x000000043f00728c */ /* 0x000fc8000bf01270 */
[----:B------:R-:W-:-:S04]  /*11710*/  USEL UR42, URZ, UR4, !UP0 ;  /* 0x000000043f2a7287 */ /* 0x000fc8000c000000 */
[----:B------:R-:W-:-:S06]  /*11720*/  UISETP.GT.AND UP0, UPT, UR43, UR42, UPT ;  /* 0x0000002a2b00728c */ /* 0x000fcc000bf04270 */
[----:B------:R-:W-:-:S13]  /*11730*/  PLOP3.LUT P0, PT, PT, PT, UP0, 0x80, 0x0 ;  /* 0x000000000000781c */ /* 0x000fda0003f0f008 */
[----:B------:R-:W-:Y:S05]  /*11740*/  @P0 BRA `(.L_x_979) ;  /* 0x0000000000480947 */ /* 0x000fea0003800000 */
[----:B------:R-:W1:Y:S02]  /*11750*/  S2R R0, SR_TID.X ;  /* 0x0000000000007919 */ /* 0x000e640000002100 */
[----:B-1----:R-:W-:-:S04]  /*11760*/  LOP3.LUT R0, R0, 0x7f, RZ, 0xc0, !PT ;  /* 0x0000007f00007812 */ /* 0x002fc800078ec0ff */
[----:B------:R-:W-:-:S13]  /*11770*/  ISETP.NE.AND P0, PT, R0, RZ, PT ;  /* 0x000000ff0000720c */ /* 0x000fda0003f05270 */
[----:B------:R-:W-:Y:S05]  /*11780*/  @P0 BRA `(.L_x_980) ;  /* 0x00000028005c0947 */ /* 0x000fea0003800000 */
[----:B------:R-:W1:Y:S01]  /*11790*/  S2R R5, SR_LANEID ;  /* 0x0000000000057919 */ /* 0x000e620000000000 */
[----:B------:R-:W-:Y:S01]  /*117a0*/  VOTEU.ANY UR4, UPT, PT ;  /* 0x0000000000047886 */ /* 0x000fe200038e0100 */
[----:B------:R-:W2:Y:S01]  /*117b0*/  LDC.64 R2, c[0x0][0xdf0] ;  /* 0x00037c00ff027b82 */ /* 0x000ea20000000a00 */
[----:B------:R-:W1:Y:S02]  /*117c0*/  FLO.U32 R0, UR4 ;  /* 0x0000000400007d00 */ /* 0x000e6400080e0000 */
[----:B-1----:R-:W-:-:S06]  /*117d0*/  ISETP.EQ.U32.AND P0, PT, R0, R5, PT ;  /* 0x000000050000720c */ /* 0x002fcc0003f02070 */
[----:B------:R-:W2:Y:S07]  /*117e0*/  POPC R5, UR4 ;  /* 0x0000000400057d09 */ /* 0x000eae0008000000 */
[----:B--2---:R-:W2:Y:S01]  /*117f0*/  @P0 ATOMG.E.ADD.STRONG.GPU PT, R3, desc[UR48][R2.64], R5 ;  /* 0x00000005020309a8 */ /* 0x004ea200081ee1f0 */
[----:B------:R-:W1:Y:S02]  /*11800*/  S2R R4, SR_LTMASK ;  /* 0x0000000000047919 */ /* 0x000e640000003900 */
[----:B-1----:R-:W-:-:S04]  /*11810*/  LOP3.LUT R4, R4, UR4, RZ, 0xc0, !PT ;  /* 0x0000000404047c12 */ /* 0x002fc8000f8ec0ff */
[----:B------:R-:W1:Y:S01]  /*11820*/  POPC R7, R4 ;  /* 0x0000000400077309 */ /* 0x000e620000000000 */
[----:B--2---:R-:W1:Y:S02]  /*11830*/  SHFL.IDX PT, R0, R3, R0, 0x1f ;  /* 0x00001f0003007589 */ /* 0x004e6400000e0000 */
[----:B-1----:R-:W-:-:S05]  /*11840*/  IADD3 R0, R0, UR44, R7 ;  /* 0x0000002c00007c10 */ /* 0x002fca000fffe007 */
[----:B------:R2:W-:Y:S01]  /*11850*/  STL [R1+0x28], R0 ;  /* 0x0000280001007387 */ /* 0x0005e20000100800 */
[----:B------:R-:W-:Y:S05]  /*11860*/  BRA `(.L_x_980) ;  /* 0x0000002800247947 */ /* 0x000fea0003800000 */
.L_x_979:
[----:B------:R-:W1:Y:S01]  /*11870*/  S2UR UR4, SR_CgaCtaId ;  /* 0x00000000000479c3 */ /* 0x000e620000008800 */
[----:B------:R-:W-:Y:S02]  /*11880*/  UMOV UR40, 0x400 ;  /* 0x0000040000287882 */ /* 0x000fe40000000000 */
[----:B-1----:R-:W-:-:S04]  /*11890*/  ULEA UR40, UR4, UR40, 0x18 ;  /* 0x0000002804287291 */ /* 0x002fc8000f8ec03f */
        /* <DEDUP_REMOVED lines=19> */
[----:B-1----:R-:W-:Y:S05]  /*119d0*/  CALL.ABS.NOINC R2 ;  /* 0x0000000002007343 */ /* 0x002fea0003c00000 */
.L_x_981:
        /* <DEDUP_REMOVED lines=24> */
.L_x_982:
[----:B------:R-:W-:-:S04]  /*11b60*/  UIADD3 UR4, UR40, 0x400, URZ ;  /* 0x0000040028047890 */ /* 0x000fc8000fffe03f */
[----:B------:R-:W-:-:S06]  /*11b70*/  ULOP3.LUT UP0, URZ, UR4, 0x3ff, URZ, 0xc0, !UPT ;  /* 0x000003ff043f7892 */ /* 0x000fcc000f80c03f */
[----:B------:R-:W-:-:S13]  /*11b80*/  PLOP3.LUT P0, PT, PT, PT, UP0, 0x80, 0x0 ;  /* 0x000000000000781c */ /* 0x000fda0003f0f008 */
        /* <DEDUP_REMOVED lines=17> */
.L_x_983:
[----:B------:R-:W-:-:S13]  /*11ca0*/  LOP3.LUT P6, RZ, R16, 0x3ff, RZ, 0xc0, !PT ;  /* 0x000003ff10ff7812 */ /* 0x000fda00078cc0ff */
        /* <DEDUP_REMOVED lines=17> */
.L_x_984:
[----:B------:R-:W-:Y:S01]  /*11dc0*/  ULDC.64 UR4, c[0x0][0x9f8] ;  /* 0x00027e0000047ab9 */ /* 0x000fe20000000a00 */
[----:B------:R-:W-:Y:S01]  /*11dd0*/  IMAD.U32 R5, RZ, RZ, UR39 ;  /* 0x00000027ff057e24 */ /* 0x000fe2000f8e00ff */
[----:B------:R-:W-:Y:S01]  /*11de0*/  ISETP.NE.U32.AND P0, PT, RZ, UR4, PT ;  /* 0x00000004ff007c0c */ /* 0x000fe2000bf05070 */
[----:B------:R-:W-:Y:S01]  /*11df0*/  IMAD.U32 R8, RZ, RZ, UR39 ;  /* 0x00000027ff087e24 */ /* 0x000fe2000f8e00ff */
[----:B------:R-:W2:Y:S01]  /*11e00*/  LDC R0, c[0x0][0x428] ;  /* 0x00010a00ff007b82 */ /* 0x000ea20000000800 */
[----:B------:R-:W3:Y:S01]  /*11e10*/  S2R R17, SR_TID.X ;  /* 0x0000000000117919 */ /* 0x000ee20000002100 */
[----:B------:R-:W-:-:S13]  /*11e20*/  ISETP.NE.AND.EX P0, PT, RZ, UR5, PT, P0 ;  /* 0x00000005ff007c0c */ /* 0x000fda000bf05300 */
[----:B-1----:R-:W1:Y:S01]  /*11e30*/  @P0 LDC.64 R2, c[0x0][0x9f8] ;  /* 0x00027e00ff020b82 */ /* 0x002e620000000a00 */
[----:B------:R-:W-:Y:S01]  /*11e40*/  IMAD.U32 R4, RZ, RZ, UR38 ;  /* 0x00000026ff047e24 */ /* 0x000fe2000f8e00ff */
[----:B---3--:R-:W-:Y:S01]  /*11e50*/  LOP3.LUT R16, R17, 0x7f, RZ, 0xc0, !PT ;  /* 0x0000007f11107812 */ /* 0x008fe200078ec0ff */
[----:B-1----:R-:W-:-:S05]  /*11e60*/  @P0 IMAD.WIDE R2, R5, 0x4, R2 ;  /* 0x0000000405020825 */ /* 0x002fca00078e0202 */
[----:B------:R1:W3:Y:S01]  /*11e70*/  @P0 LDG.E R8, desc[UR48][R2.64] ;  /* 0x0000003002080981 */ /* 0x0002e2000c1e1900 */
[----:B--2---:R-:W-:Y:S01]  /*11e80*/  ISETP.NE.AND P0, PT, R0, 0x1, PT ;  /* 0x000000010000780c */ /* 0x004fe20003f05270 */
[----:B------:R-:W-:Y:S01]  /*11e90*/  UMOV UR36, URZ ;  /* 0x0000003f00247c82 */ /* 0x000fe20008000000 */
[----:B------:R-:W-:Y:S01]  /*11ea0*/  ISETP.NE.AND P2, PT, R16, RZ, PT ;  /* 0x000000ff1000720c */ /* 0x000fe20003f45270 */
[----:B------:R-:W-:Y:S01]  /*11eb0*/  UMOV UR8, 0x40 ;  /* 0x0000004000087882 */ /* 0x000fe20000000000 */
[----:B------:R-:W-:Y:S01]  /*11ec0*/  UMOV UR9, UR37 ;  /* 0x0000002500097c82 */ /* 0x000fe20008000000 */
[----:B------:R-:W-:Y:S01]  /*11ed0*/  UMOV UR10, UR38 ;  /* 0x00000026000a7c82 */ /* 0x000fe20008000000 */
[----:B------:R-:W-:Y:S01]  /*11ee0*/  UMOV UR11, UR39 ;  /* 0x00000027000b7c82 */ /* 0x000fe20008000000 */
[----:B------:R-:W-:Y:S01]  /*11ef0*/  UMOV UR12, 0x80 ;  /* 0x00000080000c7882 */ /* 0x000fe20000000000 */
[----:B------:R-:W-:Y:S01]  /*11f00*/  UMOV UR13, UR37 ;  /* 0x00000025000d7c82 */ /* 0x000fe20008000000 */
[----:B-1----:R-:W1:Y:S01]  /*11f10*/  LDC.64 R2, c[0x0][0x3f8] ;  /* 0x0000fe00ff027b82 */ /* 0x002e620000000a00 */
[----:B------:R-:W-:Y:S01]  /*11f20*/  UMOV UR14, UR38 ;  /* 0x00000026000e7c82 */ /* 0x000fe20008000000 */
[----:B------:R-:W-:Y:S01]  /*11f30*/  UMOV UR15, UR39 ;  /* 0x00000027000f7c82 */ /* 0x000fe20008000000 */
[----:B------:R-:W-:-:S03]  /*11f40*/  UMOV UR6, 0xffffffff ;  /* 0xffffffff00067882 */ /* 0x000fc60000000000 */
[----:B------:R-:W-:Y:S02]  /*11f50*/  VOTEU.ALL UP1, P2 ;  /* 0x00000000003f7886 */ /* 0x000fe40001020000 */
[----:B------:R-:W2:Y:S03]  /*11f60*/  @P0 LDC R0, c[0x0][0x42c] ;  /* 0x00010b00ff000b82 */ /* 0x000ea60000000800 */
[----:B------:R-:W-:-:S04]  /*11f70*/  @!UP1 UIADD3 UR4, UP0, UR50, 0x270, URZ ;  /* 0x0000027032049890 */ /* 0x000fc8000ff1e03f */
[----:B------:R-:W-:Y:S01]  /*11f80*/  @!UP1 UIADD3.X UR5, URZ, UR51, URZ, UP0, !UPT ;  /* 0x000000333f059290 */ /* 0x000fe200087fe43f */
[----:B------:R-:W4:Y:S01]  /*11f90*/  @P0 LDC R5, c[0x0][0x430] ;  /* 0x00010c00ff050b82 */ /* 0x000f220000000800 */
[----:B-1----:R-:W-:-:S07]  /*11fa0*/  ISETP.NE.U32.AND P1, PT, R2, RZ, PT ;  /* 0x000000ff0200720c */ /* 0x002fce0003f25070 */
[----:B------:R1:W-:Y:S01]  /*11fb0*/  @!UP1 UTMAPF.L2.4D [UR36], [UR4] ;  /* 0x00000024040095b8 */ /* 0x0003e20008018000 */
[----:B------:R-:W-:Y:S01]  /*11fc0*/  ISETP.NE.AND.EX P1, PT, R3, RZ, PT, P1 ;  /* 0x000000ff0300720c */ /* 0x000fe20003f25310 */
[----:B--2---:R-:W-:Y:S01]  /*11fd0*/  @P0 IMAD.HI.U32 R0, R0, UR38, RZ ;  /* 0x0000002600000c27 */ /* 0x004fe2000f8e00ff */
[----:B------:R1:W-:Y:S04]  /*11fe0*/  @!UP1 UTMAPF.L2.4D [UR8], [UR4] ;  /* 0x00000008040095b8 */ /* 0x0003e80008018000 */
[----:B----4-:R-:W-:Y:S01]  /*11ff0*/  @P0 SHF.R.U32.HI R4, RZ, R5, R0 ;  /* 0x00000005ff040219 */ /* 0x010fe20000011600 */
[----:B------:R1:W-:Y:S01]  /*12000*/  @!UP1 UTMAPF.L2.4D [UR12], [UR4] ;  /* 0x0000000c040095b8 */ /* 0x0003e20008018000 */
[----:B---3--:R-:W-:Y:S01]  /*12010*/  SHF.R.S32.HI R9, RZ, 0x1f, R8 ;  /* 0x0000001fff097819 */ /* 0x008fe20000011408 */
        /* <DEDUP_REMOVED lines=8> */
.L_x_1048:
        /* <DEDUP_REMOVED lines=8> */
.L_x_1051:
        /* <DEDUP_REMOVED lines=9> */
[----:B------:R-:W-:-:S05]  /*121b0*/  @P0 SHF.R.U32.HI R4, RZ, R5, R7 ;  /* 0x00000005ff040219 */ /* 0x000fca0000011607 */
[----:B------:R-:W-:-:S04]  /*121c0*/  IMAD.MOV R5, RZ, RZ, -R4 ;  /* 0x000000ffff057224 */ /* 0x000fc800078e0a04 */
[----:B------:R-:W-:Y:S01]  /*121d0*/  IMAD R6, R0, R5, R6 ;  /* 0x0000000500067224 */ /* 0x000fe200078e0206 */
[--C-:B------:R-:W-:Y:S01]  /*121e0*/  SHF.R.S32.HI R5, RZ, 0x1f, R4.reuse ;  /* 0x0000001fff057819 */ /* 0x100fe20000011404 */
[----:B------:R-:W-:Y:S02]  /*121f0*/  IMAD R0, R9, UR4, RZ ;  /* 0x0000000409007c24 */ /* 0x000fe4000f8e02ff */
[----:B------:R-:W-:-:S04]  /*12200*/  IMAD.WIDE.U32 R4, R8, UR4, R4 ;  /* 0x0000000408047c25 */ /* 0x000fc8000f8e0004 */
[----:B------:R-:W-:Y:S01]  /*12210*/  IMAD R0, R8, UR5, R0 ;  /* 0x0000000508007c24 */ /* 0x000fe2000f8e0200 */
[----:B------:R-:W-:-:S03]  /*12220*/  LEA R2, P0, R4, R2, 0x2 ;  /* 0x0000000204027211 */ /* 0x000fc600078010ff */
[----:B------:R-:W-:-:S05]  /*12230*/  IMAD.IADD R0, R5, 0x1, R0 ;  /* 0x0000000105007824 */ /* 0x000fca00078e0200 */
[----:B------:R-:W-:-:S05]  /*12240*/  LEA.HI.X R3, R4, R3, R0, 0x2, P0 ;  /* 0x0000000304037211 */ /* 0x000fca00000f1400 */
[----:B------:R2:W5:Y:S02]  /*12250*/  LDG.E R0, desc[UR48][R2.64] ;  /* 0x0000003002007981 */ /* 0x000564000c1e1900 */
.L_x_989:
[----:B--2---:R-:W2:Y:S04]  /*12260*/  LDL R2, [R1] ;  /* 0x0000000001027983 */ /* 0x004ea80000100800 */
[----:B------:R-:W3:Y:S01]  /*12270*/  LDL R3, [R1+0xc] ;  /* 0x00000c0001037983 */ /* 0x000ee20000100800 */
[----:B------:R-:W-:Y:S02]  /*12280*/  ISETP.NE.AND P0, PT, R16, RZ, PT ;  /* 0x000000ff1000720c */ /* 0x000fe40003f05270 */
[----:B--2---:R-:W-:Y:S02]  /*12290*/  LEA R2, R2, UR40, 0x3 ;  /* 0x0000002802027c11 */ /* 0x004fe4000f8e18ff */
[----:B---3--:R-:W-:-:S04]  /*122a0*/  SHF.L.U32 R3, R3, 0x1f, RZ ;  /* 0x0000001f03037819 */ /* 0x008fc800000006ff */
[----:B------:R-:W2:Y:S02]  /*122b0*/  SYNCS.PHASECHK.TRANS64.TRYWAIT P3, [R2+URZ+0x22880], R3 ;  /* 0x02288003020075a7 */ /* 0x000ea4000806017f */
[----:B--2---:R-:W-:Y:S05]  /*122c0*/  @!P3 BRA `(.L_x_990) ;  /* 0x000000280020b947 */ /* 0x004fea0003800000 */
.L_x_1052:
[----:B------:R-:W-:Y:S05]  /*122d0*/  @P0 BRA `(.L_x_991) ;  /* 0x00000000001c0947 */ /* 0x000fea0003800000 */
[----:B-1----:R-:W1:Y:S01]  /*122e0*/  S2R R4, SR_TID.X ;  /* 0x0000000000047919 */ /* 0x002e620000002100 */
[----:B------:R-:W-:-:S04]  /*122f0*/  IMAD.MOV.U32 R5, RZ, RZ, 0x4000 ;  /* 0x00004000ff057424 */ /* 0x000fc800078e00ff */
[----:B------:R3:W-:Y:S01]  /*12300*/  SYNCS.ARRIVE.TRANS64 RZ, [R2+URZ+0x22870], R5 ;  /* 0x0228700502ff79a7 */ /* 0x0007e2000800003f */
[----:B-1----:R-:W-:-:S04]  /*12310*/  LOP3.LUT R4, R4, 0x1f, RZ, 0xc0, !PT ;  /* 0x0000001f04047812 */ /* 0x002fc800078ec0ff */
[----:B------:R-:W-:-:S13]  /*12320*/  ISETP.NE.AND P3, PT, R4, RZ, PT ;  /* 0x000000ff0400720c */ /* 0x000fda0003f65270 */
[----:B---3--:R-:W-:Y:S05]  /*12330*/  @!P3 BRA `(.L_x_991) ;  /* 0x000000000004b947 */ /* 0x008fea0003800000 */
[----:B------:R-:W-:Y:S01]  /*12340*/  BPT.TRAP 0x1 ;  /* 0x000000040000795c */ /* 0x000fe20000300000 */
.L_x_991:
[----:B------:R-:W3:Y:S04]  /*12350*/  LDL R5, [R1] ;  /* 0x0000000001057983 */ /* 0x000ee80000100800 */
[----:B-1----:R-:W4:Y:S01]  /*12360*/  LDL R4, [R1+0x8] ;  /* 0x0000080001047983 */ /* 0x002f220000100800 */
[----:B------:R-:W-:Y:S01]  /*12370*/  R2UR UR9, R2 ;  /* 0x00000000020972ca */ /* 0x000fe200000e0000 */
[----:B------:R-:W-:Y:S01]  /*12380*/  IMAD.SHL.U32 R6, R6, 0x80, RZ ;  /* 0x0000008006067824 */ /* 0x000fe200078e00ff */
        /* <DEDUP_REMOVED lines=10> */
[----:B------:R-:W-:-:S04]  /*12430*/  ULEA UR8, UR8, UR40, 0xe ;  /* 0x0000002808087291 */ /* 0x000fc8000f8e703f */
[----:B------:R-:W-:-:S09]  /*12440*/  UIADD3 UR8, UR8, 0x8400, URZ ;  /* 0x0000840008087890 */ /* 0x000fd2000fffe03f */
[----:B------:R1:W-:Y:S01]  /*12450*/  UTMALDG.4D [UR8], [UR4], desc[UR6] ;  /* 0x00000608040075b4 */ /* 0x0003e20008019000 */
[----:B------:R-:W3:Y:S02]  /*12460*/  SYNCS.PHASECHK.TRANS64.TRYWAIT P3, [R2+URZ+0x22840], R3 ;  /* 0x02284003020075a7 */ /* 0x000ee4000806017f */
[----:B-1-3--:R-:W-:Y:S05]  /*12470*/  @!P3 BRA `(.L_x_992) ;  /* 0x0000002400c8b947 */ /* 0x00afea0003800000 */
.L_x_1053:
        /* <DEDUP_REMOVED lines=8> */
.L_x_993:
        /* <DEDUP_REMOVED lines=28> */
.L_x_988:
[----:B------:R-:W-:Y:S05]  /*126c0*/  WARPSYNC.ALL ;  /* 0x0000000000007948 */ /* 0x000fea0003800000 */
[----:B------:R-:W-:Y:S01]  /*126d0*/  BAR.SYNC.DEFER_BLOCKING 0x8, 0x120 ;  /* 0x0204800000007b1d */ /* 0x000fe20000010000 */
[----:B------:R-:W-:Y:S01]  /*126e0*/  ELECT P0, URZ, PT ;  /* 0x00000000003f782f */ /* 0x000fe20003800000 */
[----:B------:R-:W-:Y:S02]  /*126f0*/  UIADD3 UR4, UP0, UR50, 0x270, URZ ;  /* 0x0000027032047890 */ /* 0x000fe4000ff1e03f */
[----:B------:R-:W-:Y:S02]  /*12700*/  UIADD3 UR8, UR40, 0x10400, URZ ;  /* 0x0001040028087890 */ /* 0x000fe4000fffe03f */
[----:B------:R-:W-:-:S02]  /*12710*/  UIADD3 UR9, UR40, 0x22800, URZ ;  /* 0x0002280028097890 */ /* 0x000fc4000fffe03f */
[----:B------:R-:W-:Y:S02]  /*12720*/  UIADD3.X UR5, URZ, UR51, URZ, UP0, !UPT ;  /* 0x000000333f057290 */ /* 0x000fe400087fe43f */
[----:B------:R-:W-:Y:S02]  /*12730*/  UIADD3 UR24, UR40, 0x12400, URZ ;  /* 0x0001240028187890 */ /* 0x000fe4000fffe03f */
[----:B------:R-:W-:Y:S02]  /*12740*/  UIADD3 UR16, UR40, 0x14400, URZ ;  /* 0x0001440028107890 */ /* 0x000fe4000fffe03f */
[----:B------:R-:W-:Y:S01]  /*12750*/  @P0 IMAD.MOV.U32 R2, RZ, RZ, 0x6000 ;  /* 0x00006000ff020424 */ /* 0x000fe200078e00ff */
[----:B------:R-:W-:Y:S01]  /*12760*/  UMOV UR6, 0x0 ;  /* 0x0000000000067882 */ /* 0x000fe20000000000 */
[----:B------:R-:W-:Y:S01]  /*12770*/  UMOV UR7, 0x12f00000 ;  /* 0x12f0000000077882 */ /* 0x000fe20000000000 */
[----:B------:R-:W-:Y:S01]  /*12780*/  UMOV UR10, URZ ;  /* 0x0000003f000a7c82 */ /* 0x000fe20008000000 */
[----:B------:R-:W-:Y:S01]  /*12790*/  UMOV UR11, UR37 ;  /* 0x00000025000b7c82 */ /* 0x000fe20008000000 */
[----:B------:R-:W-:Y:S01]  /*127a0*/  UMOV UR12, UR38 ;  /* 0x00000026000c7c82 */ /* 0x000fe20008000000 */
[----:B------:R-:W-:Y:S01]  /*127b0*/  UMOV UR13, UR39 ;  /* 0x00000027000d7c82 */ /* 0x000fe20008000000 */
[----:B------:R-:W-:Y:S01]  /*127c0*/  UMOV UR26, 0x40 ;  /* 0x00000040001a7882 */ /* 0x000fe20000000000 */
[----:B------:R-:W-:Y:S01]  /*127d0*/  UMOV UR27, UR37 ;  /* 0x00000025001b7c82 */ /* 0x000fe20008000000 */
[----:B------:R-:W-:Y:S01]  /*127e0*/  UMOV UR28, UR38 ;  /* 0x00000026001c7c82 */ /* 0x000fe20008000000 */
[----:B------:R2:W-:Y:S01]  /*127f0*/  @P0 SYNCS.ARRIVE.TRANS64 RZ, [UR40+0x22800], R2 ;  /* 0x02280002ffff09a7 */ /* 0x0005e20008000028 */
[----:B------:R-:W-:Y:S01]  /*12800*/  UMOV UR29, UR39 ;  /* 0x00000027001d7c82 */ /* 0x000fe20008000000 */
[----:B------:R-:W-:Y:S01]  /*12810*/  UMOV UR25, UR9 ;  /* 0x0000000900197c82 */ /* 0x000fe20008000000 */
[----:B------:R-:W-:Y:S01]  /*12820*/  UMOV UR18, 0x80 ;  /* 0x0000008000127882 */ /* 0x000fe20000000000 */
[----:B------:R-:W-:Y:S01]  /*12830*/  UMOV UR19, UR37 ;  /* 0x0000002500137c82 */ /* 0x000fe20008000000 */
[----:B------:R-:W-:Y:S01]  /*12840*/  UMOV UR20, UR38 ;  /* 0x0000002600147c82 */ /* 0x000fe20008000000 */
[----:B------:R-:W-:Y:S01]  /*12850*/  UMOV UR21, UR39 ;  /* 0x0000002700157c82 */ /* 0x000fe20008000000 */
[----:B------:R2:W-:Y:S01]  /*12860*/  UTMALDG.4D [UR8], [UR4], desc[UR6] ;  /* 0x00000608040075b4 */ /* 0x0005e20008019000 */
[----:B------:R-:W-:Y:S01]  /*12870*/  UMOV UR17, UR9 ;  /* 0x0000000900117c82 */ /* 0x000fe20008000000 */
[----:B------:R2:W-:Y:S01]  /*12880*/  UTMALDG.4D [UR24], [UR4], desc[UR6] ;  /* 0x00000618040075b4 */ /* 0x0005e20008019000 */
[----:B------:R2:W-:Y:S02]  /*12890*/  UTMALDG.4D [UR16], [UR4], desc[UR6] ;  /* 0x00000610040075b4 */ /* 0x0005e40008019000 */
[----:B--2---:R-:W-:Y:S01]  /*128a0*/  NOP ;  /* 0x0000000000007918 */ /* 0x004fe20000000000 */
.L_x_986:
        /* <DEDUP_REMOVED lines=10> */
.L_x_1054:
[----:B------:R-:W-:Y:S05]  /*12950*/  BSYNC B0 ;  /* 0x0000000000007941 */ /* 0x000fea0003800000 */
.L_x_994:
[----:B------:R-:W-:-:S04]  /*12960*/  UIADD3 UR4, UR43, -0x2, URZ ;  /* 0xfffffffe2b047890 */ /* 0x000fc8000fffe03f */
[----:B------:R-:W-:-:S06]  /*12970*/  UISETP.GE.AND UP0, UPT, UR4, UR42, UPT ;  /* 0x0000002a0400728c */ /* 0x000fcc000bf06270 */
[----:B------:R-:W-:-:S13]  /*12980*/  PLOP3.LUT P0, PT, PT, PT, UP0, 0x80, 0x0 ;  /* 0x000000000000781c */ /* 0x000fda0003f0f008 */
[----:B------:R-:W-:Y:S05]  /*12990*/  @!P0 BRA `(.L_x_996) ;  /* 0x0000000c00e88947 */ /* 0x000fea0003800000 */
[----:B--2---:R2:W5:Y:S04]  /*129a0*/  LDL.LU R3, [R1] ;  /* 0x0000000001037983 */ /* 0x0045680000300800 */
[----:B------:R2:W5:Y:S01]  /*129b0*/  LDL.LU R8, [R1+0xc] ;  /* 0x00000c0001087983 */ /* 0x0005620000300800 */
[----:B------:R-:W-:-:S07]  /*129c0*/  IMAD.U32 R2, RZ, RZ, UR4 ;  /* 0x00000004ff027e24 */ /* 0x000fce000f8e00ff */
.L_x_1018:
[----:B-1---5:R-:W-:Y:S01]  /*129d0*/  VIADD R4, R3, 0x1 ;  /* 0x0000000103047836 */ /* 0x022fe20000000000 */
        /* <DEDUP_REMOVED lines=8> */
[----:B----4-:R-:W-:Y:S05]  /*12a60*/  @!P6 BRA `(.L_x_998) ;  /* 0x000000080018e947 */ /* 0x010fea0003800000 */
[----:B------:R-:W-:Y:S01]  /*12a70*/  IMAD.MOV.U32 R9, RZ, RZ, R2 ;  /* 0x000000ffff097224 */ /* 0x000fe200078e0002 */
[----:B------:R-:W-:Y:S06]  /*12a80*/  @!P1 BRA `(.L_x_999) ;  /* 0x0000000000509947 */ /* 0x000fec0003800000 */
[----:B------:R-:W3:Y:S01]  /*12a90*/  LDL R7, [R1+0x1c] ;  /* 0x00001c0001077983 */ /* 0x000ee20000100800 */
[----:B------:R-:W4:Y:S01]  /*12aa0*/  LDC R9, c[0x0][0x41c] ;  /* 0x00010700ff097b82 */ /* 0x000f220000000800 */
[----:B------:R-:W-:Y:S02]  /*12ab0*/  ULDC.64 UR4, c[0x0][0x408] ;  /* 0x0001020000047ab9 */ /* 0x000fe40000000a00 */
[----:B------:R-:W2:Y:S01]  /*12ac0*/  LDL R6, [R1+0x10] ;  /* 0x0000100001067983 */ /* 0x000ea20000100800 */
[----:B----4-:R-:W-:-:S13]  /*12ad0*/  ISETP.NE.AND P0, PT, R9, 0x1, PT ;  /* 0x000000010900780c */ /* 0x010fda0003f05270 */
[----:B------:R-:W4:Y:S02]  /*12ae0*/  @P0 LDC.64 R4, c[0x0][0x420] ;  /* 0x00010800ff040b82 */ /* 0x000f240000000a00 */
[----:B----4-:R-:W-:-:S04]  /*12af0*/  @P0 IMAD.HI.U32 R0, R2, R4, RZ ;  /* 0x0000000402000227 */ /* 0x010fc800078e00ff */
[----:B------:R-:W-:Y:S01]  /*12b00*/  IMAD.MOV.U32 R4, RZ, RZ, R2 ;  /* 0x000000ffff047224 */ /* 0x000fe200078e0002 */
[----:B------:R-:W-:-:S04]  /*12b10*/  @P0 SHF.R.U32.HI R4, RZ, R5, R0 ;  /* 0x00000005ff040219 */ /* 0x000fc80000011600 */
[--C-:B------:R-:W-:Y:S01]  /*12b20*/  SHF.R.S32.HI R5, RZ, 0x1f, R4.reuse ;  /* 0x0000001fff057819 */ /* 0x100fe20000011404 */
[----:B------:R-:W-:-:S04]  /*12b30*/  IMAD.MOV R0, RZ, RZ, -R4 ;  /* 0x000000ffff007224 */ /* 0x000fc800078e0a04 */
[----:B------:R-:W-:Y:S02]  /*12b40*/  IMAD R9, R9, R0, R2 ;  /* 0x0000000009097224 */ /* 0x000fe400078e0202 */
[----:B---3--:R-:W-:-:S04]  /*12b50*/  IMAD R0, R7, UR4, RZ ;  /* 0x0000000407007c24 */ /* 0x008fc8000f8e02ff */
[C---:B--2---:R-:W-:Y:S02]  /*12b60*/  IMAD R0, R6.reuse, UR5, R0 ;  /* 0x0000000506007c24 */ /* 0x044fe4000f8e0200 */
[----:B------:R-:W-:Y:S01]  /*12b70*/  IMAD.WIDE.U32 R4, R6, UR4, R4 ;  /* 0x0000000406047c25 */ /* 0x000fe2000f8e0004 */
[----:B------:R-:W-:-:S03]  /*12b80*/  ULDC.64 UR4, c[0x0][0x3f8] ;  /* 0x0000fe0000047ab9 */ /* 0x000fc60000000a00 */
[----:B------:R-:W-:Y:S01]  /*12b90*/  IMAD.IADD R0, R0, 0x1, R5 ;  /* 0x0000000100007824 */ /* 0x000fe200078e0205 */
[----:B------:R-:W-:-:S04]  /*12ba0*/  LEA R6, P0, R4, UR4, 0x2 ;  /* 0x0000000404067c11 */ /* 0x000fc8000f8010ff */
[----:B------:R-:W-:-:S05]  /*12bb0*/  LEA.HI.X R7, R4, UR5, R0, 0x2, P0 ;  /* 0x0000000504077c11 */ /* 0x000fca00080f1400 */
[----:B------:R3:W5:Y:S04]  /*12bc0*/  LDG.E R0, desc[UR48][R6.64] ;  /* 0x0000003006007981 */ /* 0x000768000c1e1900 */
.L_x_999:
[----:B------:R-:W3:Y:S01]  /*12bd0*/  S2R R4, SR_TID.X ;  /* 0x0000000000047919 */ /* 0x000ee20000002100 */
[----:B------:R-:W-:Y:S01]  /*12be0*/  SHF.L.U32 R5, R10, 0x1f, RZ ;  /* 0x0000001f0a057819 */ /* 0x000fe200000006ff */
[----:B------:R-:W-:Y:S01]  /*12bf0*/  BSSY B1, `(.L_x_1000) ;  /* 0x0000006000017945 */ /* 0x000fe20003800000 */
[----:B---3--:R-:W-:Y:S02]  /*12c00*/  LOP3.LUT R6, R4, 0x7f, RZ, 0xc0, !PT ;  /* 0x0000007f04067812 */ /* 0x008fe400078ec0ff */
[----:B------:R-:W-:Y:S02]  /*12c10*/  LEA R4, R11, UR40, 0x3 ;  /* 0x000000280b047c11 */ /* 0x000fe4000f8e18ff */
[----:B------:R-:W-:Y:S02]  /*12c20*/  ISETP.NE.AND P3, PT, R6, RZ, PT ;  /* 0x000000ff0600720c */ /* 0x000fe40003f65270 */
[----:B------:R-:W3:Y:S02]  /*12c30*/  SYNCS.PHASECHK.TRANS64.TRYWAIT P0, [R4+URZ+0x22880], R5 ;  /* 0x02288005040075a7 */ /* 0x000ee4000800017f */
[----:B---3--:R-:W-:Y:S09]  /*12c40*/  @!P0 BRA `(.L_x_1001) ;  /* 0x0000002000008947 */ /* 0x008ff20003800000 */
.L_x_1055:
[----:B------:R-:W-:Y:S05]  /*12c50*/  BSYNC B1 ;  /* 0x0000000000017941 */ /* 0x000fea0003800000 */
.L_x_1000:
[----:B------:R-:W-:Y:S04]  /*12c60*/  BSSY B1, `(.L_x_1002) ;  /* 0x0000009000017945 */ /* 0x000fe80003800000 */
[----:B------:R-:W-:Y:S05]  /*12c70*/  @P3 BRA `(.L_x_1003) ;  /* 0x00000000001c3947 */ /* 0x000fea0003800000 */
[----:B------:R-:W4:Y:S02]  /*12c80*/  S2R R6, SR_TID.X ;  /* 0x0000000000067919 */ /* 0x000f240000002100 */
[----:B----4-:R-:W-:Y:S01]  /*12c90*/  LOP3.LUT R7, R6, 0x1f, RZ, 0xc0, !PT ;  /* 0x0000001f06077812 */ /* 0x010fe200078ec0ff */
[----:B------:R-:W-:-:S03]  /*12ca0*/  IMAD.MOV.U32 R6, RZ, RZ, 0x4000 ;  /* 0x00004000ff067424 */ /* 0x000fc600078e00ff */
[----:B------:R-:W-:Y:S01]  /*12cb0*/  ISETP.NE.AND P0, PT, R7, RZ, PT ;  /* 0x000000ff0700720c */ /* 0x000fe20003f05270 */
[----:B------:R4:W-:-:S12]  /*12cc0*/  SYNCS.ARRIVE.TRANS64 RZ, [R4+URZ+0x22870], R6 ;  /* 0x0228700604ff79a7 */ /* 0x0009d8000800003f */
[----:B----4-:R-:W-:Y:S05]  /*12cd0*/  @!P0 BRA `(.L_x_1003) ;  /* 0x0000000000048947 */ /* 0x010fea0003800000 */
[----:B------:R-:W-:Y:S01]  /*12ce0*/  BPT.TRAP 0x1 ;  /* 0x000000040000795c */ /* 0x000fe20000300000 */
.L_x_1003:
[----:B------:R-:W-:Y:S05]  /*12cf0*/  BSYNC B1 ;  /* 0x0000000000017941 */ /* 0x000fea0003800000 */
.L_x_1002:
[----:B------:R-:W4:Y:S04]  /*12d00*/  LDL R7, [R1+0x8] ;  /* 0x0000080001077983 */ /* 0x000f280000100800 */
[----:B------:R-:W2:Y:S01]  /*12d10*/  LDL R6, [R1] ;  /* 0x0000000001067983 */ /* 0x000ea20000100800 */
[----:B------:R-:W-:Y:S01]  /*12d20*/  IMAD.MOV.U32 R12, RZ, RZ, RZ ;  /* 0x000000ffff0c7224 */ /* 0x000fe200078e00ff */
[----:B------:R-:W-:Y:S01]  /*12d30*/  UIADD3 UR4, UP0, UR50, 0x470, URZ ;  /* 0x0000047032047890 */ /* 0x000fe2000ff1e03f */
[----:B------:R-:W-:Y:S01]  /*12d40*/  PLOP3.LUT P0, PT, PT, PT, PT, 0x80, 0x0 ;  /* 0x000000000000781c */ /* 0x000fe20003f0f070 */
[----:B------:R-:W-:Y:S01]  /*12d50*/  UMOV UR6, 0x0 ;  /* 0x0000000000067882 */ /* 0x000fe20000000000 */
[----:B------:R-:W-:Y:S01]  /*12d60*/  UMOV UR7, 0x14f00000 ;  /* 0x14f0000000077882 */ /* 0x000fe20000000000 */
[----:B------:R-:W-:Y:S01]  /*12d70*/  R2UR UR10, R12 ;  /* 0x000000000c0a72ca */ /* 0x000fe200000e0000 */
[----:B------:R-:W-:Y:S01]  /*12d80*/  UIADD3.X UR5, URZ, UR51, URZ, UP0, !UPT ;  /* 0x000000333f057290 */ /* 0x000fe200087fe43f */
[----:B----4-:R-:W-:-:S02]  /*12d90*/  R2UR UR12, R7 ;  /* 0x00000000070c72ca */ /* 0x010fc400000e0000 */
[----:B--2---:R-:W-:Y:S01]  /*12da0*/  LEA R7, R6, UR40, 0xe ;  /* 0x0000002806077c11 */ /* 0x004fe2000f8e70ff */
[----:B------:R-:W-:Y:S02]  /*12db0*/  IMAD.SHL.U32 R6, R9, 0x80, RZ ;  /* 0x0000008009067824 */ /* 0x000fe400078e00ff */
[----:B------:R-:W-:Y:S02]  /*12dc0*/  VIADD R9, R4, 0x22870 ;  /* 0x0002287004097836 */ /* 0x000fe40000000000 */
[----:B------:R-:W-:-:S08]  /*12dd0*/  VIADD R7, R7, 0x8400 ;  /* 0x0000840007077836 */ /* 0x000fd00000000000 */
.L_x_1004:
        /* <DEDUP_REMOVED lines=12> */
.L_x_1056:
[----:B------:R-:W-:Y:S05]  /*12ea0*/  BSYNC B1 ;  /* 0x0000000000017941 */ /* 0x000fea0003800000 */
.L_x_1005:
[----:B------:R-:W-:Y:S01]  /*12eb0*/  BSSY B1, `(.L_x_1007) ;  /* 0x000000b000017945 */ /* 0x000fe20003800000 */
[----:B-1----:R-:W-:Y:S02]  /*12ec0*/  IMAD.MOV.U32 R10, RZ, RZ, 0x0 ;  /* 0x00000000ff0a7424 */ /* 0x002fe400078e00ff */
[----:B------:R-:W-:Y:S01]  /*12ed0*/  IMAD.MOV.U32 R11, RZ, RZ, 0x14f00000 ;  /* 0x14f00000ff0b7424 */ /* 0x000fe200078e00ff */
[----:B------:R-:W-:Y:S06]  /*12ee0*/  @P3 BRA `(.L_x_1008) ;  /* 0x00000000001c3947 */ /* 0x000fec0003800000 */
[----:B------:R-:W1:Y:S01]  /*12ef0*/  S2R R7, SR_TID.X ;  /* 0x0000000000077919 */ /* 0x000e620000002100 */
[----:B--23--:R-:W-:-:S04]  /*12f00*/  IMAD.MOV.U32 R5, RZ, RZ, 0x6000 ;  /* 0x00006000ff057424 */ /* 0x00cfc800078e00ff */
[----:B------:R4:W-:Y:S01]  /*12f10*/  SYNCS.ARRIVE.TRANS64 RZ, [R4+URZ+0x22830], R5 ;  /* 0x0228300504ff79a7 */ /* 0x0009e2000800003f */
[----:B-1----:R-:W-:-:S04]  /*12f20*/  LOP3.LUT R7, R7, 0x1f, RZ, 0xc0, !PT ;  /* 0x0000001f07077812 */ /* 0x002fc800078ec0ff */
[----:B------:R-:W-:-:S13]  /*12f30*/  ISETP.NE.AND P0, PT, R7, RZ, PT ;  /* 0x000000ff0700720c */ /* 0x000fda0003f05270 */
[----:B----4-:R-:W-:Y:S05]  /*12f40*/  @!P0 BRA `(.L_x_1008) ;  /* 0x0000000000048947 */ /* 0x010fea0003800000 */
[----:B------:R-:W-:Y:S01]  /*12f50*/  BPT.TRAP 0x1 ;  /* 0x000000040000795c */ /* 0x000fe20000300000 */
.L_x_1008:
[----:B------:R-:W-:Y:S05]  /*12f60*/  BSYNC B1 ;  /* 0x0000000000017941 */ /* 0x000fea0003800000 */
.L_x_1007:
[----:B------:R-:W4:Y:S04]  /*12f70*/  LDL R9, [R1+0x8] ;  /* 0x0000080001097983 */ /* 0x000f280000100800 */
[----:B------:R-:W5:Y:S01]  /*12f80*/  LDL R7, [R1] ;  /* 0x0000000001077983 */ /* 0x000f620000100800 */
[----:B------:R-:W-:Y:S01]  /*12f90*/  R2UR UR10, R12 ;  /* 0x000000000c0a72ca */ /* 0x000fe200000e0000 */
[----:B--23--:R-:W-:Y:S01]  /*12fa0*/  IMAD.U32 R5, RZ, RZ, UR40 ;  /* 0x00000028ff057e24 */ /* 0x00cfe2000f8e00ff */
[----:B------:R-:W-:Y:S01]  /*12fb0*/  R2UR UR6, R10 ;  /* 0x000000000a0672ca */ /* 0x000fe200000e0000 */
[----:B------:R-:W-:Y:S01]  /*12fc0*/  UIADD3 UR4, UP0, UR50, 0x370, URZ ;  /* 0x0000037032047890 */ /* 0x000fe2000ff1e03f */
[----:B------:R-:W-:Y:S01]  /*12fd0*/  R2UR UR7, R11 ;  /* 0x000000000b0772ca */ /* 0x000fe200000e0000 */
[----:B------:R-:W-:Y:S01]  /*12fe0*/  VIADD R4, R4, 0x22830 ;  /* 0x0002283004047836 */ /* 0x000fe20000000000 */
[----:B------:R-:W-:Y:S01]  /*12ff0*/  PLOP3.LUT P0, PT, PT, PT, PT, 0x80, 0x0 ;  /* 0x000000000000781c */ /* 0x000fe20003f0f070 */
[----:B------:R-:W-:Y:S01]  /*13000*/  UIADD3.X UR5, URZ, UR51, URZ, UP0, !UPT ;  /* 0x000000333f057290 */ /* 0x000fe200087fe43f */
[----:B----4-:R-:W-:Y:S01]  /*13010*/  R2UR UR12, R9 ;  /* 0x00000000090c72ca */ /* 0x010fe200000e0000 */
[----:B-----5:R-:W-:-:S04]  /*13020*/  IMAD R5, R7, 0x6000, R5 ;  /* 0x0000600007057824 */ /* 0x020fc800078e0205 */
[----:B------:R-:W-:-:S10]  /*13030*/  VIADD R7, R5, 0x16400 ;  /* 0x0001640005077836 */ /* 0x000fd40000000000 */
.L_x_1009:
        /* <DEDUP_REMOVED lines=16> */
.L_x_1010:
        /* <DEDUP_REMOVED lines=16> */
.L_x_1011:
        /* <DEDUP_REMOVED lines=9> */
.L_x_998:
[----:B------:R-:W-:Y:S05]  /*132d0*/  BSYNC B0 ;  /* 0x0000000000007941 */ /* 0x000fea0003800000 */
.L_x_997:
[----:B------:R-:W-:-:S06]  /*132e0*/  UISETP.NE.AND UP0, UPT, UR41, 0x3, UPT ;  /* 0x000000032900788c */ /* 0x000fcc000bf05270 */
[----:B------:R-:W-:-:S13]  /*132f0*/  PLOP3.LUT P0, PT, PT, PT, UP0, 0x80, 0x0 ;  /* 0x000000000000781c */ /* 0x000fda0003f0f008 */
[----:B------:R-:W-:Y:S05]  /*13300*/  @!P0 BRA `(.L_x_1012) ;  /* 0x0000000000048947 */ /* 0x000fea0003800000 */
[----:B------:R-:W-:Y:S01]  /*13310*/  BPT.TRAP 0x1 ;  /* 0x000000040000795c */ /* 0x000fe20000300000 */
.L_x_1012:
        /* <DEDUP_REMOVED lines=9> */
.L_x_1057:
[----:B------:R-:W-:Y:S05]  /*133b0*/  BSYNC B0 ;  /* 0x0000000000007941 */ /* 0x000fea0003800000 */
.L_x_1013:
[----:B------:R-:W-:Y:S05]  /*133c0*/  @!P0 BRA `(.L_x_1015) ;  /* 0x0000000000048947 */ /* 0x000fea0003800000 */
[----:B------:R-:W-:Y:S01]  /*133d0*/  BPT.TRAP 0x1 ;  /* 0x000000040000795c */ /* 0x000fe20000300000 */
.L_x_1015:
[----:B---3--:R-:W3:Y:S01]  /*133e0*/  LDL R5, [R1+0x4] ;  /* 0x0000040001057983 */ /* 0x008ee20000100800 */
[----:B------:R-:W-:Y:S01]  /*133f0*/  SHF.L.U32 R4, R8, 0x1f, RZ ;  /* 0x0000001f08047819 */ /* 0x000fe200000006ff */
[----:B------:R-:W-:-:S03]  /*13400*/  IMAD.SHL.U32 R20, R3, 0x4000, RZ ;  /* 0x0000400003147824 */ /* 0x000fc600078e00ff */
[----:B---3--:R-:W3:Y:S02]  /*13410*/  SYNCS.PHASECHK.TRANS64.TRYWAIT P3, [R5+URZ+0x22860], R4 ;  /* 0x02286004050075a7 */ /* 0x008ee4000806017f */
[----:B---3--:R-:W-:Y:S05]  /*13420*/  @!P3 BRA `(.L_x_1016) ;  /* 0x000000180048b947 */ /* 0x008fea0003800000 */
.L_x_1058:
[----:B---3--:R-:W3:Y:S04]  /*13430*/  LDL R3, [R1+0x24] ;  /* 0x0000240001037983 */ /* 0x008ee80000100800 */
[----:B------:R-:W4:Y:S04]  /*13440*/  LDL R16, [R1+0x18] ;  /* 0x0000180001107983 */ /* 0x000f280000100800 */
[----:B------:R-:W5:Y:S01]  /*13450*/  LDL R12, [R1+0x20] ;  /* 0x00002000010c7983 */ /* 0x000f620000100800 */
[----:B------:R-:W-:Y:S05]  /*13460*/  WARPSYNC.ALL ;  /* 0x0000000000007948 */ /* 0x000fea0003800000 */
[----:B---3--:R-:W-:-:S05]  /*13470*/  LOP3.LUT R3, R20, R3, RZ, 0xfc, !PT ;  /* 0x0000000314037212 */ /* 0x008fca00078efcff */
[----:B-1----:R-:W1:Y:S01]  /*13480*/  LDSM.16.MT88.4 R8, [R3+UR40+0x8400] ;  /* 0x008400280308783b */ /* 0x002e620008004200 */
[----:B------:R-:W-:-:S04]  /*13490*/  VIADD R21, R3, UR40 ;  /* 0x0000002803157c36 */ /* 0x000fc80008000000 */
[----:B----4-:R-:W-:Y:S01]  /*134a0*/  IMAD.IADD R21, R16, 0x1, R21 ;  /* 0x0000000110157824 */ /* 0x010fe200078e0215 */
[C-C-:B-1----:R-:W-:Y:S02]  /*134b0*/  PRMT R4, R8.reuse, 0x6420, R9.reuse ;  /* 0x0000642008047816 */ /* 0x142fe40000000009 */
[----:B------:R-:W-:Y:S02]  /*134c0*/  PRMT R5, R8, 0x7531, R9 ;  /* 0x0000753108057816 */ /* 0x000fe40000000009 */
[C-C-:B------:R-:W-:Y:S02]  /*134d0*/  PRMT R6, R10.reuse, 0x6420, R11.reuse ;  /* 0x000064200a067816 */ /* 0x140fe4000000000b */
[----:B------:R-:W-:Y:S02]  /*134e0*/  PRMT R7, R10, 0x7531, R11 ;  /* 0x000075310a077816 */ /* 0x000fe4000000000b */
[----:B------:R-:W1:Y:S01]  /*134f0*/  LDSM.16.MT88.4 R8, [R21+0x8400] ;  /* 0x008400001508783b */ /* 0x000e620000004200 */
[----:B-----5:R-:W-:-:S05]  /*13500*/  IADD3 R20, R20, UR40, R12 ;  /* 0x0000002814147c10 */ /* 0x020fca000fffe00c */
[----:B------:R-:W-:Y:S01]  /*13510*/  STSM.16.M88.4 [R20+0x400], R4 ;  /* 0x0004000414007844 */ /* 0x000fe20000000200 */
[C-C-:B-1----:R-:W-:Y:S02]  /*13520*/  PRMT R12, R8.reuse, 0x6420, R9.reuse ;  /* 0x00006420080c7816 */ /* 0x142fe40000000009 */
[----:B------:R-:W-:Y:S02]  /*13530*/  PRMT R13, R8, 0x7531, R9 ;  /* 0x00007531080d7816 */ /* 0x000fe40000000009 */
[C-C-:B------:R-:W-:Y:S02]  /*13540*/  PRMT R14, R10.reuse, 0x6420, R11.reuse ;  /* 0x000064200a0e7816 */ /* 0x140fe4000000000b */
[----:B------:R-:W-:-:S05]  /*13550*/  PRMT R15, R10, 0x7531, R11 ;  /* 0x000075310a0f7816 */ /* 0x000fca000000000b */
[----:B------:R1:W-:Y:S04]  /*13560*/  STSM.16.M88.4 [R20+0x2400], R12 ;  /* 0x0024000c14007844 */ /* 0x0003e80000000200 */
[----:B------:R-:W3:Y:S04]  /*13570*/  LDSM.16.MT88.4 R8, [R3+UR40+0x9400] ;  /* 0x009400280308783b */ /* 0x000ee80008004200 */
[----:B-1----:R-:W4:Y:S01]  /*13580*/  LDL R14, [R1+0x14] ;  /* 0x00001400010e7983 */ /* 0x002f220000100800 */
[C-C-:B---3--:R-:W-:Y:S02]  /*13590*/  PRMT R4, R8.reuse, 0x6420, R9.reuse ;  /* 0x0000642008047816 */ /* 0x148fe40000000009 */
[----:B------:R-:W-:-:S02]  /*135a0*/  PRMT R5, R8, 0x7531, R9 ;  /* 0x0000753108057816 */ /* 0x000fc40000000009 */
[C-C-:B------:R-:W-:Y:S02]  /*135b0*/  PRMT R6, R10.reuse, 0x6420, R11.reuse ;  /* 0x000064200a067816 */ /* 0x140fe4000000000b */
[----:B------:R-:W-:Y:S02]  /*135c0*/  PRMT R7, R10, 0x7531, R11 ;  /* 0x000075310a077816 */ /* 0x000fe4000000000b */
[----:B------:R-:W1:Y:S01]  /*135d0*/  LDSM.16.MT88.4 R8, [R21+0x9400] ;  /* 0x009400001508783b */ /* 0x000e620000004200 */
[----:B------:R-:W-:Y:S01]  /*135e0*/  IMAD.MOV.U32 R15, RZ, RZ, R16 ;  /* 0x000000ffff0f7224 */ /* 0x000fe200078e0010 */
[C-C-:B-1----:R-:W-:Y:S02]  /*135f0*/  PRMT R16, R8.reuse, 0x6420, R9.reuse ;  /* 0x0000642008107816 */ /* 0x142fe40000000009 */
[----:B------:R-:W-:Y:S02]  /*13600*/  PRMT R17, R8, 0x7531, R9 ;  /* 0x0000753108117816 */ /* 0x000fe40000000009 */
[----:B------:R-:W-:-:S02]  /*13610*/  PRMT R18, R10, 0x6420, R11 ;  /* 0x000064200a127816 */ /* 0x000fc4000000000b */
[----:B------:R-:W-:Y:S02]  /*13620*/  PRMT R19, R10, 0x7531, R11 ;  /* 0x000075310a137816 */ /* 0x000fe4000000000b */
[----:B----4-:R-:W-:-:S05]  /*13630*/  IADD3 R12, R14, 0x400, R20 ;  /* 0x000004000e0c7810 */ /* 0x010fca0007ffe014 */
[----:B------:R-:W-:Y:S04]  /*13640*/  STSM.16.M88.4 [R12], R4 ;  /* 0x000000040c007844 */ /* 0x000fe80000000200 */
[----:B------:R-:W-:Y:S04]  /*13650*/  STSM.16.M88.4 [R12+0x2000], R16 ;  /* 0x002000100c007844 */ /* 0x000fe80000000200 */
[----:B------:R-:W1:Y:S02]  /*13660*/  LDSM.16.MT88.4 R8, [R3+UR40+0xa400] ;  /* 0x00a400280308783b */ /* 0x000e640008004200 */
[----:B-1----:R-:W-:-:S02]  /*13670*/  PRMT R4, R8, 0x6420, R9 ;  /* 0x0000642008047816 */ /* 0x002fc40000000009 */
[----:B------:R-:W-:Y:S02]  /*13680*/  PRMT R5, R8, 0x7531, R9 ;  /* 0x0000753108057816 */ /* 0x000fe40000000009 */
[C-C-:B------:R-:W-:Y:S02]  /*13690*/  PRMT R6, R10.reuse, 0x6420, R11.reuse ;  /* 0x000064200a067816 */ /* 0x140fe4000000000b */
[----:B------:R-:W-:Y:S02]  /*136a0*/  PRMT R7, R10, 0x7531, R11 ;  /* 0x000075310a077816 */ /* 0x000fe4000000000b */
[----:B------:R-:W1:Y:S01]  /*136b0*/  LDSM.16.MT88.4 R8, [R21+0xa400] ;  /* 0x00a400001508783b */ /* 0x000e620000004200 */
[----:B------:R-:W-:Y:S01]  /*136c0*/  IMAD.MOV.U32 R19, RZ, RZ, R14 ;  /* 0x000000ffff137224 */ /* 0x000fe200078e000e */
[----:B------:R-:W-:-:S05]  /*136d0*/  IADD3 R20, R15, 0x400, R20 ;  /* 0x000004000f147810 */ /* 0x000fca0007ffe014 */
[----:B------:R-:W-:Y:S01]  /*136e0*/  STSM.16.M88.4 [R20], R4 ;  /* 0x0000000414007844 */ /* 0x000fe20000000200 */
[C-C-:B-1----:R-:W-:Y:S02]  /*136f0*/  PRMT R12, R8.reuse, 0x6420, R9.reuse ;  /* 0x00006420080c7816 */ /* 0x142fe40000000009 */
        /* <DEDUP_REMOVED lines=9> */
[----:B------:R-:W1:Y:S01]  /*13790*/  LDSM.16.MT88.4 R8, [R21+0xb400] ;  /* 0x00b400001508783b */ /* 0x000e620000004200 */
[----:B------:R-:W-:-:S05]  /*137a0*/  IMAD.IADD R20, R19, 0x1, R20 ;  /* 0x0000000113147824 */ /* 0x000fca00078e0214 */
[----:B------:R1:W-:Y:S02]  /*137b0*/  STSM.16.M88.4 [R20], R4 ;  /* 0x0000000414007844 */ /* 0x0003e40000000200 */
[C-C-:B-1----:R-:W-:Y:S02]  /*137c0*/  PRMT R4, R8.reuse, 0x6420, R9.reuse ;  /* 0x0000642008047816 */ /* 0x142fe40000000009 */
[----:B------:R-:W-:Y:S02]  /*137d0*/  PRMT R5, R8, 0x7531, R9 ;  /* 0x0000753108057816 */ /* 0x000fe40000000009 */
        /* <DEDUP_REMOVED lines=8> */
[----:B---3--:R-:W3:Y:S01]  /*13860*/  FENCE.VIEW.ASYNC.S ;  /* 0x00000000000073c6 */ /* 0x008ee20000000000 */
[----:B------:R-:W-:Y:S05]  /*13870*/  @!P0 BRA `(.L_x_1017) ;  /* 0x0000000000048947 */ /* 0x000fea0003800000 */
[----:B------:R-:W-:Y:S01]  /*13880*/  BPT.TRAP 0x1 ;  /* 0x000000040000795c */ /* 0x000fe20000300000 */
.L_x_1017:
[----:B-1----:R-:W3:Y:S01]  /*13890*/  LDL.LU R4, [R1+0x4] ;  /* 0x0000040001047983 */ /* 0x002ee20000300800 */
[C---:B------:R-:W-:Y:S01]  /*138a0*/  ISETP.GT.AND P0, PT, R2.reuse, UR42, PT ;  /* 0x0000002a02007c0c */ /* 0x040fe2000bf04270 */
[----:B------:R-:W-:Y:S02]  /*138b0*/  VIADD R2, R2, 0xffffffff ;  /* 0xffffffff02027836 */ /* 0x000fe40000000000 */
[----:B------:R4:W5:Y:S01]  /*138c0*/  LDL R8, [R1+0xc] ;  /* 0x00000c0001087983 */ /* 0x0009620000100800 */
[----:B---3--:R-:W-:Y:S01]  /*138d0*/  SYNCS.ARRIVE.TRANS64.A1T0 RZ, [R4+URZ+0x22850], RZ ;  /* 0x022850ff04ff79a7 */ /* 0x008fe2000810003f */
[----:B------:R-:W-:-:S05]  /*138e0*/  @!P2 VIADD R3, R4, 0x22880 ;  /* 0x000228800403a836 */ /* 0x000fca0000000000 */
[----:B------:R-:W-:Y:S01]  /*138f0*/  @!P2 PRMT R3, RZ, 0x654, R3 ;  /* 0x00000654ff03a816 */ /* 0x000fe20000000003 */
[----:B------:R-:W-:Y:S06]  /*13900*/  BAR.SYNC.DEFER_BLOCKING 0x2, 0x80 ;  /* 0x0082000000007b1d */ /* 0x000fec0000010000 */
[----:B------:R1:W-:Y:S02]  /*13910*/  @!P2 SYNCS.ARRIVE.TRANS64.RED.A1T0 RZ, [R3+URZ], RZ ;  /* 0x000000ff03ffa9a7 */ /* 0x0003e4000810043f */
[----:B-1----:R4:W5:Y:S01]  /*13920*/  LDL R3, [R1] ;  /* 0x0000000001037983 */ /* 0x0029620000100800 */
[----:B------:R-:W-:Y:S05]  /*13930*/  @P0 BRA `(.L_x_1018) ;  /* 0xfffffff000240947 */ /* 0x000fea000383ffff */
.L_x_996:
[----:B------:R-:W-:Y:S04]  /*13940*/  BSSY B0, `(.L_x_1019) ;  /* 0x000000f000007945 */ /* 0x000fe80003800000 */
[----:B------:R-:W-:Y:S05]  /*13950*/  @P2 BRA `(.L_x_1020) ;  /* 0x0000000000342947 */ /* 0x000fea0003800000 */
[----:B------:R-:W3:Y:S01]  /*13960*/  S2R R5, SR_LANEID ;  /* 0x0000000000057919 */ /* 0x000ee20000000000 */
[----:B------:R-:W-:Y:S01]  /*13970*/  VOTEU.ANY UR4, UPT, PT ;  /* 0x0000000000047886 */ /* 0x000fe200038e0100 */
[----:B--2--5:R-:W2:Y:S01]  /*13980*/  LDC.64 R2, c[0x0][0xdf0] ;  /* 0x00037c00ff027b82 */ /* 0x024ea20000000a00 */
[----:B------:R-:W3:Y:S02]  /*13990*/  FLO.U32 R0, UR4 ;  /* 0x0000000400007d00 */ /* 0x000ee400080e0000 */
[----:B---3--:R-:W-:-:S06]  /*139a0*/  ISETP.EQ.U32.AND P0, PT, R0, R5, PT ;  /* 0x000000050000720c */ /* 0x008fcc0003f02070 */
[----:B------:R-:W2:Y:S07]  /*139b0*/  POPC R5, UR4 ;  /* 0x0000000400057d09 */ /* 0x000eae0008000000 */
[----:B--2---:R-:W2:Y:S01]  /*139c0*/  @P0 ATOMG.E.ADD.STRONG.GPU PT, R3, desc[UR48][R2.64], R5 ;  /* 0x00000005020309a8 */ /* 0x004ea200081ee1f0 */
[----:B-1----:R-:W1:Y:S02]  /*139d0*/  S2R R4, SR_LTMASK ;  /* 0x0000000000047919 */ /* 0x002e640000003900 */
[----:B-1----:R-:W-:-:S04]  /*139e0*/  LOP3.LUT R4, R4, UR4, RZ, 0xc0, !PT ;  /* 0x0000000404047c12 */ /* 0x002fc8000f8ec0ff */
[----:B------:R-:W1:Y:S01]  /*139f0*/  POPC R7, R4 ;  /* 0x0000000400077309 */ /* 0x000e620000000000 */
[----:B--2---:R-:W1:Y:S02]  /*13a00*/  SHFL.IDX PT, R0, R3, R0, 0x1f ;  /* 0x00001f0003007589 */ /* 0x004e6400000e0000 */
[----:B-1----:R-:W-:-:S05]  /*13a10*/  IADD3 R0, R0, UR44, R7 ;  /* 0x0000002c00007c10 */ /* 0x002fca000fffe007 */
[----:B------:R3:W-:Y:S02]  /*13a20*/  STL [R1+0x28], R0 ;  /* 0x0000280001007387 */ /* 0x0007e40000100800 */
.L_x_1020:
[----:B------:R-:W-:Y:S05]  /*13a30*/  BSYNC B0 ;  /* 0x0000000000007941 */ /* 0x000fea0003800000 */
.L_x_1019:
[----:B------:R-:W-:-:S06]  /*13a40*/  UISETP.NE.AND UP0, UPT, UR41, 0x3, UPT ;  /* 0x000000032900788c */ /* 0x000fcc000bf05270 */
[----:B------:R-:W-:-:S13]  /*13a50*/  PLOP3.LUT P0, PT, PT, PT, UP0, 0x80, 0x0 ;  /* 0x000000000000781c */ /* 0x000fda0003f0f008 */
[----:B------:R-:W-:Y:S05]  /*13a60*/  @!P0 BRA `(.L_x_1021) ;  /* 0x0000000000048947 */ /* 0x000fea0003800000 */
[----:B------:R-:W-:Y:S01]  /*13a70*/  BPT.TRAP 0x1 ;  /* 0x000000040000795c */ /* 0x000fe20000300000 */
.L_x_1021:
[----:B--2---:R-:W2:Y:S04]  /*13a80*/  LDL R2, [R1+0xc] ;  /* 0x00000c0001027983 */ /* 0x004ea80000100800 */
[----:B---3--:R-:W3:Y:S01]  /*13a90*/  LDL R0, [R1] ;  /* 0x0000000001007983 */ /* 0x008ee20000100800 */
[----:B------:R-:W-:Y:S01]  /*13aa0*/  BSSY B0, `(.L_x_1022) ;  /* 0x0000008000007945 */ /* 0x000fe20003800000 */
[----:B--2--5:R-:W-:-:S04]  /*13ab0*/  LOP3.LUT R3, R2, 0x1, RZ, 0x3c, !PT ;  /* 0x0000000102037812 */ /* 0x024fc800078e3cff */
[----:B------:R-:W-:Y:S02]  /*13ac0*/  SHF.L.U32 R3, R3, 0x1f, RZ ;  /* 0x0000001f03037819 */ /* 0x000fe400000006ff */
[----:B---3--:R-:W-:-:S04]  /*13ad0*/  LEA R20, R0, UR40, 0x3 ;  /* 0x0000002800147c11 */ /* 0x008fc8000f8e18ff */
[----:B------:R-:W2:Y:S01]  /*13ae0*/  SYNCS.PHASECHK.TRANS64.TRYWAIT P0, [R20+URZ+0x22870], R3 ;  /* 0x02287003140075a7 */ /* 0x000ea2000800017f */
[----:B------:R-:W-:-:S05]  /*13af0*/  IMAD.U32 R0, RZ, RZ, UR45 ;  /* 0x0000002dff007e24 */ /* 0x000fca000f8e00ff */
[----:B------:R-:W-:Y:S01]  /*13b00*/  ISETP.NE.AND P1, PT, R0, 0x3, PT ;  /* 0x000000030000780c */ /* 0x000fe20003f25270 */
[----:B--2---:R-:W-:-:S12]  /*13b10*/  @!P0 BRA `(.L_x_1023) ;  /* 0x0000001000a48947 */ /* 0x004fd80003800000 */
.L_x_1059:
[----:B------:R-:W-:Y:S05]  /*13b20*/  BSYNC B0 ;  /* 0x0000000000007941 */ /* 0x000fea0003800000 */
.L_x_1022:
[----:B------:R-:W-:Y:S05]  /*13b30*/  @!P1 BRA `(.L_x_1024) ;  /* 0x0000000000049947 */ /* 0x000fea0003800000 */
[----:B------:R-:W-:Y:S01]  /*13b40*/  BPT.TRAP 0x1 ;  /* 0x000000040000795c */ /* 0x000fe20000300000 */
.L_x_1024:
[----:B------:R-:W2:Y:S02]  /*13b50*/  LDL R0, [R1+0xc] ;  /* 0x00000c0001007983 */ /* 0x000ea40000100800 */
[----:B--2---:R-:W-:-:S04]  /*13b60*/  SHF.L.U32 R3, R0, 0x1f, RZ ;  /* 0x0000001f00037819 */ /* 0x004fc800000006ff */
[----:B------:R-:W2:Y:S02]  /*13b70*/  SYNCS.PHASECHK.TRANS64.TRYWAIT P0, [R20+URZ+0x22860], R3 ;  /* 0x02286003140075a7 */ /* 0x000ea4000800017f */
[----:B--2---:R-:W-:Y:S05]  /*13b80*/  @!P0 BRA `(.L_x_1025) ;  /* 0x00000010009c8947 */ /* 0x004fea0003800000 */
.L_x_1060:
[----:B------:R-:W3:Y:S04]  /*13b90*/  LDL R2, [R1] ;  /* 0x0000000001027983 */ /* 0x000ee80000100800 */
[----:B------:R-:W5:Y:S04]  /*13ba0*/  LDL R0, [R1+0x24] ;  /* 0x0000240001007983 */ /* 0x000f680000100800 */
[----:B------:R-:W4:Y:S04]  /*13bb0*/  LDL R18, [R1+0x18] ;  /* 0x0000180001127983 */ /* 0x000f280000100800 */
[----:B------:R-:W4:Y:S04]  /*13bc0*/  LDL R12, [R1+0x20] ;  /* 0x00002000010c7983 */ /* 0x000f280000100800 */
[----:B------:R-:W4:Y:S01]  /*13bd0*/  LDL R17, [R1+0x14] ;  /* 0x0000140001117983 */ /* 0x000f220000100800 */
[----:B------:R-:W-:Y:S05]  /*13be0*/  WARPSYNC.ALL ;  /* 0x0000000000007948 */ /* 0x000fea0003800000 */
[----:B---3--:R-:W-:-:S05]  /*13bf0*/  IMAD.SHL.U32 R2, R2, 0x4000, RZ ;  /* 0x0000400002027824 */ /* 0x008fca00078e00ff */
[----:B-----5:R-:W-:-:S05]  /*13c00*/  LOP3.LUT R0, R2, R0, RZ, 0xfc, !PT ;  /* 0x0000000002007212 */ /* 0x020fca00078efcff */
[----:B-1----:R-:W1:Y:S01]  /*13c10*/  LDSM.16.MT88.4 R4, [R0+UR40+0x8400] ;  /* 0x008400280004783b */ /* 0x002e620008004200 */
[----:B--2---:R-:W-:-:S04]  /*13c20*/  VIADD R3, R0, UR40 ;  /* 0x0000002800037c36 */ /* 0x004fc80008000000 */
[----:B----4-:R-:W-:Y:S01]  /*13c30*/  IMAD.IADD R3, R18, 0x1, R3 ;  /* 0x0000000112037824 */ /* 0x010fe200078e0203 */
[C-C-:B-1----:R-:W-:Y:S02]  /*13c40*/  PRMT R8, R4.reuse, 0x6420, R5.reuse ;  /* 0x0000642004087816 */ /* 0x142fe40000000005 */
[----:B------:R-:W-:Y:S02]  /*13c50*/  PRMT R9, R4, 0x7531, R5 ;  /* 0x0000753104097816 */ /* 0x000fe40000000005 */
[C-C-:B------:R-:W-:Y:S02]  /*13c60*/  PRMT R10, R6.reuse, 0x6420, R7.reuse ;  /* 0x00006420060a7816 */ /* 0x140fe40000000007 */
[----:B------:R-:W-:Y:S02]  /*13c70*/  PRMT R11, R6, 0x7531, R7 ;  /* 0x00007531060b7816 */ /* 0x000fe40000000007 */
[----:B------:R-:W1:Y:S01]  /*13c80*/  LDSM.16.MT88.4 R4, [R3+0x8400] ;  /* 0x008400000304783b */ /* 0x000e620000004200 */
[----:B------:R-:W-:-:S05]  /*13c90*/  IADD3 R2, R2, UR40, R12 ;  /* 0x0000002802027c10 */ /* 0x000fca000fffe00c */
[----:B------:R1:W-:Y:S02]  /*13ca0*/  STSM.16.M88.4 [R2+0x400], R8 ;  /* 0x0004000802007844 */ /* 0x0003e40000000200 */
        /* <DEDUP_REMOVED lines=11> */
[----:B------:R-:W-:-:S05]  /*13d60*/  IADD3 R16, R17, 0x400, R2 ;  /* 0x0000040011107810 */ /* 0x000fca0007ffe002 */
[----:B------:R2:W-:Y:S01]  /*13d70*/  STSM.16.M88.4 [R16], R12 ;  /* 0x0000000c10007844 */ /* 0x0005e20000000200 */
[C-C-:B-1----:R-:W-:Y:S02]  /*13d80*/  PRMT R8, R4.reuse, 0x6420, R5.reuse ;  /* 0x0000642004087816 */ /* 0x142fe40000000005 */
[----:B------:R-:W-:Y:S02]  /*13d90*/  PRMT R9, R4, 0x7531, R5 ;  /* 0x0000753104097816 */ /* 0x000fe40000000005 */
[C-C-:B------:R-:W-:Y:S02]  /*13da0*/  PRMT R10, R6.reuse, 0x6420, R7.reuse ;  /* 0x00006420060a7816 */ /* 0x140fe40000000007 */
[----:B------:R-:W-:-:S05]  /*13db0*/  PRMT R11, R6, 0x7531, R7 ;  /* 0x00007531060b7816 */ /* 0x000fca0000000007 */
[----:B------:R-:W-:Y:S04]  /*13dc0*/  STSM.16.M88.4 [R16+0x2000], R8 ;  /* 0x0020000810007844 */ /* 0x000fe80000000200 */
[----:B------:R-:W1:Y:S01]  /*13dd0*/  LDSM.16.MT88.4 R4, [R0+UR40+0xa400] ;  /* 0x00a400280004783b */ /* 0x000e620008004200 */
[----:B--2---:R-:W-:Y:S02]  /*13de0*/  IMAD.MOV.U32 R14, RZ, RZ, R18 ;  /* 0x000000ffff0e7224 */ /* 0x004fe400078e0012 */
[----:B------:R-:W-:Y:S01]  /*13df0*/  IMAD.MOV.U32 R15, RZ, RZ, R17 ;  /* 0x000000ffff0f7224 */ /* 0x000fe200078e0011 */
[C-C-:B-1----:R-:W-:Y:S02]  /*13e00*/  PRMT R16, R4.reuse, 0x6420, R5.reuse ;  /* 0x0000642004107816 */ /* 0x142fe40000000005 */
[----:B------:R-:W-:-:S02]  /*13e10*/  PRMT R17, R4, 0x7531, R5 ;  /* 0x0000753104117816 */ /* 0x000fc40000000005 */
[C-C-:B------:R-:W-:Y:S02]  /*13e20*/  PRMT R18, R6.reuse, 0x6420, R7.reuse ;  /* 0x0000642006127816 */ /* 0x140fe40000000007 */
        /* <DEDUP_REMOVED lines=10> */
[----:B--2---:R-:W-:Y:S01]  /*13ed0*/  IMAD.MOV.U32 R19, RZ, RZ, R15 ;  /* 0x000000ffff137224 */ /* 0x004fe200078e000f */
[C-C-:B-1----:R-:W-:Y:S02]  /*13ee0*/  PRMT R12, R4.reuse, 0x6420, R5.reuse ;  /* 0x00006420040c7816 */ /* 0x142fe40000000005 */
[----:B------:R-:W-:Y:S02]  /*13ef0*/  PRMT R13, R4, 0x7531, R5 ;  /* 0x00007531040d7816 */ /* 0x000fe40000000005 */
[----:B------:R-:W-:-:S02]  /*13f00*/  PRMT R14, R6, 0x6420, R7 ;  /* 0x00006420060e7816 */ /* 0x000fc40000000007 */
[----:B------:R-:W-:Y:S02]  /*13f10*/  PRMT R15, R6, 0x7531, R7 ;  /* 0x00007531060f7816 */ /* 0x000fe40000000007 */
[----:B------:R-:W1:Y:S01]  /*13f20*/  LDSM.16.MT88.4 R4, [R3+0xb400] ;  /* 0x00b400000304783b */ /* 0x000e620000004200 */
[----:B------:R-:W-:-:S05]  /*13f30*/  IMAD.IADD R2, R19, 0x1, R2 ;  /* 0x0000000113027824 */ /* 0x000fca00078e0202 */
[----:B------:R2:W-:Y:S01]  /*13f40*/  STSM.16.M88.4 [R2], R12 ;  /* 0x0000000c02007844 */ /* 0x0005e20000000200 */
        /* <DEDUP_REMOVED lines=13> */
.L_x_1026:
[----:B--2---:R-:W2:Y:S01]  /*14020*/  LDL.LU R2, [R1] ;  /* 0x0000000001027983 */ /* 0x004ea20000300800 */
[----:B-1----:R-:W-:Y:S03]  /*14030*/  SYNCS.ARRIVE.TRANS64.A1T0 RZ, [R20+URZ+0x22850], RZ ;  /* 0x022850ff14ff79a7 */ /* 0x002fe6000810003f */
[----:B------:R-:W3:Y:S01]  /*14040*/  LDL.LU R3, [R1+0xc] ;  /* 0x00000c0001037983 */ /* 0x000ee20000300800 */
[----:B------:R-:W-:-:S05]  /*14050*/  @!P2 VIADD R0, R20, 0x22880 ;  /* 0x000228801400a836 */ /* 0x000fca0000000000 */
        /* <DEDUP_REMOVED lines=10> */
.L_x_980:
[----:B------:R-:W-:Y:S05]  /*14100*/  BSYNC B6 ;  /* 0x0000000000067941 */ /* 0x000fea0003800000 */
.L_x_978:
[----:B-12---:R-:W2:Y:S04]  /*14110*/  LDL R0, [R1+0x2c] ;  /* 0x00002c0001007983 */ /* 0x006ea80000100800 */
[----:B------:R1:W5:Y:S01]  /*14120*/  LDL R2, [R1+0x28] ;  /* 0x0000280001027983 */ /* 0x0003620000100800 */
[----:B--2---:R-:W-:-:S13]  /*14130*/  LOP3.LUT P0, RZ, R0, 0x2, RZ, 0xc0, !PT ;  /* 0x0000000200ff7812 */ /* 0x004fda000780c0ff */
[----:B-1----:R-:W-:Y:S05]  /*14140*/  @!P0 BRA `(.L_x_1027) ;  /* 0x0000000000208947 */ /* 0x002fea0003800000 */
[----:B------:R-:W1:Y:S08]  /*14150*/  S2UR UR5, SR_CgaCtaId ;  /* 0x00000000000579c3 */ /* 0x000e700000008800 */
[----:B------:R-:W-:Y:S06]  /*14160*/  BAR.SYNC.DEFER_BLOCKING 0x5, 0x180 ;  /* 0x0146000000007b1d */ /* 0x000fec0000010000 */
[----:B------:R-:W-:-:S02]  /*14170*/  UMOV UR4, 0x400 ;  /* 0x0000040000047882 */ /* 0x000fc40000000000 */
[----:B-1----:R-:W-:-:S09]  /*14180*/  ULEA UR4, UR5, UR4, 0x18 ;  /* 0x0000000405047291 */ /* 0x002fd2000f8ec03f */
[----:B-----5:R-:W1:Y:S04]  /*14190*/  LDS R2, [UR4+0x228d0] ;  /* 0x0228d004ff027984 */ /* 0x020e680008000800 */
[----:B-1----:R1:W-:Y:S01]  /*141a0*/  STL [R1+0x28], R2 ;  /* 0x0000280201007387 */ /* 0x0023e20000100800 */
[----:B------:R-:W-:Y:S06]  /*141b0*/  BAR.ARV 0x4, 0x180 ;  /* 0x0106000000007b1d */ /* 0x000fec0000002000 */
[----:B------:R-:W-:Y:S05]  /*141c0*/  BRA `(.L_x_1028) ;  /* 0x00000000002c7947 */ /* 0x000fea0003800000 */
.L_x_1027:
[----:B------:R-:W1:Y:S01]  /*141d0*/  S2R R0, SR_TID.X ;  /* 0x0000000000007919 */ /* 0x000e620000002100 */
[----:B------:R-:W-:Y:S01]  /*141e0*/  BAR.SYNC.DEFER_BLOCKING 0x4, 0x180 ;  /* 0x0106000000007b1d */ /* 0x000fe20000010000 */
[----:B-1----:R-:W-:-:S04]  /*141f0*/  LOP3.LUT R0, R0, 0x7f, RZ, 0xc0, !PT ;  /* 0x0000007f00007812 */ /* 0x002fc800078ec0ff */
[----:B------:R-:W-:-:S13]  /*14200*/  ISETP.NE.AND P0, PT, R0, RZ, PT ;  /* 0x000000ff0000720c */ /* 0x000fda0003f05270 */
[----:B------:R-:W1:Y:S01]  /*14210*/  @!P0 S2R R3, SR_CgaCtaId ;  /* 0x0000000000038919 */ /* 0x000e620000008800 */
[----:B------:R-:W-:-:S04]  /*14220*/  @!P0 MOV R0, 0x400 ;  /* 0x0000040000008802 */ /* 0x000fc80000000f00 */
[----:B-1----:R-:W-:Y:S02]  /*14230*/  @!P0 LEA R3, R3, R0, 0x18 ;  /* 0x0000000003038211 */ /* 0x002fe400078ec0ff */
[----:B-----5:R-:W1:Y:S04]  /*14240*/  SHFL.IDX PT, R0, R2, RZ, 0x1f ;  /* 0x00001fff02007589 */ /* 0x020e6800000e0000 */
[----:B------:R2:W-:Y:S04]  /*14250*/  @!P0 STS [R3+0x228d0], R2 ;  /* 0x0228d00203008388 */ /* 0x0005e80000000800 */
[----:B-1----:R2:W-:Y:S01]  /*14260*/  STL [R1+0x28], R0 ;  /* 0x0000280001007387 */ /* 0x0025e20000100800 */
[----:B------:R-:W-:Y:S06]  /*14270*/  BAR.ARV 0x5, 0x180 ;  /* 0x0146000000007b1d */ /* 0x000fec0000002000 */
.L_x_1028:
[----:B--2---:R-:W2:Y:S01]  /*14280*/  LDL R0, [R1+0x28] ;  /* 0x0000280001007983 */ /* 0x004ea20000100800 */
[----:B------:R-:W-:Y:S02]  /*14290*/  ULDC UR4, c[0x0][0xda8] ;  /* 0x00036a0000047ab9 */ /* 0x000fe40000000800 */
[----:B--2---:R-:W-:-:S13]  /*142a0*/  ISETP.GE.AND P0, PT, R0, UR4, PT ;  /* 0x0000000400007c0c */ /* 0x004fda000bf06270 */
[----:B------:R-:W-:Y:S05]  /*142b0*/  @!P0 BRA `(.L_x_1029) ;  /* 0xffffffcc00508947 */ /* 0x000fea000383ffff */
.L_x_969:
[----:B-1----:R-:W2:Y:S01]  /*142c0*/  LDL.LU R0, [R1+0x30] ;  /* 0x0000300001007983 */ /* 0x002ea20000300800 */
[----:B------:R-:W-:Y:S01]  /*142d0*/  BSSY B0, `(.L_x_1030) ;  /* 0x000000b000007945 */ /* 0x000fe20003800000 */
[----:B------:R-:W1:Y:S01]  /*142e0*/  S2R R5, SR_CgaCtaId ;  /* 0x0000000000057919 */ /* 0x000e620000008800 */
[----:B--2---:R-:W-:-:S05]  /*142f0*/  VIADD R0, R0, 0x1 ;  /* 0x0000000100007836 */ /* 0x004fca0000000000 */
[----:B------:R-:W-:-:S04]  /*14300*/  LEA.HI R2, R0, R0, RZ, 0x1 ;  /* 0x0000000000027211 */ /* 0x000fc800078f08ff */
[----:B------:R-:W-:-:S05]  /*14310*/  LOP3.LUT R3, R2, 0xfffffffe, RZ, 0xc0, !PT ;  /* 0xfffffffe02037812 */ /* 0x000fca00078ec0ff */
[----:B------:R-:W-:Y:S01]  /*14320*/  IMAD.IADD R3, R0, 0x1, -R3 ;  /* 0x0000000100037824 */ /* 0x000fe200078e0a03 */
[----:B------:R-:W-:-:S04]  /*14330*/  MOV R0, 0x400 ;  /* 0x0000040000007802 */ /* 0x000fc80000000f00 */
[----:B-1----:R-:W-:Y:S02]  /*14340*/  LEA R0, R5, R0, 0x18 ;  /* 0x0000000005007211 */ /* 0x002fe400078ec0ff */
[----:B------:R-:W-:-:S04]  /*14350*/  SHF.L.U32 R3, R3, 0x1f, RZ ;  /* 0x0000001f03037819 */ /* 0x000fc800000006ff */
[----:B------:R-:W1:Y:S02]  /*14360*/  SYNCS.PHASECHK.TRANS64.TRYWAIT P0, [R0+URZ+0x22820], R3 ;  /* 0x02282003000075a7 */ /* 0x000e64000800017f */
[----:B-1----:R-:W-:Y:S05]  /*14370*/  @!P0 BRA `(.L_x_1031) ;  /* 0x0000000800b48947 */ /* 0x002fea0003800000 */
.L_x_1061:
[----:B------:R-:W-:Y:S05]  /*14380*/  BSYNC B0 ;  /* 0x0000000000007941 */ /* 0x000fea0003800000 */
.L_x_1030:
[----:B------:R-:W-:-:S03]  /*14390*/  UMOV UR4, 0xffffffff ;  /* 0xffffffff00047882 */ /* 0x000fc60000000000 */
[----:B------:R-:W-:Y:S05]  /*143a0*/  BRA.DIV UR4, `(.L_x_1032) ;  /* 0x0000000a04bc7947 */ /* 0x000fea000b800000 */
[----:B------:R-:W2:Y:S02]  /*143b0*/  S2R R2, SR_TID.X ;  /* 0x0000000000027919 */ /* 0x000ea40000002100 */
[----:B--2---:R-:W-:-:S04]  /*143c0*/  SHF.R.U32.HI R2, RZ, 0x5, R2 ;  /* 0x00000005ff027819 */ /* 0x004fc80000011602 */
[----:B------:R-:W-:-:S05]  /*143d0*/  LOP3.LUT R2, R2, 0x3, RZ, 0xc0, !PT ;  /* 0x0000000302027812 */ /* 0x000fca00078ec0ff */
[----:B------:R2:W3:Y:S02]  /*143e0*/  SHFL.IDX PT, R14, R2, RZ, 0x1f ;  /* 0x00001fff020e7589 */ /* 0x0004e400000e0000 */
.L_x_1064:
[----:B---3--:R-:W-:Y:S01]  /*143f0*/  ISETP.NE.AND P0, PT, R14, RZ, PT ;  /* 0x000000ff0e00720c */ /* 0x008fe20003f05270 */
[----:B------:R-:W-:-:S12]  /*14400*/  BSSY B0, `(.L_x_1033) ;  /* 0x000002e000007945 */ /* 0x000fd80003800000 */
[----:B------:R-:W-:Y:S05]  /*14410*/  @P0 BRA `(.L_x_1034) ;  /* 0x0000000000b00947 */ /* 0x000fea0003800000 */
[----:B------:R-:W-:-:S03]  /*14420*/  UMOV UR4, 0xffffffff ;  /* 0xffffffff00047882 */ /* 0x000fc60000000000 */
[----:B------:R-:W-:Y:S05]  /*14430*/  BRA.DIV UR4, `(.L_x_1035) ;  /* 0x0000000a04cc7947 */ /* 0x000fea000b800000 */
[----:B------:R-:W-:-:S13]  /*14440*/  ELECT P6, URZ, PT ;  /* 0x00000000003f782f */ /* 0x000fda00038c0000 */
.L_x_1067:
[----:B------:R-:W-:Y:S05]  /*14450*/  @!P6 BRA `(.L_x_1034) ;  /* 0x0000000000a0e947 */ /* 0x000fea0003800000 */
[----:B------:R-:W-:-:S06]  /*14460*/  ULOP3.LUT UR4, UR46, 0x2, URZ, 0xfc, !UPT ;  /* 0x000000022e047892 */ /* 0x000fcc000f8efc3f */
[----:B--2---:R-:W-:-:S05]  /*14470*/  IMAD.U32 R2, RZ, RZ, UR4 ;  /* 0x00000004ff027e24 */ /* 0x004fca000f8e00ff */
[----:B------:R-:W-:-:S13]  /*14480*/  ISETP.NE.AND P0, PT, R2, 0x3, PT ;  /* 0x000000030200780c */ /* 0x000fda0003f05270 */
[----:B------:R-:W-:Y:S05]  /*14490*/  @!P0 BRA `(.L_x_1036) ;  /* 0x0000000000048947 */ /* 0x000fea0003800000 */
[----:B------:R-:W-:Y:S01]  /*144a0*/  BPT.TRAP 0x1 ;  /* 0x000000040000795c */ /* 0x000fe20000300000 */
.L_x_1036:
[----:B-1----:R-:W2:Y:S04]  /*144b0*/  LDL R3, [R1] ;  /* 0x0000000001037983 */ /* 0x002ea80000100800 */
[----:B------:R-:W3:Y:S01]  /*144c0*/  LDL.LU R7, [R1+0xc] ;  /* 0x00000c0001077983 */ /* 0x000ee20000300800 */
[----:B------:R-:W-:-:S04]  /*144d0*/  VIADD R2, R0, 0x22840 ;  /* 0x0002284000027836 */ /* 0x000fc80000000000 */
[C---:B--2---:R-:W-:Y:S02]  /*144e0*/  IMAD R6, R3.reuse, 0x8, R2 ;  /* 0x0000000803067824 */ /* 0x044fe400078e0202 */
[----:B------:R-:W-:Y:S01]  /*144f0*/  VIADD R3, R3, 0x1 ;  /* 0x0000000103037836 */ /* 0x000fe20000000000 */
[----:B---3--:R-:W-:-:S04]  /*14500*/  SHF.L.U32 R5, R7, 0x1f, RZ ;  /* 0x0000001f07057819 */ /* 0x008fc800000006ff */
[C---:B------:R-:W-:Y:S01]  /*14510*/  ISETP.NE.AND P2, PT, R3.reuse, 0x2, PT ;  /* 0x000000020300780c */ /* 0x040fe20003f45270 */
[----:B------:R-:W1:Y:S03]  /*14520*/  SYNCS.PHASECHK.TRANS64.TRYWAIT P1, [R6+URZ], R5 ;  /* 0x00000005060075a7 */ /* 0x000e66000802017f */
[----:B------:R-:W-:Y:S02]  /*14530*/  SEL R4, RZ, 0x1, P2 ;  /* 0x00000001ff047807 */ /* 0x000fe40001000000 */
[----:B------:R-:W-:Y:S02]  /*14540*/  SEL R3, R3, RZ, P2 ;  /* 0x000000ff03037207 */ /* 0x000fe40001000000 */
[----:B------:R-:W-:-:S03]  /*14550*/  LOP3.LUT R4, R7, R4, RZ, 0x3c, !PT ;  /* 0x0000000407047212 */ /* 0x000fc600078e3cff */
[----:B------:R-:W-:Y:S01]  /*14560*/  IMAD R7, R3, 0x8, R2 ;  /* 0x0000000803077824 */ /* 0x000fe200078e0202 */
[----:B------:R-:W-:Y:S01]  /*14570*/  SHF.L.U32 R2, R4, 0x1f, RZ ;  /* 0x0000001f04027819 */ /* 0x000fe200000006ff */
[----:B-1----:R-:W-:Y:S06]  /*14580*/  @!P1 BRA `(.L_x_1037) ;  /* 0x0000000800989947 */ /* 0x002fec0003800000 */
.L_x_1068:
[----:B------:R-:W2:Y:S02]  /*14590*/  SYNCS.PHASECHK.TRANS64.TRYWAIT P1, [R7+URZ], R2 ;  /* 0x00000002070075a7 */ /* 0x000ea4000802017f */
[----:B--2---:R-:W-:Y:S05]  /*145a0*/  @!P1 BRA `(.L_x_1038) ;  /* 0x0000000800a49947 */ /* 0x004fea0003800000 */
.L_x_1069:
[----:B------:R-:W-:Y:S05]  /*145b0*/  @!P0 BRA `(.L_x_1039) ;  /* 0x0000000000048947 */ /* 0x000fea0003800000 */
[----:B------:R-:W-:Y:S01]  /*145c0*/  BPT.TRAP 0x1 ;  /* 0x000000040000795c */ /* 0x000fe20000300000 */
.L_x_1039:
[----:B------:R-:W3:Y:S02]  /*145d0*/  LDL.LU R4, [R1] ;  /* 0x0000000001047983 */ /* 0x000ee40000300800 */
[----:B---3--:R-:W-:-:S04]  /*145e0*/  IMAD R4, R4, 0x8, R0 ;  /* 0x0000000804047824 */ /* 0x008fc800078e0200 */
[----:B------:R-:W3:Y:S02]  /*145f0*/  SYNCS.PHASECHK.TRANS64.TRYWAIT P1, [R4+URZ+0x22860], R5 ;  /* 0x02286005040075a7 */ /* 0x000ee4000802017f */
[----:B---3--:R-:W-:Y:S05]  /*14600*/  @!P1 BRA `(.L_x_1040) ;  /* 0x0000000800a09947 */ /* 0x008fea0003800000 */
.L_x_1070:
[----:B------:R-:W-:Y:S05]  /*14610*/  @!P0 BRA `(.L_x_1041) ;  /* 0x0000000000048947 */ /* 0x000fea0003800000 */
[----:B------:R-:W-:Y:S01]  /*14620*/  BPT.TRAP 0x1 ;  /* 0x000000040000795c */ /* 0x000fe20000300000 */
.L_x_1041:
[----:B------:R-:W-:-:S04]  /*14630*/  IMAD R3, R3, 0x8, R0 ;  /* 0x0000000803037824 */ /* 0x000fc800078e0200 */
[----:B------:R-:W4:Y:S02]  /*14640*/  SYNCS.PHASECHK.TRANS64.TRYWAIT P1, [R3+URZ+0x22860], R2 ;  /* 0x02286002030075a7 */ /* 0x000f24000802017f */
[----:B----4-:R-:W-:Y:S05]  /*14650*/  @!P1 BRA `(.L_x_1042) ;  /* 0x0000000800a09947 */ /* 0x010fea0003800000 */
.L_x_1071:
[----:B------:R-:W-:Y:S05]  /*14660*/  @!P0 BRA `(.L_x_1043) ;  /* 0x0000000000048947 */ /* 0x000fea0003800000 */
[----:B------:R-:W-:Y:S01]  /*14670*/  BPT.TRAP 0x1 ;  /* 0x000000040000795c */ /* 0x000fe20000300000 */
.L_x_1043:
[----:B------:R-:W5:Y:S02]  /*14680*/  SYNCS.PHASECHK.TRANS64.TRYWAIT P0, [R4+URZ+0x22880], R5 ;  /* 0x02288005040075a7 */ /* 0x000f64000800017f */
[----:B-----5:R-:W-:Y:S05]  /*14690*/  @!P0 BRA `(.L_x_1044) ;  /* 0x0000000800a48947 */ /* 0x020fea0003800000 */
.L_x_1045:
[----:B------:R1:W1:Y:S02]  /*146a0*/  SYNCS.PHASECHK.TRANS64.TRYWAIT P0, [R3+URZ+0x22880], R2 ;  /* 0x02288002030075a7 */ /* 0x000264000800017f */
[----:B-1----:R-:W-:Y:S05]  /*146b0*/  @!P0 NANOSLEEP.SYNCS 0x989680 ;  /* 0x009896800000895d */ /* 0x002fea0003900000 */
[----:B------:R-:W1:Y:S02]  /*146c0*/  @!P0 SYNCS.PHASECHK.TRANS64 P0, [R3+URZ+0x22880], R2 ;  /* 0x02288002030085a7 */ /* 0x000e64000800007f */
[----:B-1----:R-:W-:Y:S05]  /*146d0*/  @!P0 BRA `(.L_x_1045) ;  /* 0xfffffffc00f08947 */ /* 0x002fea000383ffff */
.L_x_1034:
[----:B------:R-:W-:Y:S05]  /*146e0*/  BSYNC B0 ;  /* 0x0000000000007941 */ /* 0x000fea0003800000 */
.L_x_1033:
[----:B------:R-:W-:Y:S05]  /*146f0*/  EXIT ;  /* 0x000000000000794d */ /* 0x000fea0003800000 */
.L_x_882:
[----:B-1----:R-:W-:-:S04]  /*14700*/  IMAD.U32 R3, RZ, RZ, UR37 ;  /* 0x00000025ff037e24 */ /* 0x002fc8000f8e00ff */
[----:B------:R1:W2:Y:S03]  /*14710*/  SYNCS.PHASECHK.TRANS64.TRYWAIT P1, [R3+URZ+0x22800], R4 ;  /* 0x02280004030075a7 */ /* 0x0002a6000802017f */
[----:B--2---:R-:W-:Y:S05]  /*14720*/  @!P1 NANOSLEEP.SYNCS 0x989680 ;  /* 0x009896800000995d */ /* 0x004fea0003900000 */
[----:B------:R-:W2:Y:S02]  /*14730*/  @!P1 SYNCS.PHASECHK.TRANS64 P1, [R3+URZ+0x22800], R4 ;  /* 0x02280004030095a7 */ /* 0x000ea4000802007f */
[----:B--2---:R-:W-:Y:S05]  /*14740*/  @!P1 BRA `(.L_x_882) ;  /* 0xfffffffc00ec9947 */ /* 0x004fea000383ffff */
[----:B------:R-:W-:Y:S05]  /*14750*/  BRA `(.L_x_1046) ;  /* 0xfffffed400307947 */ /* 0x000fea000383ffff */
.L_x_886:
[----:B--2---:R2:W3:Y:S02]  /*14760*/  SYNCS.PHASECHK.TRANS64.TRYWAIT P2, [R20+URZ+0x22830], R3 ;  /* 0x02283003140075a7 */ /* 0x0044e4000804017f */
[----:B---3--:R-:W-:Y:S05]  /*14770*/  @!P2 NANOSLEEP.SYNCS 0x989680 ;  /* 0x009896800000a95d */ /* 0x008fea0003900000 */
[----:B------:R-:W3:Y:S02]  /*14780*/  @!P2 SYNCS.PHASECHK.TRANS64 P2, [R20+URZ+0x22830], R3 ;  /* 0x022830031400a5a7 */ /* 0x000ee4000804007f */
[----:B---3--:R-:W-:Y:S05]  /*14790*/  @!P2 BRA `(.L_x_886) ;  /* 0xfffffffc00f0a947 */ /* 0x008fea000383ffff */
[----:B------:R-:W-:Y:S05]  /*147a0*/  BRA `(.L_x_885) ;  /* 0xfffffed400507947 */ /* 0x000fea000383ffff */
.L_x_902:
[----:B--2---:R-:W-:-:S04]  /*147b0*/  IMAD.U32 R13, RZ, RZ, UR6 ;  /* 0x00000006ff0d7e24 */ /* 0x004fc8000f8e00ff */
[----:B------:R2:W3:Y:S03]  /*147c0*/  SYNCS.PHASECHK.TRANS64.TRYWAIT P3, [R13+URZ+0x22830], R10 ;  /* 0x0228300a0d0075a7 */ /* 0x0004e6000806017f */
[----:B---3--:R-:W-:Y:S05]  /*147d0*/  @!P3 NANOSLEEP.SYNCS 0x989680 ;  /* 0x009896800000b95d */ /* 0x008fea0003900000 */
[----:B------:R-:W3:Y:S02]  /*147e0*/  @!P3 SYNCS.PHASECHK.TRANS64 P3, [R13+URZ+0x22830], R10 ;  /* 0x0228300a0d00b5a7 */ /* 0x000ee4000806007f */
[----:B---3--:R-:W-:Y:S05]  /*147f0*/  @!P3 BRA `(.L_x_902) ;  /* 0xfffffffc00ecb947 */ /* 0x008fea000383ffff */
[----:B------:R-:W-:Y:S05]  /*14800*/  BRA `(.L_x_899) ;  /* 0xffffff0c005c7947 */ /* 0x000fea000383ffff */
.L_x_906:
[----:B--2---:R-:W-:-:S04]  /*14810*/  IMAD.U32 R13, RZ, RZ, UR6 ;  /* 0x00000006ff0d7e24 */ /* 0x004fc8000f8e00ff */
[----:B------:R2:W3:Y:S03]  /*14820*/  SYNCS.PHASECHK.TRANS64.TRYWAIT P3, [R13+URZ+0x22850], R2 ;  /* 0x022850020d0075a7 */ /* 0x0004e6000806017f */
[----:B---3--:R-:W-:Y:S05]  /*14830*/  @!P3 NANOSLEEP.SYNCS 0x989680 ;  /* 0x009896800000b95d */ /* 0x008fea0003900000 */
[----:B------:R-:W3:Y:S02]  /*14840*/  @!P3 SYNCS.PHASECHK.TRANS64 P3, [R13+URZ+0x22850], R2 ;  /* 0x022850020d00b5a7 */ /* 0x000ee4000806007f */
[----:B---3--:R-:W-:Y:S05]  /*14850*/  @!P3 BRA `(.L_x_906) ;  /* 0xfffffffc00ecb947 */ /* 0x008fea000383ffff */
[----:B------:R-:W-:Y:S05]  /*14860*/  BRA `(.L_x_903) ;  /* 0xffffff0c00f87947 */ /* 0x000fea000383ffff */
.L_x_924:
[----:B--2---:R-:W-:-:S04]  /*14870*/  IMAD.U32 R9, RZ, RZ, UR6 ;  /* 0x00000006ff097e24 */ /* 0x004fc8000f8e00ff */
[----:B------:R2:W3:Y:S03]  /*14880*/  SYNCS.PHASECHK.TRANS64.TRYWAIT P2, [R9+URZ+0x22830], R8 ;  /* 0x02283008090075a7 */ /* 0x0004e6000804017f */
[----:B---3--:R-:W-:Y:S05]  /*14890*/  @!P2 NANOSLEEP.SYNCS 0x989680 ;  /* 0x009896800000a95d */ /* 0x008fea0003900000 */
[----:B------:R-:W3:Y:S02]  /*148a0*/  @!P2 SYNCS.PHASECHK.TRANS64 P2, [R9+URZ+0x22830], R8 ;  /* 0x022830080900a5a7 */ /* 0x000ee4000804007f */
[----:B---3--:R-:W-:Y:S05]  /*148b0*/  @!P2 BRA `(.L_x_924) ;  /* 0xfffffffc00eca947 */ /* 0x008fea000383ffff */
[----:B------:R-:W-:Y:S05]  /*148c0*/  BRA `(.L_x_921) ;  /* 0xffffff4400347947 */ /* 0x000fea000383ffff */
.L_x_928:
[----:B--2---:R-:W-:-:S04]  /*148d0*/  IMAD.U32 R9, RZ, RZ, UR6 ;  /* 0x00000006ff097e24 */ /* 0x004fc8000f8e00ff */
[----:B------:R2:W3:Y:S03]  /*148e0*/  SYNCS.PHASECHK.TRANS64.TRYWAIT P2, [R9+URZ+0x22850], R8 ;  /* 0x02285008090075a7 */ /* 0x0004e6000804017f */
[----:B---3--:R-:W-:Y:S05]  /*148f0*/  @!P2 NANOSLEEP.SYNCS 0x989680 ;  /* 0x009896800000a95d */ /* 0x008fea0003900000 */
[----:B------:R-:W3:Y:S02]  /*14900*/  @!P2 SYNCS.PHASECHK.TRANS64 P2, [R9+URZ+0x22850], R8 ;  /* 0x022850080900a5a7 */ /* 0x000ee4000804007f */
[----:B---3--:R-:W-:Y:S05]  /*14910*/  @!P2 BRA `(.L_x_928) ;  /* 0xfffffffc00eca947 */ /* 0x008fea000383ffff */
[----:B------:R-:W-:Y:S05]  /*14920*/  BRA `(.L_x_925) ;  /* 0xffffff4400dc7947 */ /* 0x000fea000383ffff */
.L_x_935:
[----:B--2---:R-:W-:-:S04]  /*14930*/  IMAD.U32 R9, RZ, RZ, UR6 ;  /* 0x00000006ff097e24 */ /* 0x004fc8000f8e00ff */
[----:B------:R2:W3:Y:S03]  /*14940*/  SYNCS.PHASECHK.TRANS64.TRYWAIT P2, [R9+URZ+0x22830], R8 ;  /* 0x02283008090075a7 */ /* 0x0004e6000804017f */
[----:B---3--:R-:W-:Y:S05]  /*14950*/  @!P2 NANOSLEEP.SYNCS 0x989680 ;  /* 0x009896800000a95d */ /* 0x008fea0003900000 */
[----:B------:R-:W3:Y:S02]  /*14960*/  @!P2 SYNCS.PHASECHK.TRANS64 P2, [R9+URZ+0x22830], R8 ;  /* 0x022830080900a5a7 */ /* 0x000ee4000804007f */
[----:B---3--:R-:W-:Y:S05]  /*14970*/  @!P2 BRA `(.L_x_935) ;  /* 0xfffffffc00eca947 */ /* 0x008fea000383ffff */
[----:B------:R-:W-:Y:S05]  /*14980*/  BRA `(.L_x_932) ;  /* 0xffffff6800c47947 */ /* 0x000fea000383ffff */
.L_x_939:
[----:B--2---:R-:W-:-:S04]  /*14990*/  IMAD.U32 R9, RZ, RZ, UR6 ;  /* 0x00000006ff097e24 */ /* 0x004fc8000f8e00ff */
[----:B------:R2:W3:Y:S03]  /*149a0*/  SYNCS.PHASECHK.TRANS64.TRYWAIT P2, [R9+URZ+0x22850], R8 ;  /* 0x02285008090075a7 */ /* 0x0004e6000804017f */
[----:B---3--:R-:W-:Y:S05]  /*149b0*/  @!P2 NANOSLEEP.SYNCS 0x989680 ;  /* 0x009896800000a95d */ /* 0x008fea0003900000 */
[----:B------:R-:W3:Y:S02]  /*149c0*/  @!P2 SYNCS.PHASECHK.TRANS64 P2, [R9+URZ+0x22850], R8 ;  /* 0x022850080900a5a7 */ /* 0x000ee4000804007f */
[----:B---3--:R-:W-:Y:S05]  /*149d0*/  @!P2 BRA `(.L_x_939) ;  /* 0xfffffffc00eca947 */ /* 0x008fea000383ffff */
[----:B------:R-:W-:Y:S05]  /*149e0*/  BRA `(.L_x_936) ;  /* 0xffffff6c006c7947 */ /* 0x000fea000383ffff */
.L_x_953:
[----:B--2---:R-:W-:-:S04]  /*149f0*/  IMAD.U32 R3, RZ, RZ, UR5 ;  /* 0x00000005ff037e24 */ /* 0x004fc8000f8e00ff */
[----:B------:R2:W3:Y:S03]  /*14a00*/  SYNCS.PHASECHK.TRANS64.TRYWAIT P1, [R3+URZ+0x22850], R0 ;  /* 0x02285000030075a7 */ /* 0x0004e6000802017f */
[----:B---3--:R-:W-:Y:S05]  /*14a10*/  @!P1 NANOSLEEP.SYNCS 0x989680 ;  /* 0x009896800000995d */ /* 0x008fea0003900000 */
[----:B------:R-:W3:Y:S02]  /*14a20*/  @!P1 SYNCS.PHASECHK.TRANS64 P1, [R3+URZ+0x22850], R0 ;  /* 0x02285000030095a7 */ /* 0x000ee4000802007f */
[----:B---3--:R-:W-:Y:S05]  /*14a30*/  @!P1 BRA `(.L_x_953) ;  /* 0xfffffffc00ec9947 */ /* 0x008fea000383ffff */
[----:B------:R-:W-:Y:S05]  /*14a40*/  BRA `(.L_x_952) ;  /* 0xffffffa000047947 */ /* 0x000fea000383ffff */
.L_x_985:
[----:B------:R-:W-:Y:S02]  /*14a50*/  IMAD.MOV.U32 R13, RZ, RZ, R4 ;  /* 0x000000ffff0d7224 */ /* 0x000fe400078e0004 */
[----:B------:R-:W-:Y:S02]  /*14a60*/  IMAD.MOV.U32 R12, RZ, RZ, RZ ;  /* 0x000000ffff0c7224 */ /* 0x000fe400078e00ff */
[----:B------:R-:W-:Y:S02]  /*14a70*/  IMAD.MOV.U32 R11, RZ, RZ, 0x1f ;  /* 0x0000001fff0b7424 */ /* 0x000fe400078e00ff */
[----:B------:R-:W-:-:S07]  /*14a80*/  IMAD.MOV.U32 R15, RZ, RZ, -0x1 ;  /* 0xffffffffff0f7424 */ /* 0x000fce00078e00ff */
[----:B------:R-:W-:Y:S05]  /*14a90*/  WARPSYNC.COLLECTIVE R15, `(.L_x_1047) ;  /* 0x000000000f087348 */ /* 0x000fea0003c00000 */
[----:B------:R1:W2:Y:S02]  /*14aa0*/  SHFL.IDX P6, R14, R13, R12, R11 ;  /* 0x0000000c0d0e7389 */ /* 0x0002a400000c000b */
[----:B-12---:R-:W-:Y:S01]  /*14ab0*/  ENDCOLLECTIVE ;  /* 0x000000000000791b */ /* 0x006fe20003800000 */
.L_x_1047:
[----:B------:R-:W-:Y:S05]  /*14ac0*/  BRA `(.L_x_1048) ;  /* 0xffffffd400747947 */ /* 0x000fea000383ffff */
.L_x_987:
[----:B------:R-:W-:Y:S01]  /*14ad0*/  BSSY B0, `(.L_x_1049) ;  /* 0x0000006000007945 */ /* 0x000fe20003800000 */
[----:B------:R-:W-:-:S07]  /*14ae0*/  IMAD.MOV.U32 R15, RZ, RZ, -0x1 ;  /* 0xffffffffff0f7424 */ /* 0x000fce00078e00ff */
[----:B-1----:R-:W-:Y:S05]  /*14af0*/  WARPSYNC.COLLECTIVE R15, `(.L_x_1050) ;  /* 0x000000000f0c7348 */ /* 0x002fea0003c00000 */
[----:B------:R-:W-:Y:S02]  /*14b00*/  ELECT P6, UR62, PT ;  /* 0x00000000003e782f */ /* 0x000fe400038c0000 */
[----:B------:R-:W-:Y:S01]  /*14b10*/  MOV R14, UR62 ;  /* 0x0000003e000e7c02 */ /* 0x000fe20008000f00 */
[----:B-1----:R-:W-:Y:S10]  /*14b20*/  ENDCOLLECTIVE ;  /* 0x000000000000791b */ /* 0x002ff40003800000 */
.L_x_1050:
[----:B------:R-:W-:Y:S05]  /*14b30*/  BSYNC B0 ;  /* 0x0000000000007941 */ /* 0x000fea0003800000 */
.L_x_1049:
[----:B------:R-:W-:Y:S05]  /*14b40*/  BRA `(.L_x_1051) ;  /* 0xffffffd400747947 */ /* 0x000fea000383ffff */
.L_x_990:
[----:B--2---:R2:W3:Y:S02]  /*14b50*/  SYNCS.PHASECHK.TRANS64.TRYWAIT P3, [R2+URZ+0x22880], R3 ;  /* 0x02288003020075a7 */ /* 0x0044e4000806017f */
[----:B---3--:R-:W-:Y:S05]  /*14b60*/  @!P3 NANOSLEEP.SYNCS 0x989680 ;  /* 0x009896800000b95d */ /* 0x008fea0003900000 */
[----:B------:R-:W3:Y:S02]  /*14b70*/  @!P3 SYNCS.PHASECHK.TRANS64 P3, [R2+URZ+0x22880], R3 ;  /* 0x022880030200b5a7 */ /* 0x000ee4000806007f */
[----:B---3--:R-:W-:Y:S05]  /*14b80*/  @!P3 BRA `(.L_x_990) ;  /* 0xfffffffc00f0b947 */ /* 0x008fea000383ffff */
[----:B------:R-:W-:Y:S05]  /*14b90*/  BRA `(.L_x_1052) ;  /* 0xffffffd400cc7947 */ /* 0x000fea000383ffff */
.L_x_992:
[----:B-1----:R1:W3:Y:S02]  /*14ba0*/  SYNCS.PHASECHK.TRANS64.TRYWAIT P3, [R2+URZ+0x22840], R3 ;  /* 0x02284003020075a7 */ /* 0x0022e4000806017f */
[----:B---3--:R-:W-:Y:S05]  /*14bb0*/  @!P3 NANOSLEEP.SYNCS 0x989680 ;  /* 0x009896800000b95d */ /* 0x008fea0003900000 */
[----:B------:R-:W3:Y:S02]  /*14bc0*/  @!P3 SYNCS.PHASECHK.TRANS64 P3, [R2+URZ+0x22840], R3 ;  /* 0x022840030200b5a7 */ /* 0x000ee4000806007f */
[----:B---3--:R-:W-:Y:S05]  /*14bd0*/  @!P3 BRA `(.L_x_992) ;  /* 0xfffffffc00f0b947 */ /* 0x008fea000383ffff */
[----:B------:R-:W-:Y:S05]  /*14be0*/  BRA `(.L_x_1053) ;  /* 0xffffffd800247947 */ /* 0x000fea000383ffff */
.L_x_995:
[----:B--2---:R-:W-:-:S04]  /*14bf0*/  IMAD.U32 R3, RZ, RZ, UR40 ;  /* 0x00000028ff037e24 */ /* 0x004fc8000f8e00ff */
[----:B------:R2:W3:Y:S03]  /*14c00*/  SYNCS.PHASECHK.TRANS64.TRYWAIT P0, [R3+URZ+0x22820], R2 ;  /* 0x02282002030075a7 */ /* 0x0004e6000800017f */
[----:B---3--:R-:W-:Y:S05]  /*14c10*/  @!P0 NANOSLEEP.SYNCS 0x989680 ;  /* 0x009896800000895d */ /* 0x008fea0003900000 */
[----:B------:R-:W3:Y:S02]  /*14c20*/  @!P0 SYNCS.PHASECHK.TRANS64 P0, [R3+URZ+0x22820], R2 ;  /* 0x02282002030085a7 */ /* 0x000ee4000800007f */
[----:B---3--:R-:W-:Y:S05]  /*14c30*/  @!P0 BRA `(.L_x_995) ;  /* 0xfffffffc00ec8947 */ /* 0x008fea000383ffff */
[----:B------:R-:W-:Y:S05]  /*14c40*/  BRA `(.L_x_1054) ;  /* 0xffffffdc00407947 */ /* 0x000fea000383ffff */
.L_x_1001:
[----:B---3--:R3:W4:Y:S02]  /*14c50*/  SYNCS.PHASECHK.TRANS64.TRYWAIT P0, [R4+URZ+0x22880], R5 ;  /* 0x02288005040075a7 */ /* 0x008724000800017f */
[----:B----4-:R-:W-:Y:S05]  /*14c60*/  @!P0 NANOSLEEP.SYNCS 0x989680 ;  /* 0x009896800000895d */ /* 0x010fea0003900000 */
[----:B------:R-:W4:Y:S02]  /*14c70*/  @!P0 SYNCS.PHASECHK.TRANS64 P0, [R4+URZ+0x22880], R5 ;  /* 0x02288005040085a7 */ /* 0x000f24000800007f */
[----:B----4-:R-:W-:Y:S05]  /*14c80*/  @!P0 BRA `(.L_x_1001) ;  /* 0xfffffffc00f08947 */ /* 0x010fea000383ffff */
[----:B------:R-:W-:Y:S05]  /*14c90*/  BRA `(.L_x_1055) ;  /* 0xffffffdc00ec7947 */ /* 0x000fea000383ffff */
.L_x_1006:
[----:B--2---:R2:W4:Y:S02]  /*14ca0*/  SYNCS.PHASECHK.TRANS64.TRYWAIT P0, [R4+URZ+0x22840], R5 ;  /* 0x02284005040075a7 */ /* 0x004524000800017f */
[----:B----4-:R-:W-:Y:S05]  /*14cb0*/  @!P0 NANOSLEEP.SYNCS 0x989680 ;  /* 0x009896800000895d */ /* 0x010fea0003900000 */
[----:B------:R-:W4:Y:S02]  /*14cc0*/  @!P0 SYNCS.PHASECHK.TRANS64 P0, [R4+URZ+0x22840], R5 ;  /* 0x02284005040085a7 */ /* 0x000f24000800007f */
[----:B----4-:R-:W-:Y:S05]  /*14cd0*/  @!P0 BRA `(.L_x_1006) ;  /* 0xfffffffc00f08947 */ /* 0x010fea000383ffff */
[----:B------:R-:W-:Y:S05]  /*14ce0*/  BRA `(.L_x_1056) ;  /* 0xffffffe0006c7947 */ /* 0x000fea000383ffff */
.L_x_1014:
[----:B---3--:R-:W3:Y:S02]  /*14cf0*/  LDL R5, [R1+0x4] ;  /* 0x0000040001057983 */ /* 0x008ee40000100800 */
[----:B---3--:R3:W4:Y:S02]  /*14d00*/  SYNCS.PHASECHK.TRANS64.TRYWAIT P3, [R5+URZ+0x22870], R4 ;  /* 0x02287004050075a7 */ /* 0x008724000806017f */
[----:B----4-:R-:W-:Y:S05]  /*14d10*/  @!P3 NANOSLEEP.SYNCS 0x989680 ;  /* 0x009896800000b95d */ /* 0x010fea0003900000 */
[----:B------:R-:W4:Y:S02]  /*14d20*/  @!P3 SYNCS.PHASECHK.TRANS64 P3, [R5+URZ+0x22870], R4 ;  /* 0x022870040500b5a7 */ /* 0x000f24000806007f */
[----:B----4-:R-:W-:Y:S05]  /*14d30*/  @!P3 BRA `(.L_x_1014) ;  /* 0xfffffffc00ecb947 */ /* 0x010fea000383ffff */
[----:B------:R-:W-:Y:S05]  /*14d40*/  BRA `(.L_x_1057) ;  /* 0xffffffe400987947 */ /* 0x000fea000383ffff */
.L_x_1016:
[----:B---3--:R-:W3:Y:S02]  /*14d50*/  LDL R3, [R1+0x4] ;  /* 0x0000040001037983 */ /* 0x008ee40000100800 */
[----:B---3--:R3:W4:Y:S02]  /*14d60*/  SYNCS.PHASECHK.TRANS64.TRYWAIT P3, [R3+URZ+0x22860], R4 ;  /* 0x02286004030075a7 */ /* 0x008724000806017f */
[----:B----4-:R-:W-:Y:S05]  /*14d70*/  @!P3 NANOSLEEP.SYNCS 0x989680 ;  /* 0x009896800000b95d */ /* 0x010fea0003900000 */
[----:B------:R-:W4:Y:S02]  /*14d80*/  @!P3 SYNCS.PHASECHK.TRANS64 P3, [R3+URZ+0x22860], R4 ;  /* 0x022860040300b5a7 */ /* 0x000f24000806007f */
[----:B----4-:R-:W-:Y:S05]  /*14d90*/  @!P3 BRA `(.L_x_1016) ;  /* 0xfffffffc00ecb947 */ /* 0x010fea000383ffff */
[----:B------:R-:W-:Y:S05]  /*14da0*/  BRA `(.L_x_1058) ;  /* 0xffffffe400a07947 */ /* 0x000fea000383ffff */
.L_x_1023:
[----:B--2---:R2:W3:Y:S02]  /*14db0*/  SYNCS.PHASECHK.TRANS64.TRYWAIT P0, [R20+URZ+0x22870], R3 ;  /* 0x02287003140075a7 */ /* 0x0044e4000800017f */
[----:B---3--:R-:W-:Y:S05]  /*14dc0*/  @!P0 NANOSLEEP.SYNCS 0x989680 ;  /* 0x009896800000895d */ /* 0x008fea0003900000 */
[----:B------:R-:W3:Y:S02]  /*14dd0*/  @!P0 SYNCS.PHASECHK.TRANS64 P0, [R20+URZ+0x22870], R3 ;  /* 0x02287003140085a7 */ /* 0x000ee4000800007f */
[----:B---3--:R-:W-:Y:S05]  /*14de0*/  @!P0 BRA `(.L_x_1023) ;  /* 0xfffffffc00f08947 */ /* 0x008fea000383ffff */
[----:B------:R-:W-:Y:S05]  /*14df0*/  BRA `(.L_x_1059) ;  /* 0xffffffec00487947 */ /* 0x000fea000383ffff */
.L_x_1025:
[----:B--2---:R2:W3:Y:S02]  /*14e00*/  SYNCS.PHASECHK.TRANS64.TRYWAIT P0, [R20+URZ+0x22860], R3 ;  /* 0x02286003140075a7 */ /* 0x0044e4000800017f */
[----:B---3--:R-:W-:Y:S05]  /*14e10*/  @!P0 NANOSLEEP.SYNCS 0x989680 ;  /* 0x009896800000895d */ /* 0x008fea0003900000 */
[----:B------:R-:W3:Y:S02]  /*14e20*/  @!P0 SYNCS.PHASECHK.TRANS64 P0, [R20+URZ+0x22860], R3 ;  /* 0x02286003140085a7 */ /* 0x000ee4000800007f */
[----:B---3--:R-:W-:Y:S05]  /*14e30*/  @!P0 BRA `(.L_x_1025) ;  /* 0xfffffffc00f08947 */ /* 0x008fea000383ffff */
[----:B------:R-:W-:Y:S05]  /*14e40*/  BRA `(.L_x_1060) ;  /* 0xffffffec00507947 */ /* 0x000fea000383ffff */
.L_x_1031:
[----:B-1----:R1:W2:Y:S02]  /*14e50*/  SYNCS.PHASECHK.TRANS64.TRYWAIT P0, [R0+URZ+0x22820], R3 ;  /* 0x02282003000075a7 */ /* 0x0022a4000800017f */
[----:B--2---:R-:W-:Y:S05]  /*14e60*/  @!P0 NANOSLEEP.SYNCS 0x989680 ;  /* 0x009896800000895d */ /* 0x004fea0003900000 */
[----:B------:R-:W2:Y:S02]  /*14e70*/  @!P0 SYNCS.PHASECHK.TRANS64 P0, [R0+URZ+0x22820], R3 ;  /* 0x02282003000085a7 */ /* 0x000ea4000800007f */
[----:B--2---:R-:W-:Y:S05]  /*14e80*/  @!P0 BRA `(.L_x_1031) ;  /* 0xfffffffc00f08947 */ /* 0x004fea000383ffff */
[----:B------:R-:W-:Y:S05]  /*14e90*/  BRA `(.L_x_1061) ;  /* 0xfffffff400387947 */ /* 0x000fea000383ffff */
.L_x_1032:
[----:B------:R-:W2:Y:S01]  /*14ea0*/  S2R R2, SR_TID.X ;  /* 0x0000000000027919 */ /* 0x000ea20000002100 */
[----:B------:R-:W-:Y:S01]  /*14eb0*/  BSSY B0, `(.L_x_1062) ;  /* 0x000000a000007945 */ /* 0x000fe20003800000 */
[----:B------:R-:W-:Y:S02]  /*14ec0*/  IMAD.MOV.U32 R12, RZ, RZ, RZ ;  /* 0x000000ffff0c7224 */ /* 0x000fe400078e00ff */
[----:B------:R-:W-:Y:S02]  /*14ed0*/  IMAD.MOV.U32 R11, RZ, RZ, 0x1f ;  /* 0x0000001fff0b7424 */ /* 0x000fe400078e00ff */
[----:B------:R-:W-:Y:S01]  /*14ee0*/  IMAD.MOV.U32 R15, RZ, RZ, -0x1 ;  /* 0xffffffffff0f7424 */ /* 0x000fe200078e00ff */
[----:B--2---:R-:W-:-:S04]  /*14ef0*/  SHF.R.U32.HI R2, RZ, 0x5, R2 ;  /* 0x00000005ff027819 */ /* 0x004fc80000011602 */
[----:B------:R-:W-:-:S05]  /*14f00*/  LOP3.LUT R2, R2, 0x3, RZ, 0xc0, !PT ;  /* 0x0000000302027812 */ /* 0x000fca00078ec0ff */
[----:B------:R-:W-:-:S07]  /*14f10*/  IMAD.MOV.U32 R13, RZ, RZ, R2 ;  /* 0x000000ffff0d7224 */ /* 0x000fce00078e0002 */
[----:B-1----:R-:W-:Y:S05]  /*14f20*/  WARPSYNC.COLLECTIVE R15, `(.L_x_1063) ;  /* 0x000000000f087348 */ /* 0x002fea0003c00000 */
[----:B------:R2:W3:Y:S02]  /*14f30*/  SHFL.IDX P6, R14, R13, R12, R11 ;  /* 0x0000000c0d0e7389 */ /* 0x0004e400000c000b */
[----:B-123--:R-:W-:Y:S01]  /*14f40*/  ENDCOLLECTIVE ;  /* 0x000000000000791b */ /* 0x00efe20003800000 */
.L_x_1063:
[----:B------:R-:W-:Y:S05]  /*14f50*/  BSYNC B0 ;  /* 0x0000000000007941 */ /* 0x000fea0003800000 */
.L_x_1062:
[----:B------:R-:W-:Y:S05]  /*14f60*/  BRA `(.L_x_1064) ;  /* 0xfffffff400207947 */ /* 0x000fea000383ffff */
.L_x_1035:
[----:B------:R-:W-:Y:S01]  /*14f70*/  BSSY B1, `(.L_x_1065) ;  /* 0x0000006000017945 */ /* 0x000fe20003800000 */
[----:B------:R-:W-:-:S07]  /*14f80*/  IMAD.MOV.U32 R15, RZ, RZ, -0x1 ;  /* 0xffffffffff0f7424 */ /* 0x000fce00078e00ff */
[----:B-12---:R-:W-:Y:S05]  /*14f90*/  WARPSYNC.COLLECTIVE R15, `(.L_x_1066) ;  /* 0x000000000f0c7348 */ /* 0x006fea0003c00000 */
[----:B------:R-:W-:Y:S02]  /*14fa0*/  ELECT P6, UR62, PT ;  /* 0x00000000003e782f */ /* 0x000fe400038c0000 */
[----:B------:R-:W-:Y:S01]  /*14fb0*/  MOV R14, UR62 ;  /* 0x0000003e000e7c02 */ /* 0x000fe20008000f00 */
[----:B-12---:R-:W-:Y:S10]  /*14fc0*/  ENDCOLLECTIVE ;  /* 0x000000000000791b */ /* 0x006ff40003800000 */
.L_x_1066:
[----:B------:R-:W-:Y:S05]  /*14fd0*/  BSYNC B1 ;  /* 0x0000000000017941 */ /* 0x000fea0003800000 */
.L_x_1065:
[----:B------:R-:W-:Y:S05]  /*14fe0*/  BRA `(.L_x_1067) ;  /* 0xfffffff400187947 */ /* 0x000fea000383ffff */
.L_x_1037:
[----:B-1----:R1:W2:Y:S02]  /*14ff0*/  SYNCS.PHASECHK.TRANS64.TRYWAIT P1, [R6+URZ], R5 ;  /* 0x00000005060075a7 */ /* 0x0022a4000802017f */
[----:B--2---:R-:W-:Y:S05]  /*15000*/  @!P1 NANOSLEEP.SYNCS 0x989680 ;  /* 0x009896800000995d */ /* 0x004fea0003900000 */
[----:B------:R-:W2:Y:S02]  /*15010*/  @!P1 SYNCS.PHASECHK.TRANS64 P1, [R6+URZ], R5 ;  /* 0x00000005060095a7 */ /* 0x000ea4000802007f */
[----:B--2---:R-:W-:Y:S05]  /*15020*/  @!P1 BRA `(.L_x_1037) ;  /* 0xfffffffc00f09947 */ /* 0x004fea000383ffff */
[----:B------:R-:W-:Y:S05]  /*15030*/  BRA `(.L_x_1068) ;  /* 0xfffffff400547947 */ /* 0x000fea000383ffff */
.L_x_1038:
[----:B--2---:R2:W3:Y:S02]  /*15040*/  SYNCS.PHASECHK.TRANS64.TRYWAIT P1, [R7+URZ], R2 ;  /* 0x00000002070075a7 */ /* 0x0044e4000802017f */
[----:B---3--:R-:W-:Y:S05]  /*15050*/  @!P1 NANOSLEEP.SYNCS 0x989680 ;  /* 0x009896800000995d */ /* 0x008fea0003900000 */
[----:B------:R-:W3:Y:S02]  /*15060*/  @!P1 SYNCS.PHASECHK.TRANS64 P1, [R7+URZ], R2 ;  /* 0x00000002070095a7 */ /* 0x000ee4000802007f */
[----:B---3--:R-:W-:Y:S05]  /*15070*/  @!P1 BRA `(.L_x_1038) ;  /* 0xfffffffc00f09947 */ /* 0x008fea000383ffff */
[----:B------:R-:W-:Y:S05]  /*15080*/  BRA `(.L_x_1069) ;  /* 0xfffffff400487947 */ /* 0x000fea000383ffff */
.L_x_1040:
[----:B---3--:R3:W4:Y:S02]  /*15090*/  SYNCS.PHASECHK.TRANS64.TRYWAIT P1, [R4+URZ+0x22860], R5 ;  /* 0x02286005040075a7 */ /* 0x008724000802017f */
[----:B----4-:R-:W-:Y:S05]  /*150a0*/  @!P1 NANOSLEEP.SYNCS 0x989680 ;  /* 0x009896800000995d */ /* 0x010fea0003900000 */
[----:B------:R-:W4:Y:S02]  /*150b0*/  @!P1 SYNCS.PHASECHK.TRANS64 P1, [R4+URZ+0x22860], R5 ;  /* 0x02286005040095a7 */ /* 0x000f24000802007f */
[----:B----4-:R-:W-:Y:S05]  /*150c0*/  @!P1 BRA `(.L_x_1040) ;  /* 0xfffffffc00f09947 */ /* 0x010fea000383ffff */
[----:B------:R-:W-:Y:S05]  /*150d0*/  BRA `(.L_x_1070) ;  /* 0xfffffff4004c7947 */ /* 0x000fea000383ffff */
.L_x_1042:
[----:B----4-:R4:W1:Y:S02]  /*150e0*/  SYNCS.PHASECHK.TRANS64.TRYWAIT P1, [R3+URZ+0x22860], R2 ;  /* 0x02286002030075a7 */ /* 0x010864000802017f */
[----:B-1----:R-:W-:Y:S05]  /*150f0*/  @!P1 NANOSLEEP.SYNCS 0x989680 ;  /* 0x009896800000995d */ /* 0x002fea0003900000 */
[----:B------:R-:W1:Y:S02]  /*15100*/  @!P1 SYNCS.PHASECHK.TRANS64 P1, [R3+URZ+0x22860], R2 ;  /* 0x02286002030095a7 */ /* 0x000e64000802007f */
[----:B-1----:R-:W-:Y:S05]  /*15110*/  @!P1 BRA `(.L_x_1042) ;  /* 0xfffffffc00f09947 */ /* 0x002fea000383ffff */
[----:B------:R-:W-:Y:S05]  /*15120*/  BRA `(.L_x_1071) ;  /* 0xfffffff4004c7947 */ /* 0x000fea000383ffff */
.L_x_1044:
[----:B------:R1:W1:Y:S02]  /*15130*/  SYNCS.PHASECHK.TRANS64.TRYWAIT P0, [R4+URZ+0x22880], R5 ;  /* 0x02288005040075a7 */ /* 0x000264000800017f */
[----:B-1----:R-:W-:Y:S05]  /*15140*/  @!P0 NANOSLEEP.SYNCS 0x989680 ;  /* 0x009896800000895d */ /* 0x002fea0003900000 */
[----:B------:R-:W1:Y:S02]  /*15150*/  @!P0 SYNCS.PHASECHK.TRANS64 P0, [R4+URZ+0x22880], R5 ;  /* 0x02288005040085a7 */ /* 0x000e64000800007f */
[----:B-1----:R-:W-:Y:S05]  /*15160*/  @!P0 BRA `(.L_x_1044) ;  /* 0xfffffffc00f08947 */ /* 0x002fea000383ffff */
[----:B------:R-:W-:Y:S05]  /*15170*/  BRA `(.L_x_1045) ;  /* 0xfffffff400487947 */ /* 0x000fea000383ffff */
.L_x_1072:
        /* <DEDUP_REMOVED lines=16> */
.L_x_2626:


//--------------------- .text._ZN7cutlass13device_kernelIN5flash11enable_sm90INS1_16FlashAttnFwdSm90INS1_25CollectiveMainloopFwdSm90ILi2EN4cute5tupleIJNS5_1CILi1EEES8_S8_EEENS6_IJNS7_ILi128EEESA_NS7_ILi192EEEEEELi128ENS_12float_e4m3_tEfNS_4arch4Sm90ELb0ELb1ELb1ELb1ELb0ELb0ELb0ELb1ELb1ELb0ELb0ELb0EEENS1_21CollectiveEpilogueFwdINS6_IJSA_SA_SA_EEES9_NS_10bfloat16_tESF_Li256ELb1ELb0ELb0ELb1EEENS1_36VarlenDynamicPersistentTileSchedulerILi128ELi128ELi256ELi128ELb0ELb0ELb1ELb1ELb0ELb1EEEEEEEEEvNT_6ParamsE --------------------------
	.section	.text._ZN7cutlass13device_kernelIN5flash11enable_sm90INS1_16FlashAttnFwdSm90INS1_25CollectiveMainloopFwdSm90ILi2EN4cute5tupleIJNS5_1CILi1EEES8_S8_EEENS6_IJNS7_ILi128EEESA_NS7_ILi192EEEEEELi128ENS_12float_e4m3_tEfNS_4arch4Sm90ELb0ELb1ELb1ELb1ELb0ELb0ELb0ELb1ELb1ELb0ELb0ELb0EEENS1_21CollectiveEpilogueFwdINS6_IJSA_SA_SA_EEES9_NS_10bfloat16_tESF_Li256ELb1ELb0ELb0ELb1EEENS1_36VarlenDynamicPersistentTileSchedulerILi128ELi128ELi256ELi128ELb0ELb0ELb1ELb1ELb0ELb1EEEEEEEEEvNT_6ParamsE,"ax",@progbits
	.align	128
.text._ZN7cutlass13device_kernelIN5flash11enable_sm90INS1_16FlashAttnFwdSm90INS1_25CollectiveMainloopFwdSm90ILi2EN4cute5tupleIJNS5_1CILi1EEES8_S8_EEENS6_IJNS7_ILi128EEESA_NS7_ILi192EEEEEELi128ENS_12float_e4m3_tEfNS_4arch4Sm90ELb0ELb1ELb1ELb1ELb0ELb0ELb0ELb1ELb1ELb0ELb0ELb0EEENS1_21CollectiveEpilogueFwdINS6_IJSA_SA_SA_EEES9_NS_10bfloat16_tESF_Li256ELb1ELb0ELb0ELb1EEENS1_36VarlenDynamicPersistentTileSchedulerILi128ELi128ELi256ELi128ELb0ELb0ELb1ELb1ELb0ELb1EEEEEEEEEvNT_6ParamsE:
        .type           _ZN7cutlass13device_kernelIN5flash11enable_sm90INS1_16FlashAttnFwdSm90INS1_25CollectiveMainloopFwdSm90ILi2EN4cute5tupleIJNS5_1CILi1EEES8_S8_EEENS6_IJNS7_ILi128EEESA_NS7_ILi192EEEEEELi128ENS_12float_e4m3_tEfNS_4arch4Sm90ELb0ELb1ELb1ELb1ELb0ELb0ELb0ELb1ELb1ELb0ELb0ELb0EEENS1_21CollectiveEpilogueFwdINS6_IJSA_SA_SA_EEES9_NS_10bfloat16_tESF_Li256ELb1ELb0ELb0ELb1EEENS1_36VarlenDynamicPersistentTileSchedulerILi128ELi128ELi256ELi128ELb0ELb0ELb1ELb1ELb0ELb1EEEEEEEEEvNT_6ParamsE,@function
        .size           _ZN7cutlass13device_kernelIN5flash11enable_sm90INS1_16FlashAttnFwdSm90INS1_25CollectiveMainloopFwdSm90ILi2EN4cute5tupleIJNS5_1CILi1EEES8_S8_EEENS6_IJNS7_ILi128EEESA_NS7_ILi192EEEEEELi128ENS_12float_e4m3_tEfNS_4arch4Sm90ELb0ELb1ELb1ELb1ELb0ELb0ELb0ELb1ELb1ELb0ELb0ELb0EEENS1_21CollectiveEpilogueFwdINS6_IJSA_SA_SA_EEES9_NS_10bfloat16_tESF_Li256ELb1ELb0ELb0ELb1EEENS1_36VarlenDynamicPersistentTileSchedulerILi128ELi128ELi256ELi128ELb0ELb0ELb1ELb1ELb0ELb1EEEEEEEEEvNT_6ParamsE,(.L_x_2627 - _ZN7cutlass13device_kernelIN5flash11enable_sm90INS1_16FlashAttnFwdSm90INS1_25CollectiveMainloopFwdSm90ILi2EN4cute5tupleIJNS5_1CILi1EEES8_S8_EEENS6_IJNS7_ILi128EEESA_NS7_ILi192EEEEEELi128ENS_12float_e4m3_tEfNS_4arch4Sm90ELb0ELb1ELb1ELb1ELb0ELb0ELb0ELb1ELb1ELb0ELb0ELb0EEENS1_21CollectiveEpilogueFwdINS6_IJSA_SA_SA_EEES9_NS_10bfloat16_tESF_Li256ELb1ELb0ELb0ELb1EEENS1_36VarlenDynamicPersistentTileSchedulerILi128ELi128ELi256ELi128ELb0ELb0ELb1ELb1ELb0ELb1EEEEEEEEEvNT_6ParamsE)
        .other          _ZN7cutlass13device_kernelIN5flash11enable_sm90INS1_16FlashAttnFwdSm90INS1_25CollectiveMainloopFwdSm90ILi2EN4cute5tupleIJNS5_1CILi1EEES8_S8_EEENS6_IJNS7_ILi128EEESA_NS7_ILi192EEEEEELi128ENS_12float_e4m3_tEfNS_4arch4Sm90ELb0ELb1ELb1ELb1ELb0ELb0ELb0ELb1ELb1ELb0ELb0ELb0EEENS1_21CollectiveEpilogueFwdINS6_IJSA_SA_SA_EEES9_NS_10bfloat16_tESF_Li256ELb1ELb0ELb0ELb1EEENS1_36VarlenDynamicPersistentTileSchedulerILi128ELi128ELi256ELi128ELb0ELb0ELb1ELb1ELb0ELb1EEEEEEEEEvNT_6ParamsE,@"STO_CUDA_ENTRY STV_DEFAULT"
_ZN7cutlass13device_kernelIN5flash11enable_sm90INS1_16FlashAttnFwdSm90INS1_25CollectiveMainloopFwdSm90ILi2EN4cute5tupleIJNS5_1CILi1EEES8_S8_EEENS6_IJNS7_ILi128EEESA_NS7_ILi192EEEEEELi128ENS_12float_e4m3_tEfNS_4arch4Sm90ELb0ELb1ELb1ELb1ELb0ELb0ELb0ELb1ELb1ELb0ELb0ELb0EEENS1_21CollectiveEpilogueFwdINS6_IJSA_SA_SA_EEES9_NS_10bfloat16_tESF_Li256ELb1ELb0ELb0ELb1EEENS1_36VarlenDynamicPersistentTileSchedulerILi128ELi128ELi256ELi128ELb0ELb0ELb1ELb1ELb0ELb1EEEEEEEEEvNT_6ParamsE:
        /* <DEDUP_REMOVED lines=21> */
.L_x_1074:
[----:B------:R-:W-:Y:S05]  /*0150*/  BSYNC B0 ;  /* 0x0000000000007941 */ /* 0x000fea0003800000 */
.L_x_1073:
        /* <DEDUP_REMOVED lines=41> */
.L_x_1075:
        /* <DEDUP_REMOVED lines=22> */
.L_x_1076:
        /* <DEDUP_REMOVED lines=18> */
.L_x_1077:
        /* <DEDUP_REMOVED lines=22> */
.L_x_1078:
        /* <DEDUP_REMOVED lines=22> */
.L_x_1079:
[----:B------:R-:W-:Y:S01]  /*0930*/  PLOP3.LUT P0, PT, PT, PT, UP0, 0x80, 0x0 ;  /* 0x000000000000781c */ /* 0x000fe20003f0f008 */
[----:B------:R-:W-:Y:S01]  /*0940*/  UMOV UR42, 0x1 ;  /* 0x00000001002a7882 */ /* 0x000fe20000000000 */
[----:B------:R-:W-:Y:S01]  /*0950*/  NOP ;  /* 0x0000000000007918 */ /* 0x000fe20000000000 */
[----:B------:R-:W-:Y:S01]  /*0960*/  USEL UR42, UR42, 0x2, !UP0 ;  /* 0x000000022a2a7887 */ /* 0x000fe2000c000000 */
[----:B------:R-:W-:Y:S01]  /*0970*/  ULDC.64 UR46, c[0x0][0x208] ;  /* 0x00008200002e7ab9 */ /* 0x000fe20000000a00 */
[----:B012-4-:R-:W-:Y:S08]  /*0980*/  BAR.SYNC.DEFER_BLOCKING 0x0 ;  /* 0x0000000000007b1d */ /* 0x017ff00000010000 */
[----:B------:R-:W-:Y:S05]  /*0990*/  @!P0 BRA `(.L_x_1080) ;  /* 0x0000010c00bc8947 */ /* 0x000fea0003800000 */
.L_x_1081:
        /* <DEDUP_REMOVED lines=19> */
[----:B------:R-:W-:Y:S01]  /*0ad0*/  ULOP3.LUT UR37, UR42, 0x1, URZ, 0xfc, !UPT ;  /* 0x000000012a257892 */ /* 0x000fe2000f8efc3f */
[----:B------:R-:W-:Y:S01]  /*0ae0*/  IMAD.MOV.U32 R176, RZ, RZ, RZ ;  /* 0x000000ffffb07224 */ /* 0x000fe200078e00ff */
[----:B------:R-:W-:Y:S01]  /*0af0*/  UMOV UR36, URZ ;  /* 0x0000003f00247c82 */ /* 0x000fe20008000000 */
[----:B------:R-:W-:Y:S01]  /*0b00*/  UMOV UR41, URZ ;  /* 0x0000003f00297c82 */ /* 0x000fe20008000000 */
[----:B------:R-:W-:-:S04]  /*0b10*/  SHF.R.S32.HI R0, RZ, 0x1f, R181 ;  /* 0x0000001fff007819 */ /* 0x000fc800000114b5 */
[CC--:B------:R-:W-:Y:S02]  /*0b20*/  LEA.HI R2, R0.reuse, R181.reuse, RZ, 0x7 ;  /* 0x000000b500027211 */ /* 0x0c0fe400078f38ff */
[----:B------:R-:W-:Y:S02]  /*0b30*/  LEA.HI R3, R0, R181, RZ, 0x4 ;  /* 0x000000b500037211 */ /* 0x000fe400078f20ff */
[C---:B------:R-:W-:Y:S02]  /*0b40*/  LOP3.LUT R4, R2.reuse, 0xffffff80, RZ, 0xc0, !PT ;  /* 0xffffff8002047812 */ /* 0x040fe400078ec0ff */
[----:B------:R-:W-:Y:S02]  /*0b50*/  SHF.R.S32.HI R179, RZ, 0x7, R2 ;  /* 0x00000007ffb37819 */ /* 0x000fe40000011402 */
[----:B------:R-:W-:Y:S01]  /*0b60*/  SHF.R.S32.HI R6, RZ, 0x4, R3 ;  /* 0x00000004ff067819 */ /* 0x000fe20000011403 */
[----:B------:R-:W-:Y:S01]  /*0b70*/  IMAD.IADD R177, R181, 0x1, -R4 ;  /* 0x00000001b5b17824 */ /* 0x000fe200078e0a04 */
[----:B------:R-:W-:-:S04]  /*0b80*/  LEA.HI R2, R2, R179, RZ, 0x1 ;  /* 0x000000b302027211 */ /* 0x000fc800078f08ff */
[----:B------:R-:W-:Y:S02]  /*0b90*/  SHF.R.S32.HI R8, RZ, 0x1f, R177 ;  /* 0x0000001fff087819 */ /* 0x000fe400000114b1 */
[----:B------:R-:W-:Y:S02]  /*0ba0*/  LOP3.LUT R2, R2, 0x3fffffe, RZ, 0xc0, !PT ;  /* 0x03fffffe02027812 */ /* 0x000fe400078ec0ff */
[CC--:B------:R-:W-:Y:S02]  /*0bb0*/  LEA.HI R7, R8.reuse, R177.reuse, RZ, 0x2 ;  /* 0x000000b108077211 */ /* 0x0c0fe400078f10ff */
[----:B------:R-:W-:Y:S01]  /*0bc0*/  LEA.HI R8, R8, R177, RZ, 0x5 ;  /* 0x000000b108087211 */ /* 0x000fe200078f28ff */
[----:B------:R-:W-:Y:S01]  /*0bd0*/  IMAD.IADD R2, R179, 0x1, -R2 ;  /* 0x00000001b3027824 */ /* 0x000fe200078e0a02 */
[--C-:B------:R-:W-:Y:S02]  /*0be0*/  SHF.R.S32.HI R9, RZ, 0x2, R7.reuse ;  /* 0x00000002ff097819 */ /* 0x100fe40000011407 */
[----:B------:R-:W-:-:S02]  /*0bf0*/  SHF.R.S32.HI R4, RZ, 0x1f, R7 ;  /* 0x0000001fff047819 */ /* 0x000fc40000011407 */
[----:B------:R-:W-:Y:S02]  /*0c00*/  SHF.R.S32.HI R8, RZ, 0x5, R8 ;  /* 0x00000005ff087819 */ /* 0x000fe40000011408 */
[----:B------:R-:W-:Y:S02]  /*0c10*/  LEA.HI R5, R4, R9, RZ, 0x3 ;  /* 0x0000000904057211 */ /* 0x000fe400078f18ff */
[CC--:B------:R-:W-:Y:S02]  /*0c20*/  LEA.HI R4, R0.reuse, R181.reuse, RZ, 0x5 ;  /* 0x000000b500047211 */ /* 0x0c0fe400078f28ff */
[----:B------:R-:W-:Y:S02]  /*0c30*/  LOP3.LUT R10, R5, 0xfffffff8, RZ, 0xc0, !PT ;  /* 0xfffffff8050a7812 */ /* 0x000fe400078ec0ff */
[----:B------:R-:W-:Y:S01]  /*0c40*/  LEA.HI R0, R0, R181, RZ, 0x3 ;  /* 0x000000b500007211 */ /* 0x000fe200078f18ff */
[----:B------:R-:W-:Y:S01]  /*0c50*/  IMAD.SHL.U32 R5, R4, 0x20, RZ ;  /* 0x0000002004057824 */ /* 0x000fe200078e00ff */
[----:B------:R-:W-:Y:S01]  /*0c60*/  LOP3.LUT R4, R3, 0x3fffff0, RZ, 0xc0, !PT ;  /* 0x03fffff003047812 */ /* 0x000fe200078ec0ff */
[----:B------:R-:W-:Y:S01]  /*0c70*/  IMAD.IADD R9, R9, 0x1, -R10 ;  /* 0x0000000109097824 */ /* 0x000fe200078e0a0a */
[----:B------:R-:W-:-:S02]  /*0c80*/  LEA.HI R3, R3, R6, RZ, 0x1 ;  /* 0x0000000603037211 */ /* 0x000fc400078f08ff */
[----:B------:R-:W-:Y:S01]  /*0c90*/  LOP3.LUT R5, R5, 0xfffffc00, RZ, 0xc0, !PT ;  /* 0xfffffc0005057812 */ /* 0x000fe200078ec0ff */
[----:B------:R-:W-:Y:S01]  /*0ca0*/  IMAD R9, R8, 0x10, R9 ;  /* 0x0000001008097824 */ /* 0x000fe200078e0209 */
[----:B------:R-:W-:Y:S01]  /*0cb0*/  LOP3.LUT R3, R3, 0x1ffffffe, RZ, 0xc0, !PT ;  /* 0x1ffffffe03037812 */ /* 0x000fe200078ec0ff */
[----:B------:R-:W-:Y:S01]  /*0cc0*/  IMAD.IADD R4, R181, 0x1, -R4 ;  /* 0x00000001b5047824 */ /* 0x000fe200078e0a04 */
[----:B------:R-:W-:Y:S01]  /*0cd0*/  LOP3.LUT R16, R7, 0x7ffffffc, RZ, 0xc0, !PT ;  /* 0x7ffffffc07107812 */ /* 0x000fe200078ec0ff */
[----:B------:R-:W-:Y:S01]  /*0ce0*/  IMAD R178, R2, 0x40, R9 ;  /* 0x0000004002b27824 */ /* 0x000fe200078e0209 */
[----:B------:R-:W-:Y:S01]  /*0cf0*/  LOP3.LUT R2, R0, 0x1ffffff8, RZ, 0xc0, !PT ;  /* 0x1ffffff800027812 */ /* 0x000fe200078ec0ff */
[----:B------:R-:W-:Y:S01]  /*0d00*/  IMAD R4, R4, 0x40, R5 ;  /* 0x0000004004047824 */ /* 0x000fe200078e0205 */
[----:B------:R-:W-:Y:S01]  /*0d10*/  SHF.R.S32.HI R22, RZ, 0x3, R0 ;  /* 0x00000003ff167819 */ /* 0x000fe20000011400 */
[----:B------:R-:W-:Y:S02]  /*0d20*/  IMAD.IADD R3, R6, 0x1, -R3 ;  /* 0x0000000106037824 */ /* 0x000fe400078e0a03 */
[----:B------:R-:W-:-:S02]  /*0d30*/  IMAD.IADD R2, R181, 0x1, -R2 ;  /* 0x00000001b5027824 */ /* 0x000fc400078e0a02 */
[----:B------:R-:W-:Y:S02]  /*0d40*/  IMAD R180, R3, 0x8, R4 ;  /* 0x0000000803b47824 */ /* 0x000fe400078e0204 */
[----:B------:R-:W-:Y:S02]  /*0d50*/  IMAD.SHL.U32 R19, R2, 0x8, RZ ;  /* 0x0000000802137824 */ /* 0x000fe400078e00ff */
[----:B------:R-:W-:-:S07]  /*0d60*/  IMAD.IADD R16, R177, 0x1, -R16 ;  /* 0x00000001b1107824 */ /* 0x000fce00078e0a10 */
.L_x_1185:
[----:B0--345:R-:W0:Y:S01]  /*0d70*/  LDC.64 R4, c[0x0][0xa18] ;  /* 0x00028600ff047b82 */ /* 0x039e220000000a00 */
[----:B------:R-:W-:Y:S01]  /*0d80*/  IMAD.MOV.U32 R6, RZ, RZ, RZ ;  /* 0x000000ffff067224 */ /* 0x000fe200078e00ff */
[----:B------:R-:W-:-:S06]  /*0d90*/  ULDC.64 UR4, c[0x0][0xa20] ;  /* 0x0002880000047ab9 */ /* 0x000fcc0000000a00 */
[----:B------:R-:W1:Y:S08]  /*0da0*/  LDC R18, c[0x0][0x288] ;  /* 0x0000a200ff127b82 */ /* 0x000e700000000800 */
[----:B--2---:R-:W2:Y:S01]  /*0db0*/  LDC.64 R2, c[0x0][0xa28] ;  /* 0x00028a00ff027b82 */ /* 0x004ea20000000a00 */
[----:B0-----:R-:W-:-:S07]  /*0dc0*/  ISETP.NE.U32.AND P1, PT, R4, RZ, PT ;  /* 0x000000ff0400720c */ /* 0x001fce0003f25070 */
[----:B------:R-:W0:Y:S01]  /*0dd0*/  LDC.64 R8, c[0x0][0x3f8] ;  /* 0x0000fe00ff087b82 */ /* 0x000e220000000a00 */
[----:B------:R-:W-:-:S07]  /*0de0*/  ISETP.NE.AND.EX P1, PT, R5, RZ, PT, P1 ;  /* 0x000000ff0500720c */ /* 0x000fce0003f25310 */
[----:B------:R-:W3:Y:S01]  /*0df0*/  LDC R0, c[0x0][0x404] ;  /* 0x00010100ff007b82 */ /* 0x000ee20000000800 */
[----:B--2---:R-:W-:-:S07]  /*0e00*/  ISETP.NE.U32.AND P0, PT, R2, RZ, PT ;  /* 0x000000ff0200720c */ /* 0x004fce0003f05070 */
[----:B------:R-:W2:Y:S01]  /*0e10*/  @P1 LDC.64 R4, c[0x0][0xa18] ;  /* 0x00028600ff041b82 */ /* 0x000ea20000000a00 */
[----:B------:R-:W-:-:S07]  /*0e20*/  ISETP.NE.AND.EX P0, PT, R3, RZ, PT, P0 ;  /* 0x000000ff0300720c */ /* 0x000fce0003f05300 */
[----:B------:R-:W4:Y:S08]  /*0e30*/  LDC R17, c[0x0][0x2e0] ;  /* 0x0000b800ff117b82 */ /* 0x000f300000000800 */
[----:B------:R-:W0:Y:S01]  /*0e40*/  @P0 LDC.64 R2, c[0x0][0xa28] ;  /* 0x00028a00ff020b82 */ /* 0x000e220000000a00 */
[----:B--2---:R-:W-:-:S05]  /*0e50*/  @P1 IMAD.WIDE R4, R171, 0x4, R4 ;  /* 0x00000004ab041825 */ /* 0x004fca00078e0204 */
[----:B-1----:R1:W5:Y:S01]  /*0e60*/  @P1 LDG.E R18, desc[UR46][R4.64] ;  /* 0x0000002e04121981 */ /* 0x002362000c1e1900 */
[----:B0-----:R-:W-:-:S05]  /*0e70*/  @P0 IMAD.WIDE R2, R171, 0x4, R2 ;  /* 0x00000004ab020825 */ /* 0x001fca00078e0202 */
[----:B------:R1:W5:Y:S01]  /*0e80*/  @P0 LDG.E R6, desc[UR46][R2.64] ;  /* 0x0000002e02060981 */ /* 0x000362000c1e1900 */
[----:B------:R-:W-:Y:S02]  /*0e90*/  ISETP.NE.U32.AND P0, PT, R8, RZ, PT ;  /* 0x000000ff0800720c */ /* 0x000fe40003f05070 */
[----:B------:R-:W-:Y:S02]  /*0ea0*/  ISETP.NE.U32.AND P2, PT, RZ, UR4, PT ;  /* 0x00000004ff007c0c */ /* 0x000fe4000bf45070 */
[----:B------:R-:W-:Y:S02]  /*0eb0*/  ISETP.NE.AND.EX P0, PT, R9, RZ, PT, P0 ;  /* 0x000000ff0900720c */ /* 0x000fe40003f05300 */
[----:B------:R-:W-:Y:S02]  /*0ec0*/  ISETP.NE.AND.EX P2, PT, RZ, UR5, PT, P2 ;  /* 0x00000005ff007c0c */ /* 0x000fe4000bf45320 */
[----:B---3--:R-:W-:Y:S01]  /*0ed0*/  SEL R0, R0, 0x1, P0 ;  /* 0x0000000100007807 */ /* 0x008fe20000000000 */
[----:B------:R-:W-:-:S04]  /*0ee0*/  IMAD.MOV.U32 R175, RZ, RZ, R169 ;  /* 0x000000ffffaf7224 */ /* 0x000fc800078e00a9 */
[----:B----4-:R-:W-:Y:S01]  /*0ef0*/  IMAD R17, R0, R17, RZ ;  /* 0x0000001100117224 */ /* 0x010fe200078e02ff */
        /* <DEDUP_REMOVED lines=10> */
.L_x_1082:
[----:B------:R-:W-:Y:S02]  /*0fa0*/  IMAD.MOV.U32 R173, RZ, RZ, R170 ;  /* 0x000000ffffad7224 */ /* 0x000fe400078e00aa */
[----:B------:R-:W-:Y:S01]  /*0fb0*/  IMAD.MOV.U32 R174, RZ, RZ, R171 ;  /* 0x000000ffffae7224 */ /* 0x000fe200078e00ab */
[----:B------:R-:W-:Y:S06]  /*0fc0*/  @!P2 BRA `(.L_x_1083) ;  /* 0x000000000010a947 */ /* 0x000fec0003800000 */
[----:B------:R-:W0:Y:S02]  /*0fd0*/  LDC.64 R2, c[0x0][0xa20] ;  /* 0x00028800ff027b82 */ /* 0x000e240000000a00 */
[----:B0-----:R-:W-:-:S05]  /*0fe0*/  IMAD.WIDE R2, R171, 0x4, R2 ;  /* 0x00000004ab027825 */ /* 0x001fca00078e0202 */
[----:B------:R0:W5:Y:S01]  /*0ff0*/  LDG.E R17, desc[UR46][R2.64] ;  /* 0x0000002e02117981 */ /* 0x000162000c1e1900 */
[----:B------:R-:W-:Y:S05]  /*1000*/  BRA `(.L_x_1084) ;  /* 0x0000000000247947 */ /* 0x000fea0003800000 */
.L_x_1083:
[----:B------:R-:W-:Y:S02]  /*1010*/  ULDC.64 UR4, c[0x0][0xa08] ;  /* 0x0002820000047ab9 */ /* 0x000fe40000000a00 */
[----:B------:R-:W-:-:S04]  /*1020*/  ISETP.NE.U32.AND P0, PT, RZ, UR4, PT ;  /* 0x00000004ff007c0c */ /* 0x000fc8000bf05070 */
[----:B------:R-:W-:-:S13]  /*1030*/  ISETP.NE.AND.EX P0, PT, RZ, UR5, PT, P0 ;  /* 0x00000005ff007c0c */ /* 0x000fda000bf05300 */
[----:B------:R-:W-:Y:S05]  /*1040*/  @!P0 BRA `(.L_x_1084) ;  /* 0x0000000000148947 */ /* 0x000fea0003800000 */
[----:B------:R-:W0:Y:S02]  /*1050*/  LDC.64 R2, c[0x0][0xa08] ;  /* 0x00028200ff027b82 */ /* 0x000e240000000a00 */
[----:B0-----:R-:W-:-:S05]  /*1060*/  IMAD.WIDE R2, R171, 0x4, R2 ;  /* 0x00000004ab027825 */ /* 0x001fca00078e0202 */
[----:B------:R-:W2:Y:S04]  /*1070*/  LDG.E R17, desc[UR46][R2.64] ;  /* 0x0000002e02117981 */ /* 0x000ea8000c1e1900 */
[----:B------:R-:W2:Y:S02]  /*1080*/  LDG.E R0, desc[UR46][R2.64+0x4] ;  /* 0x0000042e02007981 */ /* 0x000ea4000c1e1900 */
[----:B--2---:R-:W-:-:S07]  /*1090*/  IMAD.IADD R17, R0, 0x1, -R17 ;  /* 0x0000000100117824 */ /* 0x004fce00078e0a11 */
.L_x_1084:
[----:B------:R-:W1:Y:S01]  /*10a0*/  LDC R0, c[0x0][0x428] ;  /* 0x00010a00ff007b82 */ /* 0x000e620000000800 */
[----:B-----5:R-:W-:-:S05]  /*10b0*/  IMAD.IADD R17, R17, 0x1, -R6 ;  /* 0x0000000111117824 */ /* 0x020fca00078e0a06 */
[----:B------:R-:W-:Y:S02]  /*10c0*/  IADD3 R172, R17, 0x80, -R18 ;  /* 0x0000008011ac7810 */ /* 0x000fe40007ffe812 */
[----:B------:R-:W2:Y:S03]  /*10d0*/  LDC.64 R8, c[0x0][0x9e0] ;  /* 0x00027800ff087b82 */ /* 0x000ea60000000a00 */
[----:B------:R-:W-:Y:S01]  /*10e0*/  IMAD R172, R169, 0x80, R172 ;  /* 0x00000080a9ac7824 */ /* 0x000fe200078e02ac */
[----:B-1----:R-:W-:Y:S02]  /*10f0*/  ISETP.NE.AND P0, PT, R0, 0x1, PT ;  /* 0x000000010000780c */ /* 0x002fe40003f05270 */
[----:B--2---:R-:W-:Y:S01]  /*1100*/  ISETP.GE.AND P1, PT, R9, 0x1, PT ;  /* 0x000000010900780c */ /* 0x004fe20003f26270 */
[----:B0-----:R-:W-:-:S10]  /*1110*/  IMAD.IADD R2, R172, 0x1, R8 ;  /* 0x00000001ac027824 */ /* 0x001fd400078e0208 */
[----:B------:R-:W0:Y:S08]  /*1120*/  @P0 LDC R3, c[0x0][0x42c] ;  /* 0x00010b00ff030b82 */ /* 0x000e300000000800 */
[----:B------:R-:W1:Y:S01]  /*1130*/  @P0 LDC R5, c[0x0][0x430] ;  /* 0x00010c00ff050b82 */ /* 0x000e620000000800 */
[----:B0-----:R-:W-:-:S05]  /*1140*/  @P0 IMAD.HI.U32 R0, R170, R3, RZ ;  /* 0x00000003aa000227 */ /* 0x001fca00078e00ff */
[----:B-1----:R-:W-:Y:S01]  /*1150*/  @P0 SHF.R.U32.HI R170, RZ, R5, R0 ;  /* 0x00000005ffaa0219 */ /* 0x002fe20000011600 */
[----:B------:R-:W-:Y:S06]  /*1160*/  @!P1 BRA `(.L_x_1085) ;  /* 0x0000000000409947 */ /* 0x000fec0003800000 */
[C---:B------:R-:W-:Y:S01]  /*1170*/  ISETP.GT.AND P0, PT, R172.reuse, RZ, PT ;  /* 0x000000ffac00720c */ /* 0x040fe20003f04270 */
[----:B------:R-:W-:-:S12]  /*1180*/  VIADD R0, R172, 0xffffffff ;  /* 0xffffffffac007836 */ /* 0x000fd80000000000 */
[----:B------:R-:W-:Y:S05]  /*1190*/  @P0 BRA `(.L_x_1086) ;  /* 0x00000000001c0947 */ /* 0x000fea0003800000 */
[----:B------:R-:W-:Y:S01]  /*11a0*/  ISETP.NE.AND P0, PT, R9, 0x1, PT ;  /* 0x000000010900780c */ /* 0x000fe20003f05270 */
[----:B------:R-:W-:-:S12]  /*11b0*/  IMAD.MOV R3, RZ, RZ, -R172 ;  /* 0x000000ffff037224 */ /* 0x000fd800078e0aac */
[----:B------:R-:W0:Y:S02]  /*11c0*/  @P0 LDC.64 R4, c[0x0][0x9e8] ;  /* 0x00027a00ff040b82 */ /* 0x000e240000000a00 */
[----:B0-----:R-:W-:-:S05]  /*11d0*/  @P0 IMAD.HI.U32 R0, R3, R4, RZ ;  /* 0x0000000403000227 */ /* 0x001fca00078e00ff */
[----:B------:R-:W-:-:S04]  /*11e0*/  @P0 SHF.R.U32.HI R3, RZ, R5, R0 ;  /* 0x00000005ff030219 */ /* 0x000fc80000011600 */
[----:B------:R-:W-:Y:S01]  /*11f0*/  LOP3.LUT R0, RZ, R3, RZ, 0x33, !PT ;  /* 0x00000003ff007212 */ /* 0x000fe200078e33ff */
[----:B------:R-:W-:Y:S06]  /*1200*/  BRA `(.L_x_1087) ;  /* 0x0000000000107947 */ /* 0x000fec0003800000 */
.L_x_1086:
[----:B------:R-:W-:-:S13]  /*1210*/  ISETP.NE.AND P0, PT, R9, 0x1, PT ;  /* 0x000000010900780c */ /* 0x000fda0003f05270 */
[----:B------:R-:W0:Y:S02]  /*1220*/  @P0 LDC.64 R4, c[0x0][0x9e8] ;  /* 0x00027a00ff040b82 */ /* 0x000e240000000a00 */
[----:B0-----:R-:W-:-:S05]  /*1230*/  @P0 IMAD.HI.U32 R4, R0, R4, RZ ;  /* 0x0000000400040227 */ /* 0x001fca00078e00ff */
[----:B------:R-:W-:-:S07]  /*1240*/  @P0 SHF.R.U32.HI R0, RZ, R5, R4 ;  /* 0x00000005ff000219 */ /* 0x000fce0000011604 */
.L_x_1087:
[----:B------:R-:W-:-:S05]  /*1250*/  IMAD R3, R0, R9, R9 ;  /* 0x0000000900037224 */ /* 0x000fca00078e0209 */
[----:B------:R-:W-:-:S07]  /*1260*/  VIMNMX R2, R2, R3, PT ;  /* 0x0000000302027248 */ /* 0x000fce0003fe0100 */
.L_x_1085:
[----:B------:R-:W-:Y:S01]  /*1270*/  VIADD R2, R2, 0x7f ;  /* 0x0000007f02027836 */ /* 0x000fe20000000000 */
[----:B------:R-:W-:Y:S01]  /*1280*/  ULDC UR4, c[0x0][0x9dc] ;  /* 0x0002770000047ab9 */ /* 0x000fe20000000800 */
[C---:B------:R-:W-:Y:S02]  /*1290*/  VIADD R0, R17.reuse, 0x7f ;  /* 0x0000007f11007836 */ /* 0x040fe40000000000 */
[----:B------:R-:W-:Y:S01]  /*12a0*/  IMAD.IADD R4, R17, 0x1, -R18 ;  /* 0x0000000111047824 */ /* 0x000fe200078e0a12 */
[----:B------:R-:W-:Y:S02]  /*12b0*/  SHF.R.S32.HI R5, RZ, 0x1f, R2 ;  /* 0x0000001fff057819 */ /* 0x000fe40000011402 */
[----:B------:R-:W-:Y:S01]  /*12c0*/  SHF.R.S32.HI R3, RZ, 0x1f, R0 ;  /* 0x0000001fff037819 */ /* 0x000fe20000011400 */
[----:B------:R-:W-:Y:S01]  /*12d0*/  IMAD R89, R169, 0x80, R4 ;  /* 0x00000080a9597824 */ /* 0x000fe200078e0204 */
        /* <DEDUP_REMOVED lines=11> */
[----:B------:R-:W0:Y:S02]  /*1390*/  @P0 LDC.64 R4, c[0x0][0x9e8] ;  /* 0x00027a00ff040b82 */ /* 0x000e240000000a00 */
[----:B0-----:R-:W-:-:S05]  /*13a0*/  @P0 IMAD.HI.U32 R0, R3, R4, RZ ;  /* 0x0000000403000227 */ /* 0x001fca00078e00ff */
[----:B------:R-:W-:-:S04]  /*13b0*/  @P0 SHF.R.U32.HI R3, RZ, R5, R0 ;  /* 0x00000005ff030219 */ /* 0x000fc80000011600 */
[----:B------:R-:W-:Y:S01]  /*13c0*/  LOP3.LUT R0, RZ, R3, RZ, 0x33, !PT ;  /* 0x00000003ff007212 */ /* 0x000fe200078e33ff */
[----:B------:R-:W-:Y:S06]  /*13d0*/  BRA `(.L_x_1090) ;  /* 0x0000000000147947 */ /* 0x000fec0003800000 */
.L_x_1089:
[----:B------:R-:W-:Y:S01]  /*13e0*/  ISETP.NE.AND P0, PT, R9, 0x1, PT ;  /* 0x000000010900780c */ /* 0x000fe20003f05270 */
[----:B------:R-:W-:-:S12]  /*13f0*/  IMAD.MOV.U32 R0, RZ, RZ, R89 ;  /* 0x000000ffff007224 */ /* 0x000fd800078e0059 */
[----:B------:R-:W0:Y:S02]  /*1400*/  @P0 LDC.64 R4, c[0x0][0x9e8] ;  /* 0x00027a00ff040b82 */ /* 0x000e240000000a00 */
[----:B0-----:R-:W-:-:S05]  /*1410*/  @P0 IMAD.HI.U32 R4, R89, R4, RZ ;  /* 0x0000000459040227 */ /* 0x001fca00078e00ff */
[----:B------:R-:W-:-:S07]  /*1420*/  @P0 SHF.R.U32.HI R0, RZ, R5, R4 ;  /* 0x00000005ff000219 */ /* 0x000fce0000011604 */
.L_x_1090:
[----:B------:R-:W-:-:S05]  /*1430*/  IMAD R3, R0, R9, RZ ;  /* 0x0000000900037224 */ /* 0x000fca00078e02ff */
[----:B------:R-:W-:-:S07]  /*1440*/  VIMNMX R2, R2, R3, !PT ;  /* 0x0000000302027248 */ /* 0x000fce0007fe0100 */
.L_x_1088:
        /* <DEDUP_REMOVED lines=72> */
.L_x_1092:
[----:B------:R-:W0:Y:S01]  /*18d0*/  LDC.64 R12, c[0x0][0x990] ;  /* 0x00026400ff0c7b82 */ /* 0x000e220000000a00 */
[----:B------:R-:W-:-:S07]  /*18e0*/  ULDC UR4, c[0x0][0x9d8] ;  /* 0x0002760000047ab9 */ /* 0x000fce0000000800 */
[----:B------:R-:W1:Y:S01]  /*18f0*/  LDC.64 R20, c[0x0][0x998] ;  /* 0x00026600ff147b82 */ /* 0x000e620000000a00 */
[----:B0-----:R-:W-:-:S04]  /*1900*/  ISETP.NE.U32.AND P0, PT, R12, RZ, PT ;  /* 0x000000ff0c00720c */ /* 0x001fc80003f05070 */
[----:B------:R-:W-:Y:S02]  /*1910*/  ISETP.NE.AND.EX P0, PT, R13, RZ, PT, P0 ;  /* 0x000000ff0d00720c */ /* 0x000fe40003f05300 */
[----:B-1----:R-:W-:-:S04]  /*1920*/  ISETP.NE.U32.AND P1, PT, R20, RZ, PT ;  /* 0x000000ff1400720c */ /* 0x002fc80003f25070 */
[----:B------:R-:W-:-:S07]  /*1930*/  ISETP.NE.AND.EX P1, PT, R21, RZ, PT, P1 ;  /* 0x000000ff1500720c */ /* 0x000fce0003f25310 */
[----:B------:R-:W0:Y:S01]  /*1940*/  @P0 LDC.64 R8, c[0x0][0x9a8] ;  /* 0x00026a00ff080b82 */ /* 0x000e220000000a00 */
[----:B------:R-:W-:Y:S02]  /*1950*/  @P0 SHF.R.S32.HI R3, RZ, 0x1f, R171 ;  /* 0x0000001fff030819 */ /* 0x000fe400000114ab */
[----:B------:R-:W-:-:S05]  /*1960*/  @P0 SHF.R.S32.HI R7, RZ, 0x1f, R170 ;  /* 0x0000001fff070819 */ /* 0x000fca00000114aa */
[----:B------:R-:W1:Y:S01]  /*1970*/  @P1 LDC.64 R10, c[0x0][0x9b8] ;  /* 0x00026e00ff0a1b82 */ /* 0x000e620000000a00 */
[----:B------:R-:W-:-:S07]  /*1980*/  @P1 SHF.R.S32.HI R5, RZ, 0x1f, R171 ;  /* 0x0000001fff051819 */ /* 0x000fce00000114ab */
[----:B------:R-:W2:Y:S08]  /*1990*/  @P0 LDC.64 R14, c[0x0][0x9b0] ;  /* 0x00026c00ff0e0b82 */ /* 0x000eb00000000a00 */
[----:B------:R-:W3:Y:S01]  /*19a0*/  @P1 LDC.64 R24, c[0x0][0x9c0] ;  /* 0x00027000ff181b82 */ /* 0x000ee20000000a00 */
[-C--:B0-----:R-:W-:Y:S02]  /*19b0*/  @P0 IMAD R0, R3, R8.reuse, RZ ;  /* 0x0000000803000224 */ /* 0x081fe400078e02ff */
[----:B------:R-:W-:-:S04]  /*19c0*/  @P0 IMAD.WIDE.U32 R2, R171, R8, RZ ;  /* 0x00000008ab020225 */ /* 0x000fc800078e00ff */
[----:B------:R-:W-:Y:S02]  /*19d0*/  @P0 IMAD R9, R171, R9, R0 ;  /* 0x00000009ab090224 */ /* 0x000fe400078e0200 */
[-C--:B-1----:R-:W-:Y:S02]  /*19e0*/  @P1 IMAD R4, R5, R10.reuse, RZ ;  /* 0x0000000a05041224 */ /* 0x082fe400078e02ff */
[----:B------:R-:W-:Y:S01]  /*19f0*/  @P0 IMAD.IADD R3, R3, 0x1, R9 ;  /* 0x0000000103030824 */ /* 0x000fe200078e0209 */
[----:B------:R-:W-:Y:S01]  /*1a00*/  @P1 SHF.R.S32.HI R9, RZ, 0x1f, R170 ;  /* 0x0000001fff091819 */ /* 0x000fe200000114aa */
[C---:B------:R-:W-:Y:S02]  /*1a10*/  @P1 IMAD R11, R171.reuse, R11, R4 ;  /* 0x0000000bab0b1224 */ /* 0x040fe400078e0204 */
[----:B------:R-:W-:-:S04]  /*1a20*/  @P1 IMAD.WIDE.U32 R4, R171, R10, RZ ;  /* 0x0000000aab041225 */ /* 0x000fc800078e00ff */
[-C--:B--2---:R-:W-:Y:S02]  /*1a30*/  @P0 IMAD R7, R7, R14.reuse, RZ ;  /* 0x0000000e07070224 */ /* 0x084fe400078e02ff */
[----:B------:R-:W-:Y:S02]  /*1a40*/  @P1 IMAD.IADD R5, R5, 0x1, R11 ;  /* 0x0000000105051824 */ /* 0x000fe400078e020b */
[----:B------:R-:W-:-:S04]  /*1a50*/  @P0 IMAD.WIDE.U32 R2, R170, R14, R2 ;  /* 0x0000000eaa020225 */ /* 0x000fc800078e0002 */
[-C--:B---3--:R-:W-:Y:S02]  /*1a60*/  @P1 IMAD R0, R9, R24.reuse, RZ ;  /* 0x0000001809001224 */ /* 0x088fe400078e02ff */
[C---:B------:R-:W-:Y:S02]  /*1a70*/  @P0 IMAD R9, R170.reuse, R15, R7 ;  /* 0x0000000faa090224 */ /* 0x040fe400078e0207 */
        /* <DEDUP_REMOVED lines=12> */
[----:B------:R-:W-:Y:S01]  /*1b40*/  LEA.HI R2, R176, R176, RZ, 0x1 ;  /* 0x000000b0b0027211 */ /* 0x000fe200078f08ff */
[----:B------:R-:W-:-:S03]  /*1b50*/  IMAD.U32 R6, RZ, RZ, UR37 ;  /* 0x00000025ff067e24 */ /* 0x000fc6000f8e00ff */
[----:B------:R-:W-:Y:S02]  /*1b60*/  LOP3.LUT R7, R2, 0xfffffffe, RZ, 0xc0, !PT ;  /* 0xfffffffe02077812 */ /* 0x000fe400078ec0ff */
[----:B------:R-:W-:-:S03]  /*1b70*/  ISETP.NE.AND P0, PT, R6, 0x3, PT ;  /* 0x000000030600780c */ /* 0x000fc60003f05270 */
[----:B------:R-:W-:-:S05]  /*1b80*/  IMAD.IADD R2, R176, 0x1, -R7 ;  /* 0x00000001b0027824 */ /* 0x000fca00078e0a07 */
[----:B------:R-:W-:-:S04]  /*1b90*/  SHF.L.U32 R2, R2, 0x1f, RZ ;  /* 0x0000001f02027819 */ /* 0x000fc800000006ff */
[----:B------:R-:W0:Y:S01]  /*1ba0*/  SYNCS.PHASECHK.TRANS64.TRYWAIT P1, [UR40+0x22800], R2 ;  /* 0x02280002ff0075a7 */ /* 0x000e220008020168 */
[----:B--2---:R-:W-:-:S04]  /*1bb0*/  FMUL.FTZ R0, R3, R0 ;  /* 0x0000000003007220 */ /* 0x004fc80000410000 */
[----:B------:R-:W-:Y:S01]  /*1bc0*/  FMUL.FTZ R0, R0, UR4 ;  /* 0x0000000400007c20 */ /* 0x000fe20008410000 */
[----:B0-----:R-:W-:Y:S06]  /*1bd0*/  @!P1 BRA `(.L_x_1093) ;  /* 0x0000014c00c49947 */ /* 0x001fec0003800000 */
.L_x_1280:
[----:B------:R-:W-:Y:S05]  /*1be0*/  @!P0 BRA `(.L_x_1094) ;  /* 0x0000000000048947 */ /* 0x000fea0003800000 */
[----:B------:R-:W-:Y:S01]  /*1bf0*/  BPT.TRAP 0x1 ;  /* 0x000000040000795c */ /* 0x000fe20000300000 */
.L_x_1094:
[----:B------:R-:W-:Y:S02]  /*1c00*/  IMAD.U32 R15, RZ, RZ, UR41 ;  /* 0x00000029ff0f7e24 */ /* 0x000fe4000f8e00ff */
[----:B0-----:R-:W-:-:S03]  /*1c10*/  IMAD.U32 R2, RZ, RZ, UR36 ;  /* 0x00000024ff027e24 */ /* 0x001fc6000f8e00ff */
[----:B------:R-:W-:Y:S02]  /*1c20*/  LEA R15, R15, UR40, 0x3 ;  /* 0x000000280f0f7c11 */ /* 0x000fe4000f8e18ff */
[----:B------:R-:W-:-:S04]  /*1c30*/  SHF.L.U32 R2, R2, 0x1f, RZ ;  /* 0x0000001f02027819 */ /* 0x000fc800000006ff */
[----:B------:R0:W1:Y:S01]  /*1c40*/  SYNCS.PHASECHK.TRANS64.TRYWAIT P2, [R15+URZ+0x22830], R2 ;  /* 0x022830020f0075a7 */ /* 0x000062000804017f */
[----:B------:R-:W-:Y:S05]  /*1c50*/  @!P0 BRA `(.L_x_1095) ;  /* 0x0000000000048947 */ /* 0x000fea0003800000 */
[----:B------:R-:W-:Y:S01]  /*1c60*/  BPT.TRAP 0x1 ;  /* 0x000000040000795c */ /* 0x000fe20000300000 */
.L_x_1095:
[----:B------:R-:W2:Y:S02]  /*1c70*/  S2R R3, SR_TID.X ;  /* 0x0000000000037919 */ /* 0x000ea40000002100 */
[----:B--2---:R-:W-:Y:S01]  /*1c80*/  LOP3.LUT P1, RZ, R3, 0x7f, RZ, 0xc0, !PT ;  /* 0x0000007f03ff7812 */ /* 0x004fe2000782c0ff */
[----:B-1----:R-:W-:-:S12]  /*1c90*/  @P2 BRA `(.L_x_1096) ;  /* 0x0000000000082947 */ /* 0x002fd80003800000 */
[----:B------:R-:W1:Y:S02]  /*1ca0*/  SYNCS.PHASECHK.TRANS64.TRYWAIT P2, [R15+URZ+0x22830], R2 ;  /* 0x022830020f0075a7 */ /* 0x000e64000804017f */
[----:B-1----:R-:W-:Y:S05]  /*1cb0*/  @!P2 BRA `(.L_x_1097) ;  /* 0x0000014c00a4a947 */ /* 0x002fea0003800000 */
.L_x_1096:
[----:B------:R-:W-:Y:S05]  /*1cc0*/  WARPSYNC.ALL ;  /* 0x0000000000007948 */ /* 0x000fea0003800000 */
[----:B------:R-:W-:Y:S01]  /*1cd0*/  UIADD3 UR4, UR40, 0x16400, URZ ;  /* 0x0001640028047890 */ /* 0x000fe2000fffe03f */
[----:B------:R-:W-:Y:S01]  /*1ce0*/  WARPGROUP.ARRIVE ;  /* 0x00000000000079c5 */ /* 0x000fe20000000000 */
[----:B------:R-:W-:Y:S01]  /*1cf0*/  ULOP3.LUT UR28, UR43, 0x10000, URZ, 0xfc, !UPT ;  /* 0x000100002b1c7892 */ /* 0x000fe2000f8efc3f */
[----:B------:R-:W2:Y:S01]  /*1d00*/  LDC.64 R10, c[0x0][0x9e0] ;  /* 0x00027800ff0a7b82 */ /* 0x000ea20000000a00 */
[----:B------:R-:W-:Y:S01]  /*1d10*/  USHF.R.U32.HI UR4, URZ, 0x4, UR4 ;  /* 0x000000043f047899 */ /* 0x000fe20008011604 */
[----:B------:R-:W-:Y:S01]  /*1d20*/  IMAD.MOV.U32 R12, RZ, RZ, -0x80 ;  /* 0xffffff80ff0c7424 */ /* 0x000fe200078e00ff */
[----:B------:R-:W-:Y:S01]  /*1d30*/  UMOV UR29, 0x80000020 ;  /* 0x80000020001d7882 */ /* 0x000fe20000000000 */
[----:B------:R-:W-:Y:S01]  /*1d40*/  UMOV UR31, 0x80000020 ;  /* 0x80000020001f7882 */ /* 0x000fe20000000000 */
[----:B------:R-:W-:Y:S01]  /*1d50*/  ULOP3.LUT UR4, UR4, 0x3fff, URZ, 0xc0, !UPT ;  /* 0x00003fff04047892 */ /* 0x000fe2000f8ec03f */
[----:B01----:R-:W-:Y:S01]  /*1d60*/  @!P1 VIADD R2, R15, 0x22840 ;  /* 0x000228400f029836 */ /* 0x003fe20000000000 */
[----:B------:R-:W-:-:S02]  /*1d70*/  UIADD3 UR8, UR28, 0x2, URZ ;  /* 0x000000021c087890 */ /* 0x000fc4000fffe03f */
[----:B------:R-:W-:Y:S01]  /*1d80*/  ULOP3.LUT UR4, UR4, 0x10000, URZ, 0xfc, !UPT ;  /* 0x0001000004047892 */ /* 0x000fe2000f8efc3f */
[----:B------:R-:W-:Y:S01]  /*1d90*/  UMOV UR9, 0x80000020 ;  /* 0x8000002000097882 */ /* 0x000fe20000000000 */
[----:B------:R-:W-:Y:S02]  /*1da0*/  UMOV UR11, 0x80000020 ;  /* 0x80000020000b7882 */ /* 0x000fe40000000000 */
[----:B------:R-:W-:Y:S01]  /*1db0*/  UIMAD UR30, UR41, 0x600, UR4 ;  /* 0x00000600291e78a4 */ /* 0x000fe2000f8e0204 */
[----:B------:R-:W-:Y:S01]  /*1dc0*/  @!P1 PRMT R2, RZ, 0x654, R2 ;  /* 0x00000654ff029816 */ /* 0x000fe20000000002 */
[----:B------:R-:W-:Y:S02]  /*1dd0*/  UIADD3 UR12, UR28, 0x200, URZ ;  /* 0x000002001c0c7890 */ /* 0x000fe4000fffe03f */
[----:B------:R-:W-:Y:S02]  /*1de0*/  UIADD3 UR10, UR30, 0x2, URZ ;  /* 0x000000021e0a7890 */ /* 0x000fe4000fffe03f */
[----:B------:R-:W-:Y:S01]  /*1df0*/  UIADD3 UR14, UR30, 0x200, URZ ;  /* 0x000002001e0e7890 */ /* 0x000fe2000fffe03f */
[----:B------:R-:W-:-:S02]  /*1e00*/  UMOV UR13, 0x80000020 ;  /* 0x80000020000d7882 */ /* 0x000fc40000000000 */
[----:B------:R-:W-:Y:S01]  /*1e10*/  QGMMA.64x128x32.F32.E4M3.E4M3 R24, gdesc[UR28], RZ, !UPT, gsb0 ;  /* 0x01e000001c1879f3 */ /* 0x000fe2000c0008ff */
[----:B------:R-:W-:Y:S01]  /*1e20*/  UMOV UR15, 0x80000020 ;  /* 0x80000020000f7882 */ /* 0x000fe20000000000 */
[----:B------:R-:W-:Y:S01]  /*1e30*/  UIADD3 UR16, UR28, 0x202, URZ ;  /* 0x000002021c107890 */ /* 0x000fe2000fffe03f */
[----:B--2---:R-:W-:Y:S01]  /*1e40*/  ISETP.GE.AND P2, PT, R11, 0x1, PT ;  /* 0x000000010b00780c */ /* 0x004fe20003f46270 */
[----:B------:R-:W-:Y:S01]  /*1e50*/  UIADD3 UR18, UR30, 0x202, URZ ;  /* 0x000002021e127890 */ /* 0x000fe2000fffe03f */
[----:B------:R-:W-:Y:S01]  /*1e60*/  UMOV UR17, 0x80000020 ;  /* 0x8000002000117882 */ /* 0x000fe20000000000 */
[----:B------:R-:W-:Y:S01]  /*1e70*/  UMOV UR19, 0x80000020 ;  /* 0x8000002000137882 */ /* 0x000fe20000000000 */
[----:B------:R-:W-:Y:S02]  /*1e80*/  UIADD3 UR20, UR28, 0x400, URZ ;  /* 0x000004001c147890 */ /* 0x000fe4000fffe03f */
[----:B------:R-:W-:Y:S01]  /*1e90*/  UIADD3 UR22, UR30, 0x400, URZ ;  /* 0x000004001e167890 */ /* 0x000fe2000fffe03f */
[----:B------:R-:W-:Y:S01]  /*1ea0*/  UMOV UR21, 0x80000020 ;  /* 0x8000002000157882 */ /* 0x000fe20000000000 */
[----:B------:R-:W-:Y:S01]  /*1eb0*/  UMOV UR23, 0x80000020 ;  /* 0x8000002000177882 */ /* 0x000fe20000000000 */
[----:B------:R-:W-:-:S02]  /*1ec0*/  UIADD3 UR24, UR28, 0x402, URZ ;  /* 0x000004021c187890 */ /* 0x000fc4000fffe03f */
[----:B------:R-:W-:Y:S01]  /*1ed0*/  UIADD3 UR26, UR30, 0x402, URZ ;  /* 0x000004021e1a7890 */ /* 0x000fe2000fffe03f */
[----:B------:R-:W-:Y:S01]  /*1ee0*/  UMOV UR25, 0x80000020 ;  /* 0x8000002000197882 */ /* 0x000fe20000000000 */
[----:B------:R-:W-:Y:S01]  /*1ef0*/  UMOV UR27, 0x80000020 ;  /* 0x80000020001b7882 */ /* 0x000fe20000000000 */
[----:B------:R-:W-:Y:S02]  /*1f00*/  ULDC UR5, c[0x0][0x9dc] ;  /* 0x0002770000057ab9 */ /* 0x000fe40000000800 */
[----:B------:R-:W-:Y:S01]  /*1f10*/  ULOP3.LUT UR5, URZ, UR5, URZ, 0x33, !UPT ;  /* 0x000000053f057292 */ /* 0x000fe2000f8e333f */
[----:B------:R-:W-:Y:S02]  /*1f20*/  WARPGROUP.DEPBAR.LE gsb0, 0x0 ;  /* 0x00008000000079c5 */ /* 0x000fe40000010000 */
[----:B------:R-:W-:-:S06]  /*1f30*/  WARPGROUP.ARRIVE ;  /* 0x00000000000079c5 */ /* 0x000fcc0000000000 */
        /* <DEDUP_REMOVED lines=16> */
[C---:B------:R-:W-:Y:S01]  /*2040*/  FMUL.FTZ R48, R0.reuse, R48 ;  /* 0x0000003000307220 */ /* 0x040fe20000410000 */
[C---:B------:R-:W-:Y:S01]  /*2050*/  FMUL.FTZ R28, R0.reuse, R28 ;  /* 0x0000001c001c7220 */ /* 0x040fe20000410000 */
[----:B------:R0:W1:Y:S01]  /*2060*/  MUFU.TANH R119, R52 ;  /* 0x0000003400777308 */ /* 0x0000620000002400 */
        /* <DEDUP_REMOVED lines=8> */
[C---:B0-----:R-:W-:Y:S01]  /*20f0*/  FMUL.FTZ R52, R0.reuse, R62 ;  /* 0x0000003e00347220 */ /* 0x041fe20000410000 */
[----:B------:R-:W-:Y:S01]  /*2100*/  FMUL.FTZ R62, R0, R70 ;  /* 0x00000046003e7220 */ /* 0x000fe20000410000 */
[----:B------:R-:W-:-:S02]  /*2110*/  IMAD R70, R91, R12, 0x80 ;  /* 0x000000805b467424 */ /* 0x000fc400078e020c */
[C---:B------:R-:W-:Y:S01]  /*2120*/  FMUL.FTZ R26, R0.reuse, R38 ;  /* 0x00000026001a7220 */ /* 0x040fe20000410000 */
[C---:B------:R-:W-:Y:S01]  /*2130*/  FMUL.FTZ R13, R0.reuse, R24 ;  /* 0x00000018000d7220 */ /* 0x040fe20000410000 */
[C---:B------:R-:W-:Y:S01]  /*2140*/  FMUL.FTZ R20, R0.reuse, R34 ;  /* 0x0000002200147220 */ /* 0x040fe20000410000 */
[C---:B------:R-:W-:Y:S01]  /*2150*/  FMUL.FTZ R30, R0.reuse, R42 ;  /* 0x0000002a001e7220 */ /* 0x040fe20000410000 */
[----:B------:R0:W4:Y:S01]  /*2160*/  MUFU.TANH R121, R48 ;  /* 0x0000003000797308 */ /* 0x0001220000002400 */
[C---:B--2---:R-:W-:Y:S01]  /*2170*/  FMUL.FTZ R32, R0.reuse, R43 ;  /* 0x0000002b00207220 */ /* 0x044fe20000410000 */
[C---:B------:R-:W-:Y:S01]  /*2180*/  FMUL.FTZ R38, R0.reuse, R50 ;  /* 0x0000003200267220 */ /* 0x040fe20000410000 */
[----:B------:R-:W-:Y:S02]  /*2190*/  IMAD.IADD R15, R17, 0x1, R70 ;  /* 0x00000001110f7824 */ /* 0x000fe400078e0246 */
[C---:B------:R-:W-:Y:S01]  /*21a0*/  FMUL.FTZ R9, R0.reuse, R25 ;  /* 0x0000001900097220 */ /* 0x040fe20000410000 */
[C---:B------:R-:W-:Y:S01]  /*21b0*/  FMUL.FTZ R4, R0.reuse, R27 ;  /* 0x0000001b00047220 */ /* 0x040fe20000410000 */
[C---:B------:R-:W-:Y:S01]  /*21c0*/  FMUL.FTZ R29, R0.reuse, R29 ;  /* 0x0000001d001d7220 */ /* 0x040fe20000410000 */
[C---:B------:R-:W-:Y:S01]  /*21d0*/  FMUL.FTZ R8, R0.reuse, R31 ;  /* 0x0000001f00087220 */ /* 0x040fe20000410000 */
[----:B------:R2:W1:Y:S01]  /*21e0*/  MUFU.TANH R133, R28 ;  /* 0x0000001c00857308 */ /* 0x0004620000002400 */
[C---:B0-----:R-:W-:Y:S01]  /*21f0*/  FMUL.FTZ R48, R0.reuse, R58 ;  /* 0x0000003a00307220 */ /* 0x041fe20000410000 */
        /* <DEDUP_REMOVED lines=42> */
[----:B------:R-:W-:Y:S01]  /*24a0*/  FMUL.FTZ R79, R0, R79 ;  /* 0x0000004f004f7220 */ /* 0x000fe20000410000 */
[----:B------:R-:W-:Y:S01]  /*24b0*/  IADD3 R21, -R18, 0x1, R15 ;  /* 0x0000000112157810 */ /* 0x000fe20007ffe10f */
[----:B------:R2:W-:Y:S01]  /*24c0*/  @!P1 SYNCS.ARRIVE.TRANS64.RED.A1T0 RZ, [R2+URZ], RZ ;  /* 0x000000ff02ff99a7 */ /* 0x0005e2000810043f */
[C---:B------:R-:W-:Y:S01]  /*24d0*/  FMUL.FTZ R45, R0.reuse, R45 ;  /* 0x0000002d002d7220 */ /* 0x040fe20000410000 */
[----:B------:R-:W1:Y:S01]  /*24e0*/  MUFU.TANH R13, R13 ;  /* 0x0000000d000d7308 */ /* 0x000e620000002400 */
[----:B0-----:R-:W-:Y:S01]  /*24f0*/  FMUL.FTZ R60, R0, R67 ;  /* 0x00000043003c7220 */ /* 0x001fe20000410000 */
[C---:B------:R-:W-:Y:S01]  /*2500*/  IMAD R21, R16.reuse, -0x2, R21 ;  /* 0xfffffffe10157824 */ /* 0x040fe200078e0215 */
[----:B------:R-:W-:Y:S01]  /*2510*/  LEA R66, R91, 0xffffff80, 0x7 ;  /* 0xffffff805b427811 */ /* 0x000fe200078e38ff */
[----:B------:R-:W-:-:S02]  /*2520*/  IMAD R47, R16, -0x2, R15 ;  /* 0xfffffffe102f7824 */ /* 0x000fc400078e020f */
[----:B--2---:R-:W-:Y:S02]  /*2530*/  IMAD R2, R169, 0x80, R178 ;  /* 0x00000080a9027824 */ /* 0x004fe400078e02b2 */
[----:B------:R-:W0:Y:S01]  /*2540*/  MUFU.TANH R9, R9 ;  /* 0x0000000900097308 */ /* 0x000e220000002400 */
[C---:B------:R-:W-:Y:S02]  /*2550*/  IMAD.IADD R51, R21.reuse, 0x1, R10 ;  /* 0x0000000115337824 */ /* 0x040fe400078e020a */
[----:B------:R-:W-:-:S03]  /*2560*/  VIADD R55, R21, UR5 ;  /* 0x0000000515377c36 */ /* 0x000fc60008000000 */
[----:B------:R-:W-:Y:S02]  /*2570*/  VIADDMNMX R46, R2, R51, R47, PT ;  /* 0x00000033022e7246 */ /* 0x000fe4000380012f */
[----:B------:R-:W2:Y:S08]  /*2580*/  MUFU.TANH R3, R3 ;  /* 0x0000000300037308 */ /* 0x000eb00000002400 */
[----:B------:R-:W0:Y:S08]  /*2590*/  MUFU.TANH R4, R4 ;  /* 0x0000000400047308 */ /* 0x000e300000002400 */
        /* <DEDUP_REMOVED lines=50> */
[----:B------:R5:W0:Y:S02]  /*28c0*/  MUFU.TANH R123, R45 ;  /* 0x0000002d007b7308 */ /* 0x000a240000002400 */
[----:B-----5:R-:W-:Y:S01]  /*28d0*/  IMAD.IADD R45, R55, 0x1, R2 ;  /* 0x00000001372d7824 */ /* 0x020fe200078e0202 */
[----:B-1234-:R-:W-:Y:S06]  /*28e0*/  @!P2 BRA `(.L_x_1098) ;  /* 0x000000000050a947 */ /* 0x01efec0003800000 */
[----:B------:R-:W-:Y:S01]  /*28f0*/  IADD3 R15, -R18, R17, R2 ;  /* 0x00000011120f7210 */ /* 0x000fe20007ffe102 */
[----:B------:R-:W-:Y:S03]  /*2900*/  BSSY B0, `(.L_x_1099) ;  /* 0x000000e000007945 */ /* 0x000fe60003800000 */
        /* <DEDUP_REMOVED lines=9> */
.L_x_1100:
[----:B------:R-:W-:-:S13]  /*29a0*/  ISETP.NE.AND P3, PT, R11, 0x1, PT ;  /* 0x000000010b00780c */ /* 0x000fda0003f65270 */
[----:B------:R-:W1:Y:S02]  /*29b0*/  @P3 LDC.64 R74, c[0x0][0x9e8] ;  /* 0x00027a00ff4a3b82 */ /* 0x000e640000000a00 */
[----:B-1----:R-:W-:-:S05]  /*29c0*/  @P3 IMAD.HI.U32 R54, R15, R74, RZ ;  /* 0x0000004a0f363227 */ /* 0x002fca00078e00ff */
[----:B------:R-:W-:-:S07]  /*29d0*/  @P3 SHF.R.U32.HI R15, RZ, R75, R54 ;  /* 0x0000004bff0f3219 */ /* 0x000fce0000011636 */
.L_x_1101:
[----:B------:R-:W-:Y:S05]  /*29e0*/  BSYNC B0 ;  /* 0x0000000000007941 */ /* 0x000fea0003800000 */
.L_x_1099:
[----:B------:R-:W-:-:S04]  /*29f0*/  IMAD R15, R15, R11, -R66 ;  /* 0x0000000b0f0f7224 */ /* 0x000fc800078e0a42 */
[----:B------:R-:W-:-:S05]  /*2a00*/  IMAD R54, R16, -0x2, R15 ;  /* 0xfffffffe10367824 */ /* 0x000fca00078e020f */
[----:B------:R-:W-:Y:S02]  /*2a10*/  VIMNMX R45, R45, R54, !PT ;  /* 0x000000362d2d7248 */ /* 0x000fe40007fe0100 */
[----:B------:R-:W-:-:S07]  /*2a20*/  VIADDMNMX R46, R54, R11, R46, PT ;  /* 0x0000000b362e7246 */ /* 0x000fce000380012e */
.L_x_1098:
        /* <DEDUP_REMOVED lines=10> */
[----:B0-----:R-:W-:Y:S02]  /*2ad0*/  FSEL R135, R9, -INF , !P5 ;  /* 0xff80000009877808 */ /* 0x001fe40006800000 */
        /* <DEDUP_REMOVED lines=128> */
[----:B------:R-:W-:Y:S02]  /*32e0*/  ISETP.GE.AND P4, PT, R70, 0x72, PT ;  /* 0x000000724600780c */ /* 0x000fe40003f86270 */
[----:B------:R-:W-:Y:S02]  /*32f0*/  IADD3 R54, R55, 0x8, R2 ;  /* 0x0000000837367810 */ /* 0x000fe40007ffe002 */
        /* <DEDUP_REMOVED lines=11> */
[----:B------:R-:W-:Y:S02]  /*33b0*/  FSEL R137, R13, -INF , !P6 ;  /* 0xff8000000d897808 */ /* 0x000fe40007000000 */
[----:B------:R-:W-:-:S04]  /*33c0*/  ISETP.GE.AND P6, PT, R70, 0x7a, PT ;  /* 0x0000007a4600780c */ /* 0x000fc80003fc6270 */
[----:B------:R-:W-:Y:S02]  /*33d0*/  P2R R70, PR, RZ, 0x40 ;  /* 0x00000040ff467803 */ /* 0x000fe40000000000 */
[----:B------:R-:W-:-:S04]  /*33e0*/  ISETP.GT.AND P6, PT, R45, 0x79, !P6 ;  /* 0x000000792d00780c */ /* 0x000fc800077c4270 */
[----:B------:R-:W-:Y:S01]  /*33f0*/  ISETP.LT.OR P6, PT, R46, 0x7a, P6 ;  /* 0x0000007a2e00780c */ /* 0x000fe200037c1670 */
[----:B------:R-:W-:-:S03]  /*3400*/  VIADD R46, R2, 0x8 ;  /* 0x00000008022e7836 */ /* 0x000fc60000000000 */
[----:B------:R-:W-:Y:S02]  /*3410*/  FSEL R13, R85, -INF , !P6 ;  /* 0xff800000550d7808 */ /* 0x000fe40007000000 */
[----:B------:R-:W-:Y:S01]  /*3420*/  VIADDMNMX R46, R46, R51, R47, PT ;  /* 0x000000332e2e7246 */ /* 0x000fe2000380012f */
[----:B------:R-:W-:Y:S06]  /*3430*/  @!P2 BRA `(.L_x_1102) ;  /* 0x000000000054a947 */ /* 0x000fec0003800000 */
[----:B------:R-:W-:Y:S01]  /*3440*/  IADD3 R45, R17, 0x8, R2 ;  /* 0x00000008112d7810 */ /* 0x000fe20007ffe002 */
[----:B------:R-:W-:Y:S04]  /*3450*/  BSSY B0, `(.L_x_1103) ;  /* 0x000000f000007945 */ /* 0x000fe80003800000 */
[----:B------:R-:W-:-:S05]  /*3460*/  IMAD.IADD R45, R45, 0x1, -R18 ;  /* 0x000000012d2d7824 */ /* 0x000fca00078e0a12 */
        /* <DEDUP_REMOVED lines=9> */
.L_x_1104:
[----:B------:R-:W-:-:S13]  /*3500*/  ISETP.NE.AND P6, PT, R11, 0x1, PT ;  /* 0x000000010b00780c */ /* 0x000fda0003fc5270 */
[----:B------:R-:W0:Y:S02]  /*3510*/  @P6 LDC.64 R64, c[0x0][0x9e8] ;  /* 0x00027a00ff406b82 */ /* 0x000e240000000a00 */
[----:B0-----:R-:W-:-:S05]  /*3520*/  @P6 IMAD.HI.U32 R64, R45, R64, RZ ;  /* 0x000000402d406227 */ /* 0x001fca00078e00ff */
[----:B------:R-:W-:-:S07]  /*3530*/  @P6 SHF.R.U32.HI R45, RZ, R65, R64 ;  /* 0x00000041ff2d6219 */ /* 0x000fce0000011640 */
.L_x_1105:
[----:B------:R-:W-:Y:S05]  /*3540*/  BSYNC B0 ;  /* 0x0000000000007941 */ /* 0x000fea0003800000 */
.L_x_1103:
[----:B------:R-:W-:-:S04]  /*3550*/  IMAD R45, R45, R11, -R66 ;  /* 0x0000000b2d2d7224 */ /* 0x000fc800078e0a42 */
[----:B------:R-:W-:-:S05]  /*3560*/  IMAD R45, R16, -0x2, R45 ;  /* 0xfffffffe102d7824 */ /* 0x000fca00078e022d */
[----:B------:R-:W-:Y:S02]  /*3570*/  VIMNMX R54, R54, R45, !PT ;  /* 0x0000002d36367248 */ /* 0x000fe40007fe0100 */
[----:B------:R-:W-:-:S07]  /*3580*/  VIADDMNMX R46, R45, R11, R46, PT ;  /* 0x0000000b2d2e7246 */ /* 0x000fce000380012e */
.L_x_1102:
        /* <DEDUP_REMOVED lines=84> */
[----:B------:R-:W0:Y:S01]  /*3ad0*/  SHFL.BFLY PT, R7, R4, 0x2, 0x1f ;  /* 0x0c401f0004077f89 */ /* 0x000e2200000e0000 */
        /* <DEDUP_REMOVED lines=10> */
[----:B0-----:R-:W-:Y:S02]  /*3b80*/  FMNMX.FTZ R20, R4, R7, !PT ;  /* 0x0000000704147209 */ /* 0x001fe40007810000 */
[----:B------:R-:W-:Y:S02]  /*3b90*/  FSEL R71, R42, -INF , !P3 ;  /* 0xff8000002a477808 */ /* 0x000fe40005800000 */
[----:B------:R-:W-:Y:S01]  /*3ba0*/  ISETP.NE.AND P3, PT, R86, RZ, PT ;  /* 0x000000ff5600720c */ /* 0x000fe20003f65270 */
[----:B------:R-:W0:Y:S03]  /*3bb0*/  SHFL.BFLY PT, R7, R20, 0x1, 0x1f ;  /* 0x0c201f0014077f89 */ /* 0x000e2600000e0000 */
        /* <DEDUP_REMOVED lines=8> */
[----:B0-----:R-:W-:Y:S02]  /*3c40*/  FMNMX.FTZ R7, R20, R7, !PT ;  /* 0x0000000714077209 */ /* 0x001fe40007810000 */
        /* <DEDUP_REMOVED lines=79> */
[----:B0-----:R-:W-:Y:S01]  /*4140*/  FSEL R117, R14, -INF , !P6 ;  /* 0xff8000000e757808 */ /* 0x001fe20007000000 */
        /* <DEDUP_REMOVED lines=10> */
[-CC-:B0-----:R-:W-:Y:S01]  /*41f0*/  FFMA.FTZ R12, R15, R8.reuse, -R36.reuse ;  /* 0x000000080f0c7223 */ /* 0x181fe20000010824 */
        /* <DEDUP_REMOVED lines=11> */
[----:B------:R-:W-:Y:S01]  /*42b0*/  FFMA.FTZ R9, R9, R8, -R36 ;  /* 0x0000000809097223 */ /* 0x000fe20000010824 */
[----:B------:R-:W-:Y:S02]  /*42c0*/  MUFU.EX2 R3, R3 ;  /* 0x0000000300037308 */ /* 0x000fe40000000800 */
[----:B------:R-:W-:-:S04]  /*42d0*/  FMNMX.FTZ R30, R69, R30, !PT ;  /* 0x0000001e451e7209 */ /* 0x000fc80007810000 */
[----:B------:R-:W-:Y:S02]  /*42e0*/  FMNMX.FTZ R30, R71, R30, !PT ;  /* 0x0000001e471e7209 */ /* 0x000fe40007810000 */
[----:B------:R-:W0:Y:S02]  /*42f0*/  MUFU.EX2 R4, R4 ;  /* 0x0000000400047308 */ /* 0x000e240000000800 */
[----:B------:R-:W-:-:S04]  /*4300*/  FMNMX.FTZ R30, R73, R30, !PT ;  /* 0x0000001e491e7209 */ /* 0x000fc80007810000 */
[----:B------:R-:W-:Y:S02]  /*4310*/  FMNMX.FTZ R30, R75, R30, !PT ;  /* 0x0000001e4b1e7209 */ /* 0x000fe40007810000 */
[----:B------:R-:W1:Y:S02]  /*4320*/  MUFU.EX2 R20, R20 ;  /* 0x0000001400147308 */ /* 0x000e640000000800 */
[----:B------:R-:W-:-:S04]  /*4330*/  FMNMX.FTZ R30, R77, R30, !PT ;  /* 0x0000001e4d1e7209 */ /* 0x000fc80007810000 */
[----:B------:R-:W-:Y:S02]  /*4340*/  FMNMX.FTZ R32, R79, R30, !PT ;  /* 0x0000001e4f207209 */ /* 0x000fe40007810000 */
[----:B------:R-:W-:Y:S02]  /*4350*/  MUFU.EX2 R30, R121 ;  /* 0x00000079001e7308 */ /* 0x000fe40000000800 */
[----:B------:R-:W-:-:S04]  /*4360*/  FMNMX.FTZ R32, R81, R32, !PT ;  /* 0x0000002051207209 */ /* 0x000fc80007810000 */
[----:B------:R-:W-:Y:S02]  /*4370*/  FMNMX.FTZ R32, R83, R32, !PT ;  /* 0x0000002053207209 */ /* 0x000fe40007810000 */
[----:B------:R2:W-:Y:S02]  /*4380*/  MUFU.EX2 R121, R6 ;  /* 0x0000000600797308 */ /* 0x0005e40000000800 */
[----:B------:R-:W-:-:S04]  /*4390*/  FMNMX.FTZ R32, R85, R32, !PT ;  /* 0x0000002055207209 */ /* 0x000fc80007810000 */
[----:B------:R-:W-:Y:S02]  /*43a0*/  FMNMX.FTZ R32, R87, R32, !PT ;  /* 0x0000002057207209 */ /* 0x000fe40007810000 */
[----:B------:R-:W3:Y:S02]  /*43b0*/  MUFU.EX2 R103, R103 ;  /* 0x0000006700677308 */ /* 0x000ee40000000800 */
[----:B------:R-:W-:-:S04]  /*43c0*/  FMNMX.FTZ R32, R93, R32, !PT ;  /* 0x000000205d207209 */ /* 0x000fc80007810000 */
[----:B------:R-:W-:Y:S02]  /*43d0*/  FMNMX.FTZ R32, R95, R32, !PT ;  /* 0x000000205f207209 */ /* 0x000fe40007810000 */
[----:B------:R-:W4:Y:S02]  /*43e0*/  MUFU.EX2 R24, R131 ;  /* 0x0000008300187308 */ /* 0x000f240000000800 */
[----:B------:R-:W-:-:S04]  /*43f0*/  FMNMX.FTZ R32, R97, R32, !PT ;  /* 0x0000002061207209 */ /* 0x000fc80007810000 */
[----:B------:R-:W-:Y:S02]  /*4400*/  FMNMX.FTZ R32, R99, R32, !PT ;  /* 0x0000002063207209 */ /* 0x000fe40007810000 */
[----:B------:R-:W5:Y:S02]  /*4410*/  MUFU.EX2 R105, R105 ;  /* 0x0000006900697308 */ /* 0x000f640000000800 */
[----:B------:R-:W-:-:S04]  /*4420*/  FMNMX.FTZ R32, R101, R32, !PT ;  /* 0x0000002065207209 */ /* 0x000fc80007810000 */
[----:B------:R-:W-:Y:S02]  /*4430*/  FMNMX.FTZ R32, R111, R32, !PT ;  /* 0x000000206f207209 */ /* 0x000fe40007810000 */
[----:B------:R-:W5:Y:S02]  /*4440*/  MUFU.EX2 R26, R129 ;  /* 0x00000081001a7308 */ /* 0x000f640000000800 */
[----:B------:R-:W-:-:S04]  /*4450*/  FMNMX.FTZ R32, R5, R32, !PT ;  /* 0x0000002005207209 */ /* 0x000fc80007810000 */
[----:B------:R-:W-:Y:S02]  /*4460*/  FMNMX.FTZ R32, R115, R32, !PT ;  /* 0x0000002073207209 */ /* 0x000fe40007810000 */
[----:B------:R-:W5:Y:S02]  /*4470*/  MUFU.EX2 R107, R107 ;  /* 0x0000006b006b7308 */ /* 0x000f640000000800 */
[----:B------:R-:W-:-:S05]  /*4480*/  FMNMX.FTZ R32, R117, R32, !PT ;  /* 0x0000002075207209 */ /* 0x000fca0007810000 */
[----:B------:R-:W0:Y:S01]  /*4490*/  SHFL.BFLY PT, R41, R32, 0x2, 0x1f ;  /* 0x0c401f0020297f89 */ /* 0x000e2200000e0000 */
[----:B------:R-:W5:Y:S08]  /*44a0*/  MUFU.EX2 R28, R127 ;  /* 0x0000007f001c7308 */ /* 0x000f700000000800 */
[----:B------:R-:W5:Y:S08]  /*44b0*/  MUFU.EX2 R109, R109 ;  /* 0x0000006d006d7308 */ /* 0x000f700000000800 */
[----:B------:R-:W5:Y:S01]  /*44c0*/  MUFU.EX2 R125, R125 ;  /* 0x0000007d007d7308 */ /* 0x000f620000000800 */
[----:B0-----:R-:W-:Y:S01]  /*44d0*/  FMNMX.FTZ R41, R32, R41, !PT ;  /* 0x0000002920297209 */ /* 0x001fe20007810000 */
[----:B------:R-:W-:Y:S01]  /*44e0*/  FFMA.FTZ R32, R13, R8, -R36 ;  /* 0x000000080d207223 */ /* 0x000fe20000010824 */
[----:B------:R-:W-:-:S05]  /*44f0*/  FADD.FTZ R13, R3, R4 ;  /* 0x00000004030d7221 */ /* 0x000fca0000010000 */
[----:B------:R-:W-:Y:S01]  /*4500*/  MUFU.EX2 R38, R123 ;  /* 0x0000007b00267308 */ /* 0x000fe20000000800 */
[----:B--2---:R-:W0:Y:S01]  /*4510*/  SHFL.BFLY PT, R6, R41, 0x1, 0x1f ;  /* 0x0c201f0029067f89 */ /* 0x004e2200000e0000 */
[----:B-1----:R-:W-:-:S04]  /*4520*/  FADD.FTZ R68, R20, R13 ;  /* 0x0000000d14447221 */ /* 0x002fc80000010000 */
[C---:B---3--:R-:W-:Y:S02]  /*4530*/  FADD.FTZ R13, R103.reuse, R68 ;  /* 0x00000044670d7221 */ /* 0x048fe40000010000 */
[----:B------:R-:W-:Y:S01]  /*4540*/  MUFU.EX2 R113, R113 ;  /* 0x0000007100717308 */ /* 0x000fe20000000800 */
[----:B------:R-:W-:Y:S01]  /*4550*/  F2FP.SATFINITE.E4M3.F32.PACK_AB_MERGE_C R103, R103, R20, RZ ;  /* 0x000000146767723e */ /* 0x000fe200048070ff */
[----:B----4-:R-:W-:-:S03]  /*4560*/  FADD.FTZ R72, R24, R13 ;  /* 0x0000000d18487221 */ /* 0x010fc60000010000 */
[----:B------:R-:W-:-:S03]  /*4570*/  F2FP.SATFINITE.E4M3.F32.PACK_AB_MERGE_C R164, R4, R3, R103 ;  /* 0x0000000304a4723e */ /* 0x000fc60004807067 */
[----:B------:R-:W-:Y:S08]  /*4580*/  MUFU.EX2 R119, R119 ;  /* 0x0000007700777308 */ /* 0x000ff00000000800 */
[----:B------:R-:W-:Y:S01]  /*4590*/  MUFU.EX2 R42, R42 ;  /* 0x0000002a002a7308 */ /* 0x000fe20000000800 */
[----:B0-----:R-:W-:-:S04]  /*45a0*/  FMNMX.FTZ R6, R41, R6, !PT ;  /* 0x0000000629067209 */ /* 0x001fc80007810000 */
[C---:B------:R-:W-:Y:S01]  /*45b0*/  FSETP.NEU.FTZ.AND P3, PT, R6.reuse, -INF , PT ;  /* 0xff8000000600780b */ /* 0x040fe20003f7d000 */
[----:B------:R-:W-:-:S02]  /*45c0*/  FFMA.FTZ R15, R6, R8, -8 ;  /* 0xc1000000060f7423 */ /* 0x000fc40000010008 */
[----:B------:R-:W-:Y:S03]  /*45d0*/  MUFU.EX2 R43, R43 ;  /* 0x0000002b002b7308 */ /* 0x000fe60000000800 */
[----:B------:R-:W-:Y:S01]  /*45e0*/  FSEL R36, R15, RZ, P3 ;  /* 0x000000ff0f247208 */ /* 0x000fe20001800000 */
[----:B-----5:R-:W-:-:S04]  /*45f0*/  FADD.FTZ R15, R105, R72 ;  /* 0x00000048690f7221 */ /* 0x020fc80000010000 */
        /* <DEDUP_REMOVED lines=12> */
[----:B------:R-:W-:Y:S01]  /*46c0*/  FADD.FTZ R72, R26, R15 ;  /* 0x0000000f1a487221 */ /* 0x000fe20000010000 */
[----:B------:R-:W-:-:S01]  /*46d0*/  FFMA.FTZ R63, R63, R8, -R36 ;  /* 0x000000083f3f7223 */ /* 0x000fc20000010824 */
[-CC-:B------:R-:W-:Y:S01]  /*46e0*/  FFMA.FTZ R65, R65, R8.reuse, -R36.reuse ;  /* 0x0000000841417223 */ /* 0x180fe20000010824 */
[----:B------:R-:W-:-:S01]  /*46f0*/  FFMA.FTZ R67, R67, R8, -R36 ;  /* 0x0000000843437223 */ /* 0x000fc20000010824 */
[----:B------:R-:W0:Y:S01]  /*4700*/  MUFU.EX2 R45, R45 ;  /* 0x0000002d002d7308 */ /* 0x000e220000000800 */
[----:B------:R-:W-:-:S01]  /*4710*/  FADD.FTZ R15, R107, R72 ;  /* 0x000000486b0f7221 */ /* 0x000fc20000010000 */
[-CC-:B------:R-:W-:Y:S01]  /*4720*/  FFMA.FTZ R69, R69, R8.reuse, -R36.reuse ;  /* 0x0000000845457223 */ /* 0x180fe20000010824 */
[----:B------:R-:W-:-:S01]  /*4730*/  FFMA.FTZ R71, R71, R8, -R36 ;  /* 0x0000000847477223 */ /* 0x000fc20000010824 */
[----:B------:R-:W-:Y:S01]  /*4740*/  F2FP.SATFINITE.E4M3.F32.PACK_AB_MERGE_C R107, R107, R26, RZ ;  /* 0x0000001a6b6b723e */ /* 0x000fe200048070ff */
[----:B------:R-:W-:-:S01]  /*4750*/  FADD.FTZ R74, R28, R15 ;  /* 0x0000000f1c4a7221 */ /* 0x000fc20000010000 */
[-CC-:B------:R-:W-:Y:S01]  /*4760*/  FFMA.FTZ R73, R73, R8.reuse, -R36.reuse ;  /* 0x0000000849497223 */ /* 0x180fe20000010824 */
[----:B------:R-:W-:-:S01]  /*4770*/  FFMA.FTZ R75, R75, R8, -R36 ;  /* 0x000000084b4b7223 */ /* 0x000fc20000010824 */
[----:B------:R-:W1:Y:S01]  /*4780*/  MUFU.EX2 R47, R47 ;  /* 0x0000002f002f7308 */ /* 0x000e620000000800 */
[----:B------:R-:W-:-:S01]  /*4790*/  FADD.FTZ R74, R109, R74 ;  /* 0x0000004a6d4a7221 */ /* 0x000fc20000010000 */
[----:B------:R-:W-:Y:S01]  /*47a0*/  F2FP.SATFINITE.E4M3.F32.PACK_AB_MERGE_C R166, R105, R24, R107 ;  /* 0x0000001869a6723e */ /* 0x000fe2000480706b */
[----:B------:R-:W-:-:S01]  /*47b0*/  FFMA.FTZ R77, R77, R8, -R36 ;  /* 0x000000084d4d7223 */ /* 0x000fc20000010824 */
[----:B------:R-:W-:Y:S01]  /*47c0*/  FFMA.FTZ R79, R79, R8, -R36 ;  /* 0x000000084f4f7223 */ /* 0x000fe20000010824 */
[----:B------:R-:W-:-:S01]  /*47d0*/  FADD.FTZ R15, R125, R74 ;  /* 0x0000004a7d0f7221 */ /* 0x000fc20000010000 */
[-CC-:B------:R-:W-:Y:S01]  /*47e0*/  FFMA.FTZ R81, R81, R8.reuse, -R36.reuse ;  /* 0x0000000851517223 */ /* 0x180fe20000010824 */
[----:B------:R-:W-:-:S01]  /*47f0*/  FFMA.FTZ R83, R83, R8, -R36 ;  /* 0x0000000853537223 */ /* 0x000fc20000010824 */
[----:B------:R-:W2:Y:S01]  /*4800*/  MUFU.EX2 R52, R49 ;  /* 0x0000003100347308 */ /* 0x000ea20000000800 */
[----:B0-----:R-:W-:-:S01]  /*4810*/  FADD.FTZ R70, R34, R45 ;  /* 0x0000002d22467221 */ /* 0x001fc20000010000 */
[----:B------:R-:W-:Y:S01]  /*4820*/  FADD.FTZ R15, R38, R15 ;  /* 0x0000000f260f7221 */ /* 0x000fe20000010000 */
[----:B------:R-:W-:-:S01]  /*4830*/  FFMA.FTZ R85, R85, R8, -R36 ;  /* 0x0000000855557223 */ /* 0x000fc20000010824 */
[-CC-:B------:R-:W-:Y:S01]  /*4840*/  FFMA.FTZ R87, R87, R8.reuse, -R36.reuse ;  /* 0x0000000857577223 */ /* 0x180fe20000010824 */
[----:B------:R-:W-:-:S01]  /*4850*/  FFMA.FTZ R93, R93, R8, -R36 ;  /* 0x000000085d5d7223 */ /* 0x000fc20000010824 */
[----:B------:R-:W-:Y:S01]  /*4860*/  FADD.FTZ R4, R30, R15 ;  /* 0x0000000f1e047221 */ /* 0x000fe20000010000 */
[----:B------:R-:W-:-:S01]  /*4870*/  FFMA.FTZ R95, R95, R8, -R36 ;  /* 0x000000085f5f7223 */ /* 0x000fc20000010824 */
[----:B------:R-:W0:Y:S01]  /*4880*/  MUFU.EX2 R51, R51 ;  /* 0x0000003300337308 */ /* 0x000e220000000800 */
[----:B-1----:R-:W-:-:S01]  /*4890*/  FADD.FTZ R13, R47, R70 ;  /* 0x000000462f0d7221 */ /* 0x002fc20000010000 */
[----:B------:R-:W-:Y:S01]  /*48a0*/  FADD.FTZ R24, R113, R4 ;  /* 0x0000000471187221 */ /* 0x000fe20000010000 */
[----:B------:R-:W-:Y:S01]  /*48b0*/  F2FP.SATFINITE.E4M3.F32.PACK_AB_MERGE_C R125, R38, R125, RZ ;  /* 0x0000007d267d723e */ /* 0x000fe200048070ff */
[-CC-:B------:R-:W-:Y:S01]  /*48c0*/  FFMA.FTZ R97, R97, R8.reuse, -R36.reuse ;  /* 0x0000000861617223 */ /* 0x180fe20000010824 */
[----:B------:R-:W-:-:S01]  /*48d0*/  FFMA.FTZ R99, R99, R8, -R36 ;  /* 0x0000000863637223 */ /* 0x000fc20000010824 */
[----:B------:R-:W-:Y:S01]  /*48e0*/  FFMA.FTZ R101, R101, R8, -R36 ;  /* 0x0000000865657223 */ /* 0x000fe20000010824 */
[----:B------:R-:W-:Y:S01]  /*48f0*/  F2FP.SATFINITE.E4M3.F32.PACK_AB_MERGE_C R160, R109, R28, R125 ;  /* 0x0000001c6da0723e */ /* 0x000fe2000480707d */
[----:B------:R-:W1:Y:S01]  /*4900*/  MUFU.EX2 R54, R53 ;  /* 0x0000003500367308 */ /* 0x000e620000000800 */
[----:B--2---:R-:W-:-:S01]  /*4910*/  FADD.FTZ R70, R52, R13 ;  /* 0x0000000d34467221 */ /* 0x004fc20000010000 */
[-CC-:B------:R-:W-:Y:S01]  /*4920*/  FFMA.FTZ R111, R111, R8.reuse, -R36.reuse ;  /* 0x000000086f6f7223 */ /* 0x180fe20000010824 */
[----:B------:R-:W-:-:S01]  /*4930*/  FFMA.FTZ R5, R5, R8, -R36 ;  /* 0x0000000805057223 */ /* 0x000fc20000010824 */
[-CC-:B------:R-:W-:Y:S01]  /*4940*/  FFMA.FTZ R115, R115, R8.reuse, -R36.reuse ;  /* 0x0000000873737223 */ /* 0x180fe20000010824 */
[----:B------:R-:W-:-:S01]  /*4950*/  FFMA.FTZ R36, R117, R8, -R36 ;  /* 0x0000000875247223 */ /* 0x000fc20000010824 */
[----:B------:R-:W-:-:S02]  /*4960*/  F2FP.SATFINITE.E4M3.F32.PACK_AB_MERGE_C R47, R52, R47, RZ ;  /* 0x0000002f342f723e */ /* 0x000fc400048070ff */
[----:B------:R-:W2:Y:S01]  /*4970*/  MUFU.EX2 R55, R55 ;  /* 0x0000003700377308 */ /* 0x000ea20000000800 */
[----:B0-----:R-:W-:-:S01]  /*4980*/  FADD.FTZ R13, R51, R70 ;  /* 0x00000046330d7221 */ /* 0x001fc20000010000 */
[----:B------:R-:W-:-:S06]  /*4990*/  F2FP.SATFINITE.E4M3.F32.PACK_AB_MERGE_C R165, R45, R34, R47 ;  /* 0x000000222da5723e */ /* 0x000fcc000480702f */
[----:B------:R-:W0:Y:S01]  /*49a0*/  MUFU.EX2 R56, R57 ;  /* 0x0000003900387308 */ /* 0x000e220000000800 */
[----:B-1----:R-:W-:-:S07]  /*49b0*/  FADD.FTZ R72, R54, R13 ;  /* 0x0000000d36487221 */ /* 0x002fce0000010000 */
[----:B------:R-:W1:Y:S01]  /*49c0*/  MUFU.EX2 R59, R59 ;  /* 0x0000003b003b7308 */ /* 0x000e620000000800 */
[----:B--2---:R-:W-:-:S07]  /*49d0*/  FADD.FTZ R13, R55, R72 ;  /* 0x00000048370d7221 */ /* 0x004fce0000010000 */
[----:B------:R-:W2:Y:S01]  /*49e0*/  MUFU.EX2 R58, R61 ;  /* 0x0000003d003a7308 */ /* 0x000ea20000000800 */
[----:B0-----:R-:W-:-:S01]  /*49f0*/  FADD.FTZ R20, R56, R13 ;  /* 0x0000000d38147221 */ /* 0x001fc20000010000 */
[----:B------:R-:W-:-:S04]  /*4a00*/  F2FP.SATFINITE.E4M3.F32.PACK_AB_MERGE_C R55, R56, R55, RZ ;  /* 0x000000373837723e */ /* 0x000fc800048070ff */
[----:B------:R-:W-:Y:S02]  /*4a10*/  F2FP.SATFINITE.E4M3.F32.PACK_AB_MERGE_C R167, R54, R51, R55 ;  /* 0x0000003336a7723e */ /* 0x000fe40004807037 */
[----:B------:R-:W0:Y:S01]  /*4a20*/  MUFU.EX2 R63, R63 ;  /* 0x0000003f003f7308 */ /* 0x000e220000000800 */
[----:B-1----:R-:W-:-:S07]  /*4a30*/  FADD.FTZ R13, R59, R20 ;  /* 0x000000143b0d7221 */ /* 0x002fce0000010000 */
[----:B------:R-:W1:Y:S01]  /*4a40*/  MUFU.EX2 R60, R65 ;  /* 0x00000041003c7308 */ /* 0x000e620000000800 */
[----:B--2---:R-:W-:-:S01]  /*4a50*/  FADD.FTZ R26, R58, R13 ;  /* 0x0000000d3a1a7221 */ /* 0x004fc20000010000 */
[----:B------:R-:W-:Y:S01]  /*4a60*/  FADD.FTZ R13, R119, R24 ;  /* 0x00000018770d7221 */ /* 0x000fe20000010000 */
[----:B------:R-:W-:-:S03]  /*4a70*/  F2FP.SATFINITE.E4M3.F32.PACK_AB_MERGE_C R119, R40, R119, RZ ;  /* 0x000000772877723e */ /* 0x000fc600048070ff */
[----:B------:R-:W-:Y:S01]  /*4a80*/  FADD.FTZ R13, R40, R13 ;  /* 0x0000000d280d7221 */ /* 0x000fe20000010000 */
[----:B------:R-:W-:Y:S01]  /*4a90*/  F2FP.SATFINITE.E4M3.F32.PACK_AB_MERGE_C R162, R113, R30, R119 ;  /* 0x0000001e71a2723e */ /* 0x000fe20004807077 */
[----:B------:R-:W2:Y:S01]  /*4aa0*/  MUFU.EX2 R67, R67 ;  /* 0x0000004300437308 */ /* 0x000ea20000000800 */
[----:B0-----:R-:W-:-:S01]  /*4ab0*/  FADD.FTZ R3, R63, R26 ;  /* 0x0000001a3f037221 */ /* 0x001fc20000010000 */
[----:B------:R-:W-:Y:S01]  /*4ac0*/  FADD.FTZ R26, R42, R13 ;  /* 0x0000000d2a1a7221 */ /* 0x000fe20000010000 */
[----:B------:R-:W-:-:S03]  /*4ad0*/  F2FP.SATFINITE.E4M3.F32.PACK_AB_MERGE_C R13, R44, R43, RZ ;  /* 0x0000002b2c0d723e */ /* 0x000fc600048070ff */
[C---:B------:R-:W-:Y:S01]  /*4ae0*/  FADD.FTZ R26, R121.reuse, R26 ;  /* 0x0000001a791a7221 */ /* 0x040fe20000010000 */
[----:B------:R-:W-:Y:S01]  /*4af0*/  F2FP.SATFINITE.E4M3.F32.PACK_AB_MERGE_C R156, R121, R42, R13 ;  /* 0x0000002a799c723e */ /* 0x000fe2000480700d */
[----:B------:R-:W0:Y:S01]  /*4b00*/  MUFU.EX2 R62, R69 ;  /* 0x00000045003e7308 */ /* 0x000e220000000800 */
[----:B-1----:R-:W-:-:S01]  /*4b10*/  FADD.FTZ R4, R60, R3 ;  /* 0x000000033c047221 */ /* 0x002fc20000010000 */
[----:B------:R-:W-:Y:S01]  /*4b20*/  FADD.FTZ R43, R43, R26 ;  /* 0x0000001a2b2b7221 */ /* 0x000fe20000010000 */
[----:B------:R-:W-:-:S03]  /*4b30*/  F2FP.SATFINITE.E4M3.F32.PACK_AB_MERGE_C R60, R60, R63, RZ ;  /* 0x0000003f3c3c723e */ /* 0x000fc600048070ff */
[----:B------:R-:W-:Y:S01]  /*4b40*/  FADD.FTZ R44, R44, R43 ;  /* 0x0000002b2c2c7221 */ /* 0x000fe20000010000 */
[----:B------:R-:W-:Y:S01]  /*4b50*/  F2FP.SATFINITE.E4M3.F32.PACK_AB_MERGE_C R161, R58, R59, R60 ;  /* 0x0000003b3aa1723e */ /* 0x000fe2000480703c */
        /* <DEDUP_REMOVED lines=8> */
[----:B------:R-:W-:-:S04]  /*4be0*/  F2FP.SATFINITE.E4M3.F32.PACK_AB_MERGE_C R64, R64, R71, RZ ;  /* 0x000000474040723e */ /* 0x000fc800048070ff */
[----:B------:R-:W-:Y:S02]  /*4bf0*/  F2FP.SATFINITE.E4M3.F32.PACK_AB_MERGE_C R163, R62, R67, R64 ;  /* 0x000000433ea3723e */ /* 0x000fe40004807040 */
[----:B------:R-:W2:Y:S01]  /*4c00*/  MUFU.EX2 R79, R79 ;  /* 0x0000004f004f7308 */ /* 0x000ea20000000800 */
[----:B0-----:R-:W-:-:S07]  /*4c10*/  FADD.FTZ R3, R75, R24 ;  /* 0x000000184b037221 */ /* 0x001fce0000010000 */
[----:B------:R-:W0:Y:S01]  /*4c20*/  MUFU.EX2 R48, R35 ;  /* 0x0000002300307308 */ /* 0x000e220000000800 */
[----:B-1----:R-:W-:-:S07]  /*4c30*/  FADD.FTZ R26, R66, R3 ;  /* 0x00000003421a7221 */ /* 0x002fce0000010000 */
[----:B------:R-:W1:Y:S01]  /*4c40*/  MUFU.EX2 R68, R81 ;  /* 0x0000005100447308 */ /* 0x000e620000000800 */
[----:B--2---:R-:W-:-:S07]  /*4c50*/  FADD.FTZ R3, R79, R26 ;  /* 0x0000001a4f037221 */ /* 0x004fce0000010000 */
[----:B------:R-:W-:Y:S01]  /*4c60*/  MUFU.EX2 R33, R33 ;  /* 0x0000002100217308 */ /* 0x000fe20000000800 */
[----:B0-----:R-:W-:-:S07]  /*4c70*/  F2FP.SATFINITE.E4M3.F32.PACK_AB_MERGE_C R13, R48, R37, RZ ;  /* 0x00000025300d723e */ /* 0x001fce00048070ff */
[----:B------:R-:W0:Y:S01]  /*4c80*/  MUFU.EX2 R46, R39 ;  /* 0x00000027002e7308 */ /* 0x000e220000000800 */
[----:B-1----:R-:W-:-:S01]  /*4c90*/  FADD.FTZ R26, R68, R3 ;  /* 0x00000003441a7221 */ /* 0x002fc20000010000 */
[----:B------:R-:W-:-:S04]  /*4ca0*/  F2FP.SATFINITE.E4M3.F32.PACK_AB_MERGE_C R68, R68, R79, RZ ;  /* 0x0000004f4444723e */ /* 0x000fc800048070ff */
[----:B------:R-:W-:Y:S02]  /*4cb0*/  F2FP.SATFINITE.E4M3.F32.PACK_AB_MERGE_C R157, R66, R75, R68 ;  /* 0x0000004b429d723e */ /* 0x000fe40004807044 */
[----:B------:R-:W1:Y:S08]  /*4cc0*/  MUFU.EX2 R83, R83 ;  /* 0x0000005300537308 */ /* 0x000e700000000800 */
[----:B------:R-:W2:Y:S01]  /*4cd0*/  MUFU.EX2 R70, R85 ;  /* 0x0000005500467308 */ /* 0x000ea20000000800 */
[----:B0-----:R-:W-:Y:S01]  /*4ce0*/  F2FP.SATFINITE.E4M3.F32.PACK_AB_MERGE_C R158, R46, R33, R13 ;  /* 0x000000212e9e723e */ /* 0x001fe2000480700d */
[----:B------:R-:W-:-:S04]  /*4cf0*/  FADD.FTZ R33, R33, R44 ;  /* 0x0000002c21217221 */ /* 0x000fc80000010000 */
[----:B------:R-:W-:Y:S02]  /*4d00*/  FADD.FTZ R46, R46, R33 ;  /* 0x000000212e2e7221 */ /* 0x000fe40000010000 */
[----:B------:R-:W0:Y:S01]  /*4d10*/  MUFU.EX2 R87, R87 ;  /* 0x0000005700577308 */ /* 0x000e220000000800 */
[----:B-1----:R-:W-:-:S01]  /*4d20*/  FADD.FTZ R3, R83, R26 ;  /* 0x0000001a53037221 */ /* 0x002fc20000010000 */
[----:B------:R-:W-:-:S04]  /*4d30*/  FADD.FTZ R37, R37, R46 ;  /* 0x0000002e25257221 */ /* 0x000fc80000010000 */
[----:B------:R-:W-:Y:S02]  /*4d40*/  FADD.FTZ R37, R48, R37 ;  /* 0x0000002530257221 */ /* 0x000fe40000010000 */
[----:B------:R-:W-:Y:S01]  /*4d50*/  MUFU.EX2 R27, R27 ;  /* 0x0000001b001b7308 */ /* 0x000fe20000000800 */
[----:B--2---:R-:W-:-:S07]  /*4d60*/  FADD.FTZ R28, R70, R3 ;  /* 0x00000003461c7221 */ /* 0x004fce0000010000 */
[----:B------:R-:W1:Y:S01]  /*4d70*/  MUFU.EX2 R14, R14 ;  /* 0x0000000e000e7308 */ /* 0x000e620000000800 */
[----:B0-----:R-:W-:-:S07]  /*4d80*/  FADD.FTZ R3, R87, R28 ;  /* 0x0000001c57037221 */ /* 0x001fce0000010000 */
[----:B------:R-:W0:Y:S08]  /*4d90*/  MUFU.EX2 R20, R93 ;  /* 0x0000005d00147308 */ /* 0x000e300000000800 */
[----:B------:R-:W-:Y:S01]  /*4da0*/  MUFU.EX2 R50, R31 ;  /* 0x0000001f00327308 */ /* 0x000fe20000000800 */
[----:B-1----:R-:W-:-:S07]  /*4db0*/  F2FP.SATFINITE.E4M3.F32.PACK_AB_MERGE_C R13, R14, R27, RZ ;  /* 0x0000001b0e0d723e */ /* 0x002fce00048070ff */
[----:B------:R-:W1:Y:S01]  /*4dc0*/  MUFU.EX2 R29, R29 ;  /* 0x0000001d001d7308 */ /* 0x000e620000000800 */
[----:B0-----:R-:W-:-:S01]  /*4dd0*/  FADD.FTZ R28, R20, R3 ;  /* 0x00000003141c7221 */ /* 0x001fc20000010000 */
[----:B------:R-:W-:-:S04]  /*4de0*/  F2FP.SATFINITE.E4M3.F32.PACK_AB_MERGE_C R87, R20, R87, RZ ;  /* 0x000000571457723e */ /* 0x000fc800048070ff */
[----:B------:R-:W-:Y:S02]  /*4df0*/  F2FP.SATFINITE.E4M3.F32.PACK_AB_MERGE_C R159, R70, R83, R87 ;  /* 0x00000053469f723e */ /* 0x000fe40004807057 */
[----:B------:R-:W0:Y:S08]  /*4e00*/  MUFU.EX2 R95, R95 ;  /* 0x0000005f005f7308 */ /* 0x000e300000000800 */
[----:B------:R-:W2:Y:S01]  /*4e10*/  MUFU.EX2 R4, R97 ;  /* 0x0000006100047308 */ /* 0x000ea20000000800 */
[----:B-1----:R-:W-:Y:S01]  /*4e20*/  F2FP.SATFINITE.E4M3.F32.PACK_AB_MERGE_C R152, R29, R50, R13 ;  /* 0x000000321d98723e */ /* 0x002fe2000480700d */
[----:B------:R-:W-:-:S04]  /*4e30*/  FADD.FTZ R50, R50, R37 ;  /* 0x0000002532327221 */ /* 0x000fc80000010000 */
[----:B------:R-:W-:Y:S02]  /*4e40*/  FADD.FTZ R50, R29, R50 ;  /* 0x000000321d327221 */ /* 0x000fe40000010000 */
[----:B------:R-:W1:Y:S01]  /*4e50*/  MUFU.EX2 R99, R99 ;  /* 0x0000006300637308 */ /* 0x000e620000000800 */
[----:B0-----:R-:W-:-:S01]  /*4e60*/  FADD.FTZ R3, R95, R28 ;  /* 0x0000001c5f037221 */ /* 0x001fc20000010000 */
[----:B------:R-:W-:-:S04]  /*4e70*/  FADD.FTZ R27, R27, R50 ;  /* 0x000000321b1b7221 */ /* 0x000fc80000010000 */
[----:B------:R-:W-:Y:S02]  /*4e80*/  FADD.FTZ R14, R14, R27 ;  /* 0x0000001b0e0e7221 */ /* 0x000fe40000010000 */
[----:B------:R-:W-:Y:S01]  /*4e90*/  MUFU.EX2 R9, R9 ;  /* 0x0000000900097308 */ /* 0x000fe20000000800 */
[----:B--2---:R-:W-:-:S07]  /*4ea0*/  FADD.FTZ R20, R4, R3 ;  /* 0x0000000304147221 */ /* 0x004fce0000010000 */
[----:B------:R-:W-:Y:S01]  /*4eb0*/  MUFU.EX2 R32, R32 ;  /* 0x0000002000207308 */ /* 0x000fe20000000800 */
[----:B-1----:R-:W-:-:S07]  /*4ec0*/  FADD.FTZ R3, R99, R20 ;  /* 0x0000001463037221 */ /* 0x002fce0000010000 */
[----:B------:R-:W0:Y:S08]  /*4ed0*/  MUFU.EX2 R24, R101 ;  /* 0x0000006500187308 */ /* 0x000e300000000800 */
[----:B------:R-:W-:Y:S08]  /*4ee0*/  MUFU.EX2 R21, R21 ;  /* 0x0000001500157308 */ /* 0x000ff00000000800 */
[----:B------:R-:W-:Y:S01]  /*4ef0*/  MUFU.EX2 R12, R12 ;  /* 0x0000000c000c7308 */ /* 0x000fe20000000800 */
[C---:B0-----:R-:W-:Y:S01]  /*4f00*/  F2FP.SATFINITE.E4M3.F32.PACK_AB_MERGE_C R99, R24.reuse, R99, RZ ;  /* 0x000000631863723e */ /* 0x041fe200048070ff */
[----:B------:R-:W-:-:S03]  /*4f10*/  FADD.FTZ R24, R24, R3 ;  /* 0x0000000318187221 */ /* 0x000fc60000010000 */
[----:B------:R-:W-:-:S03]  /*4f20*/  F2FP.SATFINITE.E4M3.F32.PACK_AB_MERGE_C R153, R4, R95, R99 ;  /* 0x0000005f0499723e */ /* 0x000fc60004807063 */
[----:B------:R-:W0:Y:S08]  /*4f30*/  MUFU.EX2 R111, R111 ;  /* 0x0000006f006f7308 */ /* 0x000e300000000800 */
[----:B------:R1:W2:Y:S08]  /*4f40*/  MUFU.EX2 R26, R5 ;  /* 0x00000005001a7308 */ /* 0x0002b00000000800 */
[----:B------:R-:W3:Y:S01]  /*4f50*/  MUFU.EX2 R115, R115 ;  /* 0x0000007300737308 */ /* 0x000ee20000000800 */
[----:B-1----:R-:W-:Y:S01]  /*4f60*/  F2FP.SATFINITE.E4M3.F32.PACK_AB_MERGE_C R5, R32, R9, RZ ;  /* 0x000000092005723e */ /* 0x002fe200048070ff */
[----:B0-----:R-:W-:-:S03]  /*4f70*/  FADD.FTZ R3, R111, R24 ;  /* 0x000000186f037221 */ /* 0x001fc60000010000 */
[----:B------:R-:W-:Y:S01]  /*4f80*/  F2FP.SATFINITE.E4M3.F32.PACK_AB_MERGE_C R154, R12, R21, R5 ;  /* 0x000000150c9a723e */ /* 0x000fe20004807005 */
[----:B------:R-:W-:-:S02]  /*4f90*/  FADD.FTZ R21, R21, R14 ;  /* 0x0000000e15157221 */ /* 0x000fc40000010000 */
[----:B------:R-:W0:Y:S01]  /*4fa0*/  MUFU.EX2 R36, R36 ;  /* 0x0000002400247308 */ /* 0x000e220000000800 */
[----:B--2---:R-:W-:-:S01]  /*4fb0*/  FADD.FTZ R14, R26, R3 ;  /* 0x000000031a0e7221 */ /* 0x004fc20000010000 */
[----:B------:R-:W-:-:S04]  /*4fc0*/  FADD.FTZ R12, R12, R21 ;  /* 0x000000150c0c7221 */ /* 0x000fc80000010000 */
[----:B------:R-:W-:Y:S01]  /*4fd0*/  FADD.FTZ R9, R9, R12 ;  /* 0x0000000c09097221 */ /* 0x000fe20000010000 */
[----:B---3--:R-:W-:-:S03]  /*4fe0*/  FADD.FTZ R3, R115, R14 ;  /* 0x0000000e73037221 */ /* 0x008fc60000010000 */
[----:B------:R-:W-:Y:S01]  /*4ff0*/  FADD.FTZ R4, R32, R9 ;  /* 0x0000000920047221 */ /* 0x000fe20000010000 */
[C---:B0-----:R-:W-:Y:S01]  /*5000*/  F2FP.SATFINITE.E4M3.F32.PACK_AB_MERGE_C R5, R36.reuse, R115, RZ ;  /* 0x000000732405723e */ /* 0x041fe200048070ff */
        /* <DEDUP_REMOVED lines=14> */
.L_x_1107:
[----:B------:R-:W-:-:S13]  /*50f0*/  ISETP.NE.AND P3, PT, R11, 0x1, PT ;  /* 0x000000010b00780c */ /* 0x000fda0003f65270 */
[----:B------:R-:W0:Y:S02]  /*5100*/  @P3 LDC.64 R12, c[0x0][0x9e8] ;  /* 0x00027a00ff0c3b82 */ /* 0x000e240000000a00 */
[----:B0-----:R-:W-:-:S05]  /*5110*/  @P3 IMAD.HI.U32 R12, R9, R12, RZ ;  /* 0x0000000c090c3227 */ /* 0x001fca00078e00ff */
[----:B------:R-:W-:-:S07]  /*5120*/  @P3 SHF.R.U32.HI R9, RZ, R13, R12 ;  /* 0x0000000dff093219 */ /* 0x000fce000001160c */
.L_x_1108:
[----:B------:R-:W-:-:S05]  /*5130*/  IMAD R9, R9, R11, R11 ;  /* 0x0000000b09097224 */ /* 0x000fca00078e020b */
[----:B------:R-:W-:-:S07]  /*5140*/  VIMNMX R10, R10, R9, PT ;  /* 0x000000090a0a7248 */ /* 0x000fce0003fe0100 */
.L_x_1106:
        /* <DEDUP_REMOVED lines=38> */
[----:B------:R-:W-:Y:S01]  /*53b0*/  IMAD.IADD R15, R17, 0x1, -R18 ;  /* 0x00000001110f7824 */ /* 0x000fe200078e0a12 */
[----:B------:R-:W-:Y:S01]  /*53c0*/  ULDC UR32, c[0x0][0x9e4] ;  /* 0x0002790000207ab9 */ /* 0x000fe20000000800 */
[----:B------:R-:W-:Y:S01]  /*53d0*/  IMAD.MOV.U32 R151, RZ, RZ, RZ ;  /* 0x000000ffff977224 */ /* 0x000fe200078e00ff */
[----:B------:R-:W-:Y:S01]  /*53e0*/  ULDC UR33, c[0x0][0x9e0] ;  /* 0x0002780000217ab9 */ /* 0x000fe20000000800 */
[----:B------:R-:W-:-:S04]  /*53f0*/  IMAD.IADD R13, R2, 0x1, R15 ;  /* 0x00000001020d7824 */ /* 0x000fc800078e020f */
[----:B------:R-:W-:-:S05]  /*5400*/  VIADD R11, R13, 0x8 ;  /* 0x000000080d0b7836 */ /* 0x000fca0000000000 */
[----:B------:R-:W-:-:S07]  /*5410*/  LOP3.LUT R9, RZ, R11, RZ, 0x33, !PT ;  /* 0x0000000bff097212 */ /* 0x000fce00078e33ff */
.L_x_1127:
[----:B------:R-:W-:Y:S01]  /*5420*/  UIADD3 UR6, UR41, 0x1, URZ ;  /* 0x0000000129067890 */ /* 0x000fe2000fffe03f */
[----:B------:R-:W-:-:S03]  /*5430*/  ISETP.NE.AND P4, PT, RZ, UR39, PT ;  /* 0x00000027ff007c0c */ /* 0x000fc6000bf85270 */
[----:B------:R-:W-:-:S04]  /*5440*/  UISETP.NE.AND UP0, UPT, UR6, 0x2, UPT ;  /* 0x000000020600788c */ /* 0x000fc8000bf05270 */
[----:B------:R-:W-:Y:S02]  /*5450*/  USEL UR7, URZ, 0x1, UP0 ;  /* 0x000000013f077887 */ /* 0x000fe40008000000 */
[----:B------:R-:W-:Y:S02]  /*5460*/  USEL UR6, UR6, URZ, UP0 ;  /* 0x0000003f06067287 */ /* 0x000fe40008000000 */
[----:B------:R-:W-:Y:S02]  /*5470*/  ULOP3.LUT UR7, UR36, UR7, URZ, 0x3c, !UPT ;  /* 0x0000000724077292 */ /* 0x000fe4000f8e3c3f */
[----:B------:R-:W-:Y:S10]  /*5480*/  @P4 BRA `(.L_x_1110) ;  /* 0x00000000002c4947 */ /* 0x000ff40003800000 */
[----:B------:R-:W-:Y:S05]  /*5490*/  @!P0 BRA `(.L_x_1111) ;  /* 0x0000000000048947 */ /* 0x000fea0003800000 */
[----:B------:R-:W-:Y:S01]  /*54a0*/  BPT.TRAP 0x1 ;  /* 0x000000040000795c */ /* 0x000fe20000300000 */
.L_x_1111:
[----:B------:R-:W-:Y:S01]  /*54b0*/  ULEA UR10, UR6, UR40, 0x3 ;  /* 0x00000028060a7291 */ /* 0x000fe2000f8e183f */
[----:B------:R-:W-:-:S05]  /*54c0*/  IMAD.U32 R8, RZ, RZ, UR7 ;  /* 0x00000007ff087e24 */ /* 0x000fca000f8e00ff */
[----:B------:R-:W-:-:S04]  /*54d0*/  SHF.L.U32 R8, R8, 0x1f, RZ ;  /* 0x0000001f08087819 */ /* 0x000fc800000006ff */
[----:B------:R0:W1:Y:S01]  /*54e0*/  SYNCS.PHASECHK.TRANS64.TRYWAIT P3, [UR10+0x22830], R8 ;  /* 0x02283008ff0075a7 */ /* 0x000062000806014a */
[----:B------:R-:W-:Y:S05]  /*54f0*/  @!P0 BRA `(.L_x_1112) ;  /* 0x0000000000048947 */ /* 0x000fea0003800000 */
[----:B------:R-:W-:Y:S01]  /*5500*/  BPT.TRAP 0x1 ;  /* 0x000000040000795c */ /* 0x000fe20000300000 */
.L_x_1112:
[----:B-1----:R-:W-:Y:S05]  /*5510*/  @P3 BRA `(.L_x_1110) ;  /* 0x0000000000083947 */ /* 0x002fea0003800000 */
[----:B------:R-:W1:Y:S02]  /*5520*/  SYNCS.PHASECHK.TRANS64.TRYWAIT P3, [UR10+0x22830], R8 ;  /* 0x02283008ff0075a7 */ /* 0x000e64000806014a */
[----:B-1----:R-:W-:Y:S05]  /*5530*/  @!P3 BRA `(.L_x_1113) ;  /* 0x000001140098b947 */ /* 0x002fea0003800000 */
.L_x_1110:
[----:B------:R-:W2:Y:S01]  /*5540*/  S2R R12, SR_TID.X ;  /* 0x00000000000c7919 */ /* 0x000ea20000002100 */
        /* <DEDUP_REMOVED lines=13> */
[----:B01----:R-:W-:-:S05]  /*5620*/  VIADD R8, R12, 0x8 ;  /* 0x000000080c087836 */ /* 0x003fca0000000000 */
        /* <DEDUP_REMOVED lines=19> */
[----:B0-----:R-:W-:Y:S05]  /*5760*/  @P4 BRA `(.L_x_1114) ;  /* 0x00000000002c4947 */ /* 0x001fea0003800000 */
[----:B------:R-:W-:Y:S05]  /*5770*/  @!P0 BRA `(.L_x_1115) ;  /* 0x0000000000048947 */ /* 0x000fea0003800000 */
[----:B------:R-:W-:Y:S01]  /*5780*/  BPT.TRAP 0x1 ;  /* 0x000000040000795c */ /* 0x000fe20000300000 */
.L_x_1115:
[----:B------:R-:W-:Y:S01]  /*5790*/  ULEA UR10, UR41, UR40, 0x3 ;  /* 0x00000028290a7291 */ /* 0x000fe2000f8e183f */
[----:B------:R-:W-:-:S05]  /*57a0*/  IMAD.U32 R8, RZ, RZ, UR36 ;  /* 0x00000024ff087e24 */ /* 0x000fca000f8e00ff */
[----:B------:R-:W-:-:S04]  /*57b0*/  SHF.L.U32 R8, R8, 0x1f, RZ ;  /* 0x0000001f08087819 */ /* 0x000fc800000006ff */
[----:B------:R0:W1:Y:S01]  /*57c0*/  SYNCS.PHASECHK.TRANS64.TRYWAIT P3, [UR10+0x22850], R8 ;  /* 0x02285008ff0075a7 */ /* 0x000062000806014a */
[----:B------:R-:W-:Y:S05]  /*57d0*/  @!P0 BRA `(.L_x_1116) ;  /* 0x0000000000048947 */ /* 0x000fea0003800000 */
[----:B------:R-:W-:Y:S01]  /*57e0*/  BPT.TRAP 0x1 ;  /* 0x000000040000795c */ /* 0x000fe20000300000 */
.L_x_1116:
[----:B-1----:R-:W-:Y:S05]  /*57f0*/  @P3 BRA `(.L_x_1114) ;  /* 0x0000000000083947 */ /* 0x002fea0003800000 */
[----:B------:R-:W1:Y:S02]  /*5800*/  SYNCS.PHASECHK.TRANS64.TRYWAIT P3, [UR10+0x22850], R8 ;  /* 0x02285008ff0075a7 */ /* 0x000e64000806014a */
[----:B-1----:R-:W-:Y:S05]  /*5810*/  @!P3 BRA `(.L_x_1117) ;  /* 0x0000011000f8b947 */ /* 0x002fea0003800000 */
.L_x_1114:
[----:B------:R-:W-:Y:S01]  /*5820*/  UIADD3 UR10, UR40, 0x400, URZ ;  /* 0x00000400280a7890 */ /* 0x000fe2000fffe03f */
[----:B------:R-:W-:Y:S01]  /*5830*/  WARPGROUP.ARRIVE ;  /* 0x00000000000079c5 */ /* 0x000fe20000000000 */
[----:B------:R-:W-:Y:S01]  /*5840*/  UMOV UR11, 0x40000040 ;  /* 0x40000040000b7882 */ /* 0x000fe20000000000 */
[----:B------:R-:W-:Y:S01]  /*5850*/  UMOV UR15, 0x40000040 ;  /* 0x40000040000f7882 */ /* 0x000fe20000000000 */
[----:B------:R-:W-:-:S03]  /*5860*/  USHF.R.U32.HI UR10, URZ, 0x4, UR10 ;  /* 0x000000043f0a7899 */ /* 0x000fc6000801160a */
[----:B------:R-:W2:Y:S01]  /*5870*/  S2R R20, SR_TID.X ;  /* 0x0000000000147919 */ /* 0x000ea20000002100 */
[----:B-1----:R-:W-:Y:S02]  /*5880*/  IMAD.U32 R21, RZ, RZ, UR6 ;  /* 0x00000006ff157e24 */ /* 0x002fe4000f8e00ff */
[C---:B0-----:R-:W-:Y:S01]  /*5890*/  FMUL.FTZ R8, R0.reuse, R24 ;  /* 0x0000001800087220 */ /* 0x041fe20000410000 */
[----:B------:R-:W-:Y:S01]  /*58a0*/  ULOP3.LUT UR10, UR10, 0x3fff, URZ, 0xc0, !UPT ;  /* 0x00003fff0a0a7892 */ /* 0x000fe2000f8ec03f */
[C---:B------:R-:W-:Y:S01]  /*58b0*/  FMUL.FTZ R12, R0.reuse, R26 ;  /* 0x0000001a000c7220 */ /* 0x040fe20000410000 */
[C---:B------:R-:W-:Y:S01]  /*58c0*/  FMUL.FTZ R14, R0.reuse, R27 ;  /* 0x0000001b000e7220 */ /* 0x040fe20000410000 */
[C---:B------:R-:W-:Y:S01]  /*58d0*/  FMUL.FTZ R24, R0.reuse, R30 ;  /* 0x0000001e00187220 */ /* 0x040fe20000410000 */
[----:B------:R-:W-:Y:S01]  /*58e0*/  ULOP3.LUT UR10, UR10, 0x10000, URZ, 0xfc, !UPT ;  /* 0x000100000a0a7892 */ /* 0x000fe2000f8efc3f */
[C---:B------:R-:W-:Y:S01]  /*58f0*/  FMUL.FTZ R169, R0.reuse, R33 ;  /* 0x0000002100a97220 */ /* 0x040fe20000410000 */
[C---:B------:R-:W-:Y:S01]  /*5900*/  FMUL.FTZ R26, R0.reuse, R34 ;  /* 0x00000022001a7220 */ /* 0x040fe20000410000 */
[C---:B------:R-:W-:Y:S01]  /*5910*/  FMUL.FTZ R27, R0.reuse, R35 ;  /* 0x00000023001b7220 */ /* 0x040fe20000410000 */
[----:B------:R-:W-:Y:S01]  /*5920*/  ULEA UR14, UR41, UR10, 0xa ;  /* 0x0000000a290e7291 */ /* 0x000fe2000f8e503f */
[C---:B------:R-:W-:Y:S01]  /*5930*/  FMUL.FTZ R30, R0.reuse, R43 ;  /* 0x0000002b001e7220 */ /* 0x040fe20000410000 */
        /* <DEDUP_REMOVED lines=26> */
[----:B------:R-:W-:Y:S01]  /*5ae0*/  @!P1 LEA R21, R21, UR40, 0x3 ;  /* 0x0000002815159c11 */ /* 0x000fe2000f8e18ff */
[C---:B------:R-:W-:Y:S01]  /*5af0*/  FMUL.FTZ R77, R0.reuse, R77 ;  /* 0x0000004d004d7220 */ /* 0x040fe20000410000 */
[C---:B------:R-:W-:Y:S01]  /*5b00*/  FMUL.FTZ R81, R0.reuse, R81 ;  /* 0x0000005100517220 */ /* 0x040fe20000410000 */
[----:B------:R-:W-:Y:S01]  /*5b10*/  FMUL.FTZ R85, R0, R85 ;  /* 0x0000005500557220 */ /* 0x000fe20000410000 */
[----:B--2---:R-:W-:Y:S01]  /*5b20*/  SHF.R.U32.HI R20, RZ, 0x7, R20 ;  /* 0x00000007ff147819 */ /* 0x004fe20000011614 */
[----:B------:R-:W0:Y:S01]  /*5b30*/  MUFU.TANH R8, R8 ;  /* 0x0000000800087308 */ /* 0x000e220000002400 */
[----:B------:R-:W-:-:S02]  /*5b40*/  @!P1 VIADD R21, R21, 0x22840 ;  /* 0x0002284015159836 */ /* 0x000fc40000000000 */
[----:B------:R-:W-:-:S03]  /*5b50*/  IADD3 R20, -R20, 0xb, RZ ;  /* 0x0000000b14147810 */ /* 0x000fc60007ffe1ff */
[----:B------:R-:W-:Y:S02]  /*5b60*/  @!P1 PRMT R21, RZ, 0x654, R21 ;  /* 0x00000654ff159816 */ /* 0x000fe40000000015 */
[----:B------:R-:W1:Y:S08]  /*5b70*/  MUFU.TANH R12, R12 ;  /* 0x0000000c000c7308 */ /* 0x000e700000002400 */
[----:B------:R-:W2:Y:S08]  /*5b80*/  MUFU.TANH R14, R14 ;  /* 0x0000000e000e7308 */ /* 0x000eb00000002400 */
[----:B------:R-:W3:Y:S08]  /*5b90*/  MUFU.TANH R24, R24 ;  /* 0x0000001800187308 */ /* 0x000ef00000002400 */
[----:B------:R-:W4:Y:S08]  /*5ba0*/  MUFU.TANH R169, R169 ;  /* 0x000000a900a97308 */ /* 0x000f300000002400 */
        /* <DEDUP_REMOVED lines=21> */
[----:B------:R-:W-:Y:S01]  /*5d00*/  UIADD3 UR14, UR14, 0x6, URZ ;  /* 0x000000060e0e7890 */ /* 0x000fe2000fffe03f */
        /* <DEDUP_REMOVED lines=62> */
[----:B------:R-:W-:-:S05]  /*60f0*/  WARPGROUP.ARRIVE ;  /* 0x00000000000079c5 */ /* 0x000fca0000000000 */
[----:B------:R-:W0:Y:S01]  /*6100*/  MUFU.TANH R62, R62 ;  /* 0x0000003e003e7308 */ /* 0x000e220000002400 */
[----:B------:R-:W-:Y:S07]  /*6110*/  QGMMA.64x128x32.F32.E4M3.E4M3 R88, R152, gdesc[UR12], R88, gsb0 ;  /* 0x01e0000c98587df3 */ /* 0x000fee0008000858 */
[----:B------:R-:W0:Y:S08]  /*6120*/  MUFU.TANH R63, R63 ;  /* 0x0000003f003f7308 */ /* 0x000e300000002400 */
[----:B------:R-:W0:Y:S08]  /*6130*/  MUFU.TANH R46, R46 ;  /* 0x0000002e002e7308 */ /* 0x000e300000002400 */
[----:B------:R-:W0:Y:S08]  /*6140*/  MUFU.TANH R47, R47 ;  /* 0x0000002f002f7308 */ /* 0x000e300000002400 */
[----:B------:R-:W0:Y:S08]  /*6150*/  MUFU.TANH R76, R76 ;  /* 0x0000004c004c7308 */ /* 0x000e300000002400 */
[----:B------:R0:W0:Y:S08]  /*6160*/  MUFU.TANH R70, R77 ;  /* 0x0000004d00467308 */ /* 0x0000300000002400 */
        /* <DEDUP_REMOVED lines=9> */
[----:B------:R-:W0:Y:S01]  /*6200*/  MUFU.TANH R53, R53 ;  /* 0x0000003500357308 */ /* 0x000e220000002400 */
[----:B------:R-:W-:-:S02]  /*6210*/  WARPGROUP.DEPBAR.LE gsb0, 0x0 ;  /* 0x00008000000079c5 */ /* 0x000fc40000010000 */
[----:B------:R-:W-:Y:S01]  /*6220*/  IMAD.SHL.U32 R153, R5, 0x80, RZ ;  /* 0x0000008005997824 */ /* 0x000fe200078e00ff */
[----:B------:R0:W-:Y:S06]  /*6230*/  BAR.ARV R20, 0x100 ;  /* 0x000400140000751d */ /* 0x0001ec0000002000 */
[----:B------:R-:W-:Y:S01]  /*6240*/  IADD3 R65, R17, 0x1, -R153 ;  /* 0x0000000111417810 */ /* 0x000fe20007ffe899 */
[----:B------:R0:W-:Y:S04]  /*6250*/  @!P1 SYNCS.ARRIVE.TRANS64.RED.A1T0 RZ, [R21+URZ], RZ ;  /* 0x000000ff15ff99a7 */ /* 0x0001e8000810043f */
[----:B------:R-:W-:-:S04]  /*6260*/  IMAD.IADD R65, R65, 0x1, -R18 ;  /* 0x0000000141417824 */ /* 0x000fc800078e0a12 */
[----:B------:R-:W-:-:S04]  /*6270*/  IMAD R65, R16, -0x2, R65 ;  /* 0xfffffffe10417824 */ /* 0x000fc800078e0241 */
[C---:B------:R-:W-:Y:S02]  /*6280*/  VIADD R87, R65.reuse, UR33 ;  /* 0x0000002141577c36 */ /* 0x040fe40008000000 */
[----:B------:R-:W-:Y:S02]  /*6290*/  VIADD R155, R65, UR5 ;  /* 0x00000005419b7c36 */ /* 0x000fe40008000000 */
[C---:B------:R-:W-:Y:S02]  /*62a0*/  IMAD.IADD R64, R2.reuse, 0x1, R87 ;  /* 0x0000000102407824 */ /* 0x040fe400078e0257 */
[----:B------:R-:W-:Y:S01]  /*62b0*/  IMAD.IADD R66, R2, 0x1, R155 ;  /* 0x0000000102427824 */ /* 0x000fe200078e029b */
[----:B01234-:R-:W-:Y:S06]  /*62c0*/  @!P2 BRA `(.L_x_1118) ;  /* 0x00000000005ca947 */ /* 0x01ffec0003800000 */
[----:B------:R-:W-:Y:S01]  /*62d0*/  ISETP.GT.AND P3, PT, R13, -0x1, PT ;  /* 0xffffffff0d00780c */ /* 0x000fe20003f64270 */
[----:B------:R-:W-:-:S12]  /*62e0*/  BSSY B0, `(.L_x_1119) ;  /* 0x0000011000007945 */ /* 0x000fd80003800000 */
[----:B------:R-:W-:Y:S05]  /*62f0*/  @P3 BRA `(.L_x_1120) ;  /* 0x0000000000243947 */ /* 0x000fea0003800000 */
[----:B------:R-:W-:Y:S02]  /*6300*/  IMAD.U32 R67, RZ, RZ, UR32 ;  /* 0x00000020ff437e24 */ /* 0x000fe4000f8e00ff */
[----:B------:R-:W-:-:S03]  /*6310*/  IMAD.IADD R65, R2, 0x1, R15 ;  /* 0x0000000102417824 */ /* 0x000fc600078e020f */
[----:B------:R-:W-:Y:S02]  /*6320*/  ISETP.NE.AND P3, PT, R67, 0x1, PT ;  /* 0x000000014300780c */ /* 0x000fe40003f65270 */
[----:B------:R-:W-:-:S11]  /*6330*/  LOP3.LUT R65, RZ, R65, RZ, 0x33, !PT ;  /* 0x00000041ff417212 */ /* 0x000fd600078e33ff */
[----:B------:R-:W0:Y:S02]  /*6340*/  @P3 LDC.64 R20, c[0x0][0x9e8] ;  /* 0x00027a00ff143b82 */ /* 0x000e240000000a00 */
[----:B0-----:R-:W-:-:S05]  /*6350*/  @P3 IMAD.HI.U32 R20, R65, R20, RZ ;  /* 0x0000001441143227 */ /* 0x001fca00078e00ff */
[----:B------:R-:W-:-:S04]  /*6360*/  @P3 SHF.R.U32.HI R65, RZ, R21, R20 ;  /* 0x00000015ff413219 */ /* 0x000fc80000011614 */
[----:B------:R-:W-:Y:S01]  /*6370*/  LOP3.LUT R20, RZ, R65, RZ, 0x33, !PT ;  /* 0x00000041ff147212 */ /* 0x000fe200078e33ff */
[----:B------:R-:W-:Y:S06]  /*6380*/  BRA `(.L_x_1121) ;  /* 0x0000000000187947 */ /* 0x000fec0003800000 */
.L_x_1120:
[----:B------:R-:W-:-:S05]  /*6390*/  IMAD.U32 R67, RZ, RZ, UR32 ;  /* 0x00000020ff437e24 */ /* 0x000fca000f8e00ff */
[----:B------:R-:W-:-:S13]  /*63a0*/  ISETP.NE.AND P3, PT, R67, 0x1, PT ;  /* 0x000000014300780c */ /* 0x000fda0003f65270 */
[----:B------:R-:W0:Y:S02]  /*63b0*/  @P3 LDC.64 R20, c[0x0][0x9e8] ;  /* 0x00027a00ff143b82 */ /* 0x000e240000000a00 */
[----:B0-----:R-:W-:-:S04]  /*63c0*/  @P3 IMAD.HI.U32 R68, R13, R20, RZ ;  /* 0x000000140d443227 */ /* 0x001fc800078e00ff */
[----:B------:R-:W-:Y:S01]  /*63d0*/  IMAD.MOV.U32 R20, RZ, RZ, R13 ;  /* 0x000000ffff147224 */ /* 0x000fe200078e000d */
[----:B------:R-:W-:-:S07]  /*63e0*/  @P3 SHF.R.U32.HI R20, RZ, R21, R68 ;  /* 0x00000015ff143219 */ /* 0x000fce0000011644 */
.L_x_1121:
[----:B------:R-:W-:Y:S05]  /*63f0*/  BSYNC B0 ;  /* 0x0000000000007941 */ /* 0x000fea0003800000 */
.L_x_1119:
[----:B------:R-:W-:-:S04]  /*6400*/  IMAD R21, R20, R67, -R153 ;  /* 0x0000004314157224 */ /* 0x000fc800078e0a99 */
[----:B------:R-:W-:-:S05]  /*6410*/  IMAD R21, R16, -0x2, R21 ;  /* 0xfffffffe10157824 */ /* 0x000fca00078e0215 */
[----:B------:R-:W-:Y:S02]  /*6420*/  VIADDMNMX R64, R21, R67, R64, PT ;  /* 0x0000004315407246 */ /* 0x000fe40003800140 */
[----:B------:R-:W-:-:S07]  /*6430*/  VIMNMX R66, R66, R21, !PT ;  /* 0x0000001542427248 */ /* 0x000fce0007fe0100 */
.L_x_1118:
        /* <DEDUP_REMOVED lines=94> */
[--C-:B------:R-:W-:Y:S02]  /*6a20*/  IADD3 R54, R87, 0x8, R2.reuse ;  /* 0x0000000857367810 */ /* 0x100fe40007ffe002 */
[----:B------:R-:W-:Y:S02]  /*6a30*/  IADD3 R56, R155, 0x8, R2 ;  /* 0x000000089b387810 */ /* 0x000fe40007ffe002 */
[----:B------:R-:W-:-:S02]  /*6a40*/  FSEL R63, R72, -INF , !P4 ;  /* 0xff800000483f7808 */ /* 0x000fc40006000000 */
[----:B------:R-:W-:Y:S02]  /*6a50*/  FSEL R59, R84, -INF , !P5 ;  /* 0xff800000543b7808 */ /* 0x000fe40006800000 */
[----:B------:R-:W-:Y:S01]  /*6a60*/  FSEL R55, R74, -INF , !P6 ;  /* 0xff8000004a377808 */ /* 0x000fe20007000000 */
[----:B------:R-:W-:Y:S06]  /*6a70*/  @!P2 BRA `(.L_x_1122) ;  /* 0x000000000058a947 */ /* 0x000fec0003800000 */
[----:B------:R-:W-:Y:S01]  /*6a80*/  ISETP.GT.AND P4, PT, R11, -0x1, PT ;  /* 0xffffffff0b00780c */ /* 0x000fe20003f84270 */
[----:B------:R-:W-:-:S12]  /*6a90*/  BSSY B0, `(.L_x_1123) ;  /* 0x0000010000007945 */ /* 0x000fd80003800000 */
[----:B------:R-:W-:Y:S05]  /*6aa0*/  @P4 BRA `(.L_x_1124) ;  /* 0x0000000000204947 */ /* 0x000fea0003800000 */
[----:B------:R-:W-:Y:S02]  /*6ab0*/  IMAD.U32 R58, RZ, RZ, UR32 ;  /* 0x00000020ff3a7e24 */ /* 0x000fe4000f8e00ff */
[----:B------:R-:W-:-:S03]  /*6ac0*/  IMAD.MOV.U32 R8, RZ, RZ, R9 ;  /* 0x000000ffff087224 */ /* 0x000fc600078e0009 */
[----:B------:R-:W-:-:S13]  /*6ad0*/  ISETP.NE.AND P4, PT, R58, 0x1, PT ;  /* 0x000000013a00780c */ /* 0x000fda0003f85270 */
[----:B------:R-:W0:Y:S02]  /*6ae0*/  @P4 LDC.64 R20, c[0x0][0x9e8] ;  /* 0x00027a00ff144b82 */ /* 0x000e240000000a00 */
[----:B0-----:R-:W-:-:S05]  /*6af0*/  @P4 IMAD.HI.U32 R20, R9, R20, RZ ;  /* 0x0000001409144227 */ /* 0x001fca00078e00ff */
[----:B------:R-:W-:-:S04]  /*6b00*/  @P4 SHF.R.U32.HI R8, RZ, R21, R20 ;  /* 0x00000015ff084219 */ /* 0x000fc80000011614 */
[----:B------:R-:W-:Y:S01]  /*6b10*/  LOP3.LUT R8, RZ, R8, RZ, 0x33, !PT ;  /* 0x00000008ff087212 */ /* 0x000fe200078e33ff */
[----:B------:R-:W-:Y:S06]  /*6b20*/  BRA `(.L_x_1125) ;  /* 0x0000000000187947 */ /* 0x000fec0003800000 */
.L_x_1124:
[----:B------:R-:W-:Y:S02]  /*6b30*/  IMAD.U32 R58, RZ, RZ, UR32 ;  /* 0x00000020ff3a7e24 */ /* 0x000fe4000f8e00ff */
[----:B------:R-:W-:-:S03]  /*6b40*/  IMAD.MOV.U32 R8, RZ, RZ, R11 ;  /* 0x000000ffff087224 */ /* 0x000fc600078e000b */
[----:B------:R-:W-:-:S13]  /*6b50*/  ISETP.NE.AND P4, PT, R58, 0x1, PT ;  /* 0x000000013a00780c */ /* 0x000fda0003f85270 */
[----:B------:R-:W0:Y:S02]  /*6b60*/  @P4 LDC.64 R20, c[0x0][0x9e8] ;  /* 0x00027a00ff144b82 */ /* 0x000e240000000a00 */
[----:B0-----:R-:W-:-:S05]  /*6b70*/  @P4 IMAD.HI.U32 R20, R11, R20, RZ ;  /* 0x000000140b144227 */ /* 0x001fca00078e00ff */
[----:B------:R-:W-:-:S07]  /*6b80*/  @P4 SHF.R.U32.HI R8, RZ, R21, R20 ;  /* 0x00000015ff084219 */ /* 0x000fce0000011614 */
.L_x_1125:
[----:B------:R-:W-:Y:S05]  /*6b90*/  BSYNC B0 ;  /* 0x0000000000007941 */ /* 0x000fea0003800000 */
.L_x_1123:
[----:B------:R-:W-:-:S04]  /*6ba0*/  IMAD R21, R8, R58, -R153 ;  /* 0x0000003a08157224 */ /* 0x000fc800078e0a99 */
[----:B------:R-:W-:-:S05]  /*6bb0*/  IMAD R21, R16, -0x2, R21 ;  /* 0xfffffffe10157824 */ /* 0x000fca00078e0215 */
[----:B------:R-:W-:Y:S02]  /*6bc0*/  VIADDMNMX R54, R21, R58, R54, PT ;  /* 0x0000003a15367246 */ /* 0x000fe40003800136 */
[----:B------:R-:W-:-:S07]  /*6bd0*/  VIMNMX R56, R56, R21, !PT ;  /* 0x0000001538387248 */ /* 0x000fce0007fe0100 */
.L_x_1122:
        /* <DEDUP_REMOVED lines=63> */
[----:B------:R-:W0:Y:S01]  /*6fd0*/  LDC R8, c[0x0][0x988] ;  /* 0x00026200ff087b82 */ /* 0x000e220000000800 */
[----:B------:R-:W-:Y:S02]  /*6fe0*/  FSEL R33, R33, -INF , !P4 ;  /* 0xff80000021217808 */ /* 0x000fe40006000000 */
[----:B------:R-:W1:Y:S01]  /*6ff0*/  SHFL.BFLY PT, R21, R20, 0x2, 0x1f ;  /* 0x0c401f0014157f89 */ /* 0x000e6200000e0000 */
[----:B------:R-:W-:-:S04]  /*7000*/  ISETP.GT.AND P4, PT, R56, 0x29, P3 ;  /* 0x000000293800780c */ /* 0x000fc80001f84270 */
[----:B------:R-:W-:Y:S02]  /*7010*/  ISETP.LT.OR P4, PT, R54, 0x2a, P4 ;  /* 0x0000002a3600780c */ /* 0x000fe40002781670 */
[----:B-1----:R-:W-:-:S05]  /*7020*/  FMNMX.FTZ R58, R20, R21, !PT ;  /* 0x00000015143a7209 */ /* 0x002fca0007810000 */
[----:B------:R-:W1:Y:S02]  /*7030*/  SHFL.BFLY PT, R21, R58, 0x1, 0x1f ;  /* 0x0c201f003a157f89 */ /* 0x000e6400000e0000 */
[----:B-1----:R-:W-:-:S04]  /*7040*/  FMNMX.FTZ R21, R58, R21, !PT ;  /* 0x000000153a157209 */ /* 0x002fc80007810000 */
[C---:B------:R-:W-:Y:S01]  /*7050*/  FSETP.NEU.FTZ.AND P6, PT, R21.reuse, -INF , PT ;  /* 0xff8000001500780b */ /* 0x040fe20003fdd000 */
[----:B0-----:R-:W-:-:S05]  /*7060*/  FFMA.FTZ R26, R21, R8, -8 ;  /* 0xc1000000151a7423 */ /* 0x001fca0000010008 */
[----:B------:R-:W-:-:S05]  /*7070*/  FSEL R26, R26, RZ, P6 ;  /* 0x000000ff1a1a7208 */ /* 0x000fca0003000000 */
[-CC-:B------:R-:W-:Y:S01]  /*7080*/  FFMA.FTZ R14, R207, R8.reuse, -R26.reuse ;  /* 0x00000008cf0e7223 */ /* 0x180fe2000001081a */
[----:B------:R-:W-:Y:S01]  /*7090*/  FSEL R207, R12, -INF , !P5 ;  /* 0xff8000000ccf7808 */ /* 0x000fe20006800000 */
        /* <DEDUP_REMOVED lines=9> */
[----:B------:R0:W-:Y:S01]  /*7130*/  MUFU.EX2 R12, R28 ;  /* 0x0000001c000c7308 */ /* 0x0001e20000000800 */
[----:B------:R-:W-:Y:S01]  /*7140*/  FSEL R195, R32, -INF , !P4 ;  /* 0xff80000020c37808 */ /* 0x000fe20006000000 */
[--C-:B------:R-:W-:Y:S01]  /*7150*/  FFMA.FTZ R32, R193, R8, -R26.reuse ;  /* 0x00000008c1207223 */ /* 0x100fe2000001081a */
[----:B------:R-:W-:Y:S01]  /*7160*/  FMNMX.FTZ R24, R153, R24, !PT ;  /* 0x0000001899187209 */ /* 0x000fe20007810000 */
[-CC-:B------:R-:W-:Y:S01]  /*7170*/  FFMA.FTZ R25, R209, R8.reuse, -R26.reuse ;  /* 0x00000008d1197223 */ /* 0x180fe2000001081a */
[C---:B------:R-:W-:Y:S01]  /*7180*/  ISETP.GT.AND P4, PT, R56.reuse, 0x31, P3 ;  /* 0x000000313800780c */ /* 0x040fe20001f84270 */
[--C-:B------:R-:W-:Y:S01]  /*7190*/  FFMA.FTZ R187, R187, R8, -R26.reuse ;  /* 0x00000008bbbb7223 */ /* 0x100fe2000001081a */
[----:B------:R-:W-:Y:S01]  /*71a0*/  FMNMX.FTZ R24, R155, R24, !PT ;  /* 0x000000189b187209 */ /* 0x000fe20007810000 */
[-CC-:B------:R-:W-:Y:S01]  /*71b0*/  FFMA.FTZ R83, R83, R8.reuse, -R26.reuse ;  /* 0x0000000853537223 */ /* 0x180fe2000001081a */
[----:B------:R-:W-:Y:S01]  /*71c0*/  FSEL R199, R35, -INF , !P5 ;  /* 0xff80000023c77808 */ /* 0x000fe20006800000 */
[--C-:B------:R-:W-:Y:S01]  /*71d0*/  FFMA.FTZ R35, R197, R8, -R26.reuse ;  /* 0x00000008c5237223 */ /* 0x100fe2000001081a */
[----:B------:R-:W-:Y:S01]  /*71e0*/  FMNMX.FTZ R24, R157, R24, !PT ;  /* 0x000000189d187209 */ /* 0x000fe20007810000 */
[-CC-:B------:R-:W-:Y:S01]  /*71f0*/  FFMA.FTZ R77, R77, R8.reuse, -R26.reuse ;  /* 0x000000084d4d7223 */ /* 0x180fe2000001081a */
[----:B------:R-:W-:Y:S01]  /*7200*/  ISETP.GT.AND P5, PT, R56, 0x38, P3 ;  /* 0x000000383800780c */ /* 0x000fe20001fa4270 */
[--C-:B------:R-:W-:Y:S01]  /*7210*/  FFMA.FTZ R61, R61, R8, -R26.reuse ;  /* 0x000000083d3d7223 */ /* 0x100fe2000001081a */
[----:B0-----:R-:W-:Y:S01]  /*7220*/  FMNMX.FTZ R28, R159, R24, !PT ;  /* 0x000000189f1c7209 */ /* 0x001fe20007810000 */
[----:B------:R-:W-:Y:S01]  /*7230*/  FFMA.FTZ R63, R63, R8, -R26 ;  /* 0x000000083f3f7223 */ /* 0x000fe2000001081a */
[----:B------:R-:W-:Y:S01]  /*7240*/  ISETP.LT.OR P4, PT, R54, 0x32, P4 ;  /* 0x000000323600780c */ /* 0x000fe20002781670 */
[----:B------:R-:W-:Y:S01]  /*7250*/  MUFU.EX2 R24, R201 ;  /* 0x000000c900187308 */ /* 0x000fe20000000800 */
[----:B------:R-:W-:-:S02]  /*7260*/  FMNMX.FTZ R28, R163, R28, !PT ;  /* 0x0000001ca31c7209 */ /* 0x000fc40007810000 */
[----:B------:R-:W-:Y:S02]  /*7270*/  ISETP.LT.OR P5, PT, R54, 0x39, P5 ;  /* 0x000000393600780c */ /* 0x000fe40002fa1670 */
[----:B------:R-:W-:Y:S02]  /*7280*/  FMNMX.FTZ R28, R165, R28, !PT ;  /* 0x0000001ca51c7209 */ /* 0x000fe40007810000 */
[----:B------:R-:W-:Y:S01]  /*7290*/  FSEL R203, R34, -INF , !P4 ;  /* 0xff80000022cb7808 */ /* 0x000fe20006000000 */
[----:B------:R-:W-:-:S01]  /*72a0*/  FFMA.FTZ R34, R189, R8, -R26 ;  /* 0x00000008bd227223 */ /* 0x000fc2000001081a */
[----:B------:R-:W-:Y:S01]  /*72b0*/  FMNMX.FTZ R28, R31, R28, !PT ;  /* 0x0000001c1f1c7209 */ /* 0x000fe20007810000 */
[----:B------:R-:W-:Y:S01]  /*72c0*/  MUFU.EX2 R25, R25 ;  /* 0x0000001900197308 */ /* 0x000fe20000000800 */
[----:B------:R-:W-:Y:S02]  /*72d0*/  ISETP.GT.AND P4, PT, R56, 0x39, P3 ;  /* 0x000000393800780c */ /* 0x000fe40001f84270 */
[----:B------:R-:W-:-:S02]  /*72e0*/  FMNMX.FTZ R30, R169, R28, !PT ;  /* 0x0000001ca91e7209 */ /* 0x000fc40007810000 */
[----:B------:R-:W-:Y:S01]  /*72f0*/  FSEL R205, R36, -INF , !P5 ;  /* 0xff80000024cd7808 */ /* 0x000fe20006800000 */
[----:B------:R-:W-:Y:S01]  /*7300*/  FFMA.FTZ R36, R183, R8, -R26 ;  /* 0x00000008b7247223 */ /* 0x000fe2000001081a */
[----:B------:R-:W-:Y:S01]  /*7310*/  FMNMX.FTZ R30, R33, R30, !PT ;  /* 0x0000001e211e7209 */ /* 0x000fe20007810000 */
[----:B------:R0:W-:Y:S01]  /*7320*/  MUFU.EX2 R28, R32 ;  /* 0x00000020001c7308 */ /* 0x0001e20000000800 */
[----:B------:R-:W-:Y:S02]  /*7330*/  ISETP.GT.AND P5, PT, R56, 0x40, P3 ;  /* 0x000000403800780c */ /* 0x000fe40001fa4270 */
[----:B------:R-:W-:Y:S02]  /*7340*/  FMNMX.FTZ R30, R195, R30, !PT ;  /* 0x0000001ec31e7209 */ /* 0x000fe40007810000 */
[C---:B------:R-:W-:Y:S02]  /*7350*/  ISETP.LT.OR P4, PT, R54.reuse, 0x3a, P4 ;  /* 0x0000003a3600780c */ /* 0x040fe40002781670 */
[----:B------:R-:W-:Y:S01]  /*7360*/  FMNMX.FTZ R30, R199, R30, !PT ;  /* 0x0000001ec71e7209 */ /* 0x000fe20007810000 */
[----:B------:R-:W-:Y:S01]  /*7370*/  MUFU.EX2 R14, R14 ;  /* 0x0000000e000e7308 */ /* 0x000fe20000000800 */
[----:B------:R-:W-:-:S02]  /*7380*/  ISETP.LT.OR P5, PT, R54, 0x41, P5 ;  /* 0x000000413600780c */ /* 0x000fc40002fa1670 */
[----:B------:R-:W-:Y:S02]  /*7390*/  FSEL R37, R37, -INF , !P4 ;  /* 0xff80000025257808 */ /* 0x000fe40006000000 */
[----:B------:R-:W-:Y:S02]  /*73a0*/  ISETP.GT.AND P4, PT, R56, 0x41, P3 ;  /* 0x000000413800780c */ /* 0x000fe40001f84270 */
[----:B0-----:R-:W-:Y:S01]  /*73b0*/  FMNMX.FTZ R32, R203, R30, !PT ;  /* 0x0000001ecb207209 */ /* 0x001fe20007810000 */
[----:B------:R-:W-:Y:S01]  /*73c0*/  MUFU.EX2 R20, R20 ;  /* 0x0000001400147308 */ /* 0x000fe20000000800 */
[----:B------:R-:W-:Y:S01]  /*73d0*/  FSEL R197, R38, -INF , !P5 ;  /* 0xff80000026c57808 */ /* 0x000fe20006800000 */
[-CC-:B------:R-:W-:Y:S01]  /*73e0*/  FFMA.FTZ R38, R167, R8.reuse, -R26.reuse ;  /* 0x00000008a7267223 */ /* 0x180fe2000001081a */
[----:B------:R-:W-:Y:S01]  /*73f0*/  ISETP.GT.AND P5, PT, R56, 0x48, P3 ;  /* 0x000000483800780c */ /* 0x000fe20001fa4270 */
[----:B------:R-:W-:Y:S01]  /*7400*/  FFMA.FTZ R167, R185, R8, -R26 ;  /* 0x00000008b9a77223 */ /* 0x000fe2000001081a */
[----:B------:R-:W-:-:S02]  /*7410*/  ISETP.LT.OR P4, PT, R54, 0x42, P4 ;  /* 0x000000423600780c */ /* 0x000fc40002781670 */
[----:B------:R-:W-:Y:S01]  /*7420*/  FMNMX.FTZ R32, R205, R32, !PT ;  /* 0x00000020cd207209 */ /* 0x000fe20007810000 */
[----:B------:R0:W-:Y:S01]  /*7430*/  MUFU.EX2 R30, R34 ;  /* 0x00000022001e7308 */ /* 0x0001e20000000800 */
[----:B------:R-:W-:Y:S02]  /*7440*/  ISETP.LT.OR P5, PT, R54, 0x49, P5 ;  /* 0x000000493600780c */ /* 0x000fe40002fa1670 */
[----:B------:R-:W-:Y:S01]  /*7450*/  FSEL R193, R39, -INF , !P4 ;  /* 0xff80000027c17808 */ /* 0x000fe20006000000 */
[----:B------:R-:W-:-:S01]  /*7460*/  FFMA.FTZ R39, R191, R8, -R26 ;  /* 0x00000008bf277223 */ /* 0x000fc2000001081a */
[----:B------:R-:W-:Y:S02]  /*7470*/  ISETP.GT.AND P4, PT, R56, 0x49, P3 ;  /* 0x000000493800780c */ /* 0x000fe40001f84270 */
[----:B------:R-:W-:Y:S01]  /*7480*/  FMNMX.FTZ R32, R37, R32, !PT ;  /* 0x0000002025207209 */ /* 0x000fe20007810000 */
[----:B------:R-:W-:Y:S01]  /*7490*/  MUFU.EX2 R27, R27 ;  /* 0x0000001b001b7308 */ /* 0x000fe20000000800 */
[----:B------:R-:W-:Y:S01]  /*74a0*/  FSEL R201, R40, -INF , !P5 ;  /* 0xff80000028c97808 */ /* 0x000fe20006800000 */
[----:B------:R-:W-:Y:S01]  /*74b0*/  FFMA.FTZ R40, R85, R8, -R26 ;  /* 0x0000000855287223 */ /* 0x000fe2000001081a */
[----:B------:R-:W-:-:S02]  /*74c0*/  ISETP.GT.AND P5, PT, R56, 0x50, P3 ;  /* 0x000000503800780c */ /* 0x000fc40001fa4270 */
[C---:B------:R-:W-:Y:S02]  /*74d0*/  ISETP.LT.OR P4, PT, R54.reuse, 0x4a, P4 ;  /* 0x0000004a3600780c */ /* 0x040fe40002781670 */
[----:B------:R-:W-:Y:S01]  /*74e0*/  FMNMX.FTZ R32, R197, R32, !PT ;  /* 0x00000020c5207209 */ /* 0x000fe20007810000 */
[----:B------:R-:W-:Y:S01]  /*74f0*/  MUFU.EX2 R29, R29 ;  /* 0x0000001d001d7308 */ /* 0x000fe20000000800 */
[----:B------:R-:W-:Y:S02]  /*7500*/  ISETP.LT.OR P5, PT, R54, 0x51, P5 ;  /* 0x000000513600780c */ /* 0x000fe40002fa1670 */
[----:B------:R-:W-:Y:S02]  /*7510*/  FSEL R41, R41, -INF , !P4 ;  /* 0xff80000029297808 */ /* 0x000fe40006000000 */
[----:B------:R-:W-:Y:S02]  /*7520*/  ISETP.GT.AND P4, PT, R56, 0x51, P3 ;  /* 0x000000513800780c */ /* 0x000fe40001f84270 */
[----:B0-----:R-:W-:Y:S01]  /*7530*/  FMNMX.FTZ R34, R193, R32, !PT ;  /* 0x00000020c1227209 */ /* 0x001fe20007810000 */
[----:B------:R-:W-:Y:S01]  /*7540*/  MUFU.EX2 R35, R35 ;  /* 0x0000002300237308 */ /* 0x000fe20000000800 */
[----:B------:R-:W-:Y:S01]  /*7550*/  FSEL R189, R42, -INF , !P5 ;  /* 0xff8000002abd7808 */ /* 0x000fe20006800000 */
[----:B------:R-:W-:Y:S01]  /*7560*/  FFMA.FTZ R42, R81, R8, -R26 ;  /* 0x00000008512a7223 */ /* 0x000fe2000001081a */
[----:B------:R-:W-:-:S02]  /*7570*/  ISETP.GT.AND P5, PT, R56, 0x58, P3 ;  /* 0x000000583800780c */ /* 0x000fc40001fa4270 */
[C---:B------:R-:W-:Y:S02]  /*7580*/  ISETP.LT.OR P4, PT, R54.reuse, 0x52, P4 ;  /* 0x000000523600780c */ /* 0x040fe40002781670 */
[----:B------:R-:W-:Y:S01]  /*7590*/  FMNMX.FTZ R34, R201, R34, !PT ;  /* 0x00000022c9227209 */ /* 0x000fe20007810000 */
[----:B------:R0:W-:Y:S01]  /*75a0*/  MUFU.EX2 R32, R38 ;  /* 0x0000002600207308 */ /* 0x0001e20000000800 */
[----:B------:R-:W-:Y:S02]  /*75b0*/  ISETP.LT.OR P5, PT, R54, 0x59, P5 ;  /* 0x000000593600780c */ /* 0x000fe40002fa1670 */
[----:B------:R-:W-:Y:S02]  /*75c0*/  FSEL R183, R43, -INF , !P4 ;  /* 0xff8000002bb77808 */ /* 0x000fe40006000000 */
[----:B------:R-:W-:Y:S02]  /*75d0*/  FMNMX.FTZ R34, R41, R34, !PT ;  /* 0x0000002229227209 */ /* 0x000fe40007810000 */
[----:B------:R-:W-:Y:S01]  /*75e0*/  ISETP.GT.AND P4, PT, R56, 0x59, P3 ;  /* 0x000000593800780c */ /* 0x000fe20001f84270 */
[----:B------:R1:W-:Y:S01]  /*75f0*/  MUFU.EX2 R43, R36 ;  /* 0x00000024002b7308 */ /* 0x0003e20000000800 */
[----:B------:R-:W-:Y:S01]  /*7600*/  FSEL R191, R44, -INF , !P5 ;  /* 0xff8000002cbf7808 */ /* 0x000fe20006800000 */
[--C-:B0-----:R-:W-:Y:S01]  /*7610*/  FFMA.FTZ R38, R161, R8, -R26.reuse ;  /* 0x00000008a1267223 */ /* 0x101fe2000001081a */
[----:B------:R-:W-:Y:S01]  /*7620*/  FMNMX.FTZ R34, R189, R34, !PT ;  /* 0x00000022bd227209 */ /* 0x000fe20007810000 */
[----:B------:R-:W-:Y:S01]  /*7630*/  FFMA.FTZ R44, R75, R8, -R26 ;  /* 0x000000084b2c7223 */ /* 0x000fe2000001081a */
[----:B------:R-:W-:-:S02]  /*7640*/  ISETP.GT.AND P5, PT, R56, 0x60, P3 ;  /* 0x000000603800780c */ /* 0x000fc40001fa4270 */
[C---:B------:R-:W-:Y:S01]  /*7650*/  ISETP.LT.OR P4, PT, R54.reuse, 0x5a, P4 ;  /* 0x0000005a3600780c */ /* 0x040fe20002781670 */
[----:B------:R-:W-:Y:S01]  /*7660*/  MUFU.EX2 R39, R39 ;  /* 0x0000002700277308 */ /* 0x000fe20000000800 */
[----:B-1----:R-:W-:Y:S02]  /*7670*/  FMNMX.FTZ R36, R183, R34, !PT ;  /* 0x00000022b7247209 */ /* 0x002fe40007810000 */
[----:B------:R-:W-:Y:S02]  /*7680*/  ISETP.LT.OR P5, PT, R54, 0x61, P5 ;  /* 0x000000613600780c */ /* 0x000fe40002fa1670 */
[----:B------:R-:W-:Y:S02]  /*7690*/  FSEL R45, R45, -INF , !P4 ;  /* 0xff8000002d2d7808 */ /* 0x000fe40006000000 */
[----:B------:R-:W-:Y:S01]  /*76a0*/  ISETP.GT.AND P4, PT, R56, 0x61, P3 ;  /* 0x000000613800780c */ /* 0x000fe20001f84270 */
[----:B------:R0:W-:Y:S01]  /*76b0*/  MUFU.EX2 R34, R38 ;  /* 0x0000002600227308 */ /* 0x0001e20000000800 */
[----:B------:R-:W-:-:S02]  /*76c0*/  FMNMX.FTZ R36, R191, R36, !PT ;  /* 0x00000024bf247209 */ /* 0x000fc40007810000 */
[----:B------:R-:W-:Y:S02]  /*76d0*/  FSEL R185, R46, -INF , !P5 ;  /* 0xff8000002eb97808 */ /* 0x000fe40006800000 */
[----:B------:R-:W-:Y:S02]  /*76e0*/  ISETP.GT.AND P5, PT, R56, 0x68, P3 ;  /* 0x000000683800780c */ /* 0x000fe40001fa4270 */
[C---:B------:R-:W-:Y:S01]  /*76f0*/  ISETP.LT.OR P4, PT, R54.reuse, 0x62, P4 ;  /* 0x000000623600780c */ /* 0x040fe20002781670 */
[----:B------:R-:W-:Y:S01]  /*7700*/  MUFU.EX2 R167, R167 ;  /* 0x000000a700a77308 */ /* 0x000fe20000000800 */
[----:B------:R-:W-:Y:S02]  /*7710*/  FMNMX.FTZ R36, R45, R36, !PT ;  /* 0x000000242d247209 */ /* 0x000fe40007810000 */
[----:B------:R-:W-:Y:S02]  /*7720*/  ISETP.LT.OR P5, PT, R54, 0x69, P5 ;  /* 0x000000693600780c */ /* 0x000fe40002fa1670 */
[----:B------:R-:W-:-:S02]  /*7730*/  FSEL R47, R47, -INF , !P4 ;  /* 0xff8000002f2f7808 */ /* 0x000fc40006000000 */
[----:B------:R-:W-:Y:S01]  /*7740*/  ISETP.GT.AND P4, PT, R56, 0x69, P3 ;  /* 0x000000693800780c */ /* 0x000fe20001f84270 */
[----:B------:R-:W-:Y:S01]  /*7750*/  MUFU.EX2 R187, R187 ;  /* 0x000000bb00bb7308 */ /* 0x000fe20000000800 */
[----:B------:R-:W-:Y:S02]  /*7760*/  FMNMX.FTZ R36, R185, R36, !PT ;  /* 0x00000024b9247209 */ /* 0x000fe40007810000 */
[----:B------:R-:W-:Y:S01]  /*7770*/  FSEL R161, R48, -INF , !P5 ;  /* 0xff80000030a17808 */ /* 0x000fe20006800000 */
[----:B------:R-:W-:-:S01]  /*7780*/  FFMA.FTZ R48, R71, R8, -R26 ;  /* 0x0000000847307223 */ /* 0x000fc2000001081a */
[----:B------:R-:W-:Y:S01]  /*7790*/  ISETP.GT.AND P5, PT, R56, 0x70, P3 ;  /* 0x000000703800780c */ /* 0x000fe20001fa4270 */
[----:B------:R-:W-:-:S01]  /*77a0*/  FFMA.FTZ R71, R79, R8, -R26 ;  /* 0x000000084f477223 */ /* 0x000fc2000001081a */
[----:B------:R-:W-:Y:S01]  /*77b0*/  ISETP.LT.OR P4, PT, R54, 0x6a, P4 ;  /* 0x0000006a3600780c */ /* 0x000fe20002781670 */
[----:B------:R-:W-:Y:S01]  /*77c0*/  MUFU.EX2 R83, R83 ;  /* 0x0000005300537308 */ /* 0x000fe20000000800 */
[----:B0-----:R-:W-:-:S02]  /*77d0*/  FMNMX.FTZ R38, R47, R36, !PT ;  /* 0x000000242f267209 */ /* 0x001fc40007810000 */
[----:B------:R-:W-:Y:S02]  /*77e0*/  ISETP.LT.OR P5, PT, R54, 0x71, P5 ;  /* 0x000000713600780c */ /* 0x000fe40002fa1670 */
[----:B------:R-:W-:Y:S02]  /*77f0*/  FSEL R49, R49, -INF , !P4 ;  /* 0xff80000031317808 */ /* 0x000fe40006000000 */
[----:B------:R-:W-:Y:S01]  /*7800*/  ISETP.GT.AND P4, PT, R56, 0x71, P3 ;  /* 0x000000713800780c */ /* 0x000fe20001f84270 */
[----:B------:R0:W-:Y:S01]  /*7810*/  MUFU.EX2 R36, R40 ;  /* 0x0000002800247308 */ /* 0x0001e20000000800 */
[----:B------:R-:W-:Y:S02]  /*7820*/  FMNMX.FTZ R38, R161, R38, !PT ;  /* 0x00000026a1267209 */ /* 0x000fe40007810000 */
[----:B------:R-:W-:Y:S02]  /*7830*/  FSEL R85, R50, -INF , !P5 ;  /* 0xff80000032557808 */ /* 0x000fe40006800000 */
[----:B------:R-:W-:-:S02]  /*7840*/  ISETP.GT.AND P5, PT, R56, 0x78, P3 ;  /* 0x000000783800780c */ /* 0x000fc40001fa4270 */
[----:B------:R-:W-:Y:S01]  /*7850*/  ISETP.LT.OR P4, PT, R54, 0x72, P4 ;  /* 0x000000723600780c */ /* 0x000fe20002781670 */
[----:B------:R-:W-:Y:S01]  /*7860*/  MUFU.EX2 R77, R77 ;  /* 0x0000004d004d7308 */ /* 0x000fe20000000800 */
[----:B------:R-:W-:Y:S02]  /*7870*/  FMNMX.FTZ R38, R49, R38, !PT ;  /* 0x0000002631267209 */ /* 0x000fe40007810000 */
[----:B------:R-:W-:Y:S01]  /*7880*/  ISETP.GT.AND P3, PT, R56, 0x79, P3 ;  /* 0x000000793800780c */ /* 0x000fe20001f64270 */
[----:B------:R-:W-:-:S01]  /*7890*/  FFMA.FTZ R56, R59, R8, -R26 ;  /* 0x000000083b387223 */ /* 0x000fc2000001081a */
[----:B------:R-:W-:Y:S02]  /*78a0*/  ISETP.LT.OR P5, PT, R54, 0x79, P5 ;  /* 0x000000793600780c */ /* 0x000fe40002fa1670 */
[----:B------:R-:W-:Y:S01]  /*78b0*/  FSEL R51, R51, -INF , !P4 ;  /* 0xff80000033337808 */ /* 0x000fe20006000000 */
[----:B------:R-:W-:Y:S01]  /*78c0*/  MUFU.EX2 R44, R44 ;  /* 0x0000002c002c7308 */ /* 0x000fe20000000800 */
[----:B------:R-:W-:-:S02]  /*78d0*/  FMNMX.FTZ R38, R85, R38, !PT ;  /* 0x0000002655267209 */ /* 0x000fc40007810000 */
[----:B------:R-:W-:Y:S02]  /*78e0*/  ISETP.LT.OR P3, PT, R54, 0x7a, P3 ;  /* 0x0000007a3600780c */ /* 0x000fe40001f61670 */
[----:B------:R-:W-:Y:S02]  /*78f0*/  FSEL R209, R52, -INF , !P5 ;  /* 0xff80000034d17808 */ /* 0x000fe40006800000 */
[----:B0-----:R-:W-:Y:S01]  /*7900*/  FMNMX.FTZ R40, R51, R38, !PT ;  /* 0x0000002633287209 */ /* 0x001fe20007810000 */
[----:B------:R-:W-:Y:S01]  /*7910*/  MUFU.EX2 R71, R71 ;  /* 0x0000004700477308 */ /* 0x000fe20000000800 */
[----:B------:R-:W-:Y:S02]  /*7920*/  FSEL R53, R53, -INF , !P3 ;  /* 0xff80000035357808 */ /* 0x000fe40005800000 */
[----:B------:R-:W-:Y:S02]  /*7930*/  FMNMX.FTZ R40, R209, R40, !PT ;  /* 0x00000028d1287209 */ /* 0x000fe40007810000 */
[----:B------:R-:W-:-:S02]  /*7940*/  FSEL R52, R21, RZ, P6 ;  /* 0x000000ff15347208 */ /* 0x000fc40003000000 */
[----:B------:R-:W-:Y:S01]  /*7950*/  FMNMX.FTZ R46, R53, R40, !PT ;  /* 0x00000028352e7209 */ /* 0x000fe20007810000 */
[----:B------:R-:W-:Y:S01]  /*7960*/  MUFU.EX2 R38, R42 ;  /* 0x0000002a00267308 */ /* 0x000fe20000000800 */
[----:B------:R-:W-:-:S01]  /*7970*/  FFMA.FTZ R40, R67, R8, -R26 ;  /* 0x0000000843287223 */ /* 0x000fc2000001081a */
[----:B------:R-:W-:Y:S01]  /*7980*/  FFMA.FTZ R67, R69, R8, -R26 ;  /* 0x0000000845437223 */ /* 0x000fe2000001081a */
[----:B------:R-:W-:-:S01]  /*7990*/  FADD.FTZ R59, -R52, R7 ;  /* 0x00000007343b7221 */ /* 0x000fc20000010100 */
[----:B------:R-:W0:Y:S01]  /*79a0*/  SHFL.BFLY PT, R81, R46, 0x2, 0x1f ;  /* 0x0c401f002e517f89 */ /* 0x000e2200000e0000 */
[----:B------:R-:W-:-:S01]  /*79b0*/  FFMA.FTZ R69, R73, R8, -R26 ;  /* 0x0000000849457223 */ /* 0x000fc2000001081a */
[-CC-:B------:R-:W-:Y:S01]  /*79c0*/  FFMA.FTZ R7, R55, R8.reuse, -R26.reuse ;  /* 0x0000000837077223 */ /* 0x180fe2000001081a */
[-C--:B------:R-:W-:Y:S01]  /*79d0*/  FMUL.FTZ R52, R59, R8.reuse ;  /* 0x000000083b347220 */ /* 0x080fe20000410000 */
[----:B------:R1:W-:Y:S08]  /*79e0*/  MUFU.EX2 R42, R48 ;  /* 0x00000030002a7308 */ /* 0x0003f00000000800 */
[----:B------:R-:W2:Y:S01]  /*79f0*/  MUFU.EX2 R52, R52 ;  /* 0x0000003400347308 */ /* 0x000ea20000000800 */
[----:B-1----:R-:W-:-:S07]  /*7a00*/  FFMA.FTZ R48, R57, R8, -R26 ;  /* 0x0000000839307223 */ /* 0x002fce000001081a */
[----:B------:R-:W-:Y:S01]  /*7a10*/  MUFU.EX2 R40, R40 ;  /* 0x0000002800287308 */ /* 0x000fe20000000800 */
[----:B0-----:R-:W-:Y:S01]  /*7a20*/  FMNMX.FTZ R81, R46, R81, !PT ;  /* 0x000000512e517209 */ /* 0x001fe20007810000 */
[----:B------:R-:W-:-:S06]  /*7a30*/  FFMA.FTZ R46, R65, R8, -R26 ;  /* 0x00000008412e7223 */ /* 0x000fcc000001081a */
[----:B------:R-:W-:Y:S01]  /*7a40*/  MUFU.EX2 R67, R67 ;  /* 0x0000004300437308 */ /* 0x000fe20000000800 */
[----:B------:R-:W0:Y:S07]  /*7a50*/  SHFL.BFLY PT, R50, R81, 0x1, 0x1f ;  /* 0x0c201f0051327f89 */ /* 0x000e2e00000e0000 */
[----:B------:R-:W-:Y:S08]  /*7a60*/  MUFU.EX2 R69, R69 ;  /* 0x0000004500457308 */ /* 0x000ff00000000800 */
[----:B------:R-:W-:Y:S08]  /*7a70*/  MUFU.EX2 R46, R46 ;  /* 0x0000002e002e7308 */ /* 0x000ff00000000800 */
[----:B------:R-:W-:Y:S01]  /*7a80*/  MUFU.EX2 R61, R61 ;  /* 0x0000003d003d7308 */ /* 0x000fe20000000800 */
[----:B0-----:R-:W-:-:S04]  /*7a90*/  FMNMX.FTZ R57, R81, R50, !PT ;  /* 0x0000003251397209 */ /* 0x001fc80007810000 */
[C---:B------:R-:W-:Y:S01]  /*7aa0*/  FSETP.NEU.FTZ.AND P3, PT, R57.reuse, -INF , PT ;  /* 0xff8000003900780b */ /* 0x040fe20003f7d000 */
[----:B------:R-:W-:-:S02]  /*7ab0*/  FFMA.FTZ R26, R57, R8, -8 ;  /* 0xc1000000391a7423 */ /* 0x000fc40000010008 */
[----:B------:R0:W-:Y:S01]  /*7ac0*/  MUFU.EX2 R50, R56 ;  /* 0x0000003800327308 */ /* 0x0001e20000000800 */
[----:B------:R-:W-:Y:S02]  /*7ad0*/  FSEL R79, R57, RZ, P3 ;  /* 0x000000ff394f7208 */ /* 0x000fe40001800000 */
[----:B------:R-:W-:-:S03]  /*7ae0*/  FSEL R26, R26, RZ, P3 ;  /* 0x000000ff1a1a7208 */ /* 0x000fc60001800000 */
[----:B------:R-:W-:Y:S02]  /*7af0*/  FADD.FTZ R79, -R79, R6 ;  /* 0x000000064f4f7221 */ /* 0x000fe40000010100 */
[----:B------:R-:W-:-:S01]  /*7b00*/  FFMA.FTZ R54, R207, R8, -R26 ;  /* 0x00000008cf367223 */ /* 0x000fc2000001081a */
[-CC-:B------:R-:W-:Y:S01]  /*7b10*/  FFMA.FTZ R55, R87, R8.reuse, -R26.reuse ;  /* 0x0000000857377223 */ /* 0x180fe2000001081a */
[-C--:B------:R-:W-:Y:S01]  /*7b20*/  FMUL.FTZ R79, R79, R8.reuse ;  /* 0x000000084f4f7220 */ /* 0x080fe20000410000 */
[-CC-:B0-----:R-:W-:Y:S01]  /*7b30*/  FFMA.FTZ R56, R153, R8.reuse, -R26.reuse ;  /* 0x0000000899387223 */ /* 0x181fe2000001081a */
[----:B------:R-:W-:-:S01]  /*7b40*/  FFMA.FTZ R59, R155, R8, -R26 ;  /* 0x000000089b3b7223 */ /* 0x000fc2000001081a */
[-CC-:B------:R-:W-:Y:S01]  /*7b50*/  FFMA.FTZ R58, R157, R8.reuse, -R26.reuse ;  /* 0x000000089d3a7223 */ /* 0x180fe2000001081a */
[----:B------:R-:W-:Y:S01]  /*7b60*/  MUFU.EX2 R54, R54 ;  /* 0x0000003600367308 */ /* 0x000fe20000000800 */
[----:B------:R-:W-:-:S01]  /*7b70*/  FFMA.FTZ R65, R159, R8, -R26 ;  /* 0x000000089f417223 */ /* 0x000fc2000001081a */
[----:B--2---:R-:W-:Y:S01]  /*7b80*/  FFMA.FTZ R87, R52, R4, R25 ;  /* 0x0000000434577223 */ /* 0x004fe20000010019 */
[----:B------:R-:W-:-:S01]  /*7b90*/  FFMA.FTZ R60, R163, R8, -R26 ;  /* 0x00000008a33c7223 */ /* 0x000fc2000001081a */
[-CC-:B------:R-:W-:Y:S01]  /*7ba0*/  FFMA.FTZ R73, R165, R8.reuse, -R26.reuse ;  /* 0x00000008a5497223 */ /* 0x180fe2000001081a */
[----:B------:R-:W-:-:S01]  /*7bb0*/  FFMA.FTZ R31, R31, R8, -R26 ;  /* 0x000000081f1f7223 */ /* 0x000fc2000001081a */
[----:B------:R-:W-:Y:S01]  /*7bc0*/  FADD.FTZ R87, R14, R87 ;  /* 0x000000570e577221 */ /* 0x000fe20000010000 */
        /* <DEDUP_REMOVED lines=18> */
[----:B0-----:R-:W-:-:S01]  /*7cf0*/  FFMA.FTZ R4, R79, R3, R54 ;  /* 0x000000034f047223 */ /* 0x001fc20000010036 */
[-CC-:B------:R-:W-:Y:S01]  /*7d00*/  FFMA.FTZ R51, R51, R8.reuse, -R26.reuse ;  /* 0x0000000833337223 */ /* 0x180fe2000001081a */
[----:B------:R-:W-:-:S05]  /*7d10*/  FFMA.FTZ R209, R209, R8, -R26 ;  /* 0x00000008d1d17223 */ /* 0x000fca000001081a */
[----:B------:R-:W0:Y:S01]  /*7d20*/  MUFU.EX2 R59, R59 ;  /* 0x0000003b003b7308 */ /* 0x000e220000000800 */
[----:B-1----:R-:W-:-:S01]  /*7d30*/  FADD.FTZ R3, R55, R4 ;  /* 0x0000000437037221 */ /* 0x002fc20000010000 */
[----:B------:R-:W-:-:S06]  /*7d40*/  FADD.FTZ R4, R20, R87 ;  /* 0x0000005714047221 */ /* 0x000fcc0000010000 */
[----:B------:R-:W1:Y:S01]  /*7d50*/  MUFU.EX2 R58, R58 ;  /* 0x0000003a003a7308 */ /* 0x000e620000000800 */
[----:B--2---:R-:W-:-:S01]  /*7d60*/  FADD.FTZ R72, R56, R3 ;  /* 0x0000000338487221 */ /* 0x004fc20000010000 */
[----:B------:R-:W-:-:S04]  /*7d70*/  FADD.FTZ R3, R27, R4 ;  /* 0x000000041b037221 */ /* 0x000fc80000010000 */
[----:B------:R-:W-:Y:S02]  /*7d80*/  FADD.FTZ R4, R12, R3 ;  /* 0x000000030c047221 */ /* 0x000fe40000010000 */
[----:B------:R-:W2:Y:S01]  /*7d90*/  MUFU.EX2 R65, R65 ;  /* 0x0000004100417308 */ /* 0x000ea20000000800 */
[----:B0-----:R-:W-:-:S01]  /*7da0*/  FADD.FTZ R87, R59, R72 ;  /* 0x000000483b577221 */ /* 0x001fc20000010000 */
[----:B------:R-:W-:Y:S01]  /*7db0*/  FADD.FTZ R3, R29, R4 ;  /* 0x000000041d037221 */ /* 0x000fe20000010000 */
[----:B------:R-:W-:-:S03]  /*7dc0*/  FFMA.FTZ R72, R189, R8, -R26 ;  /* 0x00000008bd487223 */ /* 0x000fc6000001081a */
[----:B------:R-:W-:Y:S02]  /*7dd0*/  FADD.FTZ R4, R24, R3 ;  /* 0x0000000318047221 */ /* 0x000fe40000010000 */
[----:B------:R-:W0:Y:S01]  /*7de0*/  MUFU.EX2 R60, R60 ;  /* 0x0000003c003c7308 */ /* 0x000e220000000800 */
[----:B-1----:R-:W-:-:S01]  /*7df0*/  FADD.FTZ R74, R58, R87 ;  /* 0x000000573a4a7221 */ /* 0x002fc20000010000 */
[----:B------:R-:W-:Y:S01]  /*7e00*/  FADD.FTZ R3, R35, R4 ;  /* 0x0000000423037221 */ /* 0x000fe20000010000 */
[----:B------:R-:W-:-:S03]  /*7e10*/  FFMA.FTZ R87, R183, R8, -R26 ;  /* 0x00000008b7577223 */ /* 0x000fc6000001081a */
[----:B------:R-:W-:Y:S02]  /*7e20*/  FADD.FTZ R4, R28, R3 ;  /* 0x000000031c047221 */ /* 0x000fe40000010000 */
[----:B------:R-:W1:Y:S01]  /*7e30*/  MUFU.EX2 R73, R73 ;  /* 0x0000004900497308 */ /* 0x000e620000000800 */
[----:B--2---:R-:W-:-:S07]  /*7e40*/  FADD.FTZ R153, R65, R74 ;  /* 0x0000004a41997221 */ /* 0x004fce0000010000 */
[----:B------:R-:W2:Y:S01]  /*7e50*/  MUFU.EX2 R31, R31 ;  /* 0x0000001f001f7308 */ /* 0x000ea20000000800 */
[----:B0-----:R-:W-:-:S01]  /*7e60*/  FADD.FTZ R74, R60, R153 ;  /* 0x000000993c4a7221 */ /* 0x001fc20000010000 */
[----:B------:R-:W-:-:S06]  /*7e70*/  FADD.FTZ R153, R39, R4 ;  /* 0x0000000427997221 */ /* 0x000fcc0000010000 */
[----:B------:R-:W0:Y:S01]  /*7e80*/  MUFU.EX2 R62, R62 ;  /* 0x0000003e003e7308 */ /* 0x000e220000000800 */
[----:B-1----:R-:W-:-:S07]  /*7e90*/  FADD.FTZ R74, R73, R74 ;  /* 0x0000004a494a7221 */ /* 0x002fce0000010000 */
[----:B------:R-:W1:Y:S01]  /*7ea0*/  MUFU.EX2 R33, R33 ;  /* 0x0000002100217308 */ /* 0x000e620000000800 */
[----:B--2---:R-:W-:-:S01]  /*7eb0*/  FADD.FTZ R3, R31, R74 ;  /* 0x0000004a1f037221 */ /* 0x004fc20000010000 */
[----:B------:R-:W-:-:S04]  /*7ec0*/  FADD.FTZ R74, R30, R153 ;  /* 0x000000991e4a7221 */ /* 0x000fc80000010000 */
[----:B------:R-:W-:Y:S02]  /*7ed0*/  FADD.FTZ R153, R43, R74 ;  /* 0x0000004a2b997221 */ /* 0x000fe40000010000 */
[----:B------:R-:W2:Y:S01]  /*7ee0*/  MUFU.EX2 R64, R64 ;  /* 0x0000004000407308 */ /* 0x000ea20000000800 */
[----:B0-----:R-:W-:-:S01]  /*7ef0*/  FADD.FTZ R4, R62, R3 ;  /* 0x000000033e047221 */ /* 0x001fc20000010000 */
[----:B------:R-:W-:-:S06]  /*7f00*/  FFMA.FTZ R3, R45, R8, -R26 ;  /* 0x000000082d037223 */ /* 0x000fcc000001081a */
[----:B------:R-:W0:Y:S01]  /*7f10*/  MUFU.EX2 R66, R66 ;  /* 0x0000004200427308 */ /* 0x000e220000000800 */
        /* <DEDUP_REMOVED lines=8> */
[----:B0-----:R-:W-:-:S07]  /*7fa0*/  FADD.FTZ R74, R66, R155 ;  /* 0x0000009b424a7221 */ /* 0x001fce0000010000 */
[----:B------:R-:W0:Y:S01]  /*7fb0*/  MUFU.EX2 R37, R37 ;  /* 0x0000002500257308 */ /* 0x000e220000000800 */
[----:B-1----:R-:W-:-:S01]  /*7fc0*/  FADD.FTZ R155, R75, R74 ;  /* 0x0000004a4b9b7221 */ /* 0x002fc20000010000 */
[-CC-:B------:R-:W-:Y:S01]  /*7fd0*/  FFMA.FTZ R74, R47, R8.reuse, -R26.reuse ;  /* 0x000000082f4a7223 */ /* 0x180fe2000001081a */
[----:B------:R-:W-:-:S05]  /*7fe0*/  FFMA.FTZ R26, R53, R8, -R26 ;  /* 0x00000008351a7223 */ /* 0x000fca000001081a */
[----:B------:R-:W1:Y:S01]  /*7ff0*/  MUFU.EX2 R68, R68 ;  /* 0x0000004400447308 */ /* 0x000e620000000800 */
[----:B--2---:R-:W-:-:S07]  /*8000*/  FADD.FTZ R78, R6, R155 ;  /* 0x0000009b064e7221 */ /* 0x004fce0000010000 */
[----:B------:R-:W2:Y:S01]  /*8010*/  MUFU.EX2 R81, R81 ;  /* 0x0000005100517308 */ /* 0x000ea20000000800 */
[----:B0-----:R-:W-:-:S07]  /*8020*/  FADD.FTZ R47, R37, R78 ;  /* 0x0000004e252f7221 */ /* 0x001fce0000010000 */
[----:B------:R-:W0:Y:S01]  /*8030*/  MUFU.EX2 R70, R70 ;  /* 0x0000004600467308 */ /* 0x000e220000000800 */
[----:B-1----:R-:W-:-:S07]  /*8040*/  FADD.FTZ R78, R68, R47 ;  /* 0x0000002f444e7221 */ /* 0x002fce0000010000 */
[----:B------:R1:W-:Y:S01]  /*8050*/  MUFU.EX2 R80, R3 ;  /* 0x0000000300507308 */ /* 0x0003e20000000800 */
[----:B--2---:R-:W-:-:S07]  /*8060*/  FADD.FTZ R47, R81, R78 ;  /* 0x0000004e512f7221 */ /* 0x004fce0000010000 */
[----:B------:R-:W2:Y:S01]  /*8070*/  MUFU.EX2 R41, R41 ;  /* 0x0000002900297308 */ /* 0x000ea20000000800 */
[----:B-1----:R-:W-:-:S01]  /*8080*/  FADD.FTZ R3, R187, R4 ;  /* 0x00000004bb037221 */ /* 0x002fc20000010000 */
[----:B0-----:R-:W-:-:S03]  /*8090*/  FADD.FTZ R78, R70, R47 ;  /* 0x0000002f464e7221 */ /* 0x001fc60000010000 */
[----:B------:R-:W-:-:S03]  /*80a0*/  FADD.FTZ R4, R36, R3 ;  /* 0x0000000324047221 */ /* 0x000fc60000010000 */
[----:B------:R-:W0:Y:S01]  /*80b0*/  MUFU.EX2 R72, R72 ;  /* 0x0000004800487308 */ /* 0x000e220000000800 */
[----:B------:R-:W-:-:S04]  /*80c0*/  FADD.FTZ R3, R83, R4 ;  /* 0x0000000453037221 */ /* 0x000fc80000010000 */
[----:B------:R-:W-:-:S03]  /*80d0*/  FADD.FTZ R4, R38, R3 ;  /* 0x0000000326047221 */ /* 0x000fc60000010000 */
[----:B------:R-:W1:Y:S01]  /*80e0*/  MUFU.EX2 R87, R87 ;  /* 0x0000005700577308 */ /* 0x000e620000000800 */
[----:B------:R-:W-:-:S01]  /*80f0*/  FADD.FTZ R3, R77, R4 ;  /* 0x000000044d037221 */ /* 0x000fc20000010000 */
[----:B--2---:R-:W-:-:S03]  /*8100*/  FADD.FTZ R47, R41, R78 ;  /* 0x0000004e292f7221 */ /* 0x004fc60000010000 */
[----:B------:R-:W-:-:S03]  /*8110*/  FADD.FTZ R4, R40, R3 ;  /* 0x0000000328047221 */ /* 0x000fc60000010000 */
[----:B------:R-:W2:Y:S01]  /*8120*/  MUFU.EX2 R76, R76 ;  /* 0x0000004c004c7308 */ /* 0x000ea20000000800 */
[----:B0-----:R-:W-:-:S01]  /*8130*/  FADD.FTZ R78, R72, R47 ;  /* 0x0000002f484e7221 */ /* 0x001fc20000010000 */
[----:B------:R-:W-:-:S04]  /*8140*/  FADD.FTZ R3, R67, R4 ;  /* 0x0000000443037221 */ /* 0x000fc80000010000 */
[----:B------:R-:W-:Y:S02]  /*8150*/  FADD.FTZ R4, R42, R3 ;  /* 0x000000032a047221 */ /* 0x000fe40000010000 */
[----:B------:R-:W0:Y:S01]  /*8160*/  MUFU.EX2 R45, R45 ;  /* 0x0000002d002d7308 */ /* 0x000e220000000800 */
[----:B-1----:R-:W-:-:S01]  /*8170*/  FADD.FTZ R47, R87, R78 ;  /* 0x0000004e572f7221 */ /* 0x002fc20000010000 */
[----:B------:R-:W-:-:S04]  /*8180*/  FADD.FTZ R3, R69, R4 ;  /* 0x0000000445037221 */ /* 0x000fc80000010000 */
[----:B------:R-:W-:Y:S02]  /*8190*/  FADD.FTZ R78, R44, R3 ;  /* 0x000000032c4e7221 */ /* 0x000fe40000010000 */
[----:B------:R-:W1:Y:S01]  /*81a0*/  MUFU.EX2 R74, R74 ;  /* 0x0000004a004a7308 */ /* 0x000e620000000800 */
[----:B--2---:R-:W-:-:S04]  /*81b0*/  FADD.FTZ R47, R76, R47 ;  /* 0x0000002f4c2f7221 */ /* 0x004fc80000010000 */
[----:B------:R-:W-:Y:S01]  /*81c0*/  FADD.FTZ R4, R80, R47 ;  /* 0x0000002f50047221 */ /* 0x000fe20000010000 */
[----:B------:R-:W-:-:S02]  /*81d0*/  FADD.FTZ R47, R71, R78 ;  /* 0x0000004e472f7221 */ /* 0x000fc40000010000 */
[----:B------:R-:W2:Y:S01]  /*81e0*/  MUFU.EX2 R82, R161 ;  /* 0x000000a100527308 */ /* 0x000ea20000000800 */
[----:B0-----:R-:W-:-:S01]  /*81f0*/  FADD.FTZ R3, R45, R4 ;  /* 0x000000042d037221 */ /* 0x001fc20000010000 */
[----:B------:R-:W-:-:S04]  /*8200*/  FADD.FTZ R4, R46, R47 ;  /* 0x0000002f2e047221 */ /* 0x000fc80000010000 */
[----:B------:R-:W-:Y:S02]  /*8210*/  FADD.FTZ R47, R61, R4 ;  /* 0x000000043d2f7221 */ /* 0x000fe40000010000 */
        /* <DEDUP_REMOVED lines=11> */
[----:B0-----:R-:W-:-:S04]  /*82d0*/  FADD.FTZ R47, R63, R4 ;  /* 0x000000043f2f7221 */ /* 0x001fc80000010000 */
[----:B------:R-:W-:-:S03]  /*82e0*/  FADD.FTZ R4, R50, R47 ;  /* 0x0000002f32047221 */ /* 0x000fc60000010000 */
[----:B------:R-:W0:Y:S01]  /*82f0*/  MUFU.EX2 R7, R7 ;  /* 0x0000000700077308 */ /* 0x000e220000000800 */
[----:B-1----:R-:W-:-:S07]  /*8300*/  FADD.FTZ R3, R86, R3 ;  /* 0x0000000356037221 */ /* 0x002fce0000010000 */
[----:B------:R-:W1:Y:S01]  /*8310*/  MUFU.EX2 R51, R26 ;  /* 0x0000001a00337308 */ /* 0x000e620000000800 */
[----:B--2---:R-:W-:-:S01]  /*8320*/  FADD.FTZ R3, R152, R3 ;  /* 0x0000000398037221 */ /* 0x004fc20000010000 */
[----:B0-----:R-:W-:-:S03]  /*8330*/  FADD.FTZ R4, R7, R4 ;  /* 0x0000000407047221 */ /* 0x001fc60000010000 */
[----:B-1----:R-:W-:Y:S01]  /*8340*/  FADD.FTZ R3, R51, R3 ;  /* 0x0000000333037221 */ /* 0x002fe20000010000 */
[----:B------:R-:W-:Y:S06]  /*8350*/  @!P0 BRA `(.L_x_1126) ;  /* 0x0000000000048947 */ /* 0x000fec0003800000 */
[----:B------:R-:W-:Y:S01]  /*8360*/  BPT.TRAP 0x1 ;  /* 0x000000040000795c */ /* 0x000fe20000300000 */
.L_x_1126:
[----:B------:R-:W-:Y:S01]  /*8370*/  ULEA UR10, UR41, UR40, 0x3 ;  /* 0x00000028290a7291 */ /* 0x000fe2000f8e183f */
[----:B------:R-:W-:Y:S01]  /*8380*/  ISETP.GT.AND P3, PT, R5, R10, PT ;  /* 0x0000000a0500720c */ /* 0x000fe20003f64270 */
[----:B------:R-:W-:Y:S01]  /*8390*/  UMOV UR36, UR7 ;  /* 0x0000000700247c82 */ /* 0x000fe20008000000 */
        /* <DEDUP_REMOVED lines=10> */
[----:B------:R-:W-:Y:S01]  /*8440*/  F2FP.SATFINITE.E4M3.F32.PACK_AB_MERGE_C R60, R65, R58, R60 ;  /* 0x0000003a413c723e */ /* 0x000fe2000480703c */
[----:B------:R-:W-:Y:S01]  /*8450*/  FMUL.FTZ R92, R92, R52 ;  /* 0x000000345c5c7220 */ /* 0x000fe20000410000 */
[----:B------:R-:W-:Y:S01]  /*8460*/  F2FP.SATFINITE.E4M3.F32.PACK_AB_MERGE_C R56, R59, R56, RZ ;  /* 0x000000383b38723e */ /* 0x000fe200048070ff */
[----:B------:R-:W-:Y:S01]  /*8470*/  FMUL.FTZ R93, R93, R52 ;  /* 0x000000345d5d7220 */ /* 0x000fe20000410000 */
[----:B------:R-:W-:Y:S01]  /*8480*/  F2FP.SATFINITE.E4M3.F32.PACK_AB_MERGE_C R24, R35, R24, RZ ;  /* 0x000000182318723e */ /* 0x000fe200048070ff */
[----:B------:R-:W-:Y:S01]  /*8490*/  SYNCS.ARRIVE.TRANS64.RED.A1T0 RZ, [UR10], RZ ;  /* 0x000000ffffff79a7 */ /* 0x000fe2000810040a */
        /* <DEDUP_REMOVED lines=91> */
[----:B------:R-:W-:Y:S01]  /*8a50*/  IMAD.MOV.U32 R7, RZ, RZ, R21 ;  /* 0x000000ffff077224 */ /* 0x000fe200078e0015 */
[----:B------:R-:W-:-:S06]  /*8a60*/  UMOV UR36, UR7 ;  /* 0x0000000700247c82 */ /* 0x000fcc0008000000 */
.L_x_1109:
[----:B------:R-:W0:Y:S01]  /*8a70*/  LDC R13, c[0x0][0x9e4] ;  /* 0x00027900ff0d7b82 */ /* 0x000e220000000800 */
[----:B------:R-:W-:Y:S02]  /*8a80*/  ULDC UR6, c[0x0][0x9dc] ;  /* 0x0002770000067ab9 */ /* 0x000fe40000000800 */
[----:B------:R-:W-:Y:S01]  /*8a90*/  VIADD R9, R172, -UR6 ;  /* 0x80000006ac097c36 */ /* 0x000fe20008000000 */
[----:B0-----:R-:W-:-:S13]  /*8aa0*/  ISETP.GE.AND P6, PT, R13, 0x1, PT ;  /* 0x000000010d00780c */ /* 0x001fda0003fc6270 */
[----:B------:R-:W-:Y:S05]  /*8ab0*/  @!P6 BRA `(.L_x_1128) ;  /* 0x00000000003ce947 */ /* 0x000fea0003800000 */
        /* <DEDUP_REMOVED lines=9> */
.L_x_1129:
[----:B------:R-:W-:-:S13]  /*8b50*/  ISETP.NE.AND P2, PT, R13, 0x1, PT ;  /* 0x000000010d00780c */ /* 0x000fda0003f45270 */
[----:B------:R-:W0:Y:S02]  /*8b60*/  @P2 LDC.64 R10, c[0x0][0x9e8] ;  /* 0x00027a00ff0a2b82 */ /* 0x000e240000000a00 */
[----:B0-----:R-:W-:-:S05]  /*8b70*/  @P2 IMAD.HI.U32 R10, R172, R10, RZ ;  /* 0x0000000aac0a2227 */ /* 0x001fca00078e00ff */
[----:B------:R-:W-:-:S07]  /*8b80*/  @P2 SHF.R.U32.HI R172, RZ, R11, R10 ;  /* 0x0000000bffac2219 */ /* 0x000fce000001160a */
.L_x_1130:
[----:B------:R-:W-:-:S05]  /*8b90*/  IMAD R172, R172, R13, RZ ;  /* 0x0000000dacac7224 */ /* 0x000fca00078e02ff */
[----:B------:R-:W-:-:S07]  /*8ba0*/  VIMNMX R9, R9, R172, !PT ;  /* 0x000000ac09097248 */ /* 0x000fce0007fe0100 */
.L_x_1128:
[----:B------:R-:W-:-:S05]  /*8bb0*/  VIADD R9, R9, 0x7f ;  /* 0x0000007f09097836 */ /* 0x000fca0000000000 */
[----:B------:R-:W-:-:S04]  /*8bc0*/  SHF.R.S32.HI R10, RZ, 0x1f, R9 ;  /* 0x0000001fff0a7819 */ /* 0x000fc80000011409 */
[----:B------:R-:W-:-:S04]  /*8bd0*/  LEA.HI R10, R10, R9, RZ, 0x7 ;  /* 0x000000090a0a7211 */ /* 0x000fc800078f38ff */
[----:B------:R-:W-:-:S04]  /*8be0*/  SHF.R.S32.HI R9, RZ, 0x7, R10 ;  /* 0x00000007ff097819 */ /* 0x000fc8000001140a */
[----:B------:R-:W-:-:S04]  /*8bf0*/  VIMNMX R12, R168, R9, !PT ;  /* 0x00000009a80c7248 */ /* 0x000fc80007fe0100 */
[----:B------:R-:W-:-:S13]  /*8c00*/  ISETP.GE.AND P2, PT, R5, R12, PT ;  /* 0x0000000c0500720c */ /* 0x000fda0003f46270 */
[----:B------:R-:W-:Y:S05]  /*8c10*/  @!P2 BRA `(.L_x_1131) ;  /* 0x0000002400aca947 */ /* 0x000fea0003800000 */
[----:B------:R-:W-:Y:S01]  /*8c20*/  IMAD.MOV.U32 R9, RZ, RZ, R6 ;  /* 0x000000ffff097224 */ /* 0x000fe200078e0006 */
[----:B------:R-:W-:Y:S01]  /*8c30*/  UMOV UR6, UR36 ;  /* 0x0000002400067c82 */ /* 0x000fe20008000000 */
[----:B------:R-:W-:-:S07]  /*8c40*/  IMAD.MOV.U32 R10, RZ, RZ, R7 ;  /* 0x000000ffff0a7224 */ /* 0x000fce00078e0007 */
.L_x_1141:
[----:B------:R-:W-:Y:S01]  /*8c50*/  ISETP.NE.AND P3, PT, RZ, UR39, PT ;  /* 0x00000027ff007c0c */ /* 0x000fe2000bf65270 */
[----:B------:R-:W-:-:S04]  /*8c60*/  UISETP.NE.AND UP0, UPT, UR41, 0x1, UPT ;  /* 0x000000012900788c */ /* 0x000fc8000bf05270 */
[----:B------:R-:W-:-:S04]  /*8c70*/  USEL UR36, URZ, 0x1, UP0 ;  /* 0x000000013f247887 */ /* 0x000fc80008000000 */
[----:B------:R-:W-:-:S04]  /*8c80*/  ULOP3.LUT UR36, UR6, UR36, URZ, 0x3c, !UPT ;  /* 0x0000002406247292 */ /* 0x000fc8000f8e3c3f */
[----:B------:R-:W-:Y:S08]  /*8c90*/  @P3 BRA `(.L_x_1132) ;  /* 0x0000000000383947 */ /* 0x000ff00003800000 */
[----:B------:R-:W-:Y:S05]  /*8ca0*/  @!P0 BRA `(.L_x_1133) ;  /* 0x0000000000048947 */ /* 0x000fea0003800000 */
[----:B------:R-:W-:Y:S01]  /*8cb0*/  BPT.TRAP 0x1 ;  /* 0x000000040000795c */ /* 0x000fe20000300000 */
.L_x_1133:
[----:B------:R-:W-:Y:S01]  /*8cc0*/  UIADD3 UR7, UR41, 0x1, URZ ;  /* 0x0000000129077890 */ /* 0x000fe2000fffe03f */
[----:B------:R-:W-:-:S03]  /*8cd0*/  IMAD.U32 R6, RZ, RZ, UR36 ;  /* 0x00000024ff067e24 */ /* 0x000fc6000f8e00ff */
[----:B------:R-:W-:Y:S02]  /*8ce0*/  UISETP.NE.AND UP0, UPT, UR7, 0x2, UPT ;  /* 0x000000020700788c */ /* 0x000fe4000bf05270 */
[----:B------:R-:W-:Y:S02]  /*8cf0*/  SHF.L.U32 R6, R6, 0x1f, RZ ;  /* 0x0000001f06067819 */ /* 0x000fe400000006ff */
[----:B------:R-:W-:-:S04]  /*8d00*/  USEL UR7, UR7, URZ, UP0 ;  /* 0x0000003f07077287 */ /* 0x000fc80008000000 */
[----:B------:R-:W-:-:S09]  /*8d10*/  ULEA UR7, UR7, UR40, 0x3 ;  /* 0x0000002807077291 */ /* 0x000fd2000f8e183f */
[----:B------:R0:W1:Y:S01]  /*8d20*/  SYNCS.PHASECHK.TRANS64.TRYWAIT P2, [UR7+0x22830], R6 ;  /* 0x02283006ff0075a7 */ /* 0x0000620008040147 */
[----:B------:R-:W-:Y:S05]  /*8d30*/  @!P0 BRA `(.L_x_1134) ;  /* 0x0000000000048947 */ /* 0x000fea0003800000 */
[----:B------:R-:W-:Y:S01]  /*8d40*/  BPT.TRAP 0x1 ;  /* 0x000000040000795c */ /* 0x000fe20000300000 */
.L_x_1134:
[----:B-1----:R-:W-:Y:S05]  /*8d50*/  @P2 BRA `(.L_x_1132) ;  /* 0x0000000000082947 */ /* 0x002fea0003800000 */
[----:B------:R-:W1:Y:S02]  /*8d60*/  SYNCS.PHASECHK.TRANS64.TRYWAIT P2, [UR7+0x22830], R6 ;  /* 0x02283006ff0075a7 */ /* 0x000e640008040147 */
[----:B-1----:R-:W-:Y:S05]  /*8d70*/  @!P2 BRA `(.L_x_1135) ;  /* 0x000000dc00b8a947 */ /* 0x002fea0003800000 */
.L_x_1132:
[----:B-1----:R-:W1:Y:S01]  /*8d80*/  S2R R7, SR_TID.X ;  /* 0x0000000000077919 */ /* 0x002e620000002100 */
        /* <DEDUP_REMOVED lines=15> */
[----:B-1----:R-:W-:-:S05]  /*8e80*/  SHF.R.U32.HI R7, RZ, 0x7, R7 ;  /* 0x00000007ff077819 */ /* 0x002fca0000011607 */
[----:B0-----:R-:W-:-:S05]  /*8e90*/  VIADD R6, R7, 0x8 ;  /* 0x0000000807067836 */ /* 0x001fca0000000000 */
        /* <DEDUP_REMOVED lines=22> */
.L_x_1137:
[----:B------:R-:W-:Y:S01]  /*9000*/  ULEA UR10, UR41, UR40, 0x3 ;  /* 0x00000028290a7291 */ /* 0x000fe2000f8e183f */
[----:B------:R-:W-:-:S05]  /*9010*/  IMAD.U32 R6, RZ, RZ, UR6 ;  /* 0x00000006ff067e24 */ /* 0x000fca000f8e00ff */
[----:B------:R-:W-:-:S04]  /*9020*/  SHF.L.U32 R6, R6, 0x1f, RZ ;  /* 0x0000001f06067819 */ /* 0x000fc800000006ff */
[----:B------:R0:W1:Y:S01]  /*9030*/  SYNCS.PHASECHK.TRANS64.TRYWAIT P2, [UR10+0x22850], R6 ;  /* 0x02285006ff0075a7 */ /* 0x000062000804014a */
[----:B------:R-:W-:Y:S05]  /*9040*/  @!P0 BRA `(.L_x_1138) ;  /* 0x0000000000048947 */ /* 0x000fea0003800000 */
[----:B------:R-:W-:Y:S01]  /*9050*/  BPT.TRAP 0x1 ;  /* 0x000000040000795c */ /* 0x000fe20000300000 */
.L_x_1138:
[----:B-1----:R-:W-:Y:S05]  /*9060*/  @P2 BRA `(.L_x_1136) ;  /* 0x0000000000082947 */ /* 0x002fea0003800000 */
[----:B------:R-:W1:Y:S02]  /*9070*/  SYNCS.PHASECHK.TRANS64.TRYWAIT P2, [UR10+0x22850], R6 ;  /* 0x02285006ff0075a7 */ /* 0x000e64000804014a */
[----:B-1----:R-:W-:Y:S05]  /*9080*/  @!P2 BRA `(.L_x_1139) ;  /* 0x000000dc000ca947 */ /* 0x002fea0003800000 */
.L_x_1136:
        /* <DEDUP_REMOVED lines=9> */
[----:B------:R-:W0:Y:S01]  /*9120*/  MUFU.TANH R11, R11 ;  /* 0x0000000b000b7308 */ /* 0x000e220000002400 */
[C---:B------:R-:W-:Y:S01]  /*9130*/  FMUL.FTZ R25, R0.reuse, R29 ;  /* 0x0000001d00197220 */ /* 0x040fe20000410000 */
[C---:B------:R-:W-:Y:S01]  /*9140*/  FMUL.FTZ R15, R0.reuse, R27 ;  /* 0x0000001b000f7220 */ /* 0x040fe20000410000 */
[----:B------:R-:W-:Y:S01]  /*9150*/  ULOP3.LUT UR6, UR6, 0x10000, URZ, 0xfc, !UPT ;  /* 0x0001000006067892 */ /* 0x000fe2000f8efc3f */
[C---:B------:R-:W-:Y:S01]  /*9160*/  FMUL.FTZ R169, R0.reuse, R32 ;  /* 0x0000002000a97220 */ /* 0x040fe20000410000 */
[C---:B------:R-:W-:Y:S01]  /*9170*/  FMUL.FTZ R27, R0.reuse, R30 ;  /* 0x0000001e001b7220 */ /* 0x040fe20000410000 */
[C---:B------:R-:W-:Y:S01]  /*9180*/  FMUL.FTZ R183, R0.reuse, R33 ;  /* 0x0000002100b77220 */ /* 0x040fe20000410000 */
[----:B------:R-:W-:Y:S01]  /*9190*/  ULEA UR6, UR41, UR6, 0xa ;  /* 0x0000000629067291 */ /* 0x000fe2000f8e503f */
[----:B------:R-:W2:Y:S01]  /*91a0*/  MUFU.TANH R13, R13 ;  /* 0x0000000d000d7308 */ /* 0x000ea20000002400 */
        /* <DEDUP_REMOVED lines=8> */
[----:B------:R-:W3:Y:S01]  /*9230*/  MUFU.TANH R21, R21 ;  /* 0x0000001500157308 */ /* 0x000ee20000002400 */
[----:B01----:R-:W-:Y:S01]  /*9240*/  FMNMX.FTZ R6, R11, R10, !PT ;  /* 0x0000000a0b067209 */ /* 0x003fe20007810000 */
[----:B------:R-:W-:Y:S01]  /*9250*/  UIADD3 UR10, UR6, 0x2, URZ ;  /* 0x00000002060a7890 */ /* 0x000fe2000fffe03f */
[C---:B------:R-:W-:Y:S01]  /*9260*/  FMUL.FTZ R35, R0.reuse, R38 ;  /* 0x0000002600237220 */ /* 0x040fe20000410000 */
[----:B------:R-:W-:Y:S01]  /*9270*/  UMOV UR11, 0x40000040 ;  /* 0x40000040000b7882 */ /* 0x000fe20000000000 */
        /* <DEDUP_REMOVED lines=63> */
[----:B------:R-:W-:Y:S01]  /*9670*/  FMUL.FTZ R83, R0, R87 ;  /* 0x0000005700537220 */ /* 0x000fe20000410000 */
[----:B------:R-:W2:Y:S03]  /*9680*/  S2R R172, SR_TID.X ;  /* 0x0000000000ac7919 */ /* 0x000ea60000002100 */
[----:B------:R-:W3:Y:S01]  /*9690*/  MUFU.TANH R31, R31 ;  /* 0x0000001f001f7308 */ /* 0x000ee20000002400 */
[----:B0-----:R-:W-:-:S07]  /*96a0*/  FMNMX.FTZ R8, R29, R8, !PT ;  /* 0x000000081d087209 */ /* 0x001fce0007810000 */
[----:B------:R-:W0:Y:S01]  /*96b0*/  MUFU.TANH R187, R187 ;  /* 0x000000bb00bb7308 */ /* 0x000e220000002400 */
[----:B-1----:R-:W-:-:S07]  /*96c0*/  FMNMX.FTZ R6, R185, R6, !PT ;  /* 0x00000006b9067209 */ /* 0x002fce0007810000 */
[----:B------:R-:W1:Y:S01]  /*96d0*/  MUFU.TANH R33, R33 ;  /* 0x0000002100217308 */ /* 0x000e620000002400 */
[----:B---3--:R-:W-:-:S07]  /*96e0*/  FMNMX.FTZ R8, R31, R8, !PT ;  /* 0x000000081f087209 */ /* 0x008fce0007810000 */
[----:B------:R-:W3:Y:S01]  /*96f0*/  MUFU.TANH R189, R189 ;  /* 0x000000bd00bd7308 */ /* 0x000ee20000002400 */
[----:B0-----:R-:W-:Y:S02]  /*9700*/  FMNMX.FTZ R6, R187, R6, !PT ;  /* 0x00000006bb067209 */ /* 0x001fe40007810000 */
[----:B--2---:R-:W-:-:S05]  /*9710*/  SHF.R.U32.HI R172, RZ, 0x7, R172 ;  /* 0x00000007ffac7819 */ /* 0x004fca00000116ac */
[----:B------:R-:W0:Y:S01]  /*9720*/  MUFU.TANH R35, R35 ;  /* 0x0000002300237308 */ /* 0x000e220000002400 */
[----:B-1----:R-:W-:-:S07]  /*9730*/  FMNMX.FTZ R8, R33, R8, !PT ;  /* 0x0000000821087209 */ /* 0x002fce0007810000 */
[----:B------:R-:W1:Y:S01]  /*9740*/  MUFU.TANH R191, R191 ;  /* 0x000000bf00bf7308 */ /* 0x000e620000002400 */
[----:B---3--:R-:W-:-:S07]  /*9750*/  FMNMX.FTZ R6, R189, R6, !PT ;  /* 0x00000006bd067209 */ /* 0x008fce0007810000 */
[----:B------:R-:W2:Y:S01]  /*9760*/  MUFU.TANH R37, R37 ;  /* 0x0000002500257308 */ /* 0x000ea20000002400 */
[----:B0-----:R-:W-:-:S07]  /*9770*/  FMNMX.FTZ R8, R35, R8, !PT ;  /* 0x0000000823087209 */ /* 0x001fce0007810000 */
[----:B------:R-:W0:Y:S01]  /*9780*/  MUFU.TANH R193, R193 ;  /* 0x000000c100c17308 */ /* 0x000e220000002400 */
[----:B-1----:R-:W-:-:S07]  /*9790*/  FMNMX.FTZ R6, R191, R6, !PT ;  /* 0x00000006bf067209 */ /* 0x002fce0007810000 */
[----:B------:R-:W1:Y:S01]  /*97a0*/  MUFU.TANH R39, R39 ;  /* 0x0000002700277308 */ /* 0x000e620000002400 */
[----:B--2---:R-:W-:Y:S01]  /*97b0*/  FMNMX.FTZ R8, R37, R8, !PT ;  /* 0x0000000825087209 */ /* 0x004fe20007810000 */
[----:B------:R-:W-:Y:S02]  /*97c0*/  WARPGROUP.DEPBAR.LE gsb0, 0x0 ;  /* 0x00008000000079c5 */ /* 0x000fe40000010000 */
[----:B------:R-:W-:-:S04]  /*97d0*/  WARPGROUP.ARRIVE ;  /* 0x00000000000079c5 */ /* 0x000fc80000000000 */
[----:B------:R-:W2:Y:S01]  /*97e0*/  MUFU.TANH R195, R195 ;  /* 0x000000c300c37308 */ /* 0x000ea20000002400 */
[----:B0-----:R-:W-:Y:S01]  /*97f0*/  FMNMX.FTZ R6, R193, R6, !PT ;  /* 0x00000006c1067209 */ /* 0x001fe20007810000 */
[----:B------:R-:W-:Y:S01]  /*9800*/  QGMMA.64x128x32.F32.E4M3.E4M3 R88, R160, gdesc[UR8], R88, gsb0 ;  /* 0x01e00008a0587df3 */ /* 0x000fe20008000858 */
[----:B------:R-:W-:-:S05]  /*9810*/  UIADD3 UR10, UR6, 0x4, URZ ;  /* 0x00000004060a7890 */ /* 0x000fca000fffe03f */
[----:B------:R-:W0:Y:S01]  /*9820*/  MUFU.TANH R41, R41 ;  /* 0x0000002900297308 */ /* 0x000e220000002400 */
[----:B-1----:R-:W-:Y:S01]  /*9830*/  FMNMX.FTZ R8, R39, R8, !PT ;  /* 0x0000000827087209 */ /* 0x002fe20007810000 */
[----:B------:R-:W-:Y:S01]  /*9840*/  UMOV UR11, 0x40000040 ;  /* 0x40000040000b7882 */ /* 0x000fe20000000000 */
[----:B------:R-:W-:-:S05]  /*9850*/  UIADD3 UR6, UR6, 0x6, URZ ;  /* 0x0000000606067890 */ /* 0x000fca000fffe03f */
        /* <DEDUP_REMOVED lines=33> */
[----:B0-----:R-:W-:Y:S01]  /*9a70*/  FMNMX.FTZ R6, R211, R6, !PT ;  /* 0x00000006d3067209 */ /* 0x001fe20007810000 */
[----:B------:R-:W-:Y:S02]  /*9a80*/  WARPGROUP.DEPBAR.LE gsb0, 0x0 ;  /* 0x00008000000079c5 */ /* 0x000fe40000010000 */
[----:B------:R-:W-:-:S04]  /*9a90*/  WARPGROUP.ARRIVE ;  /* 0x00000000000079c5 */ /* 0x000fc80000000000 */
[----:B------:R-:W0:Y:S01]  /*9aa0*/  MUFU.TANH R59, R59 ;  /* 0x0000003b003b7308 */ /* 0x000e220000002400 */
[----:B-1----:R-:W-:Y:S01]  /*9ab0*/  FMNMX.FTZ R8, R57, R8, !PT ;  /* 0x0000000839087209 */ /* 0x002fe20007810000 */
[----:B------:R-:W-:Y:S01]  /*9ac0*/  QGMMA.64x128x32.F32.E4M3.E4M3 R88, R156, gdesc[UR8], R88, gsb0 ;  /* 0x01e000089c587df3 */ /* 0x000fe20008000858 */
[----:B------:R-:W-:Y:S01]  /*9ad0*/  UMOV UR10, UR6 ;  /* 0x00000006000a7c82 */ /* 0x000fe20008000000 */
[----:B------:R-:W-:-:S04]  /*9ae0*/  UMOV UR11, 0x40000040 ;  /* 0x40000040000b7882 */ /* 0x000fc80000000000 */
        /* <DEDUP_REMOVED lines=35> */
[----:B-1----:R-:W-:Y:S01]  /*9d20*/  FMNMX.FTZ R8, R75, R8, !PT ;  /* 0x000000084b087209 */ /* 0x002fe20007810000 */
[----:B------:R-:W-:Y:S02]  /*9d30*/  WARPGROUP.DEPBAR.LE gsb0, 0x0 ;  /* 0x00008000000079c5 */ /* 0x000fe40000010000 */
[----:B------:R-:W-:-:S04]  /*9d40*/  WARPGROUP.ARRIVE ;  /* 0x00000000000079c5 */ /* 0x000fc80000000000 */
[----:B------:R-:W1:Y:S01]  /*9d50*/  MUFU.TANH R233, R233 ;  /* 0x000000e900e97308 */ /* 0x000e620000002400 */
[----:B--2---:R-:W-:Y:S01]  /*9d60*/  FMNMX.FTZ R6, R231, R6, !PT ;  /* 0x00000006e7067209 */ /* 0x004fe20007810000 */
[----:B------:R-:W-:Y:S06]  /*9d70*/  QGMMA.64x128x32.F32.E4M3.E4M3 R88, R152, gdesc[UR8], R88, gsb0 ;  /* 0x01e0000898587df3 */ /* 0x000fec0008000858 */
        /* <DEDUP_REMOVED lines=10> */
[----:B-1----:R-:W-:-:S04]  /*9e20*/  FMNMX.FTZ R8, R81, R8, !PT ;  /* 0x0000000851087209 */ /* 0x002fc80007810000 */
[----:B--2---:R-:W-:-:S04]  /*9e30*/  FMNMX.FTZ R8, R85, R8, !PT ;  /* 0x0000000855087209 */ /* 0x004fc80007810000 */
[----:B---3--:R-:W-:Y:S02]  /*9e40*/  FMNMX.FTZ R24, R83, R8, !PT ;  /* 0x0000000853187209 */ /* 0x008fe40007810000 */
[----:B------:R-:W1:Y:S03]  /*9e50*/  LDC R8, c[0x0][0x988] ;  /* 0x00026200ff087b82 */ /* 0x000e660000000800 */
[----:B------:R-:W2:Y:S01]  /*9e60*/  SHFL.BFLY PT, R87, R24, 0x2, 0x1f ;  /* 0x0c401f0018577f89 */ /* 0x000ea200000e0000 */
[----:B0-----:R-:W-:-:S05]  /*9e70*/  FMNMX.FTZ R26, R20, R7, !PT ;  /* 0x00000007141a7209 */ /* 0x001fca0007810000 */
[----:B------:R-:W0:Y:S01]  /*9e80*/  SHFL.BFLY PT, R7, R26, 0x1, 0x1f ;  /* 0x0c201f001a077f89 */ /* 0x000e2200000e0000 */
[----:B--2---:R-:W-:-:S05]  /*9e90*/  FMNMX.FTZ R87, R24, R87, !PT ;  /* 0x0000005718577209 */ /* 0x004fca0007810000 */
[----:B------:R-:W2:Y:S01]  /*9ea0*/  SHFL.BFLY PT, R6, R87, 0x1, 0x1f ;  /* 0x0c201f0057067f89 */ /* 0x000ea200000e0000 */
[----:B0-----:R-:W-:-:S05]  /*9eb0*/  FMNMX.FTZ R7, R26, R7, !PT ;  /* 0x000000071a077209 */ /* 0x001fca0007810000 */
[C---:B-1----:R-:W-:Y:S01]  /*9ec0*/  FFMA.FTZ R34, R7.reuse, R8, -8 ;  /* 0xc100000007227423 */ /* 0x042fe20000010008 */
        /* <DEDUP_REMOVED lines=15> */
[----:B--2---:R-:W-:Y:S01]  /*9fc0*/  FMNMX.FTZ R6, R87, R6, !PT ;  /* 0x0000000657067209 */ /* 0x004fe20007810000 */
        /* <DEDUP_REMOVED lines=51> */
[----:B------:R-:W-:-:S02]  /*a300*/  IMAD.U32 R53, RZ, RZ, UR7 ;  /* 0x00000007ff357e24 */ /* 0x000fc4000f8e00ff */
[----:B------:R-:W-:-:S01]  /*a310*/  FFMA.FTZ R79, R79, R8, -R34 ;  /* 0x000000084f4f7223 */ /* 0x000fc20000010822 */
[----:B------:R-:W0:Y:S01]  /*a320*/  MUFU.EX2 R11, R11 ;  /* 0x0000000b000b7308 */ /* 0x000e220000000800 */
[----:B------:R-:W-:Y:S01]  /*a330*/  IADD3 R51, -R172, 0xb, RZ ;  /* 0x0000000bac337810 */ /* 0x000fe20007ffe1ff */
[-CC-:B------:R-:W-:Y:S01]  /*a340*/  FFMA.FTZ R81, R81, R8.reuse, -R34.reuse ;  /* 0x0000000851517223 */ /* 0x180fe20000010822 */
[----:B------:R-:W-:Y:S01]  /*a350*/  @!P1 LEA R53, R53, UR40, 0x3 ;  /* 0x0000002835359c11 */ /* 0x000fe2000f8e18ff */
[----:B------:R-:W-:Y:S02]  /*a360*/  WARPGROUP.DEPBAR.LE gsb0, 0x0 ;  /* 0x00008000000079c5 */ /* 0x000fe40000010000 */
[----:B------:R-:W-:-:S02]  /*a370*/  FFMA.FTZ R85, R85, R8, -R34 ;  /* 0x0000000855557223 */ /* 0x000fc40000010822 */
[----:B------:R-:W2:Y:S01]  /*a380*/  MUFU.EX2 R14, R14 ;  /* 0x0000000e000e7308 */ /* 0x000ea20000000800 */
[----:B-1----:R-:W-:-:S07]  /*a390*/  FFMA.FTZ R3, R10, R3, R195 ;  /* 0x000000030a037223 */ /* 0x002fce00000100c3 */
[----:B------:R-:W1:Y:S01]  /*a3a0*/  MUFU.EX2 R13, R13 ;  /* 0x0000000d000d7308 */ /* 0x000e620000000800 */
[----:B0-----:R-:W-:-:S07]  /*a3b0*/  FADD.FTZ R4, R11, R4 ;  /* 0x000000040b047221 */ /* 0x001fce0000010000 */
[----:B------:R-:W0:Y:S01]  /*a3c0*/  MUFU.EX2 R15, R15 ;  /* 0x0000000f000f7308 */ /* 0x000e220000000800 */
[----:B--2---:R-:W-:-:S07]  /*a3d0*/  FADD.FTZ R74, R14, R3 ;  /* 0x000000030e4a7221 */ /* 0x004fce0000010000 */
[----:B------:R-:W2:Y:S01]  /*a3e0*/  MUFU.EX2 R24, R24 ;  /* 0x0000001800187308 */ /* 0x000ea20000000800 */
[----:B-1----:R-:W-:-:S07]  /*a3f0*/  FADD.FTZ R3, R13, R4 ;  /* 0x000000040d037221 */ /* 0x002fce0000010000 */
[----:B------:R-:W1:Y:S01]  /*a400*/  MUFU.EX2 R56, R56 ;  /* 0x0000003800387308 */ /* 0x000e620000000800 */
[----:B0-----:R-:W-:-:S07]  /*a410*/  FADD.FTZ R43, R15, R74 ;  /* 0x0000004a0f2b7221 */ /* 0x001fce0000010000 */
[----:B------:R-:W0:Y:S01]  /*a420*/  MUFU.EX2 R21, R21 ;  /* 0x0000001500157308 */ /* 0x000e220000000800 */
[----:B--2---:R-:W-:-:S07]  /*a430*/  FADD.FTZ R4, R24, R3 ;  /* 0x0000000318047221 */ /* 0x004fce0000010000 */
[----:B------:R-:W2:Y:S01]  /*a440*/  MUFU.EX2 R27, R27 ;  /* 0x0000001b001b7308 */ /* 0x000ea20000000800 */
[----:B-1----:R-:W-:-:S01]  /*a450*/  FADD.FTZ R74, R56, R43 ;  /* 0x0000002b384a7221 */ /* 0x002fc20000010000 */
[----:B------:R-:W-:-:S06]  /*a460*/  FFMA.FTZ R43, R63, R8, -R34 ;  /* 0x000000083f2b7223 */ /* 0x000fcc0000010822 */
[----:B------:R-:W1:Y:S01]  /*a470*/  MUFU.EX2 R26, R26 ;  /* 0x0000001a001a7308 */ /* 0x000e620000000800 */
[----:B0-----:R-:W-:-:S07]  /*a480*/  FADD.FTZ R3, R21, R4 ;  /* 0x0000000415037221 */ /* 0x001fce0000010000 */
[----:B------:R-:W0:Y:S01]  /*a490*/  MUFU.EX2 R58, R58 ;  /* 0x0000003a003a7308 */ /* 0x000e220000000800 */
[----:B--2---:R-:W-:-:S01]  /*a4a0*/  FADD.FTZ R45, R27, R74 ;  /* 0x0000004a1b2d7221 */ /* 0x004fc20000010000 */
[----:B------:R-:W-:-:S06]  /*a4b0*/  FFMA.FTZ R74, R65, R8, -R34 ;  /* 0x00000008414a7223 */ /* 0x000fcc0000010822 */
[----:B------:R-:W2:Y:S01]  /*a4c0*/  MUFU.EX2 R25, R25 ;  /* 0x0000001900197308 */ /* 0x000ea20000000800 */
[----:B-1----:R-:W-:-:S07]  /*a4d0*/  FADD.FTZ R4, R26, R3 ;  /* 0x000000031a047221 */ /* 0x002fce0000010000 */
        /* <DEDUP_REMOVED lines=19> */
[----:B0-----:R-:W-:-:S01]  /*a610*/  FADD.FTZ R76, R32, R45 ;  /* 0x0000002d204c7221 */ /* 0x001fc20000010000 */
[----:B------:R-:W-:-:S06]  /*a620*/  FFMA.FTZ R45, R71, R8, -R34 ;  /* 0x00000008472d7223 */ /* 0x000fcc0000010822 */
        /* <DEDUP_REMOVED lines=12> */
[-CC-:B------:R-:W-:Y:S01]  /*a6f0*/  FFMA.FTZ R76, R73, R8.reuse, -R34.reuse ;  /* 0x00000008494c7223 */ /* 0x180fe20000010822 */
[----:B------:R-:W-:-:S05]  /*a700*/  FFMA.FTZ R34, R83, R8, -R34 ;  /* 0x0000000853227223 */ /* 0x000fca0000010822 */
        /* <DEDUP_REMOVED lines=43> */
[----:B--2---:R-:W-:-:S01]  /*a9c0*/  FADD.FTZ R78, R48, R3 ;  /* 0x00000003304e7221 */ /* 0x004fc20000010000 */
[----:B------:R-:W-:Y:S01]  /*a9d0*/  @!P1 VIADD R3, R53, 0x22840 ;  /* 0x0002284035039836 */ /* 0x000fe20000000000 */
[----:B------:R0:W-:Y:S06]  /*a9e0*/  BAR.ARV R51, 0x100 ;  /* 0x000400330000751d */ /* 0x0001ec0000002000 */
[----:B------:R-:W2:Y:S01]  /*a9f0*/  MUFU.EX2 R76, R76 ;  /* 0x0000004c004c7308 */ /* 0x000ea20000000800 */
[----:B-1----:R-:W-:-:S01]  /*aa00*/  FADD.FTZ R49, R45, R4 ;  /* 0x000000042d317221 */ /* 0x002fc20000010000 */
[----:B------:R-:W-:-:S04]  /*aa10*/  @!P1 PRMT R3, RZ, 0x654, R3 ;  /* 0x00000654ff039816 */ /* 0x000fc80000000003 */
[----:B------:R1:W-:Y:S02]  /*aa20*/  @!P1 SYNCS.ARRIVE.TRANS64.RED.A1T0 RZ, [R3+URZ], RZ ;  /* 0x000000ff03ff99a7 */ /* 0x0003e4000810043f */
[----:B------:R-:W3:Y:S01]  /*aa30*/  MUFU.EX2 R50, R50 ;  /* 0x0000003200327308 */ /* 0x000ee20000000800 */
[----:B0-----:R-:W-:-:S07]  /*aa40*/  FADD.FTZ R51, R187, R78 ;  /* 0x0000004ebb337221 */ /* 0x001fce0000010000 */
[----:B------:R-:W0:Y:S01]  /*aa50*/  MUFU.EX2 R80, R75 ;  /* 0x0000004b00507308 */ /* 0x000e220000000800 */
[----:B--2---:R-:W-:-:S07]  /*aa60*/  FADD.FTZ R49, R76, R49 ;  /* 0x000000314c317221 */ /* 0x004fce0000010000 */
[----:B------:R-:W1:Y:S01]  /*aa70*/  MUFU.EX2 R189, R189 ;  /* 0x000000bd00bd7308 */ /* 0x000e620000000800 */
[----:B---3--:R-:W-:-:S07]  /*aa80*/  FADD.FTZ R4, R50, R51 ;  /* 0x0000003332047221 */ /* 0x008fce0000010000 */
        /* <DEDUP_REMOVED lines=22> */
.L_x_1140:
        /* <DEDUP_REMOVED lines=20> */
[----:B------:R-:W-:Y:S01]  /*ad30*/  UMOV UR6, UR36 ;  /* 0x0000002400067c82 */ /* 0x000fe20008000000 */
        /* <DEDUP_REMOVED lines=86> */
[----:B------:R-:W-:Y:S01]  /*b2a0*/  F2FP.SATFINITE.E4M3.F32.PACK_AB_MERGE_C R155, R82, R79, R28 ;  /* 0x0000004f529b723e */ /* 0x000fe2000480701c */
[----:B------:R-:W-:Y:S06]  /*b2b0*/  @P2 BRA `(.L_x_1141) ;  /* 0xffffffd800642947 */ /* 0x000fec000383ffff */
[----:B------:R-:W-:-:S05]  /*b2c0*/  UMOV UR41, UR7 ;  /* 0x0000000700297c82 */ /* 0x000fca0008000000 */
.L_x_1131:
[----:B------:R-:W-:-:S13]  /*b2d0*/  ISETP.GE.AND P2, PT, R5, R168, PT ;  /* 0x000000a80500720c */ /* 0x000fda0003f46270 */
[----:B------:R-:W-:Y:S05]  /*b2e0*/  @!P2 BRA `(.L_x_1142) ;  /* 0x0000003400bca947 */ /* 0x000fea0003800000 */
[----:B------:R-:W-:Y:S01]  /*b2f0*/  IMAD.IADD R11, R17, 0x1, -R18 ;  /* 0x00000001110b7824 */ /* 0x000fe200078e0a12 */
[----:B------:R-:W-:Y:S01]  /*b300*/  UMOV UR6, UR36 ;  /* 0x0000002400067c82 */ /* 0x000fe20008000000 */
[----:B------:R-:W-:Y:S01]  /*b310*/  IMAD.MOV.U32 R12, RZ, RZ, R6 ;  /* 0x000000ffff0c7224 */ /* 0x000fe200078e0006 */
[----:B------:R-:W-:Y:S01]  /*b320*/  ULDC UR32, c[0x0][0x9e4] ;  /* 0x0002790000207ab9 */ /* 0x000fe20000000800 */
[----:B------:R-:W-:Y:S01]  /*b330*/  IMAD.MOV.U32 R10, RZ, RZ, R7 ;  /* 0x000000ffff0a7224 */ /* 0x000fe200078e0007 */
[C-C-:B------:R-:W-:Y:S01]  /*b340*/  IADD3 R13, R11.reuse, 0x8, R2.reuse ;  /* 0x000000080b0d7810 */ /* 0x140fe20007ffe002 */
[----:B------:R-:W-:Y:S01]  /*b350*/  IMAD.IADD R11, R11, 0x1, R2 ;  /* 0x000000010b0b7824 */ /* 0x000fe200078e0202 */
[----:B------:R-:W-:Y:S02]  /*b360*/  ULDC UR33, c[0x0][0x9e0] ;  /* 0x0002780000217ab9 */ /* 0x000fe40000000800 */
[----:B------:R-:W-:-:S07]  /*b370*/  LOP3.LUT R9, RZ, R13, RZ, 0x33, !PT ;  /* 0x0000000dff097212 */ /* 0x000fce00078e33ff */
.L_x_1160:
[----:B------:R-:W-:Y:S01]  /*b380*/  ISETP.NE.AND P3, PT, RZ, UR39, PT ;  /* 0x00000027ff007c0c */ /* 0x000fe2000bf65270 */
[----:B------:R-:W-:-:S04]  /*b390*/  UISETP.NE.AND UP0, UPT, UR41, 0x1, UPT ;  /* 0x000000012900788c */ /* 0x000fc8000bf05270 */
[----:B------:R-:W-:-:S04]  /*b3a0*/  USEL UR36, URZ, 0x1, UP0 ;  /* 0x000000013f247887 */ /* 0x000fc80008000000 */
[----:B------:R-:W-:-:S04]  /*b3b0*/  ULOP3.LUT UR36, UR6, UR36, URZ, 0x3c, !UPT ;  /* 0x0000002406247292 */ /* 0x000fc8000f8e3c3f */
[----:B------:R-:W-:Y:S08]  /*b3c0*/  @P3 BRA `(.L_x_1143) ;  /* 0x0000000000383947 */ /* 0x000ff00003800000 */
[----:B------:R-:W-:Y:S05]  /*b3d0*/  @!P0 BRA `(.L_x_1144) ;  /* 0x0000000000048947 */ /* 0x000fea0003800000 */
[----:B------:R-:W-:Y:S01]  /*b3e0*/  BPT.TRAP 0x1 ;  /* 0x000000040000795c */ /* 0x000fe20000300000 */
.L_x_1144:
        /* <DEDUP_REMOVED lines=9> */
.L_x_1145:
[----:B-1----:R-:W-:Y:S05]  /*b480*/  @P2 BRA `(.L_x_1143) ;  /* 0x0000000000082947 */ /* 0x002fea0003800000 */
[----:B------:R-:W1:Y:S02]  /*b490*/  SYNCS.PHASECHK.TRANS64.TRYWAIT P2, [UR7+0x22830], R6 ;  /* 0x02283006ff0075a7 */ /* 0x000e640008040147 */
[----:B-1----:R-:W-:Y:S05]  /*b4a0*/  @!P2 BRA `(.L_x_1146) ;  /* 0x000000b8001ca947 */ /* 0x002fea0003800000 */
.L_x_1143:
        /* <DEDUP_REMOVED lines=40> */
.L_x_1148:
[----:B------:R-:W-:Y:S01]  /*b730*/  ULEA UR10, UR41, UR40, 0x3 ;  /* 0x00000028290a7291 */ /* 0x000fe2000f8e183f */
[----:B------:R-:W-:-:S05]  /*b740*/  IMAD.U32 R6, RZ, RZ, UR6 ;  /* 0x00000006ff067e24 */ /* 0x000fca000f8e00ff */
[----:B------:R-:W-:-:S04]  /*b750*/  SHF.L.U32 R6, R6, 0x1f, RZ ;  /* 0x0000001f06067819 */ /* 0x000fc800000006ff */
[----:B------:R0:W1:Y:S01]  /*b760*/  SYNCS.PHASECHK.TRANS64.TRYWAIT P2, [UR10+0x22850], R6 ;  /* 0x02285006ff0075a7 */ /* 0x000062000804014a */
[----:B------:R-:W-:Y:S05]  /*b770*/  @!P0 BRA `(.L_x_1149) ;  /* 0x0000000000048947 */ /* 0x000fea0003800000 */
[----:B------:R-:W-:Y:S01]  /*b780*/  BPT.TRAP 0x1 ;  /* 0x000000040000795c */ /* 0x000fe20000300000 */
.L_x_1149:
[----:B-1----:R-:W-:Y:S05]  /*b790*/  @P2 BRA `(.L_x_1147) ;  /* 0x0000000000082947 */ /* 0x002fea0003800000 */
[----:B------:R-:W1:Y:S02]  /*b7a0*/  SYNCS.PHASECHK.TRANS64.TRYWAIT P2, [UR10+0x22850], R6 ;  /* 0x02285006ff0075a7 */ /* 0x000e64000804014a */
[----:B-1----:R-:W-:Y:S05]  /*b7b0*/  @!P2 BRA `(.L_x_1150) ;  /* 0x000000b40070a947 */ /* 0x002fea0003800000 */
.L_x_1147:
[----:B------:R-:W-:Y:S01]  /*b7c0*/  UIADD3 UR6, UR40, 0x400, URZ ;  /* 0x0000040028067890 */ /* 0x000fe2000fffe03f */
[----:B------:R-:W-:Y:S01]  /*b7d0*/  WARPGROUP.ARRIVE ;  /* 0x00000000000079c5 */ /* 0x000fe20000000000 */
[----:B------:R-:W-:-:S05]  /*b7e0*/  UMOV UR11, 0x40000040 ;  /* 0x40000040000b7882 */ /* 0x000fca0000000000 */
[----:B------:R-:W2:Y:S01]  /*b7f0*/  S2R R185, SR_TID.X ;  /* 0x0000000000b97919 */ /* 0x000ea20000002100 */
[----:B------:R-:W-:Y:S01]  /*b800*/  USHF.R.U32.HI UR6, URZ, 0x4, UR6 ;  /* 0x000000043f067899 */ /* 0x000fe20008011606 */
[C---:B------:R-:W-:Y:S01]  /*b810*/  FMUL.FTZ R21, R0.reuse, R34 ;  /* 0x0000002200157220 */ /* 0x040fe20000410000 */
[----:B------:R-:W-:Y:S02]  /*b820*/  IMAD.U32 R34, RZ, RZ, UR7 ;  /* 0x00000007ff227e24 */ /* 0x000fe4000f8e00ff */
[C---:B------:R-:W-:Y:S01]  /*b830*/  FMUL.FTZ R8, R0.reuse, R25 ;  /* 0x0000001900087220 */ /* 0x040fe20000410000 */
[----:B------:R-:W-:Y:S01]  /*b840*/  ULOP3.LUT UR6, UR6, 0x3fff, URZ, 0xc0, !UPT ;  /* 0x00003fff06067892 */ /* 0x000fe2000f8ec03f */
[C---:B01----:R-:W-:Y:S01]  /*b850*/  FMUL.FTZ R6, R0.reuse, R26 ;  /* 0x0000001a00067220 */ /* 0x043fe20000410000 */
        /* <DEDUP_REMOVED lines=66> */
[----:B------:R-:W-:Y:S01]  /*bc80*/  IMAD.SHL.U32 R78, R5, 0x80, RZ ;  /* 0x00000080054e7824 */ /* 0x000fe200078e00ff */
        /* <DEDUP_REMOVED lines=14> */
[----:B------:R-:W-:Y:S01]  /*bd70*/  IADD3 R35, R17, 0x1, -R78 ;  /* 0x0000000111237810 */ /* 0x000fe20007ffe84e */
[----:B------:R-:W0:Y:S04]  /*bd80*/  MUFU.TANH R164, R164 ;  /* 0x000000a400a47308 */ /* 0x000e280000002400 */
[----:B------:R-:W-:-:S04]  /*bd90*/  IMAD.IADD R35, R35, 0x1, -R18 ;  /* 0x0000000123237824 */ /* 0x000fc800078e0a12 */
[----:B------:R-:W0:Y:S01]  /*bda0*/  MUFU.TANH R165, R165 ;  /* 0x000000a500a57308 */ /* 0x000e220000002400 */
[----:B------:R-:W-:-:S07]  /*bdb0*/  IMAD R35, R16, -0x2, R35 ;  /* 0xfffffffe10237824 */ /* 0x000fce00078e0223 */
        /* <DEDUP_REMOVED lines=22> */
[----:B------:R-:W-:Y:S01]  /*bf20*/  UMOV UR10, UR6 ;  /* 0x00000006000a7c82 */ /* 0x000fe20008000000 */
        /* <DEDUP_REMOVED lines=28> */
[----:B------:R-:W-:-:S04]  /*c0f0*/  VIADD R157, R35, UR5 ;  /* 0x00000005239d7c36 */ /* 0x000fc80008000000 */
[----:B------:R-:W0:Y:S01]  /*c100*/  MUFU.TANH R62, R62 ;  /* 0x0000003e003e7308 */ /* 0x000e220000002400 */
[----:B------:R-:W-:Y:S01]  /*c110*/  IMAD.IADD R66, R2, 0x1, R157 ;  /* 0x0000000102427824 */ /* 0x000fe200078e029d */
[----:B------:R-:W-:Y:S06]  /*c120*/  QGMMA.64x128x32.F32.E4M3.E4M3 R88, R152, gdesc[UR8], R88, gsb0 ;  /* 0x01e0000898587df3 */ /* 0x000fec0008000858 */
        /* <DEDUP_REMOVED lines=16> */
[----:B------:R0:W-:Y:S06]  /*c230*/  BAR.ARV R65, 0x100 ;  /* 0x000400410000751d */ /* 0x0001ec0000002000 */
[----:B------:R-:W-:Y:S01]  /*c240*/  VIADD R155, R35, UR33 ;  /* 0x00000021239b7c36 */ /* 0x000fe20008000000 */
[----:B------:R0:W-:Y:S03]  /*c250*/  @!P1 SYNCS.ARRIVE.TRANS64.RED.A1T0 RZ, [R34+URZ], RZ ;  /* 0x000000ff22ff99a7 */ /* 0x0001e6000810043f */
[----:B------:R-:W-:Y:S01]  /*c260*/  IMAD.IADD R64, R2, 0x1, R155 ;  /* 0x0000000102407824 */ /* 0x000fe200078e029b */
[----:B-1234-:R-:W-:Y:S06]  /*c270*/  @!P6 BRA `(.L_x_1151) ;  /* 0x00000000005ce947 */ /* 0x01efec0003800000 */
[----:B------:R-:W-:Y:S01]  /*c280*/  ISETP.GT.AND P2, PT, R11, -0x1, PT ;  /* 0xffffffff0b00780c */ /* 0x000fe20003f44270 */
[----:B------:R-:W-:-:S12]  /*c290*/  BSSY B0, `(.L_x_1152) ;  /* 0x0000011000007945 */ /* 0x000fd80003800000 */
[----:B------:R-:W-:Y:S05]  /*c2a0*/  @P2 BRA `(.L_x_1153) ;  /* 0x0000000000242947 */ /* 0x000fea0003800000 */
[----:B------:R-:W-:Y:S01]  /*c2b0*/  IMAD.U32 R67, RZ, RZ, UR32 ;  /* 0x00000020ff437e24 */ /* 0x000fe2000f8e00ff */
[----:B0-----:R-:W-:-:S04]  /*c2c0*/  IADD3 R65, R2, R17, -R18 ;  /* 0x0000001102417210 */ /* 0x001fc80007ffe812 */
[----:B------:R-:W-:Y:S02]  /*c2d0*/  ISETP.NE.AND P2, PT, R67, 0x1, PT ;  /* 0x000000014300780c */ /* 0x000fe40003f45270 */
[----:B------:R-:W-:-:S11]  /*c2e0*/  LOP3.LUT R65, RZ, R65, RZ, 0x33, !PT ;  /* 0x00000041ff417212 */ /* 0x000fd600078e33ff */
[----:B------:R-:W0:Y:S02]  /*c2f0*/  @P2 LDC.64 R34, c[0x0][0x9e8] ;  /* 0x00027a00ff222b82 */ /* 0x000e240000000a00 */
[----:B0-----:R-:W-:-:S05]  /*c300*/  @P2 IMAD.HI.U32 R34, R65, R34, RZ ;  /* 0x0000002241222227 */ /* 0x001fca00078e00ff */
[----:B------:R-:W-:-:S04]  /*c310*/  @P2 SHF.R.U32.HI R65, RZ, R35, R34 ;  /* 0x00000023ff412219 */ /* 0x000fc80000011622 */
[----:B------:R-:W-:Y:S01]  /*c320*/  LOP3.LUT R34, RZ, R65, RZ, 0x33, !PT ;  /* 0x00000041ff227212 */ /* 0x000fe200078e33ff */
[----:B------:R-:W-:Y:S06]  /*c330*/  BRA `(.L_x_1154) ;  /* 0x0000000000187947 */ /* 0x000fec0003800000 */
.L_x_1153:
[----:B------:R-:W-:-:S05]  /*c340*/  IMAD.U32 R67, RZ, RZ, UR32 ;  /* 0x00000020ff437e24 */ /* 0x000fca000f8e00ff */
[----:B------:R-:W-:-:S13]  /*c350*/  ISETP.NE.AND P2, PT, R67, 0x1, PT ;  /* 0x000000014300780c */ /* 0x000fda0003f45270 */
[----:B0-----:R-:W0:Y:S02]  /*c360*/  @P2 LDC.64 R34, c[0x0][0x9e8] ;  /* 0x00027a00ff222b82 */ /* 0x001e240000000a00 */
[----:B0-----:R-:W-:-:S04]  /*c370*/  @P2 IMAD.HI.U32 R68, R11, R34, RZ ;  /* 0x000000220b442227 */ /* 0x001fc800078e00ff */
[----:B------:R-:W-:Y:S01]  /*c380*/  IMAD.MOV.U32 R34, RZ, RZ, R11 ;  /* 0x000000ffff227224 */ /* 0x000fe200078e000b */
[----:B------:R-:W-:-:S07]  /*c390*/  @P2 SHF.R.U32.HI R34, RZ, R35, R68 ;  /* 0x00000023ff222219 */ /* 0x000fce0000011644 */
.L_x_1154:
[----:B------:R-:W-:Y:S05]  /*c3a0*/  BSYNC B0 ;  /* 0x0000000000007941 */ /* 0x000fea0003800000 */
.L_x_1152:
[----:B------:R-:W-:-:S04]  /*c3b0*/  IMAD R35, R34, R67, -R78 ;  /* 0x0000004322237224 */ /* 0x000fc800078e0a4e */
[----:B------:R-:W-:-:S05]  /*c3c0*/  IMAD R35, R16, -0x2, R35 ;  /* 0xfffffffe10237824 */ /* 0x000fca00078e0223 */
[----:B------:R-:W-:Y:S02]  /*c3d0*/  VIADDMNMX R64, R35, R67, R64, PT ;  /* 0x0000004323407246 */ /* 0x000fe40003800140 */
[----:B------:R-:W-:-:S07]  /*c3e0*/  VIMNMX R66, R66, R35, !PT ;  /* 0x0000002342427248 */ /* 0x000fce0007fe0100 */
.L_x_1151:
[----:B------:R-:W-:-:S04]  /*c3f0*/  ISETP.GT.AND P2, PT, R5, -0x1, PT ;  /* 0xffffffff0500780c */ /* 0x000fc80003f44270 */
[C---:B------:R-:W-:Y:S02]  /*c400*/  ISETP.GT.AND P4, PT, R66.reuse, RZ, P2 ;  /* 0x000000ff4200720c */ /* 0x040fe40001784270 */
[----:B------:R-:W-:Y:S02]  /*c410*/  ISETP.GT.AND P5, PT, R66, 0x1, P2 ;  /* 0x000000014200780c */ /* 0x000fe400017a4270 */
[C---:B------:R-:W-:Y:S02]  /*c420*/  ISETP.LT.OR P4, PT, R64.reuse, 0x1, P4 ;  /* 0x000000014000780c */ /* 0x040fe40002781670 */
[----:B------:R-:W-:Y:S02]  /*c430*/  ISETP.LT.OR P5, PT, R64, 0x2, P5 ;  /* 0x000000024000780c */ /* 0x000fe40002fa1670 */
[----:B0-----:R-:W-:Y:S02]  /*c440*/  FSEL R201, R7, -INF , !P4 ;  /* 0xff80000007c97808 */ /* 0x001fe40006000000 */
        /* <DEDUP_REMOVED lines=105> */
.L_x_1157:
[----:B------:R-:W-:Y:S02]  /*cae0*/  IMAD.U32 R8, RZ, RZ, UR32 ;  /* 0x00000020ff087e24 */ /* 0x000fe4000f8e00ff */
[----:B------:R-:W-:-:S03]  /*caf0*/  IMAD.MOV.U32 R7, RZ, RZ, R13 ;  /* 0x000000ffff077224 */ /* 0x000fc600078e000d */
[----:B------:R-:W-:-:S13]  /*cb00*/  ISETP.NE.AND P3, PT, R8, 0x1, PT ;  /* 0x000000010800780c */ /* 0x000fda0003f65270 */
[----:B------:R-:W0:Y:S02]  /*cb10*/  @P3 LDC.64 R34, c[0x0][0x9e8] ;  /* 0x00027a00ff223b82 */ /* 0x000e240000000a00 */
[----:B0-----:R-:W-:-:S05]  /*cb20*/  @P3 IMAD.HI.U32 R34, R13, R34, RZ ;  /* 0x000000220d223227 */ /* 0x001fca00078e00ff */
[----:B------:R-:W-:-:S07]  /*cb30*/  @P3 SHF.R.U32.HI R7, RZ, R35, R34 ;  /* 0x00000023ff073219 */ /* 0x000fce0000011622 */
.L_x_1158:
[----:B------:R-:W-:Y:S05]  /*cb40*/  BSYNC B0 ;  /* 0x0000000000007941 */ /* 0x000fea0003800000 */
.L_x_1156:
[----:B------:R-:W-:-:S04]  /*cb50*/  IMAD R7, R7, R8, -R78 ;  /* 0x0000000807077224 */ /* 0x000fc800078e0a4e */
[----:B------:R-:W-:-:S05]  /*cb60*/  IMAD R7, R16, -0x2, R7 ;  /* 0xfffffffe10077824 */ /* 0x000fca00078e0207 */
[----:B------:R-:W-:Y:S02]  /*cb70*/  VIADDMNMX R54, R7, R8, R54, PT ;  /* 0x0000000807367246 */ /* 0x000fe40003800136 */
[----:B------:R-:W-:-:S07]  /*cb80*/  VIMNMX R56, R56, R7, !PT ;  /* 0x0000000738387248 */ /* 0x000fce0007fe0100 */
.L_x_1155:
        /* <DEDUP_REMOVED lines=60> */
[----:B------:R-:W0:Y:S03]  /*cf50*/  LDC R8, c[0x0][0x988] ;  /* 0x00026200ff087b82 */ /* 0x000e260000000800 */
[----:B------:R-:W1:Y:S02]  /*cf60*/  SHFL.BFLY PT, R7, R34, 0x2, 0x1f ;  /* 0x0c401f0022077f89 */ /* 0x000e6400000e0000 */
        /* <DEDUP_REMOVED lines=29> */
[----:B------:R-:W-:Y:S01]  /*d140*/  ISETP.GT.AND P4, PT, R56, 0x30, P2 ;  /* 0x000000303800780c */ /* 0x000fe20001784270 */
[--C-:B------:R-:W-:Y:S01]  /*d150*/  FFMA.FTZ R59, R59, R8, -R34.reuse ;  /* 0x000000083b3b7223 */ /* 0x100fe20000010822 */
[----:B------:R-:W-:Y:S01]  /*d160*/  FMNMX.FTZ R6, R161, R6, !PT ;  /* 0x00000006a1067209 */ /* 0x000fe20007810000 */
[----:B------:R-:W-:Y:S01]  /*d170*/  FFMA.FTZ R53, R53, R8, -R34 ;  /* 0x0000000835357223 */ /* 0x000fe20000010822 */
[----:B------:R-:W-:Y:S01]  /*d180*/  ISETP.LT.OR P3, PT, R54, 0x2a, P3 ;  /* 0x0000002a3600780c */ /* 0x000fe20001f61670 */
[----:B------:R-:W-:Y:S01]  /*d190*/  MUFU.EX2 R15, R15 ;  /* 0x0000000f000f7308 */ /* 0x000fe20000000800 */
[----:B------:R-:W-:-:S02]  /*d1a0*/  FMNMX.FTZ R6, R165, R6, !PT ;  /* 0x00000006a5067209 */ /* 0x000fc40007810000 */
[----:B------:R-:W-:Y:S02]  /*d1b0*/  ISETP.LT.OR P4, PT, R54, 0x31, P4 ;  /* 0x000000313600780c */ /* 0x000fe40002781670 */
[----:B------:R-:W-:Y:S02]  /*d1c0*/  FMNMX.FTZ R6, R167, R6, !PT ;  /* 0x00000006a7067209 */ /* 0x000fe40007810000 */
[----:B------:R-:W-:Y:S01]  /*d1d0*/  FSEL R29, R29, -INF , !P3 ;  /* 0xff8000001d1d7808 */ /* 0x000fe20005800000 */
[----:B------:R-:W-:Y:S01]  /*d1e0*/  MUFU.EX2 R14, R14 ;  /* 0x0000000e000e7308 */ /* 0x000fe20000000800 */
[----:B------:R-:W-:Y:S02]  /*d1f0*/  ISETP.GT.AND P3, PT, R56, 0x31, P2 ;  /* 0x000000313800780c */ /* 0x000fe40001764270 */
[----:B------:R-:W-:Y:S02]  /*d200*/  FMNMX.FTZ R6, R187, R6, !PT ;  /* 0x00000006bb067209 */ /* 0x000fe40007810000 */
[----:B------:R-:W-:Y:S01]  /*d210*/  FSEL R195, R32, -INF , !P4 ;  /* 0xff80000020c37808 */ /* 0x000fe20006000000 */
[----:B------:R-:W-:Y:S01]  /*d220*/  FFMA.FTZ R32, R153, R8, -R34 ;  /* 0x0000000899207223 */ /* 0x000fe20000010822 */
[----:B------:R-:W-:Y:S01]  /*d230*/  ISETP.GT.AND P4, PT, R56, 0x38, P2 ;  /* 0x000000383800780c */ /* 0x000fe20001784270 */
[----:B------:R-:W-:Y:S01]  /*d240*/  MUFU.EX2 R20, R20 ;  /* 0x0000001400147308 */ /* 0x000fe20000000800 */
[----:B------:R-:W-:-:S02]  /*d250*/  ISETP.LT.OR P3, PT, R54, 0x32, P3 ;  /* 0x000000323600780c */ /* 0x000fc40001f61670 */
[----:B------:R-:W-:Y:S02]  /*d260*/  FMNMX.FTZ R6, R27, R6, !PT ;  /* 0x000000061b067209 */ /* 0x000fe40007810000 */
[----:B------:R-:W-:Y:S02]  /*d270*/  ISETP.LT.OR P4, PT, R54, 0x39, P4 ;  /* 0x000000393600780c */ /* 0x000fe40002781670 */
[----:B------:R-:W-:Y:S01]  /*d280*/  FSEL R199, R31, -INF , !P3 ;  /* 0xff8000001fc77808 */ /* 0x000fe20005800000 */
[----:B------:R-:W-:-:S01]  /*d290*/  FFMA.FTZ R31, R193, R8, -R34 ;  /* 0x00000008c11f7223 */ /* 0x000fc20000010822 */
[----:B------:R-:W-:Y:S01]  /*d2a0*/  FMNMX.FTZ R6, R189, R6, !PT ;  /* 0x00000006bd067209 */ /* 0x000fe20007810000 */
[----:B------:R-:W-:Y:S01]  /*d2b0*/  MUFU.EX2 R21, R21 ;  /* 0x0000001500157308 */ /* 0x000fe20000000800 */
[----:B------:R-:W-:Y:S02]  /*d2c0*/  ISETP.GT.AND P3, PT, R56, 0x39, P2 ;  /* 0x000000393800780c */ /* 0x000fe40001764270 */
[----:B------:R-:W-:-:S02]  /*d2d0*/  FSEL R33, R33, -INF , !P4 ;  /* 0xff80000021217808 */ /* 0x000fc40006000000 */
[----:B------:R-:W-:Y:S02]  /*d2e0*/  FMNMX.FTZ R6, R29, R6, !PT ;  /* 0x000000061d067209 */ /* 0x000fe40007810000 */
[----:B------:R-:W-:Y:S01]  /*d2f0*/  ISETP.GT.AND P4, PT, R56, 0x40, P2 ;  /* 0x000000403800780c */ /* 0x000fe20001784270 */
[----:B------:R-:W-:Y:S01]  /*d300*/  MUFU.EX2 R24, R24 ;  /* 0x0000001800187308 */ /* 0x000fe20000000800 */
[C---:B------:R-:W-:Y:S02]  /*d310*/  ISETP.LT.OR P3, PT, R54.reuse, 0x3a, P3 ;  /* 0x0000003a3600780c */ /* 0x040fe40001f61670 */
[----:B------:R-:W-:Y:S02]  /*d320*/  FMNMX.FTZ R6, R195, R6, !PT ;  /* 0x00000006c3067209 */ /* 0x000fe40007810000 */
[----:B------:R-:W-:Y:S02]  /*d330*/  ISETP.LT.OR P4, PT, R54, 0x41, P4 ;  /* 0x000000413600780c */ /* 0x000fe40002781670 */
[----:B------:R-:W-:Y:S01]  /*d340*/  FSEL R197, R36, -INF , !P3 ;  /* 0xff80000024c57808 */ /* 0x000fe20005800000 */
[----:B------:R-:W-:-:S01]  /*d350*/  FFMA.FTZ R36, R87, R8, -R34 ;  /* 0x0000000857247223 */ /* 0x000fc20000010822 */
        /* <DEDUP_REMOVED lines=14> */
[----:B------:R-:W-:Y:S01]  /*d440*/  FSEL R193, R39, -INF , !P4 ;  /* 0xff80000027c17808 */ /* 0x000fe20006000000 */
[----:B------:R-:W-:-:S01]  /*d450*/  FFMA.FTZ R39, R185, R8, -R34 ;  /* 0x00000008b9277223 */ /* 0x000fc20000010822 */
        /* <DEDUP_REMOVED lines=17> */
[--C-:B------:R-:W-:Y:S01]  /*d570*/  FFMA.FTZ R42, R65, R8, -R34.reuse ;  /* 0x00000008412a7223 */ /* 0x100fe20000010822 */
[----:B------:R-:W-:Y:S01]  /*d580*/  FMNMX.FTZ R6, R185, R6, !PT ;  /* 0x00000006b9067209 */ /* 0x000fe20007810000 */
[-CC-:B------:R-:W-:Y:S01]  /*d590*/  FFMA.FTZ R65, R67, R8.reuse, -R34.reuse ;  /* 0x0000000843417223 */ /* 0x180fe20000010822 */
[----:B------:R-:W-:Y:S01]  /*d5a0*/  ISETP.GT.AND P3, PT, R56, 0x59, P2 ;  /* 0x000000593800780c */ /* 0x000fe20001764270 */
[----:B------:R-:W-:Y:S01]  /*d5b0*/  FFMA.FTZ R67, R71, R8, -R34 ;  /* 0x0000000847437223 */ /* 0x000fe20000010822 */
[----:B------:R-:W-:Y:S01]  /*d5c0*/  FSEL R43, R43, -INF , !P4 ;  /* 0xff8000002b2b7808 */ /* 0x000fe20006000000 */
[----:B------:R-:W-:Y:S01]  /*d5d0*/  MUFU.EX2 R163, R163 ;  /* 0x000000a300a37308 */ /* 0x000fe20000000800 */
[----:B------:R-:W-:-:S02]  /*d5e0*/  FMNMX.FTZ R6, R41, R6, !PT ;  /* 0x0000000629067209 */ /* 0x000fc40007810000 */
[----:B------:R-:W-:Y:S02]  /*d5f0*/  ISETP.GT.AND P4, PT, R56, 0x60, P2 ;  /* 0x000000603800780c */ /* 0x000fe40001784270 */
[C---:B------:R-:W-:Y:S02]  /*d600*/  ISETP.LT.OR P3, PT, R54.reuse, 0x5a, P3 ;  /* 0x0000005a3600780c */ /* 0x040fe40001f61670 */
[----:B------:R-:W-:Y:S01]  /*d610*/  FMNMX.FTZ R6, R169, R6, !PT ;  /* 0x00000006a9067209 */ /* 0x000fe20007810000 */
[----:B------:R-:W-:Y:S01]  /*d620*/  MUFU.EX2 R32, R32 ;  /* 0x0000002000207308 */ /* 0x000fe20000000800 */
[----:B------:R-:W-:Y:S02]  /*d630*/  ISETP.LT.OR P4, PT, R54, 0x61, P4 ;  /* 0x000000613600780c */ /* 0x000fe40002781670 */
[----:B------:R-:W-:Y:S01]  /*d640*/  FSEL R153, R44, -INF , !P3 ;  /* 0xff8000002c997808 */ /* 0x000fe20005800000 */
[----:B------:R-:W-:-:S01]  /*d650*/  FFMA.FTZ R44, R69, R8, -R34 ;  /* 0x00000008452c7223 */ /* 0x000fc20000010822 */
[----:B------:R-:W-:Y:S01]  /*d660*/  ISETP.GT.AND P3, PT, R56, 0x61, P2 ;  /* 0x000000613800780c */ /* 0x000fe20001764270 */
[----:B------:R-:W-:-:S01]  /*d670*/  FFMA.FTZ R69, R77, R8, -R34 ;  /* 0x000000084d457223 */ /* 0x000fc20000010822 */
[----:B------:R-:W-:Y:S01]  /*d680*/  FMNMX.FTZ R6, R43, R6, !PT ;  /* 0x000000062b067209 */ /* 0x000fe20007810000 */
[----:B------:R-:W-:Y:S01]  /*d690*/  MUFU.EX2 R36, R36 ;  /* 0x0000002400247308 */ /* 0x000fe20000000800 */
[----:B------:R-:W-:-:S02]  /*d6a0*/  FSEL R183, R45, -INF , !P4 ;  /* 0xff8000002db77808 */ /* 0x000fc40006000000 */
[----:B------:R-:W-:Y:S02]  /*d6b0*/  ISETP.GT.AND P4, PT, R56, 0x68, P2 ;  /* 0x000000683800780c */ /* 0x000fe40001784270 */
[C---:B------:R-:W-:Y:S02]  /*d6c0*/  ISETP.LT.OR P3, PT, R54.reuse, 0x62, P3 ;  /* 0x000000623600780c */ /* 0x040fe40001f61670 */
[----:B------:R-:W-:Y:S01]  /*d6d0*/  FMNMX.FTZ R6, R153, R6, !PT ;  /* 0x0000000699067209 */ /* 0x000fe20007810000 */
[----:B------:R0:W-:Y:S01]  /*d6e0*/  MUFU.EX2 R45, R38 ;  /* 0x00000026002d7308 */ /* 0x0001e20000000800 */
[----:B------:R-:W-:Y:S02]  /*d6f0*/  ISETP.LT.OR P4, PT, R54, 0x69, P4 ;  /* 0x000000693600780c */ /* 0x000fe40002781670 */
[----:B------:R-:W-:Y:S01]  /*d700*/  FSEL R87, R46, -INF , !P3 ;  /* 0xff8000002e577808 */ /* 0x000fe20005800000 */
[----:B------:R-:W-:-:S01]  /*d710*/  FFMA.FTZ R46, R73, R8, -R34 ;  /* 0x00000008492e7223 */ /* 0x000fc20000010822 */
[----:B------:R-:W-:-:S02]  /*d720*/  ISETP.GT.AND P3, PT, R56, 0x69, P2 ;  /* 0x000000693800780c */ /* 0x000fc40001764270 */
[----:B------:R-:W-:Y:S01]  /*d730*/  FMNMX.FTZ R6, R183, R6, !PT ;  /* 0x00000006b7067209 */ /* 0x000fe20007810000 */
[----:B------:R-:W-:Y:S01]  /*d740*/  MUFU.EX2 R85, R85 ;  /* 0x0000005500557308 */ /* 0x000fe20000000800 */
[----:B------:R-:W-:Y:S01]  /*d750*/  FSEL R47, R47, -INF , !P4 ;  /* 0xff8000002f2f7808 */ /* 0x000fe20006000000 */
[-CC-:B0-----:R-:W-:Y:S01]  /*d760*/  FFMA.FTZ R38, R83, R8.reuse, -R34.reuse ;  /* 0x0000000853267223 */ /* 0x181fe20000010822 */
[----:B------:R-:W-:Y:S01]  /*d770*/  ISETP.GT.AND P4, PT, R56, 0x70, P2 ;  /* 0x000000703800780c */ /* 0x000fe20001784270 */
[----:B------:R-:W-:Y:S01]  /*d780*/  FFMA.FTZ R83, R81, R8, -R34 ;  /* 0x0000000851537223 */ /* 0x000fe20000010822 */
[C---:B------:R-:W-:Y:S02]  /*d790*/  ISETP.LT.OR P3, PT, R54.reuse, 0x6a, P3 ;  /* 0x0000006a3600780c */ /* 0x040fe40001f61670 */
[----:B------:R-:W-:Y:S01]  /*d7a0*/  FMNMX.FTZ R6, R87, R6, !PT ;  /* 0x0000000657067209 */ /* 0x000fe20007810000 */
[----:B------:R-:W-:Y:S01]  /*d7b0*/  MUFU.EX2 R38, R38 ;  /* 0x0000002600267308 */ /* 0x000fe20000000800 */
[----:B------:R-:W-:-:S02]  /*d7c0*/  ISETP.LT.OR P4, PT, R54, 0x71, P4 ;  /* 0x000000713600780c */ /* 0x000fc40002781670 */
[----:B------:R-:W-:Y:S01]  /*d7d0*/  FSEL R203, R48, -INF , !P3 ;  /* 0xff80000030cb7808 */ /* 0x000fe20005800000 */
[----:B------:R-:W-:-:S01]  /*d7e0*/  FFMA.FTZ R48, R63, R8, -R34 ;  /* 0x000000083f307223 */ /* 0x000fc20000010822 */
[C---:B------:R-:W-:Y:S02]  /*d7f0*/  ISETP.GT.AND P3, PT, R56.reuse, 0x71, P2 ;  /* 0x000000713800780c */ /* 0x040fe40001764270 */
[----:B------:R-:W-:Y:S01]  /*d800*/  FMNMX.FTZ R6, R47, R6, !PT ;  /* 0x000000062f067209 */ /* 0x000fe20007810000 */
[----:B------:R-:W-:Y:S01]  /*d810*/  MUFU.EX2 R83, R83 ;  /* 0x0000005300537308 */ /* 0x000fe20000000800 */
[----:B------:R-:W-:Y:S02]  /*d820*/  FSEL R49, R49, -INF , !P4 ;  /* 0xff80000031317808 */ /* 0x000fe40006000000 */
[----:B------:R-:W-:Y:S02]  /*d830*/  ISETP.GT.AND P4, PT, R56, 0x78, P2 ;  /* 0x000000783800780c */ /* 0x000fe40001784270 */
[----:B------:R-:W-:-:S02]  /*d840*/  ISETP.LT.OR P3, PT, R54, 0x72, P3 ;  /* 0x000000723600780c */ /* 0x000fc40001f61670 */
[----:B------:R-:W-:Y:S01]  /*d850*/  FMNMX.FTZ R6, R203, R6, !PT ;  /* 0x00000006cb067209 */ /* 0x000fe20007810000 */
[----:B------:R-:W-:Y:S01]  /*d860*/  MUFU.EX2 R40, R40 ;  /* 0x0000002800287308 */ /* 0x000fe20000000800 */
[----:B------:R-:W-:Y:S02]  /*d870*/  ISETP.GT.AND P2, PT, R56, 0x79, P2 ;  /* 0x000000793800780c */ /* 0x000fe40001744270 */
[----:B------:R-:W-:Y:S02]  /*d880*/  ISETP.LT.OR P4, PT, R54, 0x79, P4 ;  /* 0x000000793600780c */ /* 0x000fe40002781670 */
[----:B------:R-:W-:Y:S01]  /*d890*/  FSEL R81, R50, -INF , !P3 ;  /* 0xff80000032517808 */ /* 0x000fe20005800000 */
[--C-:B------:R-:W-:Y:S01]  /*d8a0*/  FFMA.FTZ R50, R57, R8, -R34.reuse ;  /* 0x0000000839327223 */ /* 0x100fe20000010822 */
[----:B------:R-:W-:Y:S01]  /*d8b0*/  FMNMX.FTZ R6, R49, R6, !PT ;  /* 0x0000000631067209 */ /* 0x000fe20007810000 */
[----:B------:R-:W-:Y:S01]  /*d8c0*/  FFMA.FTZ R57, R61, R8, -R34 ;  /* 0x000000083d397223 */ /* 0x000fe20000010822 */
[----:B------:R-:W-:Y:S01]  /*d8d0*/  ISETP.LT.OR P2, PT, R54, 0x7a, P2 ;  /* 0x0000007a3600780c */ /* 0x000fe20001741670 */
[----:B------:R-:W-:Y:S01]  /*d8e0*/  MUFU.EX2 R75, R75 ;  /* 0x0000004b004b7308 */ /* 0x000fe20000000800 */
[----:B------:R-:W-:-:S02]  /*d8f0*/  FSEL R51, R51, -INF , !P4 ;  /* 0xff80000033337808 */ /* 0x000fc40006000000 */
[----:B------:R-:W-:Y:S02]  /*d900*/  FMNMX.FTZ R6, R81, R6, !PT ;  /* 0x0000000651067209 */ /* 0x000fe40007810000 */
[----:B------:R-:W-:Y:S01]  /*d910*/  FSEL R79, R52, -INF , !P2 ;  /* 0xff800000344f7808 */ /* 0x000fe20005000000 */
[----:B------:R-:W-:Y:S01]  /*d920*/  FFMA.FTZ R52, R55, R8, -R34 ;  /* 0x0000000837347223 */ /* 0x000fe20000010822 */
[----:B------:R-:W-:Y:S01]  /*d930*/  FMNMX.FTZ R6, R51, R6, !PT ;  /* 0x0000000633067209 */ /* 0x000fe20007810000 */
[----:B------:R-:W-:Y:S01]  /*d940*/  MUFU.EX2 R42, R42 ;  /* 0x0000002a002a7308 */ /* 0x000fe20000000800 */
[----:B------:R-:W-:Y:S02]  /*d950*/  FSEL R61, R7, RZ, P5 ;  /* 0x000000ff073d7208 */ /* 0x000fe40002800000 */
[----:B------:R-:W-:-:S03]  /*d960*/  FMNMX.FTZ R6, R79, R6, !PT ;  /* 0x000000064f067209 */ /* 0x000fc60007810000 */
[----:B------:R-:W-:Y:S02]  /*d970*/  FADD.FTZ R61, -R61, R10 ;  /* 0x0000000a3d3d7221 */ /* 0x000fe40000010100 */
[----:B------:R-:W0:Y:S01]  /*d980*/  SHFL.BFLY PT, R205, R6, 0x2, 0x1f ;  /* 0x0c401f0006cd7f89 */ /* 0x000e2200000e0000 */
[----:B------:R-:W-:Y:S01]  /*d990*/  MUFU.EX2 R65, R65 ;  /* 0x0000004100417308 */ /* 0x000fe20000000800 */
[----:B------:R-:W-:-:S07]  /*d9a0*/  FMUL.FTZ R34, R61, R8 ;  /* 0x000000083d227220 */ /* 0x000fce0000410000 */
[----:B------:R-:W1:Y:S08]  /*d9b0*/  MUFU.EX2 R34, R34 ;  /* 0x0000002200227308 */ /* 0x000e700000000800 */
[----:B------:R-:W-:Y:S01]  /*d9c0*/  MUFU.EX2 R44, R44 ;  /* 0x0000002c002c7308 */ /* 0x000fe20000000800 */
[----:B0-----:R-:W-:-:S07]  /*d9d0*/  FMNMX.FTZ R205, R6, R205, !PT ;  /* 0x000000cd06cd7209 */ /* 0x001fce0007810000 */
[----:B------:R-:W-:Y:S01]  /*d9e0*/  MUFU.EX2 R67, R67 ;  /* 0x0000004300437308 */ /* 0x000fe20000000800 */
[----:B-1----:R-:W-:-:S01]  /*d9f0*/  FFMA.FTZ R77, R34, R4, R15 ;  /* 0x00000004224d7223 */ /* 0x002fc2000001000f */
[----:B------:R-:W0:Y:S06]  /*da00*/  SHFL.BFLY PT, R6, R205, 0x1, 0x1f ;  /* 0x0c201f00cd067f89 */ /* 0x000e2c00000e0000 */
[----:B------:R-:W-:Y:S08]  /*da10*/  MUFU.EX2 R46, R46 ;  /* 0x0000002e002e7308 */ /* 0x000ff00000000800 */
[----:B------:R-:W-:Y:S08]  /*da20*/  MUFU.EX2 R69, R69 ;  /* 0x0000004500457308 */ /* 0x000ff00000000800 */
[----:B------:R-:W-:Y:S01]  /*da30*/  MUFU.EX2 R48, R48 ;  /* 0x0000003000307308 */ /* 0x000fe20000000800 */
[----:B0-----:R-:W-:-:S04]  /*da40*/  FMNMX.FTZ R6, R205, R6, !PT ;  /* 0x00000006cd067209 */ /* 0x001fc80007810000 */
[C---:B------:R-:W-:Y:S01]  /*da50*/  FSETP.NEU.FTZ.AND P2, PT, R6.reuse, -INF , PT ;  /* 0xff8000000600780b */ /* 0x040fe20003f5d000 */
[----:B------:R-:W-:-:S02]  /*da60*/  FFMA.FTZ R10, R6, R8, -8 ;  /* 0xc1000000060a7423 */ /* 0x000fc40000010008 */
[----:B------:R-:W-:Y:S01]  /*da70*/  MUFU.EX2 R59, R59 ;  /* 0x0000003b003b7308 */ /* 0x000fe20000000800 */
        /* <DEDUP_REMOVED lines=37> */
[----:B------:R-:W-:Y:S01]  /*dcd0*/  FADD.FTZ R3, R14, R77 ;  /* 0x0000004d0e037221 */ /* 0x000fe20000010000 */
[----:B------:R-:W-:-:S01]  /*dce0*/  FFMA.FTZ R77, R185, R8, -R10 ;  /* 0x00000008b94d7223 */ /* 0x000fc2000001080a */
[-CC-:B------:R-:W-:Y:S01]  /*dcf0*/  FFMA.FTZ R81, R81, R8.reuse, -R10.reuse ;  /* 0x0000000851517223 */ /* 0x180fe2000001080a */
[----:B------:R-:W-:-:S01]  /*dd00*/  FFMA.FTZ R51, R51, R8, -R10 ;  /* 0x0000000833337223 */ /* 0x000fc2000001080a */
[----:B------:R-:W-:-:S02]  /*dd10*/  FADD.FTZ R72, R20, R3 ;  /* 0x0000000314487221 */ /* 0x000fc40000010000 */
[----:B------:R-:W0:Y:S01]  /*dd20*/  MUFU.EX2 R56, R56 ;  /* 0x0000003800387308 */ /* 0x000e220000000800 */
[----:B-1----:R-:W-:-:S01]  /*dd30*/  FADD.FTZ R4, R35, R4 ;  /* 0x0000000423047221 */ /* 0x002fc20000010000 */
[----:B------:R-:W-:-:S06]  /*dd40*/  FADD.FTZ R155, R21, R72 ;  /* 0x00000048159b7221 */ /* 0x000fcc0000010000 */
[----:B------:R-:W1:Y:S01]  /*dd50*/  MUFU.EX2 R58, R58 ;  /* 0x0000003a003a7308 */ /* 0x000e620000000800 */
[----:B--2---:R-:W-:-:S01]  /*dd60*/  FADD.FTZ R3, R55, R4 ;  /* 0x0000000437037221 */ /* 0x004fc20000010000 */
[----:B------:R-:W-:-:S06]  /*dd70*/  FADD.FTZ R4, R24, R155 ;  /* 0x0000009b18047221 */ /* 0x000fcc0000010000 */
[----:B------:R-:W2:Y:S01]  /*dd80*/  MUFU.EX2 R61, R61 ;  /* 0x0000003d003d7308 */ /* 0x000ea20000000800 */
[----:B0-----:R-:W-:-:S07]  /*dd90*/  FADD.FTZ R3, R56, R3 ;  /* 0x0000000338037221 */ /* 0x001fce0000010000 */
[----:B------:R-:W0:Y:S01]  /*dda0*/  MUFU.EX2 R60, R60 ;  /* 0x0000003c003c7308 */ /* 0x000e220000000800 */
[----:B-1----:R-:W-:-:S01]  /*ddb0*/  FADD.FTZ R72, R58, R3 ;  /* 0x000000033a487221 */ /* 0x002fc20000010000 */
[----:B------:R-:W-:-:S04]  /*ddc0*/  FADD.FTZ R3, R25, R4 ;  /* 0x0000000419037221 */ /* 0x000fc80000010000 */
[----:B------:R-:W-:Y:S02]  /*ddd0*/  FADD.FTZ R4, R26, R3 ;  /* 0x000000031a047221 */ /* 0x000fe40000010000 */
[----:B------:R-:W1:Y:S01]  /*dde0*/  MUFU.EX2 R63, R63 ;  /* 0x0000003f003f7308 */ /* 0x000e620000000800 */
[----:B--2---:R-:W-:-:S01]  /*ddf0*/  FADD.FTZ R155, R61, R72 ;  /* 0x000000483d9b7221 */ /* 0x004fc20000010000 */
[----:B------:R-:W-:Y:S01]  /*de00*/  FADD.FTZ R3, R31, R4 ;  /* 0x000000041f037221 */ /* 0x000fe20000010000 */
[----:B------:R-:W-:-:S01]  /*de10*/  FFMA.FTZ R72, R169, R8, -R10 ;  /* 0x00000008a9487223 */ /* 0x000fc2000001080a */
[----:B------:R-:W-:Y:S02]  /*de20*/  FFMA.FTZ R10, R79, R8, -R10 ;  /* 0x000000084f0a7223 */ /* 0x000fe4000001080a */
[----:B------:R-:W-:-:S02]  /*de30*/  FADD.FTZ R4, R28, R3 ;  /* 0x000000031c047221 */ /* 0x000fc40000010000 */
        /* <DEDUP_REMOVED lines=34> */
[----:B------:R0:W-:Y:S01]  /*e060*/  MUFU.EX2 R78, R153 ;  /* 0x00000099004e7308 */ /* 0x0001e20000000800 */
[----:B-1----:R-:W-:-:S07]  /*e070*/  FADD.FTZ R74, R77, R74 ;  /* 0x0000004a4d4a7221 */ /* 0x002fce0000010000 */
[----:B------:R-:W1:Y:S01]  /*e080*/  MUFU.EX2 R72, R72 ;  /* 0x0000004800487308 */ /* 0x000e620000000800 */
[----:B0-----:R-:W-:-:S04]  /*e090*/  FADD.FTZ R153, R83, R4 ;  /* 0x0000000453997221 */ /* 0x001fc80000010000 */
[----:B------:R-:W-:-:S03]  /*e0a0*/  FADD.FTZ R4, R40, R153 ;  /* 0x0000009928047221 */ /* 0x000fc60000010000 */
[----:B------:R-:W0:Y:S01]  /*e0b0*/  MUFU.EX2 R76, R43 ;  /* 0x0000002b004c7308 */ /* 0x000e220000000800 */
[----:B------:R-:W-:-:S04]  /*e0c0*/  FADD.FTZ R3, R75, R4 ;  /* 0x000000044b037221 */ /* 0x000fc80000010000 */
[----:B------:R-:W-:Y:S01]  /*e0d0*/  FADD.FTZ R4, R42, R3 ;  /* 0x000000032a047221 */ /* 0x000fe20000010000 */
[----:B--2---:R-:W-:-:S02]  /*e0e0*/  FADD.FTZ R3, R41, R74 ;  /* 0x0000004a29037221 */ /* 0x004fc40000010000 */
[----:B------:R-:W2:Y:S02]  /*e0f0*/  MUFU.EX2 R43, R183 ;  /* 0x000000b7002b7308 */ /* 0x000ea40000000800 */
[----:B-1----:R-:W-:-:S06]  /*e100*/  FADD.FTZ R3, R72, R3 ;  /* 0x0000000348037221 */ /* 0x002fcc0000010000 */
[----:B------:R1:W-:Y:S01]  /*e110*/  MUFU.EX2 R155, R47 ;  /* 0x0000002f009b7308 */ /* 0x0003e20000000800 */
[----:B0-----:R-:W-:-:S07]  /*e120*/  FADD.FTZ R3, R76, R3 ;  /* 0x000000034c037221 */ /* 0x001fce0000010000 */
[----:B------:R-:W0:Y:S01]  /*e130*/  MUFU.EX2 R87, R87 ;  /* 0x0000005700577308 */ /* 0x000e220000000800 */
[----:B-1----:R-:W-:-:S04]  /*e140*/  FADD.FTZ R47, R65, R4 ;  /* 0x00000004412f7221 */ /* 0x002fc80000010000 */
[----:B------:R-:W-:-:S03]  /*e150*/  FADD.FTZ R4, R44, R47 ;  /* 0x0000002f2c047221 */ /* 0x000fc60000010000 */
[----:B------:R-:W1:Y:S01]  /*e160*/  MUFU.EX2 R203, R203 ;  /* 0x000000cb00cb7308 */ /* 0x000e620000000800 */
[----:B------:R-:W-:-:S01]  /*e170*/  FADD.FTZ R47, R67, R4 ;  /* 0x00000004432f7221 */ /* 0x000fc20000010000 */
[----:B------:R-:W-:-:S03]  /*e180*/  FADD.FTZ R4, R78, R3 ;  /* 0x000000034e047221 */ /* 0x000fc60000010000 */
[----:B------:R-:W-:Y:S01]  /*e190*/  FADD.FTZ R74, R46, R47 ;  /* 0x0000002f2e4a7221 */ /* 0x000fe20000010000 */
[----:B--2---:R-:W-:-:S02]  /*e1a0*/  FADD.FTZ R4, R43, R4 ;  /* 0x000000042b047221 */ /* 0x004fc40000010000 */
[----:B------:R-:W2:Y:S01]  /*e1b0*/  MUFU.EX2 R49, R49 ;  /* 0x0000003100317308 */ /* 0x000ea20000000800 */
[----:B------:R-:W-:-:S01]  /*e1c0*/  FADD.FTZ R3, R69, R74 ;  /* 0x0000004a45037221 */ /* 0x000fc20000010000 */
[----:B0-----:R-:W-:-:S03]  /*e1d0*/  FADD.FTZ R4, R87, R4 ;  /* 0x0000000457047221 */ /* 0x001fc60000010000 */
[----:B------:R-:W-:Y:S01]  /*e1e0*/  FADD.FTZ R74, R48, R3 ;  /* 0x00000003304a7221 */ /* 0x000fe20000010000 */
[----:B------:R-:W-:-:S02]  /*e1f0*/  FADD.FTZ R4, R155, R4 ;  /* 0x000000049b047221 */ /* 0x000fc40000010000 */
[----:B------:R-:W0:Y:S01]  /*e200*/  MUFU.EX2 R57, R57 ;  /* 0x0000003900397308 */ /* 0x000e220000000800 */
[----:B------:R-:W-:-:S01]  /*e210*/  FADD.FTZ R3, R59, R74 ;  /* 0x0000004a3b037221 */ /* 0x000fc20000010000 */
[----:B-1----:R-:W-:-:S03]  /*e220*/  FADD.FTZ R4, R203, R4 ;  /* 0x00000004cb047221 */ /* 0x002fc60000010000 */
[----:B------:R-:W-:-:S03]  /*e230*/  FADD.FTZ R74, R50, R3 ;  /* 0x00000003324a7221 */ /* 0x000fc60000010000 */
        /* <DEDUP_REMOVED lines=10> */
[----:B-1----:R-:W-:-:S03]  /*e2e0*/  FADD.FTZ R4, R53, R74 ;  /* 0x0000004a35047221 */ /* 0x002fc60000010000 */
[----:B--2---:R-:W-:Y:S01]  /*e2f0*/  FADD.FTZ R3, R82, R3 ;  /* 0x0000000352037221 */ /* 0x004fe20000010000 */
[----:B------:R-:W-:Y:S06]  /*e300*/  @!P0 BRA `(.L_x_1159) ;  /* 0x0000000000048947 */ /* 0x000fec0003800000 */
[----:B------:R-:W-:Y:S01]  /*e310*/  BPT.TRAP 0x1 ;  /* 0x000000040000795c */ /* 0x000fe20000300000 */
.L_x_1159:
        /* <DEDUP_REMOVED lines=20> */
[----:B------:R-:W-:Y:S01]  /*e460*/  UMOV UR6, UR36 ;  /* 0x0000002400067c82 */ /* 0x000fe20008000000 */
        /* <DEDUP_REMOVED lines=84> */
[----:B------:R-:W-:Y:S01]  /*e9b0*/  IMAD.MOV.U32 R10, RZ, RZ, R7 ;  /* 0x000000ffff0a7224 */ /* 0x000fe200078e0007 */
[----:B------:R-:W-:Y:S06]  /*e9c0*/  @P2 BRA `(.L_x_1160) ;  /* 0xffffffc8006c2947 */ /* 0x000fec000383ffff */
[----:B------:R-:W-:-:S05]  /*e9d0*/  UMOV UR41, UR7 ;  /* 0x0000000700297c82 */ /* 0x000fca0008000000 */
.L_x_1142:
[----:B------:R-:W-:Y:S06]  /*e9e0*/  BAR.ARV 0x8, 0x120 ;  /* 0x0204800000007b1d */ /* 0x000fec0000002000 */
[----:B------:R-:W-:Y:S05]  /*e9f0*/  @!P0 BRA `(.L_x_1161) ;  /* 0x0000000000048947 */ /* 0x000fea0003800000 */
[----:B------:R-:W-:Y:S01]  /*ea00*/  BPT.TRAP 0x1 ;  /* 0x000000040000795c */ /* 0x000fe20000300000 */
.L_x_1161:
[----:B------:R-:W-:Y:S01]  /*ea10*/  ULEA UR5, UR41, UR40, 0x3 ;  /* 0x0000002829057291 */ /* 0x000fe2000f8e183f */
[----:B------:R-:W-:-:S05]  /*ea20*/  IMAD.U32 R0, RZ, RZ, UR36 ;  /* 0x00000024ff007e24 */ /* 0x000fca000f8e00ff */
[----:B------:R-:W-:-:S04]  /*ea30*/  SHF.L.U32 R0, R0, 0x1f, RZ ;  /* 0x0000001f00007819 */ /* 0x000fc800000006ff */
[----:B------:R0:W1:Y:S01]  /*ea40*/  SYNCS.PHASECHK.TRANS64.TRYWAIT P1, [UR5+0x22850], R0 ;  /* 0x02285000ff0075a7 */ /* 0x0000620008020145 */
[----:B------:R-:W-:Y:S05]  /*ea50*/  @!P0 BRA `(.L_x_1162) ;  /* 0x0000000000048947 */ /* 0x000fea0003800000 */
[----:B------:R-:W-:Y:S01]  /*ea60*/  BPT.TRAP 0x1 ;  /* 0x000000040000795c */ /* 0x000fe20000300000 */
.L_x_1162:
[----:B-1----:R-:W-:Y:S05]  /*ea70*/  @P1 BRA `(.L_x_1163) ;  /* 0x0000000000081947 */ /* 0x002fea0003800000 */
[----:B------:R-:W1:Y:S02]  /*ea80*/  SYNCS.PHASECHK.TRANS64.TRYWAIT P1, [UR5+0x22850], R0 ;  /* 0x02285000ff0075a7 */ /* 0x000e640008020145 */
[----:B-1----:R-:W-:Y:S05]  /*ea90*/  @!P1 BRA `(.L_x_1164) ;  /* 0x0000008000d09947 */ /* 0x002fea0003800000 */
.L_x_1163:
[----:B------:R-:W-:Y:S01]  /*eaa0*/  UIADD3 UR40, UR40, 0x400, URZ ;  /* 0x0000040028287890 */ /* 0x000fe2000fffe03f */
[----:B------:R-:W-:Y:S01]  /*eab0*/  WARPGROUP.ARRIVE ;  /* 0x00000000000079c5 */ /* 0x000fe20000000000 */
[----:B------:R-:W-:Y:S01]  /*eac0*/  UMOV UR7, 0x40000040 ;  /* 0x4000004000077882 */ /* 0x000fe20000000000 */
[----:B------:R-:W2:Y:S01]  /*ead0*/  LDC.64 R12, c[0x0][0x9a0] ;  /* 0x00026800ff0c7b82 */ /* 0x000ea20000000a00 */
[----:B------:R-:W-:-:S04]  /*eae0*/  USHF.R.U32.HI UR40, URZ, 0x4, UR40 ;  /* 0x000000043f287899 */ /* 0x000fc80008011628 */
[----:B------:R-:W-:-:S04]  /*eaf0*/  ULOP3.LUT UR40, UR40, 0x3fff, URZ, 0xc0, !UPT ;  /* 0x00003fff28287892 */ /* 0x000fc8000f8ec03f */
[----:B------:R-:W-:-:S04]  /*eb00*/  ULOP3.LUT UR4, UR40, 0x10000, URZ, 0xfc, !UPT ;  /* 0x0001000028047892 */ /* 0x000fc8000f8efc3f */
[----:B------:R-:W-:-:S07]  /*eb10*/  ULEA UR4, UR41, UR4, 0xa ;  /* 0x0000000429047291 */ /* 0x000fce000f8e503f */
[----:B------:R-:W-:Y:S02]  /*eb20*/  UMOV UR6, UR4 ;  /* 0x0000000400067c82 */ /* 0x000fe40008000000 */
[----:B------:R-:W-:Y:S01]  /*eb30*/  QGMMA.64x128x32.F32.E4M3.E4M3 R88, R164, gdesc[UR4], R88, gsb0 ;  /* 0x01e00004a4587df3 */ /* 0x000fe20008000858 */
[----:B--2---:R-:W-:-:S04]  /*eb40*/  ISETP.NE.U32.AND P1, PT, R12, RZ, PT ;  /* 0x000000ff0c00720c */ /* 0x004fc80003f25070 */
[----:B------:R-:W-:-:S13]  /*eb50*/  ISETP.NE.AND.EX P1, PT, R13, RZ, PT, P1 ;  /* 0x000000ff0d00720c */ /* 0x000fda0003f25310 */
[----:B------:R-:W0:Y:S01]  /*eb60*/  @P1 LDC.64 R10, c[0x0][0x9c8] ;  /* 0x00027200ff0a1b82 */ /* 0x000e220000000a00 */
[----:B-1----:R-:W-:Y:S02]  /*eb70*/  @P1 SHF.R.S32.HI R5, RZ, 0x1f, R171 ;  /* 0x0000001fff051819 */ /* 0x002fe400000114ab */
[----:B------:R-:W-:-:S05]  /*eb80*/  @P1 SHF.R.S32.HI R9, RZ, 0x1f, R170 ;  /* 0x0000001fff091819 */ /* 0x000fca00000114aa */
[----:B------:R-:W1:Y:S01]  /*eb90*/  @P1 LDC.64 R14, c[0x0][0x9d0] ;  /* 0x00027400ff0e1b82 */ /* 0x000e620000000a00 */
[----:B------:R-:W-:Y:S01]  /*eba0*/  UIADD3 UR6, UR4, 0x2, URZ ;  /* 0x0000000204067890 */ /* 0x000fe2000fffe03f */
[----:B0-----:R-:W-:-:S04]  /*ebb0*/  @P1 IMAD R0, R5, R10, RZ ;  /* 0x0000000a05001224 */ /* 0x001fc800078e02ff */
[C---:B------:R-:W-:Y:S02]  /*ebc0*/  @P1 IMAD R5, R171.reuse, R11, R0 ;  /* 0x0000000bab051224 */ /* 0x040fe400078e0200 */
[----:B------:R-:W-:-:S04]  /*ebd0*/  @P1 IMAD.WIDE.U32 R10, R171, R10, RZ ;  /* 0x0000000aab0a1225 */ /* 0x000fc800078e00ff */
[-C--:B-1----:R-:W-:Y:S02]  /*ebe0*/  @P1 IMAD R0, R9, R14.reuse, RZ ;  /* 0x0000000e09001224 */ /* 0x082fe400078e02ff */
[----:B------:R-:W-:Y:S02]  /*ebf0*/  @P1 IMAD.IADD R11, R11, 0x1, R5 ;  /* 0x000000010b0b1824 */ /* 0x000fe400078e0205 */
[C---:B------:R-:W-:Y:S02]  /*ec00*/  @P1 IMAD R5, R170.reuse, R15, R0 ;  /* 0x0000000faa051224 */ /* 0x040fe400078e0200 */
[----:B------:R-:W-:Y:S01]  /*ec10*/  @P1 IMAD.WIDE.U32 R170, R170, R14, R10 ;  /* 0x0000000eaaaa1225 */ /* 0x000fe200078e000a */
[----:B------:R-:W-:-:S03]  /*ec20*/  UMOV UR7, 0x40000040 ;  /* 0x4000004000077882 */ /* 0x000fc60000000000 */
[----:B------:R-:W-:Y:S01]  /*ec30*/  @P1 IMAD.IADD R0, R171, 0x1, R5 ;  /* 0x00000001ab001824 */ /* 0x000fe200078e0205 */
[----:B------:R-:W-:Y:S01]  /*ec40*/  @P1 LEA R10, P2, R170, R12, 0x2 ;  /* 0x0000000caa0a1211 */ /* 0x000fe200078410ff */
[----:B------:R-:W-:-:S03]  /*ec50*/  IMAD.MOV.U32 R5, RZ, RZ, 0x3f800000 ;  /* 0x3f800000ff057424 */ /* 0x000fc600078e00ff */
        /* <DEDUP_REMOVED lines=8> */
[----:B------:R-:W1:Y:S04]  /*ece0*/  SHFL.BFLY PT, R9, R4, 0x2, 0x1f ;  /* 0x0c401f0004097f89 */ /* 0x000e6800000e0000 */
[----:B------:R-:W3:Y:S01]  /*ecf0*/  SHFL.BFLY PT, R2, R3, 0x2, 0x1f ;  /* 0x0c401f0003027f89 */ /* 0x000ee200000e0000 */
[----:B------:R-:W-:Y:S02]  /*ed00*/  WARPGROUP.DEPBAR.LE gsb0, 0x0 ;  /* 0x00008000000079c5 */ /* 0x000fe40000010000 */
[----:B------:R-:W-:-:S06]  /*ed10*/  WARPGROUP.ARRIVE ;  /* 0x00000000000079c5 */ /* 0x000fcc0000000000 */
[----:B------:R-:W-:Y:S01]  /*ed20*/  QGMMA.64x128x32.F32.E4M3.E4M3 R88, R156, gdesc[UR4], R88, gsb0 ;  /* 0x01e000049c587df3 */ /* 0x000fe20008000858 */
[----:B------:R-:W-:Y:S01]  /*ed30*/  UMOV UR6, UR4 ;  /* 0x0000000400067c82 */ /* 0x000fe20008000000 */
[----:B------:R-:W-:Y:S01]  /*ed40*/  UMOV UR7, 0x40000040 ;  /* 0x4000004000077882 */ /* 0x000fe20000000000 */
[----:B-1----:R-:W-:-:S01]  /*ed50*/  FADD.FTZ R9, R9, R4 ;  /* 0x0000000409097221 */ /* 0x002fc20000010000 */
[----:B---3--:R-:W-:-:S04]  /*ed60*/  FADD.FTZ R2, R2, R3 ;  /* 0x0000000302027221 */ /* 0x008fc80000010000 */
[----:B------:R-:W1:Y:S04]  /*ed70*/  SHFL.BFLY PT, R0, R9, 0x1, 0x1f ;  /* 0x0c201f0009007f89 */ /* 0x000e6800000e0000 */
[----:B0-----:R-:W0:Y:S01]  /*ed80*/  SHFL.BFLY PT, R11, R2, 0x1, 0x1f ;  /* 0x0c201f00020b7f89 */ /* 0x001e2200000e0000 */
[----:B------:R-:W-:Y:S02]  /*ed90*/  IMAD.MOV.U32 R4, RZ, RZ, RZ ;  /* 0x000000ffff047224 */ /* 0x000fe400078e00ff */
[----:B-1----:R-:W-:Y:S01]  /*eda0*/  FADD.FTZ R13, R9, R0 ;  /* 0x00000000090d7221 */ /* 0x002fe20000010000 */
[----:B0-----:R-:W-:-:S04]  /*edb0*/  FADD.FTZ R11, R2, R11 ;  /* 0x0000000b020b7221 */ /* 0x001fc80000010000 */
        /* <DEDUP_REMOVED lines=11> */
[----:B------:R-:W0:Y:S08]  /*ee70*/  @P2 MUFU.LG2 R3, R14 ;  /* 0x0000000e00032308 */ /* 0x000e300000000c00 */
[----:B------:R-:W1:Y:S08]  /*ee80*/  @P3 MUFU.LG2 R9, R15 ;  /* 0x0000000f00093308 */ /* 0x000e700000000c00 */
[----:B------:R-:W3:Y:S01]  /*ee90*/  @P1 MUFU.RCP R12, R11 ;  /* 0x0000000b000c1308 */ /* 0x000ee20000001000 */
[C---:B------:R-:W-:Y:S01]  /*eea0*/  @P2 FMUL.FTZ R10, R8.reuse, 0.69314718246459960938 ;  /* 0x3f317218080a2820 */ /* 0x040fe20000410000 */
[----:B------:R-:W-:Y:S01]  /*eeb0*/  @P3 FMUL.FTZ R8, R8, 0.69314718246459960938 ;  /* 0x3f31721808083820 */ /* 0x000fe20000410000 */
[----:B0-----:R-:W-:Y:S01]  /*eec0*/  @P2 FMUL.FTZ R3, R3, 0.69314718246459960938 ;  /* 0x3f31721803032820 */ /* 0x001fe20000410000 */
[----:B------:R-:W-:-:S02]  /*eed0*/  IMAD.MOV.U32 R2, RZ, RZ, -0x800000 ;  /* 0xff800000ff027424 */ /* 0x000fc400078e00ff */
[----:B--2---:R-:W-:Y:S01]  /*eee0*/  FMUL.FTZ R4, R4, R5 ;  /* 0x0000000504047220 */ /* 0x004fe20000410000 */
[----:B------:R-:W-:Y:S02]  /*eef0*/  IMAD.MOV.U32 R0, RZ, RZ, -0x800000 ;  /* 0xff800000ff007424 */ /* 0x000fe400078e00ff */
[----:B-1----:R-:W-:Y:S01]  /*ef00*/  @P3 FMUL.FTZ R9, R9, 0.69314718246459960938 ;  /* 0x3f31721809093820 */ /* 0x002fe20000410000 */
[----:B------:R-:W-:-:S03]  /*ef10*/  @P2 FFMA.FTZ R2, R10, R7, R3 ;  /* 0x000000070a022223 */ /* 0x000fc60000010003 */
[----:B------:R-:W-:Y:S01]  /*ef20*/  @P3 FFMA.FTZ R0, R8, R6, R9 ;  /* 0x0000000608003223 */ /* 0x000fe20000010009 */
[----:B---3--:R-:W-:Y:S01]  /*ef30*/  FMUL.FTZ R5, R12, R5 ;  /* 0x000000050c057220 */ /* 0x008fe20000410000 */
[----:B------:R-:W-:Y:S02]  /*ef40*/  WARPGROUP.DEPBAR.LE gsb0, 0x0 ;  /* 0x00008000000079c5 */ /* 0x000fe40000010000 */
[----:B------:R-:W-:Y:S05]  /*ef50*/  @!P0 BRA `(.L_x_1165) ;  /* 0x0000000000048947 */ /* 0x000fea0003800000 */
[----:B------:R-:W-:Y:S01]  /*ef60*/  BPT.TRAP 0x1 ;  /* 0x000000040000795c */ /* 0x000fe20000300000 */
.L_x_1165:
        /* <DEDUP_REMOVED lines=70> */
[----:B------:R-:W-:Y:S01]  /*f3d0*/  FMUL.FTZ R151, R151, R5 ;  /* 0x0000000597977220 */ /* 0x000fe20000410000 */
[----:B------:R-:W-:Y:S01]  /*f3e0*/  VIADD R176, R176, 0x1 ;  /* 0x00000001b0b07836 */ /* 0x000fe20000000000 */
[----:B------:R-:W-:-:S02]  /*f3f0*/  USEL UR41, UR41, URZ, UP0 ;  /* 0x0000003f29297287 */ /* 0x000fc40008000000 */
[----:B------:R-:W-:-:S12]  /*f400*/  ULOP3.LUT UR36, UR36, UR4, URZ, 0x3c, !UPT ;  /* 0x0000000424247292 */ /* 0x000fd8000f8e3c3f */
.L_x_1091:
[----:B------:R-:W0:Y:S01]  /*f410*/  S2R R4, SR_CgaCtaId ;  /* 0x0000000000047919 */ /* 0x000e220000008800 */
[----:B------:R-:W-:Y:S01]  /*f420*/  MOV R3, 0x400 ;  /* 0x0000040000037802 */ /* 0x000fe20000000f00 */
[----:B------:R-:W-:Y:S01]  /*f430*/  BSSY B0, `(.L_x_1166) ;  /* 0x0000241000007945 */ /* 0x000fe20003800000 */
[----:B------:R-:W-:Y:S02]  /*f440*/  BAR.SYNC.DEFER_BLOCKING 0x5, 0x180 ;  /* 0x0146000000007b1d */ /* 0x000fe40000010000 */
[----:B0-----:R-:W-:-:S05]  /*f450*/  LEA R3, R4, R3, 0x18 ;  /* 0x0000000304037211 */ /* 0x001fca00078ec0ff */
[----:B------:R0:W1:Y:S01]  /*f460*/  LDS.128 R168, [R3+0x228d0] ;  /* 0x0228d00003a87984 */ /* 0x0000620000000c00 */
[----:B------:R-:W-:Y:S06]  /*f470*/  BAR.ARV 0x4, 0x180 ;  /* 0x0106000000007b1d */ /* 0x000fec0000002000 */
[----:B------:R-:W-:Y:S05]  /*f480*/  @P0 BRA `(.L_x_1167) ;  /* 0x0000001800700947 */ /* 0x000fea0003800000 */
[----:B------:R-:W2:Y:S01]  /*f490*/  S2R R18, SR_TID.X ;  /* 0x0000000000127919 */ /* 0x000ea20000002100 */
[----:B------:R-:W-:Y:S01]  /*f4a0*/  ULDC.64 UR4, c[0x4][0x40] ;  /* 0x0100100000047ab9 */ /* 0x000fe20000000a00 */
[----:B--2---:R-:W-:-:S05]  /*f4b0*/  IMAD.SHL.U32 R4, R18, 0x4, RZ ;  /* 0x0000000412047824 */ /* 0x004fca00078e00ff */
[----:B------:R-:W-:-:S04]  /*f4c0*/  LOP3.LUT R4, R4, 0xc, RZ, 0xc0, !PT ;  /* 0x0000000c04047812 */ /* 0x000fc800078ec0ff */
[----:B------:R-:W-:-:S05]  /*f4d0*/  IADD3 R4, P0, R4, UR4, RZ ;  /* 0x0000000404047c10 */ /* 0x000fca000ff1e0ff */
[----:B------:R-:W-:-:S05]  /*f4e0*/  IMAD.X R5, RZ, RZ, UR5, P0 ;  /* 0x00000005ff057e24 */ /* 0x000fca00080e06ff */
[----:B------:R2:W3:Y:S01]  /*f4f0*/  LDG.E.CONSTANT R17, desc[UR46][R4.64] ;  /* 0x0000002e04117981 */ /* 0x0004e2000c1e9900 */
[----:B------:R-:W-:Y:S02]  /*f500*/  F2FP.BF16.F32.PACK_AB R43, R92, R43 ;  /* 0x0000002b5c2b723e */ /* 0x000fe400000010ff */
[----:B------:R-:W-:Y:S01]  /*f510*/  F2FP.BF16.F32.PACK_AB R42, R93, R42 ;  /* 0x0000002a5d2a723e */ /* 0x000fe200000010ff */
[----:B------:R-:W4:Y:S01]  /*f520*/  S2R R52, SR_SWINHI ;  /* 0x0000000000347919 */ /* 0x000f220000002f00 */
[----:B------:R-:W-:Y:S02]  /*f530*/  F2FP.BF16.F32.PACK_AB R150, R150, R7 ;  /* 0x000000079696723e */ /* 0x000fe400000010ff */
[----:B------:R-:W-:Y:S02]  /*f540*/  F2FP.BF16.F32.PACK_AB R151, R151, R6 ;  /* 0x000000069797723e */ /* 0x000fe400000010ff */
[----:B------:R-:W-:Y:S02]  /*f550*/  F2FP.BF16.F32.PACK_AB R39, R100, R39 ;  /* 0x000000276427723e */ /* 0x000fe400000010ff */
[----:B--2---:R-:W-:-:S02]  /*f560*/  LOP3.LUT P0, R4, R18, 0x3, RZ, 0xc0, !PT ;  /* 0x0000000312047812 */ /* 0x004fc4000780c0ff */
[----:B------:R-:W-:Y:S02]  /*f570*/  F2FP.BF16.F32.PACK_AB R38, R101, R38 ;  /* 0x000000266526723e */ /* 0x000fe400000010ff */
[----:B------:R-:W-:Y:S02]  /*f580*/  ISETP.EQ.OR P0, PT, R4, 0x3, !P0 ;  /* 0x000000030400780c */ /* 0x000fe40004702670 */
[----:B------:R-:W-:Y:S02]  /*f590*/  F2FP.BF16.F32.PACK_AB R9, R148, R9 ;  /* 0x000000099409723e */ /* 0x000fe400000010ff */
[----:B------:R-:W-:Y:S02]  /*f5a0*/  F2FP.BF16.F32.PACK_AB R8, R149, R8 ;  /* 0x000000089508723e */ /* 0x000fe400000010ff */
[----:B------:R-:W-:Y:S02]  /*f5b0*/  F2FP.BF16.F32.PACK_AB R35, R108, R35 ;  /* 0x000000236c23723e */ /* 0x000fe400000010ff */
[----:B------:R-:W-:-:S02]  /*f5c0*/  F2FP.BF16.F32.PACK_AB R34, R109, R34 ;  /* 0x000000226d22723e */ /* 0x000fc400000010ff */
[----:B------:R-:W-:Y:S02]  /*f5d0*/  SEL R18, R43, R42, P0 ;  /* 0x0000002a2b127207 */ /* 0x000fe40000000000 */
[----:B------:R-:W-:Y:S02]  /*f5e0*/  SEL R43, R42, R43, P0 ;  /* 0x0000002b2a2b7207 */ /* 0x000fe40000000000 */
[----:B------:R-:W-:Y:S02]  /*f5f0*/  F2FP.BF16.F32.PACK_AB R31, R116, R31 ;  /* 0x0000001f741f723e */ /* 0x000fe400000010ff */
[----:B------:R-:W-:Y:S02]  /*f600*/  F2FP.BF16.F32.PACK_AB R30, R117, R30 ;  /* 0x0000001e751e723e */ /* 0x000fe400000010ff */
[----:B------:R-:W-:Y:S02]  /*f610*/  SEL R42, R39, R38, P0 ;  /* 0x00000026272a7207 */ /* 0x000fe40000000000 */
[----:B------:R-:W-:-:S02]  /*f620*/  SEL R48, R9, R8, P0 ;  /* 0x0000000809307207 */ /* 0x000fc40000000000 */
[----:B------:R-:W-:Y:S02]  /*f630*/  MOV R4, R3 ;  /* 0x0000000300047202 */ /* 0x000fe40000000f00 */
[----:B----4-:R-:W-:Y:S02]  /*f640*/  MOV R5, R52 ;  /* 0x0000003400057202 */ /* 0x010fe40000000f00 */
[----:B------:R-:W-:Y:S02]  /*f650*/  SEL R51, R8, R9, P0 ;  /* 0x0000000908337207 */ /* 0x000fe40000000000 */
[----:B------:R-:W-:Y:S01]  /*f660*/  SEL R39, R38, R39, P0 ;  /* 0x0000002726277207 */ /* 0x000fe20000000000 */
[----:B------:R-:W-:Y:S01]  /*f670*/  IMAD.WIDE R6, R180, 0x2, R4 ;  /* 0x00000002b4067825 */ /* 0x000fe200078e0204 */
[----:B------:R-:W-:Y:S02]  /*f680*/  F2FP.BF16.F32.PACK_AB R27, R124, R27 ;  /* 0x0000001b7c1b723e */ /* 0x000fe400000010ff */
[----:B------:R-:W-:-:S02]  /*f690*/  F2FP.BF16.F32.PACK_AB R26, R125, R26 ;  /* 0x0000001a7d1a723e */ /* 0x000fc400000010ff */
[C---:B------:R-:W-:Y:S02]  /*f6a0*/  LOP3.LUT R9, R6.reuse, 0x380, RZ, 0xc0, !PT ;  /* 0x0000038006097812 */ /* 0x040fe400078ec0ff */
[----:B------:R-:W-:Y:S02]  /*f6b0*/  SEL R38, R35, R34, P0 ;  /* 0x0000002223267207 */ /* 0x000fe40000000000 */
[----:B------:R-:W-:Y:S02]  /*f6c0*/  IADD3 R59, P6, R6, 0x20, RZ ;  /* 0x00000020063b7810 */ /* 0x000fe40007fde0ff */
[----:B------:R-:W-:Y:S02]  /*f6d0*/  SEL R35, R34, R35, P0 ;  /* 0x0000002322237207 */ /* 0x000fe40000000000 */
[----:B------:R-:W-:Y:S02]  /*f6e0*/  SEL R34, R31, R30, P0 ;  /* 0x0000001e1f227207 */ /* 0x000fe40000000000 */
[----:B------:R-:W-:-:S02]  /*f6f0*/  SEL R31, R30, R31, P0 ;  /* 0x0000001f1e1f7207 */ /* 0x000fc40000000000 */
[----:B------:R-:W-:Y:S02]  /*f700*/  SHF.R.U64 R9, R9, 0x3, RZ ;  /* 0x0000000309097819 */ /* 0x000fe400000012ff */
[----:B------:R-:W-:Y:S02]  /*f710*/  SEL R30, R27, R26, P0 ;  /* 0x0000001a1b1e7207 */ /* 0x000fe40000000000 */
[----:B------:R-:W-:Y:S01]  /*f720*/  SEL R45, R26, R27, P0 ;  /* 0x0000001b1a2d7207 */ /* 0x000fe20000000000 */
[----:B------:R-:W-:Y:S01]  /*f730*/  IMAD.X R27, RZ, RZ, R7, P6 ;  /* 0x000000ffff1b7224 */ /* 0x000fe200030e0607 */
[C---:B------:R-:W-:Y:S02]  /*f740*/  IADD3 R61, P1, R6.reuse, 0x40, RZ ;  /* 0x00000040063d7810 */ /* 0x040fe40007f3e0ff */
[C---:B------:R-:W-:Y:S02]  /*f750*/  IADD3 R63, P2, R6.reuse, 0x60, RZ ;  /* 0x00000060063f7810 */ /* 0x040fe40007f5e0ff */
[----:B------:R-:W-:-:S02]  /*f760*/  IADD3 R65, P3, R6, 0x4000, RZ ;  /* 0x0000400006417810 */ /* 0x000fc40007f7e0ff */
[C---:B------:R-:W-:Y:S02]  /*f770*/  IADD3 R67, P4, R6.reuse, 0x4020, RZ ;  /* 0x0000402006437810 */ /* 0x040fe40007f9e0ff */
[C---:B------:R-:W-:Y:S02]  /*f780*/  IADD3 R69, P5, R6.reuse, 0x4040, RZ ;  /* 0x0000404006457810 */ /* 0x040fe40007fbe0ff */
[----:B------:R-:W-:Y:S02]  /*f790*/  IADD3 R60, P6, R6, 0x4060, RZ ;  /* 0x00004060063c7810 */ /* 0x000fe40007fde0ff */
[----:B------:R-:W-:Y:S02]  /*f7a0*/  LOP3.LUT R6, R9, R6, RZ, 0x3c, !PT ;  /* 0x0000000609067212 */ /* 0x000fe400078e3cff */
[----:B------:R-:W-:Y:S01]  /*f7b0*/  F2FP.BF16.F32.PACK_AB R41, R94, R41 ;  /* 0x000000295e29723e */ /* 0x000fe200000010ff */
[----:B------:R-:W-:Y:S01]  /*f7c0*/  IMAD.X R9, RZ, RZ, R7, P6 ;  /* 0x000000ffff097224 */ /* 0x000fe200030e0607 */
[----:B------:R-:W-:-:S02]  /*f7d0*/  MOV R64, R6 ;  /* 0x0000000600407202 */ /* 0x000fc40000000f00 */
[----:B------:R-:W-:Y:S02]  /*f7e0*/  F2FP.BF16.F32.PACK_AB R40, R95, R40 ;  /* 0x000000285f28723e */ /* 0x000fe400000010ff */
[----:B------:R-:W-:Y:S02]  /*f7f0*/  F2FP.BF16.F32.PACK_AB R11, R142, R11 ;  /* 0x0000000b8e0b723e */ /* 0x000fe400000010ff */
[----:B------:R-:W-:Y:S02]  /*f800*/  F2FP.BF16.F32.PACK_AB R10, R143, R10 ;  /* 0x0000000a8f0a723e */ /* 0x000fe400000010ff */
[----:B------:R-:W-:Y:S02]  /*f810*/  F2FP.BF16.F32.PACK_AB R37, R102, R37 ;  /* 0x000000256625723e */ /* 0x000fe400000010ff */
[----:B------:R-:W-:Y:S02]  /*f820*/  F2FP.BF16.F32.PACK_AB R36, R103, R36 ;  /* 0x000000246724723e */ /* 0x000fe400000010ff */
[----:B------:R-:W-:-:S02]  /*f830*/  F2FP.BF16.F32.PACK_AB R33, R110, R33 ;  /* 0x000000216e21723e */ /* 0x000fc400000010ff */
[----:B------:R-:W-:Y:S02]  /*f840*/  F2FP.BF16.F32.PACK_AB R32, R111, R32 ;  /* 0x000000206f20723e */ /* 0x000fe400000010ff */
[----:B------:R-:W-:Y:S02]  /*f850*/  SEL R50, R41, R40, P0 ;  /* 0x0000002829327207 */ /* 0x000fe40000000000 */
[----:B------:R-:W-:Y:S02]  /*f860*/  SEL R54, R11, R10, P0 ;  /* 0x0000000a0b367207 */ /* 0x000fe40000000000 */
[----:B------:R-:W-:Y:S01]  /*f870*/  SEL R57, R10, R11, P0 ;  /* 0x0000000b0a397207 */ /* 0x000fe20000000000 */
[----:B------:R-:W-:Y:S01]  /*f880*/  IMAD.X R11, RZ, RZ, R7, P5 ;  /* 0x000000ffff0b7224 */ /* 0x000fe200028e0607 */
[----:B------:R-:W-:Y:S02]  /*f890*/  SEL R41, R40, R41, P0 ;  /* 0x0000002928297207 */ /* 0x000fe40000000000 */
[----:B------:R-:W-:-:S02]  /*f8a0*/  LOP3.LUT R8, R59, 0x380, RZ, 0xc0, !PT ;  /* 0x000003803b087812 */ /* 0x000fc400078ec0ff */
[----:B------:R-:W-:Y:S02]  /*f8b0*/  LOP3.LUT R10, R61, 0x380, RZ, 0xc0, !PT ;  /* 0x000003803d0a7812 */ /* 0x000fe400078ec0ff */
[----:B------:R-:W-:Y:S02]  /*f8c0*/  F2FP.BF16.F32.PACK_AB R29, R118, R29 ;  /* 0x0000001d761d723e */ /* 0x000fe400000010ff */
[----:B------:R-:W-:Y:S02]  /*f8d0*/  F2FP.BF16.F32.PACK_AB R28, R119, R28 ;  /* 0x0000001c771c723e */ /* 0x000fe400000010ff */
[----:B------:R-:W-:Y:S02]  /*f8e0*/  SEL R40, R37, R36, P0 ;  /* 0x0000002425287207 */ /* 0x000fe40000000000 */
[----:B------:R-:W-:Y:S02]  /*f8f0*/  SEL R37, R36, R37, P0 ;  /* 0x0000002524257207 */ /* 0x000fe40000000000 */
[----:B------:R-:W-:-:S02]  /*f900*/  F2FP.BF16.F32.PACK_AB R25, R126, R25 ;  /* 0x000000197e19723e */ /* 0x000fc400000010ff */
[----:B------:R-:W-:Y:S02]  /*f910*/  F2FP.BF16.F32.PACK_AB R24, R127, R24 ;  /* 0x000000187f18723e */ /* 0x000fe400000010ff */
[----:B------:R-:W-:Y:S02]  /*f920*/  F2FP.BF16.F32.PACK_AB R13, R140, R13 ;  /* 0x0000000d8c0d723e */ /* 0x000fe400000010ff */
[----:B------:R-:W-:Y:S02]  /*f930*/  F2FP.BF16.F32.PACK_AB R12, R141, R12 ;  /* 0x0000000c8d0c723e */ /* 0x000fe400000010ff */
[----:B------:R-:W-:Y:S02]  /*f940*/  SEL R36, R33, R32, P0 ;  /* 0x0000002021247207 */ /* 0x000fe40000000000 */
[----:B------:R-:W-:Y:S02]  /*f950*/  SEL R33, R32, R33, P0 ;  /* 0x0000002120217207 */ /* 0x000fe40000000000 */
[----:B------:R-:W-:-:S02]  /*f960*/  SHF.R.U64 R8, R8, 0x3, RZ ;  /* 0x0000000308087819 */ /* 0x000fc400000012ff */
[----:B------:R-:W-:Y:S02]  /*f970*/  SHF.R.U64 R10, R10, 0x3, RZ ;  /* 0x000000030a0a7819 */ /* 0x000fe400000012ff */
[----:B------:R-:W-:Y:S02]  /*f980*/  SEL R32, R29, R28, P0 ;  /* 0x0000001c1d207207 */ /* 0x000fe40000000000 */
[----:B------:R-:W-:Y:S02]  /*f990*/  SEL R29, R28, R29, P0 ;  /* 0x0000001d1c1d7207 */ /* 0x000fe40000000000 */
[----:B------:R-:W-:Y:S02]  /*f9a0*/  SEL R46, R13, R12, P0 ;  /* 0x0000000c0d2e7207 */ /* 0x000fe40000000000 */
[----:B------:R-:W-:Y:S01]  /*f9b0*/  SEL R49, R12, R13, P0 ;  /* 0x0000000d0c317207 */ /* 0x000fe20000000000 */
[----:B------:R-:W-:Y:S01]  /*f9c0*/  IMAD.X R13, RZ, RZ, R7, P4 ;  /* 0x000000ffff0d7224 */ /* 0x000fe200020e0607 */
[----:B------:R-:W-:-:S02]  /*f9d0*/  SEL R28, R25, R24, P0 ;  /* 0x00000018191c7207 */ /* 0x000fc40000000000 */
[----:B------:R-:W-:Y:S01]  /*f9e0*/  SEL R53, R24, R25, P0 ;  /* 0x0000001918357207 */ /* 0x000fe20000000000 */
[----:B------:R-:W-:Y:S01]  /*f9f0*/  IMAD.X R25, RZ, RZ, R7, P1 ;  /* 0x000000ffff197224 */ /* 0x000fe200008e0607 */
[----:B------:R-:W-:Y:S02]  /*fa00*/  LOP3.LUT R12, R63, 0x380, RZ, 0xc0, !PT ;  /* 0x000003803f0c7812 */ /* 0x000fe400078ec0ff */
[----:B------:R-:W-:Y:S02]  /*fa10*/  LOP3.LUT R26, R8, R59, RZ, 0x3c, !PT ;  /* 0x0000003b081a7212 */ /* 0x000fe400078e3cff */
[----:B------:R-:W-:Y:S02]  /*fa20*/  LOP3.LUT R24, R10, R61, RZ, 0x3c, !PT ;  /* 0x0000003d0a187212 */ /* 0x000fe400078e3cff */
[----:B------:R-:W-:Y:S02]  /*fa30*/  LOP3.LUT R8, R65, 0x380, RZ, 0xc0, !PT ;  /* 0x0000038041087812 */ /* 0x000fe400078ec0ff */
[----:B------:R-:W-:-:S02]  /*fa40*/  LOP3.LUT R10, R67, 0x380, RZ, 0xc0, !PT ;  /* 0x00000380430a7812 */ /* 0x000fc400078ec0ff */
[----:B------:R-:W-:Y:S02]  /*fa50*/  LOP3.LUT R58, R69, 0x380, RZ, 0xc0, !PT ;  /* 0x00000380453a7812 */ /* 0x000fe400078ec0ff */
[----:B------:R-:W-:Y:S02]  /*fa60*/  LOP3.LUT R59, R60, 0x380, RZ, 0xc0, !PT ;  /* 0x000003803c3b7812 */ /* 0x000fe400078ec0ff */
[----:B------:R-:W-:Y:S02]  /*fa70*/  F2FP.BF16.F32.PACK_AB R21, R132, R21 ;  /* 0x000000158415723e */ /* 0x000fe400000010ff */
[----:B------:R-:W-:Y:S02]  /*fa80*/  F2FP.BF16.F32.PACK_AB R20, R133, R20 ;  /* 0x000000148514723e */ /* 0x000fe400000010ff */
[----:B------:R-:W-:Y:S02]  /*fa90*/  F2FP.BF16.F32.PACK_AB R15, R134, R15 ;  /* 0x0000000f860f723e */ /* 0x000fe400000010ff */
[----:B------:R-:W-:-:S02]  /*faa0*/  F2FP.BF16.F32.PACK_AB R14, R135, R14 ;  /* 0x0000000e870e723e */ /* 0x000fc400000010ff */
[----:B------:R-:W-:Y:S02]  /*fab0*/  SHF.R.U64 R12, R12, 0x3, RZ ;  /* 0x000000030c0c7819 */ /* 0x000fe400000012ff */
[----:B------:R-:W-:Y:S02]  /*fac0*/  SHF.R.U64 R8, R8, 0x3, RZ ;  /* 0x0000000308087819 */ /* 0x000fe400000012ff */
[----:B------:R-:W-:Y:S02]  /*fad0*/  SHF.R.U64 R10, R10, 0x3, RZ ;  /* 0x000000030a0a7819 */ /* 0x000fe400000012ff */
[----:B------:R-:W-:Y:S02]  /*fae0*/  SHF.R.U64 R58, R58, 0x3, RZ ;  /* 0x000000033a3a7819 */ /* 0x000fe400000012ff */
[----:B------:R-:W-:Y:S02]  /*faf0*/  SHF.R.U64 R59, R59, 0x3, RZ ;  /* 0x000000033b3b7819 */ /* 0x000fe400000012ff */
[----:B------:R-:W-:-:S02]  /*fb00*/  SEL R44, R21, R20, P0 ;  /* 0x00000014152c7207 */ /* 0x000fc40000000000 */
[----:B------:R-:W-:Y:S01]  /*fb10*/  SEL R47, R20, R21, P0 ;  /* 0x00000015142f7207 */ /* 0x000fe20000000000 */
[--C-:B------:R-:W-:Y:S01]  /*fb20*/  IMAD.X R21, RZ, RZ, R7.reuse, P2 ;  /* 0x000000ffff157224 */ /* 0x100fe200010e0607 */
[----:B------:R-:W-:Y:S02]  /*fb30*/  SEL R52, R15, R14, P0 ;  /* 0x0000000e0f347207 */ /* 0x000fe40000000000 */
[----:B------:R-:W-:Y:S01]  /*fb40*/  SEL R55, R14, R15, P0 ;  /* 0x0000000f0e377207 */ /* 0x000fe20000000000 */
[----:B------:R-:W-:Y:S01]  /*fb50*/  IMAD.X R15, RZ, RZ, R7, P3 ;  /* 0x000000ffff0f7224 */ /* 0x000fe200018e0607 */
[----:B------:R-:W-:Y:S02]  /*fb60*/  LOP3.LUT R20, R12, R63, RZ, 0x3c, !PT ;  /* 0x0000003f0c147212 */ /* 0x000fe400078e3cff */
[----:B------:R-:W-:Y:S02]  /*fb70*/  LOP3.LUT R14, R8, R65, RZ, 0x3c, !PT ;  /* 0x00000041080e7212 */ /* 0x000fe400078e3cff */
[----:B------:R-:W-:-:S02]  /*fb80*/  LOP3.LUT R12, R10, R67, RZ, 0x3c, !PT ;  /* 0x000000430a0c7212 */ /* 0x000fc400078e3cff */
[----:B------:R-:W-:Y:S01]  /*fb90*/  LOP3.LUT R10, R58, R69, RZ, 0x3c, !PT ;  /* 0x000000453a0a7212 */ /* 0x000fe200078e3cff */
[----:B------:R-:W2:Y:S01]  /*fba0*/  LDC.64 R66, c[0x0][0xbd8] ;  /* 0x0002f600ff427b82 */ /* 0x000ea20000000a00 */
[----:B------:R-:W-:Y:S02]  /*fbb0*/  LOP3.LUT R8, R59, R60, RZ, 0x3c, !PT ;  /* 0x0000003c3b087212 */ /* 0x000fe400078e3cff */
[----:B------:R-:W-:Y:S02]  /*fbc0*/  MOV R59, R10 ;  /* 0x0000000a003b7202 */ /* 0x000fe40000000f00 */
[----:B------:R-:W-:Y:S02]  /*fbd0*/  MOV R58, R8 ;  /* 0x00000008003a7202 */ /* 0x000fe40000000f00 */
[----:B------:R-:W-:Y:S02]  /*fbe0*/  SEL R56, R150, R151, P0 ;  /* 0x0000009796387207 */ /* 0x000fe40000000000 */
[----:B------:R-:W-:-:S02]  /*fbf0*/  SEL R151, R151, R150, P0 ;  /* 0x0000009697977207 */ /* 0x000fc40000000000 */
[----:B------:R-:W-:Y:S02]  /*fc00*/  MOV R63, R26 ;  /* 0x0000001a003f7202 */ /* 0x000fe40000000f00 */
[----:B------:R-:W-:Y:S02]  /*fc10*/  MOV R61, R14 ;  /* 0x0000000e003d7202 */ /* 0x000fe40000000f00 */
[----:B------:R-:W-:Y:S02]  /*fc20*/  MOV R60, R12 ;  /* 0x0000000c003c7202 */ /* 0x000fe40000000f00 */
[----:B------:R-:W-:Y:S02]  /*fc30*/  MOV R27, R24 ;  /* 0x00000018001b7202 */ /* 0x000fe40000000f00 */
[----:B------:R-:W-:Y:S02]  /*fc40*/  MOV R62, R20 ;  /* 0x00000014003e7202 */ /* 0x000fe40000000f00 */
[----:B--2---:R-:W-:-:S04]  /*fc50*/  ISETP.NE.U32.AND P3, PT, R66, RZ, PT ;  /* 0x000000ff4200720c */ /* 0x004fc80003f65070 */
[----:B------:R-:W-:Y:S02]  /*fc60*/  ISETP.NE.AND.EX P3, PT, R67, RZ, PT, P3 ;  /* 0x000000ff4300720c */ /* 0x000fe40003f65330 */
[----:B---3--:R-:W-:Y:S01]  /*fc70*/  LOP3.LUT R6, R17, 0x2, RZ, 0x3c, !PT ;  /* 0x0000000211067812 */ /* 0x008fe200078e3cff */
[----:B------:R-:W-:Y:S04]  /*fc80*/  SHFL.IDX PT, R18, R18, R17, 0x1c1f ;  /* 0x001c1f1112127589 */ /* 0x000fe800000e0000 */
[----:B------:R-:W2:Y:S04]  /*fc90*/  SHFL.IDX PT, R43, R43, R6, 0x1c1f ;  /* 0x001c1f062b2b7589 */ /* 0x000ea800000e0000 */
[----:B------:R-:W-:Y:S04]  /*fca0*/  SHFL.IDX PT, R42, R42, R17, 0x1c1f ;  /* 0x001c1f112a2a7589 */ /* 0x000fe800000e0000 */
[----:B------:R-:W-:Y:S04]  /*fcb0*/  SHFL.IDX PT, R40, R40, R17, 0x1c1f ;  /* 0x001c1f1128287589 */ /* 0x000fe800000e0000 */
[----:B------:R-:W3:Y:S04]  /*fcc0*/  SHFL.IDX PT, R39, R39, R6, 0x1c1f ;  /* 0x001c1f0627277589 */ /* 0x000ee800000e0000 */
[----:B------:R-:W4:Y:S04]  /*fcd0*/  SHFL.IDX PT, R37, R37, R6, 0x1c1f ;  /* 0x001c1f0625257589 */ /* 0x000f2800000e0000 */
[----:B------:R-:W-:Y:S01]  /*fce0*/  SHFL.IDX PT, R7, R36, R17, 0x1c1f ;  /* 0x001c1f1124077589 */ /* 0x000fe200000e0000 */
[----:B--2---:R-:W-:-:S03]  /*fcf0*/  SEL R8, R18, R43, P0 ;  /* 0x0000002b12087207 */ /* 0x004fc60000000000 */
[----:B------:R-:W-:Y:S01]  /*fd00*/  SHFL.IDX PT, R50, R50, R17, 0x1c1f ;  /* 0x001c1f1132327589 */ /* 0x000fe200000e0000 */
[----:B------:R-:W-:-:S03]  /*fd10*/  SEL R10, R43, R18, P0 ;  /* 0x000000122b0a7207 */ /* 0x000fc60000000000 */
[----:B------:R-:W2:Y:S04]  /*fd20*/  SHFL.IDX PT, R18, R33, R6, 0x1c1f ;  /* 0x001c1f0621127589 */ /* 0x000ea800000e0000 */
[----:B------:R-:W0:Y:S01]  /*fd30*/  SHFL.IDX PT, R41, R41, R6, 0x1c1f ;  /* 0x001c1f0629297589 */ /* 0x000e2200000e0000 */
[----:B---3--:R-:W-:-:S03]  /*fd40*/  SEL R12, R42, R39, P0 ;  /* 0x000000272a0c7207 */ /* 0x008fc60000000000 */
[----:B------:R-:W-:Y:S01]  /*fd50*/  SHFL.IDX PT, R35, R35, R6, 0x1c1f ;  /* 0x001c1f0623237589 */ /* 0x000fe200000e0000 */
[----:B------:R-:W-:Y:S02]  /*fd60*/  SEL R14, R39, R42, P0 ;  /* 0x0000002a270e7207 */ /* 0x000fe40000000000 */
[----:B----4-:R-:W-:Y:S01]  /*fd70*/  SEL R13, R40, R37, P0 ;  /* 0x00000025280d7207 */ /* 0x010fe20000000000 */
[----:B------:R-:W-:Y:S01]  /*fd80*/  SHFL.IDX PT, R31, R31, R6, 0x1c1f ;  /* 0x001c1f061f1f7589 */ /* 0x000fe200000e0000 */
[----:B------:R-:W-:-:S03]  /*fd90*/  SEL R15, R37, R40, P0 ;  /* 0x00000028250f7207 */ /* 0x000fc60000000000 */
[----:B------:R-:W-:Y:S04]  /*fda0*/  SHFL.IDX PT, R45, R45, R6, 0x1c1f ;  /* 0x001c1f062d2d7589 */ /* 0x000fe800000e0000 */
[----:B------:R-:W-:Y:S04]  /*fdb0*/  SHFL.IDX PT, R29, R29, R6, 0x1c1f ;  /* 0x001c1f061d1d7589 */ /* 0x000fe800000e0000 */
[----:B------:R-:W-:Y:S01]  /*fdc0*/  SHFL.IDX PT, R24, R53, R6, 0x1c1f ;  /* 0x001c1f0635187589 */ /* 0x000fe200000e0000 */
[----:B--2---:R-:W-:Y:S02]  /*fdd0*/  SEL R37, R7, R18, P0 ;  /* 0x0000001207257207 */ /* 0x004fe40000000000 */
[----:B------:R-:W-:Y:S01]  /*fde0*/  SEL R39, R18, R7, P0 ;  /* 0x0000000712277207 */ /* 0x000fe20000000000 */
[----:B------:R-:W-:Y:S01]  /*fdf0*/  SHFL.IDX PT, R47, R47, R6, 0x1c1f ;  /* 0x001c1f062f2f7589 */ /* 0x000fe200000e0000 */
[----:B0-----:R-:W-:-:S02]  /*fe00*/  SEL R9, R50, R41, P0 ;  /* 0x0000002932097207 */ /* 0x001fc40000000000 */
[----:B------:R-:W-:Y:S01]  /*fe10*/  SEL R11, R41, R50, P0 ;  /* 0x00000032290b7207 */ /* 0x000fe20000000000 */
[----:B------:R-:W-:Y:S04]  /*fe20*/  SHFL.IDX PT, R49, R49, R6, 0x1c1f ;  /* 0x001c1f0631317589 */ /* 0x000fe800000e0000 */
[----:B------:R-:W-:Y:S04]  /*fe30*/  SHFL.IDX PT, R51, R51, R6, 0x1c1f ;  /* 0x001c1f0633337589 */ /* 0x000fe800000e0000 */
[----:B------:R-:W-:Y:S04]  /*fe40*/  SHFL.IDX PT, R55, R55, R6, 0x1c1f ;  /* 0x001c1f0637377589 */ /* 0x000fe800000e0000 */
[----:B------:R-:W-:Y:S04]  /*fe50*/  SHFL.IDX PT, R57, R57, R6, 0x1c1f ;  /* 0x001c1f0639397589 */ /* 0x000fe800000e0000 */
[----:B------:R0:W-:Y:S01]  /*fe60*/  SHFL.IDX PT, R151, R151, R6, 0x1c1f ;  /* 0x001c1f0697977589 */ /* 0x0001e200000e0000 */
[----:B------:R-:W-:Y:S08]  /*fe70*/  BAR.SYNC.DEFER_BLOCKING 0x1, 0x100 ;  /* 0x0044000000007b1d */ /* 0x000ff00000010000 */
[----:B0-----:R-:W0:Y:S01]  /*fe80*/  LDC.64 R6, c[0x0][0xbd8] ;  /* 0x0002f600ff067b82 */ /* 0x001e220000000a00 */
[----:B------:R-:W2:Y:S04]  /*fe90*/  SHFL.IDX PT, R38, R38, R17, 0x1c1f ;  /* 0x001c1f1126267589 */ /* 0x000ea800000e0000 */
[----:B------:R-:W3:Y:S04]  /*fea0*/  SHFL.IDX PT, R34, R34, R17, 0x1c1f ;  /* 0x001c1f1122227589 */ /* 0x000ee800000e0000 */
[----:B------:R3:W4:Y:S04]  /*feb0*/  SHFL.IDX PT, R20, R32, R17, 0x1c1f ;  /* 0x001c1f1120147589 */ /* 0x00072800000e0000 */
[----:B------:R-:W1:Y:S04]  /*fec0*/  SHFL.IDX PT, R21, R28, R17, 0x1c1f ;  /* 0x001c1f111c157589 */ /* 0x000e6800000e0000 */
[----:B------:R-:W1:Y:S04]  /*fed0*/  SHFL.IDX PT, R30, R30, R17, 0x1c1f ;  /* 0x001c1f111e1e7589 */ /* 0x000e6800000e0000 */
[----:B------:R-:W0:Y:S04]  /*fee0*/  SHFL.IDX PT, R44, R44, R17, 0x1c1f ;  /* 0x001c1f112c2c7589 */ /* 0x000e2800000e0000 */
[----:B------:R-:W0:Y:S01]  /*fef0*/  SHFL.IDX PT, R46, R46, R17, 0x1c1f ;  /* 0x001c1f112e2e7589 */ /* 0x000e2200000e0000 */
[----:B--2---:R-:W-:-:S02]  /*ff00*/  SEL R36, R38, R35, P0 ;  /* 0x0000002326247207 */ /* 0x004fc40000000000 */
[----:B------:R-:W-:Y:S01]  /*ff10*/  SEL R38, R35, R38, P0 ;  /* 0x0000002623267207 */ /* 0x000fe20000000000 */
[----:B------:R0:W-:Y:S01]  /*ff20*/  STSM.16.M88.4 [R64], R8 ;  /* 0x0000000840007844 */ /* 0x0001e20000000200 */
[----:B---3--:R-:W-:Y:S02]  /*ff30*/  SEL R32, R34, R31, P0 ;  /* 0x0000001f22207207 */ /* 0x008fe40000000000 */
[----:B------:R-:W-:Y:S01]  /*ff40*/  SEL R34, R31, R34, P0 ;  /* 0x000000221f227207 */ /* 0x000fe20000000000 */
[----:B------:R-:W2:Y:S01]  /*ff50*/  SHFL.IDX PT, R48, R48, R17, 0x1c1f ;  /* 0x001c1f1130307589 */ /* 0x000ea200000e0000 */
[----:B----4-:R-:W-:Y:S02]  /*ff60*/  SEL R33, R20, R29, P0 ;  /* 0x0000001d14217207 */ /* 0x010fe40000000000 */
[----:B------:R-:W-:Y:S01]  /*ff70*/  SEL R35, R29, R20, P0 ;  /* 0x000000141d237207 */ /* 0x000fe20000000000 */
[----:B------:R-:W3:Y:S01]  /*ff80*/  SHFL.IDX PT, R52, R52, R17, 0x1c1f ;  /* 0x001c1f1134347589 */ /* 0x000ee200000e0000 */
[----:B-1----:R-:W-:-:S02]  /*ff90*/  SEL R29, R21, R24, P0 ;  /* 0x00000018151d7207 */ /* 0x002fc40000000000 */
[----:B------:R-:W-:Y:S01]  /*ffa0*/  SEL R31, R24, R21, P0 ;  /* 0x00000015181f7207 */ /* 0x000fe20000000000 */
[----:B------:R-:W1:Y:S01]  /*ffb0*/  SHFL.IDX PT, R54, R54, R17, 0x1c1f ;  /* 0x001c1f1136367589 */ /* 0x000e6200000e0000 */
[----:B------:R-:W-:Y:S02]  /*ffc0*/  SEL R28, R30, R45, P0 ;  /* 0x0000002d1e1c7207 */ /* 0x000fe40000000000 */
[----:B------:R-:W-:Y:S01]  /*ffd0*/  SEL R30, R45, R30, P0 ;  /* 0x0000001e2d1e7207 */ /* 0x000fe20000000000 */
[----:B------:R4:W1:Y:S01]  /*ffe0*/  SHFL.IDX PT, R56, R56, R17, 0x1c1f ;  /* 0x001c1f1138387589 */ /* 0x00086200000e0000 */
[----:B0-----:R-:W-:Y:S01]  /*fff0*/  IMAD.WIDE R8, R174, 0x4, R6 ;  /* 0x00000004ae087825 */ /* 0x001fe200078e0206 */
[----:B------:R-:W-:Y:S01]  /*10000*/  SEL R24, R44, R47, P0 ;  /* 0x0000002f2c187207 */ /* 0x000fe20000000000 */
[----:B------:R-:W0:Y:S01]  /*10010*/  LDC.64 R6, c[0x0][0xbe0] ;  /* 0x0002f800ff067b82 */ /* 0x000e220000000a00 */
[----:B------:R-:W-:Y:S01]  /*10020*/  STSM.16.M88.4 [R63], R12 ;  /* 0x0000000c3f007844 */ /* 0x000fe20000000200 */
[----:B------:R-:W-:-:S02]  /*10030*/  SEL R26, R47, R44, P0 ;  /* 0x0000002c2f1a7207 */ /* 0x000fc40000000000 */
[----:B------:R-:W-:Y:S01]  /*10040*/  SEL R44, R46, R49, P0 ;  /* 0x000000312e2c7207 */ /* 0x000fe20000000000 */
[----:B------:R1:W-:Y:S01]  /*10050*/  STSM.16.M88.4 [R27], R36 ;  /* 0x000000241b007844 */ /* 0x0003e20000000200 */
[----:B------:R-:W-:Y:S01]  /*10060*/  SEL R46, R49, R46, P0 ;  /* 0x0000002e312e7207 */ /* 0x000fe20000000000 */
[----:B----4-:R-:W-:Y:S01]  /*10070*/  IMAD.MOV.U32 R17, RZ, RZ, RZ ;  /* 0x000000ffff117224 */ /* 0x010fe200078e00ff */
[----:B--2---:R-:W-:Y:S01]  /*10080*/  SEL R40, R48, R51, P0 ;  /* 0x0000003330287207 */ /* 0x004fe20000000000 */
[----:B------:R2:W-:Y:S01]  /*10090*/  STSM.16.M88.4 [R62], R32 ;  /* 0x000000203e007844 */ /* 0x0005e20000000200 */
[----:B------:R-:W-:Y:S02]  /*100a0*/  SEL R42, R51, R48, P0 ;  /* 0x00000030332a7207 */ /* 0x000fe40000000000 */
[----:B---3--:R-:W-:Y:S01]  /*100b0*/  SEL R25, R52, R55, P0 ;  /* 0x0000003734197207 */ /* 0x008fe20000000000 */
[----:B------:R2:W-:Y:S01]  /*100c0*/  STSM.16.M88.4 [R61], R28 ;  /* 0x0000001c3d007844 */ /* 0x0005e20000000200 */
[----:B-1----:R-:W-:-:S02]  /*100d0*/  SEL R45, R54, R57, P0 ;  /* 0x00000039362d7207 */ /* 0x002fc40000000000 */
[----:B------:R-:W-:Y:S02]  /*100e0*/  SEL R47, R57, R54, P0 ;  /* 0x00000036392f7207 */ /* 0x000fe40000000000 */
[----:B------:R-:W-:Y:S02]  /*100f0*/  SEL R27, R55, R52, P0 ;  /* 0x00000034371b7207 */ /* 0x000fe40000000000 */
[----:B------:R-:W-:Y:S02]  /*10100*/  SEL R41, R56, R151, P0 ;  /* 0x0000009738297207 */ /* 0x000fe40000000000 */
[----:B------:R-:W-:Y:S01]  /*10110*/  SEL R43, R151, R56, P0 ;  /* 0x00000038972b7207 */ /* 0x000fe20000000000 */
[----:B------:R2:W-:Y:S01]  /*10120*/  STSM.16.M88.4 [R60], R24 ;  /* 0x000000183c007844 */ /* 0x0005e20000000200 */
[----:B0-----:R-:W-:Y:S01]  /*10130*/  ISETP.NE.U32.AND P0, PT, R6, RZ, PT ;  /* 0x000000ff0600720c */ /* 0x001fe20003f05070 */
[----:B------:R-:W0:Y:S02]  /*10140*/  LDC R18, c[0x0][0xa88] ;  /* 0x0002a200ff127b82 */ /* 0x000e240000000800 */
[----:B------:R2:W-:Y:S01]  /*10150*/  STSM.16.M88.4 [R59], R44 ;  /* 0x0000002c3b007844 */ /* 0x0005e20000000200 */
[----:B------:R-:W-:-:S03]  /*10160*/  ISETP.NE.AND.EX P0, PT, R7, RZ, PT, P0 ;  /* 0x000000ff0700720c */ /* 0x000fc60003f05300 */
[----:B------:R2:W-:Y:S02]  /*10170*/  STSM.16.M88.4 [R58], R40 ;  /* 0x000000283a007844 */ /* 0x0005e40000000200 */
[----:B------:R-:W-:Y:S08]  /*10180*/  BAR.SYNC.DEFER_BLOCKING 0x1, 0x100 ;  /* 0x0044000000007b1d */ /* 0x000ff00000010000 */
[----:B------:R-:W1:Y:S01]  /*10190*/  @P0 LDC.64 R6, c[0x0][0xbe0] ;  /* 0x0002f800ff060b82 */ /* 0x000e620000000a00 */
[----:B------:R2:W5:Y:S01]  /*101a0*/  @P3 LDG.E R17, desc[UR46][R8.64] ;  /* 0x0000002e08113981 */ /* 0x000562000c1e1900 */
[----:B------:R-:W-:-:S04]  /*101b0*/  IMAD R11, R22, 0x40, R19 ;  /* 0x00000040160b7824 */ /* 0x000fc800078e0213 */
[----:B------:R-:W-:-:S04]  /*101c0*/  IMAD.WIDE R4, R11, 0x2, R4 ;  /* 0x000000020b047825 */ /* 0x000fc800078e0204 */
[----:B-1----:R-:W-:-:S05]  /*101d0*/  @P0 IMAD.WIDE R6, R174, 0x4, R6 ;  /* 0x00000004ae060825 */ /* 0x002fca00078e0206 */
[----:B0-----:R2:W5:Y:S01]  /*101e0*/  @P0 LDG.E R18, desc[UR46][R6.64] ;  /* 0x0000002e06120981 */ /* 0x001562000c1e1900 */
[----:B------:R-:W-:Y:S05]  /*101f0*/  @P0 BRA `(.L_x_1168) ;  /* 0x0000000000100947 */ /* 0x000fea0003800000 */
[----:B------:R-:W-:Y:S05]  /*10200*/  @!P3 BRA `(.L_x_1168) ;  /* 0x00000000000cb947 */ /* 0x000fea0003800000 */
[----:B--2---:R-:W2:Y:S04]  /*10210*/  LDG.E R7, desc[UR46][R8.64] ;  /* 0x0000002e08077981 */ /* 0x004ea8000c1e1900 */
[----:B-----5:R-:W2:Y:S02]  /*10220*/  LDG.E R18, desc[UR46][R8.64+0x4] ;  /* 0x0000042e08127981 */ /* 0x020ea4000c1e1900 */
[----:B--2---:R-:W-:-:S07]  /*10230*/  IMAD.IADD R18, R18, 0x1, -R7 ;  /* 0x0000000112127824 */ /* 0x004fce00078e0a07 */
.L_x_1168:
[----:B------:R-:W-:Y:S01]  /*10240*/  SHF.R.S32.HI R23, RZ, 0x1f, R173 ;  /* 0x0000001fff177819 */ /* 0x000fe200000114ad */
[----:B------:R-:W-:Y:S01]  /*10250*/  ULDC.64 UR4, c[0x0][0xb70] ;  /* 0x0002dc0000047ab9 */ /* 0x000fe20000000a00 */
[--C-:B-----5:R-:W-:Y:S01]  /*10260*/  SHF.R.S32.HI R21, RZ, 0x1f, R17.reuse ;  /* 0x0000001fff157819 */ /* 0x120fe20000011411 */
[----:B------:R-:W-:Y:S01]  /*10270*/  IMAD.MOV.U32 R20, RZ, RZ, R17 ;  /* 0x000000ffff147224 */ /* 0x000fe200078e0011 */
[----:B------:R-:W-:Y:S01]  /*10280*/  IADD3 R13, P2, R4, 0x2000, RZ ;  /* 0x00002000040d7810 */ /* 0x000fe20007f5e0ff */
[----:B--2---:R-:W-:Y:S01]  /*10290*/  IMAD R6, R23, UR4, RZ ;  /* 0x0000000417067c24 */ /* 0x004fe2000f8e02ff */
[----:B------:R-:W-:Y:S01]  /*102a0*/  SHF.R.S32.HI R48, RZ, 0x1f, R174 ;  /* 0x0000001fff307819 */ /* 0x000fe200000114ae */
[----:B------:R-:W-:Y:S01]  /*102b0*/  IMAD R15, R175, 0x80, R178 ;  /* 0x00000080af0f7824 */ /* 0x000fe200078e02b2 */
[----:B------:R-:W-:Y:S01]  /*102c0*/  LOP3.LUT R12, R13, 0x380, RZ, 0xc0, !PT ;  /* 0x000003800d0c7812 */ /* 0x000fe200078ec0ff */
[C---:B------:R-:W-:Y:S01]  /*102d0*/  IMAD R9, R173.reuse, UR5, R6 ;  /* 0x00000005ad097c24 */ /* 0x040fe2000f8e0206 */
[----:B------:R-:W-:Y:S01]  /*102e0*/  SEL R48, R48, RZ, !P3 ;  /* 0x000000ff30307207 */ /* 0x000fe20005800000 */
[----:B------:R-:W-:Y:S01]  /*102f0*/  IMAD.WIDE.U32 R6, R173, UR4, R20 ;  /* 0x00000004ad067c25 */ /* 0x000fe2000f8e0014 */
[----:B------:R-:W-:Y:S01]  /*10300*/  SEL R49, R174, RZ, !P3 ;  /* 0x000000ffae317207 */ /* 0x000fe20005800000 */
[----:B------:R-:W-:Y:S01]  /*10310*/  ULDC.64 UR4, c[0x0][0xb78] ;  /* 0x0002de0000047ab9 */ /* 0x000fe20000000a00 */
[----:B------:R-:W-:Y:S01]  /*10320*/  SHF.R.U64 R12, R12, 0x3, RZ ;  /* 0x000000030c0c7819 */ /* 0x000fe200000012ff */
[----:B------:R-:W-:Y:S01]  /*10330*/  IMAD.IADD R7, R7, 0x1, R9 ;  /* 0x0000000107077824 */ /* 0x000fe200078e0209 */
[----:B------:R-:W-:Y:S01]  /*10340*/  IADD3 R11, P6, R4, 0x3000, RZ ;  /* 0x00003000040b7810 */ /* 0x000fe20007fde0ff */
[----:B------:R-:W-:Y:S01]  /*10350*/  IMAD R9, R48, UR4, RZ ;  /* 0x0000000430097c24 */ /* 0x000fe2000f8e02ff */
[----:B------:R-:W-:Y:S01]  /*10360*/  LOP3.LUT R12, R12, R13, RZ, 0x3c, !PT ;  /* 0x0000000d0c0c7212 */ /* 0x000fe200078e3cff */
[----:B------:R-:W-:Y:S01]  /*10370*/  IMAD.WIDE.U32 R6, R49, UR4, R6 ;  /* 0x0000000431067c25 */ /* 0x000fe2000f8e0006 */
[----:B------:R-:W-:-:S02]  /*10380*/  IADD3 R29, P1, R4, 0x1000, RZ ;  /* 0x00001000041d7810 */ /* 0x000fc40007f3e0ff */
[----:B------:R-:W-:Y:S01]  /*10390*/  LOP3.LUT R8, R11, 0x380, RZ, 0xc0, !PT ;  /* 0x000003800b087812 */ /* 0x000fe200078ec0ff */
[----:B------:R-:W-:Y:S01]  /*103a0*/  IMAD R13, R49, UR5, R9 ;  /* 0x00000005310d7c24 */ /* 0x000fe2000f8e0209 */
[----:B------:R-:W-:Y:S01]  /*103b0*/  SHF.R.S32.HI R9, RZ, 0x1f, R15 ;  /* 0x0000001fff097819 */ /* 0x000fe2000001140f */
[----:B------:R-:W-:Y:S01]  /*103c0*/  ULDC.64 UR4, c[0x0][0xb40] ;  /* 0x0002d00000047ab9 */ /* 0x000fe20000000a00 */
[----:B------:R-:W-:Y:S02]  /*103d0*/  IADD3 R10, P0, R15, R6, RZ ;  /* 0x000000060f0a7210 */ /* 0x000fe40007f1e0ff */
[----:B------:R-:W-:Y:S02]  /*103e0*/  LOP3.LUT R28, R29, 0x380, RZ, 0xc0, !PT ;  /* 0x000003801d1c7812 */ /* 0x000fe400078ec0ff */
[----:B------:R-:W-:Y:S01]  /*103f0*/  IADD3.X R9, R9, R7, R13, P0, !PT ;  /* 0x0000000709097210 */ /* 0x000fe200007fe40d */
[----:B------:R-:W-:Y:S01]  /*10400*/  VIADD R7, R15, 0x8 ;  /* 0x000000080f077836 */ /* 0x000fe20000000000 */
[----:B------:R-:W-:Y:S01]  /*10410*/  LEA R46, P0, R10, UR4, 0x2 ;  /* 0x000000040a2e7c11 */ /* 0x000fe2000f8010ff */
[----:B------:R-:W-:Y:S01]  /*10420*/  IMAD.X R13, RZ, RZ, R5, P2 ;  /* 0x000000ffff0d7224 */ /* 0x000fe200010e0605 */
[----:B------:R-:W-:-:S02]  /*10430*/  SHF.R.U64 R8, R8, 0x3, RZ ;  /* 0x0000000308087819 */ /* 0x000fc400000012ff */
[----:B------:R-:W-:Y:S02]  /*10440*/  SHF.R.U64 R28, R28, 0x3, RZ ;  /* 0x000000031c1c7819 */ /* 0x000fe400000012ff */
[----:B------:R-:W-:Y:S01]  /*10450*/  LEA.HI.X R47, R10, UR5, R9, 0x2, P0 ;  /* 0x000000050a2f7c11 */ /* 0x000fe200080f1409 */
[----:B------:R-:W-:Y:S01]  /*10460*/  ULDC.64 UR4, c[0x0][0xaa0] ;  /* 0x0002a80000047ab9 */ /* 0x000fe20000000a00 */
[----:B------:R-:W-:Y:S02]  /*10470*/  IADD3 R41, P5, R4, 0x4000, RZ ;  /* 0x0000400004297810 */ /* 0x000fe40007fbe0ff */
[----:B------:R-:W-:Y:S02]  /*10480*/  LOP3.LUT R6, R8, R11, RZ, 0x3c, !PT ;  /* 0x0000000b08067212 */ /* 0x000fe400078e3cff */
[C---:B------:R-:W-:Y:S02]  /*10490*/  IADD3 R33, P4, R4.reuse, 0x5000, RZ ;  /* 0x0000500004217810 */ /* 0x040fe40007f9e0ff */
[----:B------:R-:W-:-:S02]  /*104a0*/  IADD3 R25, P3, R4, 0x6000, RZ ;  /* 0x0000600004197810 */ /* 0x000fc40007f7e0ff */
[----:B------:R-:W-:Y:S02]  /*104b0*/  LOP3.LUT P0, RZ, R177, 0x3, RZ, 0xc0, !PT ;  /* 0x00000003b1ff7812 */ /* 0x000fe4000780c0ff */
[C---:B------:R-:W-:Y:S02]  /*104c0*/  LOP3.LUT R37, R4.reuse, 0x380, RZ, 0xc0, !PT ;  /* 0x0000038004257812 */ /* 0x040fe400078ec0ff */
[----:B------:R-:W-:Y:S02]  /*104d0*/  IADD3 R11, P2, R4, 0x7000, RZ ;  /* 0x00007000040b7810 */ /* 0x000fe40007f5e0ff */
[----:B------:R-:W-:Y:S01]  /*104e0*/  LOP3.LUT R28, R28, R29, RZ, 0x3c, !PT ;  /* 0x0000001d1c1c7212 */ /* 0x000fe200078e3cff */
[--C-:B------:R-:W-:Y:S01]  /*104f0*/  IMAD.X R29, RZ, RZ, R5.reuse, P1 ;  /* 0x000000ffff1d7224 */ /* 0x100fe200008e0605 */
[----:B------:R-:W-:Y:S01]  /*10500*/  LOP3.LUT R40, R41, 0x380, RZ, 0xc0, !PT ;  /* 0x0000038029287812 */ /* 0x000fe200078ec0ff */
[----:B------:R-:W-:Y:S01]  /*10510*/  IMAD.X R9, RZ, RZ, R5, P2 ;  /* 0x000000ffff097224 */ /* 0x000fe200010e0605 */
[----:B------:R-:W-:-:S02]  /*10520*/  LOP3.LUT R32, R33, 0x380, RZ, 0xc0, !PT ;  /* 0x0000038021207812 */ /* 0x000fc400078ec0ff */
[----:B------:R-:W-:Y:S02]  /*10530*/  LOP3.LUT R24, R25, 0x380, RZ, 0xc0, !PT ;  /* 0x0000038019187812 */ /* 0x000fe400078ec0ff */
[-C--:B------:R-:W-:Y:S02]  /*10540*/  ISETP.GE.OR P1, PT, R15, R18.reuse, P0 ;  /* 0x000000120f00720c */ /* 0x080fe40000726670 */
[----:B------:R-:W-:Y:S02]  /*10550*/  SHF.R.U64 R37, R37, 0x3, RZ ;  /* 0x0000000325257819 */ /* 0x000fe400000012ff */
[----:B------:R-:W-:Y:S01]  /*10560*/  ISETP.GE.OR P0, PT, R7, R18, P0 ;  /* 0x000000120700720c */ /* 0x000fe20000706670 */
[----:B------:R-:W-:Y:S01]  /*10570*/  IMAD.X R7, RZ, RZ, R5, P6 ;  /* 0x000000ffff077224 */ /* 0x000fe200030e0605 */
[----:B------:R-:W-:Y:S02]  /*10580*/  LOP3.LUT R8, R11, 0x380, RZ, 0xc0, !PT ;  /* 0x000003800b087812 */ /* 0x000fe400078ec0ff */
[----:B------:R-:W-:-:S02]  /*10590*/  SHF.R.U64 R40, R40, 0x3, RZ ;  /* 0x0000000328287819 */ /* 0x000fc400000012ff */
[----:B------:R-:W-:Y:S02]  /*105a0*/  SHF.R.U64 R32, R32, 0x3, RZ ;  /* 0x0000000320207819 */ /* 0x000fe400000012ff */
[----:B------:R-:W-:Y:S01]  /*105b0*/  SHF.R.U64 R24, R24, 0x3, RZ ;  /* 0x0000000318187819 */ /* 0x000fe200000012ff */
[----:B------:R-:W-:Y:S01]  /*105c0*/  @!P1 STG.E desc[UR46][R46.64], R2 ;  /* 0x000000022e009986 */ /* 0x000fe2000c10192e */
[----:B------:R-:W-:Y:S01]  /*105d0*/  LOP3.LUT R36, R37, R4, RZ, 0x3c, !PT ;  /* 0x0000000425247212 */ /* 0x000fe200078e3cff */
[--C-:B------:R-:W-:Y:S01]  /*105e0*/  IMAD.MOV.U32 R37, RZ, RZ, R5.reuse ;  /* 0x000000ffff257224 */ /* 0x100fe200078e0005 */
[----:B------:R-:W-:Y:S01]  /*105f0*/  SHF.R.U64 R4, R8, 0x3, RZ ;  /* 0x0000000308047819 */ /* 0x000fe200000012ff */
[----:B------:R0:W-:Y:S01]  /*10600*/  @!P0 STG.E desc[UR46][R46.64+0x20], R0 ;  /* 0x000020002e008986 */ /* 0x0001e2000c10192e */
[----:B------:R-:W-:Y:S01]  /*10610*/  LOP3.LUT R40, R40, R41, RZ, 0x3c, !PT ;  /* 0x0000002928287212 */ /* 0x000fe200078e3cff */
[--C-:B------:R-:W-:Y:S01]  /*10620*/  IMAD.X R41, RZ, RZ, R5.reuse, P5 ;  /* 0x000000ffff297224 */ /* 0x100fe200028e0605 */
[----:B------:R-:W-:Y:S01]  /*10630*/  LOP3.LUT R32, R32, R33, RZ, 0x3c, !PT ;  /* 0x0000002120207212 */ /* 0x000fe200078e3cff */
[--C-:B------:R-:W-:Y:S01]  /*10640*/  IMAD.X R33, RZ, RZ, R5.reuse, P4 ;  /* 0x000000ffff217224 */ /* 0x100fe200020e0605 */
[----:B------:R-:W-:Y:S01]  /*10650*/  LOP3.LUT R24, R24, R25, RZ, 0x3c, !PT ;  /* 0x0000001918187212 */ /* 0x000fe200078e3cff */
[----:B------:R-:W-:Y:S01]  /*10660*/  IMAD.X R25, RZ, RZ, R5, P3 ;  /* 0x000000ffff197224 */ /* 0x000fe200018e0605 */
[----:B------:R-:W-:Y:S01]  /*10670*/  LOP3.LUT R8, R4, R11, RZ, 0x3c, !PT ;  /* 0x0000000b04087212 */ /* 0x000fe200078e3cff */
[----:B------:R-:W5:Y:S01]  /*10680*/  LD.E.128 R36, desc[UR46][R36.64] ;  /* 0x0000002e24247980 */ /* 0x000f62000c101d00 */
[----:B------:R-:W-:-:S03]  /*10690*/  SHF.R.S32.HI R45, RZ, 0x1f, R19 ;  /* 0x0000001fff2d7819 */ /* 0x000fc60000011413 */
[----:B------:R-:W5:Y:S01]  /*106a0*/  LD.E.128 R28, desc[UR46][R28.64] ;  /* 0x0000002e1c1c7980 */ /* 0x000f62000c101d00 */
[----:B------:R-:W-:-:S03]  /*106b0*/  IMAD.MOV.U32 R44, RZ, RZ, R19 ;  /* 0x000000ffff2c7224 */ /* 0x000fc600078e0013 */
[----:B------:R-:W5:Y:S04]  /*106c0*/  LD.E.128 R12, desc[UR46][R12.64] ;  /* 0x0000002e0c0c7980 */ /* 0x000f68000c101d00 */
[----:B------:R-:W5:Y:S04]  /*106d0*/  LD.E.128 R4, desc[UR46][R6.64] ;  /* 0x0000002e06047980 */ /* 0x000f68000c101d00 */
[----:B------:R-:W5:Y:S04]  /*106e0*/  LD.E.128 R40, desc[UR46][R40.64] ;  /* 0x0000002e28287980 */ /* 0x000f68000c101d00 */
[----:B------:R-:W5:Y:S04]  /*106f0*/  LD.E.128 R32, desc[UR46][R32.64] ;  /* 0x0000002e20207980 */ /* 0x000f68000c101d00 */
[----:B------:R-:W5:Y:S04]  /*10700*/  LD.E.128 R24, desc[UR46][R24.64] ;  /* 0x0000002e18187980 */ /* 0x000f68000c101d00 */
[----:B------:R-:W5:Y:S01]  /*10710*/  LD.E.128 R8, desc[UR46][R8.64] ;  /* 0x0000002e08087980 */ /* 0x000f62000c101d00 */
[----:B0-----:R-:W-:Y:S01]  /*10720*/  IMAD R0, R21, UR4, RZ ;  /* 0x0000000415007c24 */ /* 0x001fe2000f8e02ff */
[----:B------:R-:W-:Y:S01]  /*10730*/  BSSY B1, `(.L_x_1169) ;  /* 0x0000032000017945 */ /* 0x000fe20003800000 */
[C---:B------:R-:W-:Y:S01]  /*10740*/  IMAD.WIDE.U32 R20, R17.reuse, UR4, R44 ;  /* 0x0000000411147c25 */ /* 0x040fe2000f8e002c */
[----:B------:R-:W-:Y:S01]  /*10750*/  @!PT LDS RZ, [RZ] ;  /* 0x00000000fffff984 */ /* 0x000fe20000000800 */
[----:B------:R-:W-:Y:S01]  /*10760*/  @!PT LDS RZ, [RZ] ;  /* 0x00000000fffff984 */ /* 0x000fe20000000800 */
[----:B------:R-:W-:Y:S01]  /*10770*/  @!PT LDS RZ, [RZ] ;  /* 0x00000000fffff984 */ /* 0x000fe20000000800 */
[----:B------:R-:W-:Y:S01]  /*10780*/  @!PT LDS RZ, [RZ] ;  /* 0x00000000fffff984 */ /* 0x000fe20000000800 */
[----:B------:R0:W-:Y:S06]  /*10790*/  MEMBAR.ALL.CTA ;  /* 0x0000000000007992 */ /* 0x0001ec0000008000 */
[----:B0-----:R-:W0:Y:S01]  /*107a0*/  FENCE.VIEW.ASYNC.S ;  /* 0x00000000000073c6 */ /* 0x001e220000000000 */
[----:B------:R-:W-:Y:S01]  /*107b0*/  IMAD R17, R17, UR5, R0 ;  /* 0x0000000511117c24 */ /* 0x000fe2000f8e0200 */
[----:B------:R-:W-:Y:S01]  /*107c0*/  ULDC.64 UR4, c[0x0][0xae0] ;  /* 0x0002b80000047ab9 */ /* 0x000fe20000000a00 */
[----:B------:R-:W-:-:S02]  /*107d0*/  IMAD R45, R175, -0x80, R18 ;  /* 0xffffff80af2d7824 */ /* 0x000fc400078e0212 */
[----:B------:R-:W-:Y:S02]  /*107e0*/  IMAD.IADD R21, R21, 0x1, R17 ;  /* 0x0000000115157824 */ /* 0x000fe400078e0211 */
[----:B------:R-:W-:Y:S01]  /*107f0*/  IMAD R44, R23, UR4, RZ ;  /* 0x00000004172c7c24 */ /* 0x000fe2000f8e02ff */
[CC--:B------:R-:W-:Y:S01]  /*10800*/  ISETP.GE.AND P2, PT, R22.reuse, R45.reuse, PT ;  /* 0x0000002d1600720c */ /* 0x0c0fe20003f46270 */
[----:B------:R-:W-:Y:S02]  /*10810*/  VIADD R0, R22, 0x20 ;  /* 0x0000002016007836 */ /* 0x000fe40000000000 */
[C---:B------:R-:W-:Y:S02]  /*10820*/  IMAD R23, R173.reuse, UR5, R44 ;  /* 0x00000005ad177c24 */ /* 0x040fe4000f8e022c */
[----:B------:R-:W-:Y:S01]  /*10830*/  IMAD.WIDE.U32 R20, R173, UR4, R20 ;  /* 0x00000004ad147c25 */ /* 0x000fe2000f8e0014 */
[----:B------:R-:W-:Y:S01]  /*10840*/  ULDC.64 UR4, c[0x0][0xae8] ;  /* 0x0002ba0000047ab9 */ /* 0x000fe20000000a00 */
[----:B------:R-:W-:-:S02]  /*10850*/  ISETP.GE.AND P4, PT, R0, R45, PT ;  /* 0x0000002d0000720c */ /* 0x000fc40003f86270 */
[----:B------:R-:W-:Y:S02]  /*10860*/  VIADD R3, R3, 0x22820 ;  /* 0x0002282003037836 */ /* 0x000fe40000000000 */
[C---:B------:R-:W-:Y:S02]  /*10870*/  VIADD R2, R22.reuse, 0x40 ;  /* 0x0000004016027836 */ /* 0x040fe40000000000 */
[----:B------:R-:W-:Y:S01]  /*10880*/  VIADD R17, R22, 0x60 ;  /* 0x0000006016117836 */ /* 0x000fe20000000000 */
[----:B------:R-:W-:Y:S01]  /*10890*/  PRMT R3, RZ, 0x654, R3 ;  /* 0x00000654ff037816 */ /* 0x000fe20000000003 */
[----:B------:R-:W-:Y:S01]  /*108a0*/  IMAD.IADD R21, R21, 0x1, R23 ;  /* 0x0000000115157824 */ /* 0x000fe200078e0217 */
[-C--:B------:R-:W-:Y:S01]  /*108b0*/  ISETP.GE.AND P0, PT, R2, R45.reuse, PT ;  /* 0x0000002d0200720c */ /* 0x080fe20003f06270 */
[----:B------:R-:W-:Y:S01]  /*108c0*/  IMAD R0, R48, UR4, RZ ;  /* 0x0000000430007c24 */ /* 0x000fe2000f8e02ff */
[----:B------:R-:W-:Y:S01]  /*108d0*/  ISETP.GE.AND P1, PT, R17, R45, PT ;  /* 0x0000002d1100720c */ /* 0x000fe20003f26270 */
[C---:B------:R-:W-:Y:S01]  /*108e0*/  IMAD.WIDE.U32 R44, R49.reuse, UR4, R20 ;  /* 0x00000004312c7c25 */ /* 0x040fe2000f8e0014 */
[----:B------:R-:W-:Y:S01]  /*108f0*/  SHF.R.S32.HI R23, RZ, 0x1f, R22 ;  /* 0x0000001fff177819 */ /* 0x000fe20000011416 */
[----:B0-----:R0:W-:Y:S02]  /*10900*/  SYNCS.ARRIVE.TRANS64.RED.A1T0 RZ, [R3+URZ], RZ ;  /* 0x000000ff03ff79a7 */ /* 0x0011e4000810043f */
[----:B------:R-:W-:-:S02]  /*10910*/  IMAD R17, R49, UR5, R0 ;  /* 0x0000000531117c24 */ /* 0x000fc4000f8e0200 */
[----:B------:R-:W-:-:S04]  /*10920*/  IMAD.WIDE R20, R175, 0x80, R22 ;  /* 0x00000080af147825 */ /* 0x000fc800078e0216 */
[----:B------:R-:W-:Y:S01]  /*10930*/  IMAD.IADD R49, R45, 0x1, R17 ;  /* 0x000000012d317824 */ /* 0x000fe200078e0211 */
[----:B0-----:R-:W-:Y:S06]  /*10940*/  @P2 BRA `(.L_x_1170) ;  /* 0x0000000000402947 */ /* 0x001fec0003800000 */
[----:B------:R-:W-:Y:S01]  /*10950*/  ULDC.64 UR4, c[0x0][0xad8] ;  /* 0x0002b60000047ab9 */ /* 0x000fe20000000a00 */
[----:B------:R-:W-:Y:S01]  /*10960*/  IMAD.MOV.U32 R2, RZ, RZ, R44 ;  /* 0x000000ffff027224 */ /* 0x000fe200078e002c */
[----:B------:R-:W-:Y:S01]  /*10970*/  ULDC.64 UR6, c[0x0][0xa80] ;  /* 0x0002a00000067ab9 */ /* 0x000fe20000000a00 */
[----:B------:R-:W-:Y:S02]  /*10980*/  IMAD.MOV.U32 R3, RZ, RZ, R49 ;  /* 0x000000ffff037224 */ /* 0x000fe400078e0031 */
[----:B------:R-:W-:Y:S02]  /*10990*/  IMAD R17, R21, UR4, RZ ;  /* 0x0000000415117c24 */ /* 0x000fe4000f8e02ff */
[----:B------:R-:W-:Y:S02]  /*109a0*/  VIADD R0, R19, 0x40 ;  /* 0x0000004013007836 */ /* 0x000fe40000000000 */
        /* <DEDUP_REMOVED lines=8> */
[----:B-----5:R0:W-:Y:S04]  /*10a30*/  @!P2 STG.E.128 desc[UR46][R46.64], R36 ;  /* 0x000000242e00a986 */ /* 0x0201e8000c101d2e */
[----:B------:R0:W-:Y:S02]  /*10a40*/  @!P3 STG.E.128 desc[UR46][R46.64+0x80], R40 ;  /* 0x000080282e00b986 */ /* 0x0001e4000c101d2e */
.L_x_1170:
[----:B------:R-:W-:Y:S05]  /*10a50*/  BSYNC B1 ;  /* 0x0000000000017941 */ /* 0x000fea0003800000 */
.L_x_1169:
[----:B------:R-:W-:Y:S04]  /*10a60*/  BSSY B1, `(.L_x_1171) ;  /* 0x0000014000017945 */ /* 0x000fe80003800000 */
[----:B------:R-:W-:Y:S05]  /*10a70*/  @P4 BRA `(.L_x_1172) ;  /* 0x0000000000484947 */ /* 0x000fea0003800000 */
[----:B------:R-:W-:Y:S01]  /*10a80*/  IADD3 R17, P2, R20, 0x20, RZ ;  /* 0x0000002014117810 */ /* 0x000fe20007f5e0ff */
[----:B------:R-:W-:Y:S01]  /*10a90*/  ULDC.64 UR4, c[0x0][0xad8] ;  /* 0x0002b60000047ab9 */ /* 0x000fe20000000a00 */
[----:B------:R-:W-:Y:S01]  /*10aa0*/  IMAD.MOV.U32 R2, RZ, RZ, R44 ;  /* 0x000000ffff027224 */ /* 0x000fe200078e002c */
[----:B------:R-:W-:Y:S01]  /*10ab0*/  ULDC.64 UR6, c[0x0][0xa80] ;  /* 0x0002a00000067ab9 */ /* 0x000fe20000000a00 */
[----:B------:R-:W-:Y:S02]  /*10ac0*/  IMAD.MOV.U32 R3, RZ, RZ, R49 ;  /* 0x000000ffff037224 */ /* 0x000fe400078e0031 */
[----:B------:R-:W-:Y:S02]  /*10ad0*/  IMAD.X R0, RZ, RZ, R21, P2 ;  /* 0x000000ffff007224 */ /* 0x000fe400010e0615 */
[----:B------:R-:W-:Y:S02]  /*10ae0*/  VIADD R18, R19, 0x40 ;  /* 0x0000004013127836 */ /* 0x000fe40000000000 */
[----:B------:R-:W-:-:S02]  /*10af0*/  IMAD R0, R0, UR4, RZ ;  /* 0x0000000400007c24 */ /* 0x000fc4000f8e02ff */
[----:B------:R-:W-:Y:S01]  /*10b00*/  IMAD.WIDE.U32 R2, R17, UR4, R2 ;  /* 0x0000000411027c25 */ /* 0x000fe2000f8e0002 */
[----:B------:R-:W-:Y:S02]  /*10b10*/  ULDC UR4, c[0x0][0xa8c] ;  /* 0x0002a30000047ab9 */ /* 0x000fe40000000800 */
[----:B------:R-:W-:Y:S01]  /*10b20*/  ISETP.GE.AND P3, PT, R19, UR4, PT ;  /* 0x0000000413007c0c */ /* 0x000fe2000bf66270 */
[----:B------:R-:W-:Y:S01]  /*10b30*/  IMAD R17, R17, UR5, R0 ;  /* 0x0000000511117c24 */ /* 0x000fe2000f8e0200 */
[----:B------:R-:W-:Y:S02]  /*10b40*/  ISETP.GE.AND P4, PT, R18, UR4, PT ;  /* 0x0000000412007c0c */ /* 0x000fe4000bf86270 */
[----:B0----5:R-:W-:Y:S01]  /*10b50*/  LEA R36, P2, R2, UR6, 0x1 ;  /* 0x0000000602247c11 */ /* 0x021fe2000f8408ff */
[----:B------:R-:W-:-:S05]  /*10b60*/  IMAD.IADD R3, R3, 0x1, R17 ;  /* 0x0000000103037824 */ /* 0x000fca00078e0211 */
[----:B------:R-:W-:-:S05]  /*10b70*/  LEA.HI.X R37, R2, UR7, R3, 0x1, P2 ;  /* 0x0000000702257c11 */ /* 0x000fca00090f0c03 */
[----:B------:R1:W-:Y:S04]  /*10b80*/  @!P3 STG.E.128 desc[UR46][R36.64], R28 ;  /* 0x0000001c2400b986 */ /* 0x0003e8000c101d2e */
[----:B------:R1:W-:Y:S02]  /*10b90*/  @!P4 STG.E.128 desc[UR46][R36.64+0x80], R32 ;  /* 0x000080202400c986 */ /* 0x0003e4000c101d2e */
.L_x_1172:
[----:B------:R-:W-:Y:S05]  /*10ba0*/  BSYNC B1 ;  /* 0x0000000000017941 */ /* 0x000fea0003800000 */
.L_x_1171:
        /* <DEDUP_REMOVED lines=15> */
[----:B-1---5:R-:W-:Y:S01]  /*10ca0*/  LEA R28, P0, R2, UR6, 0x1 ;  /* 0x00000006021c7c11 */ /* 0x022fe2000f8008ff */
[----:B------:R-:W-:-:S05]  /*10cb0*/  IMAD.IADD R3, R3, 0x1, R17 ;  /* 0x0000000103037824 */ /* 0x000fca00078e0211 */
[----:B------:R-:W-:-:S05]  /*10cc0*/  LEA.HI.X R29, R2, UR7, R3, 0x1, P0 ;  /* 0x00000007021d7c11 */ /* 0x000fca00080f0c03 */
[----:B------:R2:W-:Y:S04]  /*10cd0*/  @!P2 STG.E.128 desc[UR46][R28.64], R12 ;  /* 0x0000000c1c00a986 */ /* 0x0005e8000c101d2e */
[----:B------:R2:W-:Y:S02]  /*10ce0*/  @!P3 STG.E.128 desc[UR46][R28.64+0x80], R24 ;  /* 0x000080181c00b986 */ /* 0x0005e4000c101d2e */
.L_x_1174:
[----:B------:R-:W-:Y:S05]  /*10cf0*/  BSYNC B1 ;  /* 0x0000000000017941 */ /* 0x000fea0003800000 */
.L_x_1173:
[----:B------:R-:W-:Y:S05]  /*10d00*/  @P1 BRA `(.L_x_1175) ;  /* 0x0000000800cc1947 */ /* 0x000fea0003800000 */
[----:B--2--5:R-:W-:Y:S01]  /*10d10*/  IADD3 R13, P0, R20, 0x60, RZ ;  /* 0x00000060140d7810 */ /* 0x024fe20007f1e0ff */
[----:B------:R-:W-:Y:S01]  /*10d20*/  ULDC.64 UR6, c[0x0][0xad8] ;  /* 0x0002b60000067ab9 */ /* 0x000fe20000000a00 */
[----:B------:R-:W-:Y:S01]  /*10d30*/  IMAD.MOV.U32 R2, RZ, RZ, R44 ;  /* 0x000000ffff027224 */ /* 0x000fe200078e002c */
        /* <DEDUP_REMOVED lines=17> */
.L_x_1167:
[----:B------:R-:W2:Y:S01]  /*10e50*/  LDC.64 R4, c[0x0][0xbd8] ;  /* 0x0002f600ff047b82 */ /* 0x000ea20000000a00 */
[----:B------:R-:W-:-:S07]  /*10e60*/  IMAD.MOV.U32 R7, RZ, RZ, RZ ;  /* 0x000000ffff077224 */ /* 0x000fce00078e00ff */
[----:B0-----:R-:W0:Y:S01]  /*10e70*/  LDC.64 R2, c[0x0][0xbd8] ;  /* 0x0002f600ff027b82 */ /* 0x001e220000000a00 */
[----:B--2---:R-:W-:-:S04]  /*10e80*/  ISETP.NE.U32.AND P0, PT, R4, RZ, PT ;  /* 0x000000ff0400720c */ /* 0x004fc80003f05070 */
[----:B------:R-:W-:-:S03]  /*10e90*/  ISETP.NE.AND.EX P0, PT, R5, RZ, PT, P0 ;  /* 0x000000ff0500720c */ /* 0x000fc60003f05300 */
[----:B------:R-:W2:Y:S01]  /*10ea0*/  LDC.64 R4, c[0x0][0xbe0] ;  /* 0x0002f800ff047b82 */ /* 0x000ea20000000a00 */
[----:B0-----:R-:W-:-:S07]  /*10eb0*/  IMAD.WIDE R2, R174, 0x4, R2 ;  /* 0x00000004ae027825 */ /* 0x001fce00078e0202 */
[----:B------:R-:W0:Y:S02]  /*10ec0*/  LDC R0, c[0x0][0xa88] ;  /* 0x0002a200ff007b82 */ /* 0x000e240000000800 */
[----:B------:R3:W5:Y:S01]  /*10ed0*/  @P0 LDG.E R7, desc[UR46][R2.64] ;  /* 0x0000002e02070981 */ /* 0x000762000c1e1900 */
[----:B--2---:R-:W-:-:S04]  /*10ee0*/  ISETP.NE.U32.AND P1, PT, R4, RZ, PT ;  /* 0x000000ff0400720c */ /* 0x004fc80003f25070 */
[----:B------:R-:W-:-:S13]  /*10ef0*/  ISETP.NE.AND.EX P1, PT, R5, RZ, PT, P1 ;  /* 0x000000ff0500720c */ /* 0x000fda0003f25310 */
[----:B------:R-:W2:Y:S02]  /*10f00*/  @P1 LDC.64 R4, c[0x0][0xbe0] ;  /* 0x0002f800ff041b82 */ /* 0x000ea40000000a00 */
[----:B--2---:R-:W-:-:S05]  /*10f10*/  @P1 IMAD.WIDE R4, R174, 0x4, R4 ;  /* 0x00000004ae041825 */ /* 0x004fca00078e0204 */
[----:B0-----:R3:W5:Y:S01]  /*10f20*/  @P1 LDG.E R0, desc[UR46][R4.64] ;  /* 0x0000002e04001981 */ /* 0x001762000c1e1900 */
[----:B------:R-:W-:Y:S01]  /*10f30*/  ISETP.GT.AND P2, PT, R181, 0x7f, PT ;  /* 0x0000007fb500780c */ /* 0x000fe20003f44270 */
[----:B------:R-:W-:-:S12]  /*10f40*/  @P1 BRA `(.L_x_1176) ;  /* 0x0000000000101947 */ /* 0x000fd80003800000 */
[----:B------:R-:W-:Y:S05]  /*10f50*/  @!P0 BRA `(.L_x_1176) ;  /* 0x00000000000c8947 */ /* 0x000fea0003800000 */
[----:B---3--:R-:W2:Y:S04]  /*10f60*/  LDG.E R5, desc[UR46][R2.64] ;  /* 0x0000002e02057981 */ /* 0x008ea8000c1e1900 */
[----:B-----5:R-:W2:Y:S02]  /*10f70*/  LDG.E R0, desc[UR46][R2.64+0x4] ;  /* 0x0000042e02007981 */ /* 0x020ea4000c1e1900 */
[----:B--2---:R-:W-:-:S07]  /*10f80*/  IMAD.IADD R0, R0, 0x1, -R5 ;  /* 0x0000000100007824 */ /* 0x004fce00078e0a05 */
.L_x_1176:
[----:B---3--:R-:W-:Y:S01]  /*10f90*/  SHF.R.S32.HI R2, RZ, 0x1f, R174 ;  /* 0x0000001fff027819 */ /* 0x008fe200000114ae */
[----:B------:R-:W-:Y:S01]  /*10fa0*/  BSSY B1, `(.L_x_1177) ;  /* 0x000001d000017945 */ /* 0x000fe20003800000 */
[----:B------:R-:W-:Y:S02]  /*10fb0*/  SHF.R.S32.HI R8, RZ, 0x1f, R173 ;  /* 0x0000001fff087819 */ /* 0x000fe400000114ad */
[----:B------:R-:W-:Y:S02]  /*10fc0*/  SHF.R.S32.HI R10, RZ, 0x1f, R19 ;  /* 0x0000001fff0a7819 */ /* 0x000fe40000011413 */
[----:B------:R-:W-:Y:S02]  /*10fd0*/  SEL R11, R174, RZ, !P0 ;  /* 0x000000ffae0b7207 */ /* 0x000fe40004000000 */
[----:B------:R-:W-:Y:S02]  /*10fe0*/  SEL R9, R2, RZ, !P0 ;  /* 0x000000ff02097207 */ /* 0x000fe40004000000 */
[----:B-----5:R-:W-:Y:S01]  /*10ff0*/  SHF.R.S32.HI R6, RZ, 0x1f, R7 ;  /* 0x0000001fff067819 */ /* 0x020fe20000011407 */
[----:B------:R-:W-:Y:S06]  /*11000*/  @P2 BRA `(.L_x_1178) ;  /* 0x0000000000582947 */ /* 0x000fec0003800000 */
[----:B------:R-:W0:Y:S02]  /*11010*/  S2R R3, SR_TID.X ;  /* 0x0000000000037919 */ /* 0x000e240000002100 */
[----:B0-----:R-:W-:-:S04]  /*11020*/  IMAD R2, R175, 0x80, R3 ;  /* 0x00000080af027824 */ /* 0x001fc800078e0203 */
[----:B------:R-:W-:-:S05]  /*11030*/  VIADD R3, R2, 0xffffff80 ;  /* 0xffffff8002037836 */ /* 0x000fca0000000000 */
[----:B------:R-:W-:-:S13]  /*11040*/  ISETP.GE.AND P0, PT, R3, R0, PT ;  /* 0x000000000300720c */ /* 0x000fda0003f06270 */
[----:B------:R-:W-:Y:S05]  /*11050*/  @P0 BRA `(.L_x_1178) ;  /* 0x0000000000440947 */ /* 0x000fea0003800000 */
[C---:B------:R-:W-:Y:S01]  /*11060*/  IADD3 R2, P0, R3.reuse, R7, RZ ;  /* 0x0000000703027210 */ /* 0x040fe20007f1e0ff */
[----:B------:R-:W-:Y:S02]  /*11070*/  ULDC.64 UR4, c[0x0][0xb70] ;  /* 0x0002dc0000047ab9 */ /* 0x000fe40000000a00 */
[----:B------:R-:W-:Y:S01]  /*11080*/  IMAD R4, R8, UR4, RZ ;  /* 0x0000000408047c24 */ /* 0x000fe2000f8e02ff */
[----:B------:R-:W-:-:S03]  /*11090*/  LEA.HI.X.SX32 R3, R3, R6, 0x1, P0 ;  /* 0x0000000603037211 */ /* 0x000fc600000f0eff */
[C---:B------:R-:W-:Y:S02]  /*110a0*/  IMAD R5, R173.reuse, UR5, R4 ;  /* 0x00000005ad057c24 */ /* 0x040fe4000f8e0204 */
[----:B------:R-:W-:Y:S01]  /*110b0*/  IMAD.WIDE.U32 R2, R173, UR4, R2 ;  /* 0x00000004ad027c25 */ /* 0x000fe2000f8e0002 */
[----:B------:R-:W-:-:S03]  /*110c0*/  ULDC.64 UR4, c[0x0][0xb78] ;  /* 0x0002de0000047ab9 */ /* 0x000fc60000000a00 */
[----:B------:R-:W-:Y:S02]  /*110d0*/  IMAD R4, R9, UR4, RZ ;  /* 0x0000000409047c24 */ /* 0x000fe4000f8e02ff */
[----:B------:R-:W-:Y:S02]  /*110e0*/  IMAD.IADD R3, R3, 0x1, R5 ;  /* 0x0000000103037824 */ /* 0x000fe400078e0205 */
        /* <DEDUP_REMOVED lines=8> */
.L_x_1178:
[----:B------:R-:W-:Y:S05]  /*11170*/  BSYNC B1 ;  /* 0x0000000000017941 */ /* 0x000fea0003800000 */
.L_x_1177:
[----:B------:R-:W-:Y:S01]  /*11180*/  ULDC.64 UR4, c[0x0][0xaa0] ;  /* 0x0002a80000047ab9 */ /* 0x000fe20000000a00 */
[----:B------:R-:W-:Y:S01]  /*11190*/  IMAD.MOV.U32 R2, RZ, RZ, R19 ;  /* 0x000000ffff027224 */ /* 0x000fe200078e0013 */
[----:B------:R-:W-:Y:S01]  /*111a0*/  BSSY B1, `(.L_x_1179) ;  /* 0x000002c000017945 */ /* 0x000fe20003800000 */
[----:B0-----:R-:W-:Y:S02]  /*111b0*/  IMAD.MOV.U32 R3, RZ, RZ, R10 ;  /* 0x000000ffff037224 */ /* 0x001fe400078e000a */
[----:B------:R-:W-:Y:S02]  /*111c0*/  IMAD R4, R6, UR4, RZ ;  /* 0x0000000406047c24 */ /* 0x000fe4000f8e02ff */
[----:B------:R-:W-:-:S04]  /*111d0*/  IMAD.WIDE.U32 R2, R7, UR4, R2 ;  /* 0x0000000407027c25 */ /* 0x000fc8000f8e0002 */
[----:B------:R-:W-:Y:S01]  /*111e0*/  IMAD R7, R7, UR5, R4 ;  /* 0x0000000507077c24 */ /* 0x000fe2000f8e0204 */
[----:B------:R-:W-:Y:S01]  /*111f0*/  ULDC.64 UR4, c[0x0][0xae0] ;  /* 0x0002b80000047ab9 */ /* 0x000fe20000000a00 */
[----:B------:R-:W-:Y:S02]  /*11200*/  VIADD R6, R22, 0x20 ;  /* 0x0000002016067836 */ /* 0x000fe40000000000 */
[----:B------:R-:W-:Y:S02]  /*11210*/  IMAD.IADD R3, R3, 0x1, R7 ;  /* 0x0000000103037824 */ /* 0x000fe400078e0207 */
[----:B------:R-:W-:Y:S02]  /*11220*/  IMAD R7, R175, -0x80, R0 ;  /* 0xffffff80af077824 */ /* 0x000fe400078e0200 */
[----:B------:R-:W-:Y:S02]  /*11230*/  IMAD R4, R8, UR4, RZ ;  /* 0x0000000408047c24 */ /* 0x000fe4000f8e02ff */
[C---:B------:R-:W-:Y:S01]  /*11240*/  VIADD R0, R22.reuse, 0x40 ;  /* 0x0000004016007836 */ /* 0x040fe20000000000 */
[-C--:B------:R-:W-:Y:S01]  /*11250*/  ISETP.GE.AND P2, PT, R22, R7.reuse, PT ;  /* 0x000000071600720c */ /* 0x080fe20003f46270 */
[C---:B------:R-:W-:Y:S01]  /*11260*/  IMAD R5, R173.reuse, UR5, R4 ;  /* 0x00000005ad057c24 */ /* 0x040fe2000f8e0204 */
[-C--:B------:R-:W-:Y:S01]  /*11270*/  ISETP.GE.AND P3, PT, R6, R7.reuse, PT ;  /* 0x000000070600720c */ /* 0x080fe20003f66270 */
[----:B------:R-:W-:Y:S01]  /*11280*/  IMAD.WIDE.U32 R2, R173, UR4, R2 ;  /* 0x00000004ad027c25 */ /* 0x000fe2000f8e0002 */
[----:B------:R-:W-:Y:S01]  /*11290*/  ULDC.64 UR4, c[0x0][0xae8] ;  /* 0x0002ba0000047ab9 */ /* 0x000fe20000000a00 */
[----:B------:R-:W-:-:S02]  /*112a0*/  ISETP.GE.AND P1, PT, R0, R7, PT ;  /* 0x000000070000720c */ /* 0x000fc40003f26270 */
[----:B------:R-:W-:Y:S02]  /*112b0*/  VIADD R4, R22, 0x60 ;  /* 0x0000006016047836 */ /* 0x000fe40000000000 */
[----:B------:R-:W-:Y:S02]  /*112c0*/  IMAD.IADD R3, R3, 0x1, R5 ;  /* 0x0000000103037824 */ /* 0x000fe400078e0205 */
[----:B------:R-:W-:Y:S01]  /*112d0*/  IMAD R0, R9, UR4, RZ ;  /* 0x0000000409007c24 */ /* 0x000fe2000f8e02ff */
[----:B------:R-:W-:Y:S01]  /*112e0*/  ISETP.GE.AND P0, PT, R4, R7, PT ;  /* 0x000000070400720c */ /* 0x000fe20003f06270 */
[----:B------:R-:W-:Y:S01]  /*112f0*/  IMAD.WIDE.U32 R4, R11, UR4, R2 ;  /* 0x000000040b047c25 */ /* 0x000fe2000f8e0002 */
[----:B------:R-:W-:-:S03]  /*11300*/  SHF.R.S32.HI R7, RZ, 0x1f, R22 ;  /* 0x0000001fff077819 */ /* 0x000fc60000011416 */
[----:B------:R-:W-:Y:S02]  /*11310*/  IMAD R9, R11, UR5, R0 ;  /* 0x000000050b097c24 */ /* 0x000fe4000f8e0200 */
[----:B------:R-:W-:Y:S02]  /*11320*/  IMAD.MOV.U32 R6, RZ, RZ, R22 ;  /* 0x000000ffff067224 */ /* 0x000fe400078e0016 */
[----:B------:R-:W-:Y:S02]  /*11330*/  IMAD.IADD R11, R5, 0x1, R9 ;  /* 0x00000001050b7824 */ /* 0x000fe400078e0209 */
[----:B------:R-:W-:Y:S01]  /*11340*/  IMAD.WIDE R6, R175, 0x80, R6 ;  /* 0x00000080af067825 */ /* 0x000fe200078e0206 */
[----:B------:R-:W-:Y:S06]  /*11350*/  @P2 BRA `(.L_x_1180) ;  /* 0x0000000000402947 */ /* 0x000fec0003800000 */
        /* <DEDUP_REMOVED lines=16> */
.L_x_1180:
[----:B------:R-:W-:Y:S05]  /*11460*/  BSYNC B1 ;  /* 0x0000000000017941 */ /* 0x000fea0003800000 */
.L_x_1179:
[----:B------:R-:W-:Y:S04]  /*11470*/  BSSY B1, `(.L_x_1181) ;  /* 0x0000014000017945 */ /* 0x000fe80003800000 */
[----:B------:R-:W-:Y:S05]  /*11480*/  @P3 BRA `(.L_x_1182) ;  /* 0x0000000000483947 */ /* 0x000fea0003800000 */
[----:B0-----:R-:W-:Y:S01]  /*11490*/  IADD3 R9, P2, R6, 0x20, RZ ;  /* 0x0000002006097810 */ /* 0x001fe20007f5e0ff */
        /* <DEDUP_REMOVED lines=17> */
.L_x_1182:
[----:B------:R-:W-:Y:S05]  /*115b0*/  BSYNC B1 ;  /* 0x0000000000017941 */ /* 0x000fea0003800000 */
.L_x_1181:
[----:B------:R-:W-:Y:S04]  /*115c0*/  BSSY B1, `(.L_x_1183) ;  /* 0x0000014000017945 */ /* 0x000fe80003800000 */
[----:B------:R-:W-:Y:S05]  /*115d0*/  @P1 BRA `(.L_x_1184) ;  /* 0x0000000000481947 */ /* 0x000fea0003800000 */
[----:B0-2---:R-:W-:Y:S01]  /*115e0*/  IADD3 R9, P1, R6, 0x40, RZ ;  /* 0x0000004006097810 */ /* 0x005fe20007f3e0ff */
        /* <DEDUP_REMOVED lines=17> */
.L_x_1184:
[----:B------:R-:W-:Y:S05]  /*11700*/  BSYNC B1 ;  /* 0x0000000000017941 */ /* 0x000fea0003800000 */
.L_x_1183:
        /* <DEDUP_REMOVED lines=19> */
.L_x_1175:
[----:B------:R-:W-:Y:S05]  /*11840*/  BSYNC B0 ;  /* 0x0000000000007941 */ /* 0x000fea0003800000 */
.L_x_1166:
[----:B------:R-:W-:Y:S02]  /*11850*/  ULDC UR4, c[0x0][0xc14] ;  /* 0x0003050000047ab9 */ /* 0x000fe40000000800 */
[----:B-1----:R-:W-:-:S13]  /*11860*/  ISETP.GE.AND P0, PT, R171, UR4, PT ;  /* 0x00000004ab007c0c */ /* 0x002fda000bf06270 */
[----:B------:R-:W-:Y:S05]  /*11870*/  @!P0 BRA `(.L_x_1185) ;  /* 0xfffffef4003c8947 */ /* 0x000fea000383ffff */
[----:B------:R-:W-:Y:S05]  /*11880*/  EXIT ;  /* 0x000000000000794d */ /* 0x000fea0003800000 */
.L_x_1080:
[----:B------:R-:W-:-:S08]  /*11890*/  NOP ;  /* 0x0000000000007918 */ /* 0x000fd00000000000 */
[----:B------:R-:W0:-:S00]  /*118a0*/  USETMAXREG.DEALLOC.CTAPOOL 0x18 ;  /* 0x00000018000079c8 */ /* 0x000e0000080e0500 */
[----:B0-----:R-:W2:Y:S01]  /*118b0*/  LDL.LU R2, [R1+0x38] ;  /* 0x0000380001027983 */ /* 0x001ea20000300800 */
[----:B------:R-:W-:Y:S01]  /*118c0*/  LOP3.LUT R0, R0, 0x3, RZ, 0xc0, !PT ;  /* 0x0000000300007812 */ /* 0x000fe200078ec0ff */
[----:B------:R-:W-:-:S05]  /*118d0*/  IMAD.MOV.U32 R6, RZ, RZ, RZ ;  /* 0x000000ffff067224 */ /* 0x000fca00078e00ff */
[----:B------:R-:W0:Y:S02]  /*118e0*/  SHFL.IDX PT, R0, R0, RZ, 0x1f ;  /* 0x00001fff00007589 */ /* 0x000e2400000e0000 */
[----:B0-----:R-:W-:Y:S02]  /*118f0*/  ISETP.NE.AND P0, PT, R0, RZ, PT ;  /* 0x000000ff0000720c */ /* 0x001fe40003f05270 */
        /* <DEDUP_REMOVED lines=15> */
.L_x_1186:
[----:B------:R-:W1:Y:S01]  /*119f0*/  S2R R0, SR_TID.X ;  /* 0x0000000000007919 */ /* 0x000e620000002100 */
[----:B------:R-:W-:Y:S01]  /*11a00*/  ULDC UR4, c[0x0][0xc14] ;  /* 0x0003050000047ab9 */ /* 0x000fe20000000800 */
[----:B-1----:R-:W-:-:S04]  /*11a10*/  LOP3.LUT R5, R0, 0x1f, RZ, 0xc0, !PT ;  /* 0x0000001f00057812 */ /* 0x002fc800078ec0ff */
[----:B------:R-:W-:-:S04]  /*11a20*/  ISETP.NE.AND P0, PT, R5, 0x1f, PT ;  /* 0x0000001f0500780c */ /* 0x000fc80003f05270 */
[----:B------:R-:W-:-:S13]  /*11a30*/  ISETP.GE.OR P1, PT, R5, UR4, !P0 ;  /* 0x0000000405007c0c */ /* 0x000fda000c726670 */
[----:B0-----:R-:W0:Y:S02]  /*11a40*/  @!P1 LDC.64 R2, c[0x0][0xc58] ;  /* 0x00031600ff029b82 */ /* 0x001e240000000a00 */
        /* <DEDUP_REMOVED lines=18> */
[----:B------:R-:W1:Y:S02]  /*11b70*/  SHFL.UP PT, R2, R3, 0x8, RZ ;  /* 0x0500000003027989 */ /* 0x000e6400000e00ff */
[----:B-1----:R-:W-:-:S05]  /*11b80*/  SEL R2, R2, RZ, P4 ;  /* 0x000000ff02027207 */ /* 0x002fca0002000000 */
[----:B------:R-:W-:-:S05]  /*11b90*/  IMAD.IADD R2, R3, 0x1, R2 ;  /* 0x0000000103027824 */ /* 0x000fca00078e0202 */
[----:B------:R-:W1:Y:S02]  /*11ba0*/  SHFL.UP PT, R4, R2, 0x10, RZ ;  /* 0x0600000002047989 */ /* 0x000e6400000e00ff */
[----:B-1----:R-:W-:-:S05]  /*11bb0*/  SEL R7, R4, RZ, P5 ;  /* 0x000000ff04077207 */ /* 0x002fca0002800000 */
[----:B------:R-:W-:Y:S02]  /*11bc0*/  IMAD.IADD R10, R2, 0x1, R7 ;  /* 0x00000001020a7824 */ /* 0x000fe400078e0207 */
[----:B------:R-:W1:Y:S03]  /*11bd0*/  LDC R7, c[0x0][0xc10] ;  /* 0x00030400ff077b82 */ /* 0x000e660000000800 */
        /* <DEDUP_REMOVED lines=10> */
.L_x_1192:
        /* <DEDUP_REMOVED lines=14> */
.L_x_1191:
[----:B------:R-:W-:Y:S05]  /*11d60*/  BSYNC B0 ;  /* 0x0000000000007941 */ /* 0x000fea0003800000 */
.L_x_1190:
        /* <DEDUP_REMOVED lines=22> */
.L_x_1188:
[----:B------:R-:W-:Y:S01]  /*11ed0*/  IMAD.IADD R11, R9, 0x1, -R8 ;  /* 0x00000001090b7824 */ /* 0x000fe200078e0a08 */
[----:B------:R-:W-:-:S03]  /*11ee0*/  ULDC.64 UR4, c[0x0][0xc68] ;  /* 0x00031a0000047ab9 */ /* 0x000fc60000000a00 */
[----:B------:R-:W-:-:S05]  /*11ef0*/  IMAD R3, R10, R7, R11 ;  /* 0x000000070a037224 */ /* 0x000fca00078e020b */
[----:B------:R-:W-:-:S13]  /*11f00*/  ISETP.GT.AND P0, PT, R3, R0, PT ;  /* 0x000000000300720c */ /* 0x000fda0003f04270 */
[----:B------:R-:W-:Y:S02]  /*11f10*/  VOTEU.ANY UR7, UPT, !P0 ;  /* 0x0000000000077886 */ /* 0x000fe400040e0100 */
[----:B------:R-:W-:-:S04]  /*11f20*/  UPOPC UR6, UR7 ;  /* 0x00000007000672bf */ /* 0x000fc80008000000 */
[----:B------:R-:W-:-:S04]  /*11f30*/  UIADD3 UR45, UR6, UR45, URZ ;  /* 0x0000002d062d7290 */ /* 0x000fc8000fffe03f */
[----:B------:R-:W-:-:S06]  /*11f40*/  UIMAD.WIDE UR4, UR45, 0x4, UR4 ;  /* 0x000000042d0478a5 */ /* 0x000fcc000f8e0204 */
[----:B------:R-:W-:Y:S02]  /*11f50*/  IMAD.U32 R2, RZ, RZ, UR4 ;  /* 0x00000004ff027e24 */ /* 0x000fe4000f8e00ff */
[----:B------:R-:W-:-:S05]  /*11f60*/  IMAD.U32 R3, RZ, RZ, UR5 ;  /* 0x00000005ff037e24 */ /* 0x000fca000f8e00ff */
[----:B------:R-:W2:Y:S01]  /*11f70*/  LDG.E R9, desc[UR46][R2.64] ;  /* 0x0000002e02097981 */ /* 0x000ea2000c1e1900 */
[----:B------:R-:W-:Y:S01]  /*11f80*/  IMAD.U32 R15, RZ, RZ, UR6 ;  /* 0x00000006ff0f7e24 */ /* 0x000fe2000f8e00ff */
[----:B------:R-:W-:-:S04]  /*11f90*/  ISETP.NE.AND P0, PT, RZ, UR7, PT ;  /* 0x00000007ff007c0c */ /* 0x000fc8000bf05270 */
[----:B------:R-:W2:Y:S02]  /*11fa0*/  SHFL.IDX PT, R6, R6, R15, 0x1f ;  /* 0x00001f0f06067589 */ /* 0x000ea400000e0000 */
[----:B--2---:R-:W-:-:S05]  /*11fb0*/  IMAD R8, R6, R9, RZ ;  /* 0x0000000906087224 */ /* 0x004fca00078e02ff */
[----:B------:R-:W-:-:S04]  /*11fc0*/  IABS R12, R8 ;  /* 0x00000008000c7213 */ /* 0x000fc80000000000 */
[----:B------:R-:W0:Y:S08]  /*11fd0*/  I2F.RP R13, R12 ;  /* 0x0000000c000d7306 */ /* 0x000e300000209400 */
[----:B0-----:R-:W0:Y:S02]  /*11fe0*/  MUFU.RCP R13, R13 ;  /* 0x0000000d000d7308 */ /* 0x001e240000001000 */
[----:B0-----:R-:W-:-:S06]  /*11ff0*/  VIADD R14, R13, 0xffffffe ;  /* 0x0ffffffe0d0e7836 */ /* 0x001fcc0000000000 */
[----:B------:R-:W0:Y:S02]  /*12000*/  F2I.FTZ.U32.TRUNC.NTZ R3, R14 ;  /* 0x0000000e00037305 */ /* 0x000e24000021f000 */
[----:B0-----:R-:W-:Y:S01]  /*12010*/  IMAD.MOV R17, RZ, RZ, -R3 ;  /* 0x000000ffff117224 */ /* 0x001fe200078e0a03 */
[----:B------:R-:W-:Y:S06]  /*12020*/  @!P0 BRA `(.L_x_1193) ;  /* 0x00000000000c8947 */ /* 0x000fec0003800000 */
[----:B------:R-:W-:-:S06]  /*12030*/  UIADD3 UR4, UR6, -0x1, URZ ;  /* 0xffffffff06047890 */ /* 0x000fcc000fffe03f */
[----:B------:R-:W-:-:S05]  /*12040*/  IMAD.U32 R13, RZ, RZ, UR4 ;  /* 0x00000004ff0d7e24 */ /* 0x000fca000f8e00ff */
[----:B------:R0:W1:Y:S02]  /*12050*/  SHFL.IDX PT, R4, R10, R13, 0x1f ;  /* 0x00001f0d0a047589 */ /* 0x00006400000e0000 */
.L_x_1193:
[----:B-1----:R-:W-:Y:S02]  /*12060*/  IMAD R4, R4, R7, R11 ;  /* 0x0000000704047224 */ /* 0x002fe400078e020b */
        /* <DEDUP_REMOVED lines=19> */
[----:B------:R-:W-:-:S05]  /*121a0*/  @!P1 LOP3.LUT R2, RZ, R8, RZ, 0x33, !PT ;  /* 0x00000008ff029212 */ /* 0x000fca00078e33ff */
[----:B------:R-:W-:Y:S02]  /*121b0*/  IMAD R0, R9, R2, RZ ;  /* 0x0000000209007224 */ /* 0x000fe400078e02ff */
[----:B------:R-:W-:Y:S02]  /*121c0*/  IMAD.MOV R2, RZ, RZ, -R2 ;  /* 0x000000ffff027224 */ /* 0x000fe400078e0a02 */
[----:B-1----:R-:W-:Y:S02]  /*121d0*/  IMAD.MOV R4, RZ, RZ, -R0 ;  /* 0x000000ffff047224 */ /* 0x002fe400078e0a00 */
[----:B------:R-:W-:Y:S02]  /*121e0*/  IMAD R8, R8, R2, R11 ;  /* 0x0000000208087224 */ /* 0x000fe400078e020b */
[----:B------:R-:W-:Y:S01]  /*121f0*/  IMAD.MOV.U32 R2, RZ, RZ, RZ ;  /* 0x000000ffff027224 */ /* 0x000fe200078e00ff */
[----:B------:R-:W-:-:S04]  /*12200*/  VIADDMNMX R7, R4, R7, R9, PT ;  /* 0x0000000704077246 */ /* 0x000fc80003800109 */
[-C--:B------:R-:W-:Y:S02]  /*12210*/  IABS R4, R7.reuse ;  /* 0x0000000700047213 */ /* 0x080fe40000000000 */
[----:B0-----:R-:W-:Y:S02]  /*12220*/  IABS R10, R7 ;  /* 0x00000007000a7213 */ /* 0x001fe40000000000 */
[----:B------:R-:W0:Y:S08]  /*12230*/  I2F.RP R9, R4 ;  /* 0x0000000400097306 */ /* 0x000e300000209400 */
[----:B0-----:R-:W0:Y:S02]  /*12240*/  MUFU.RCP R9, R9 ;  /* 0x0000000900097308 */ /* 0x001e240000001000 */
[----:B0-----:R-:W-:Y:S01]  /*12250*/  VIADD R3, R9, 0xffffffe ;  /* 0x0ffffffe09037836 */ /* 0x001fe20000000000 */
[----:B------:R-:W-:-:S05]  /*12260*/  IABS R9, R8 ;  /* 0x0000000800097213 */ /* 0x000fca0000000000 */
[----:B------:R-:W0:Y:S02]  /*12270*/  F2I.FTZ.U32.TRUNC.NTZ R3, R3 ;  /* 0x0000000300037305 */ /* 0x000e24000021f000 */
[----:B0-----:R-:W-:-:S04]  /*12280*/  IMAD.MOV R11, RZ, RZ, -R3 ;  /* 0x000000ffff0b7224 */ /* 0x001fc800078e0a03 */
[----:B------:R-:W-:-:S04]  /*12290*/  IMAD R11, R11, R4, RZ ;  /* 0x000000040b0b7224 */ /* 0x000fc800078e02ff */
[----:B------:R-:W-:-:S04]  /*122a0*/  IMAD.HI.U32 R2, R3, R11, R2 ;  /* 0x0000000b03027227 */ /* 0x000fc800078e0002 */
[----:B------:R-:W-:Y:S02]  /*122b0*/  IMAD.MOV R3, RZ, RZ, -R10 ;  /* 0x000000ffff037224 */ /* 0x000fe400078e0a0a */
        /* <DEDUP_REMOVED lines=8> */
[----:B------:R-:W-:Y:S01]  /*12340*/  ISETP.GE.AND P2, PT, R3, RZ, PT ;  /* 0x000000ff0300720c */ /* 0x000fe20003f46270 */
[----:B------:R-:W-:-:S06]  /*12350*/  IMAD.IADD R3, R8, 0x1, R0 ;  /* 0x0000000108037824 */ /* 0x000fcc00078e0200 */
[----:B------:R-:W-:-:S06]  /*12360*/  @P0 VIADD R2, R2, 0x1 ;  /* 0x0000000102020836 */ /* 0x000fcc0000000000 */
[----:B------:R-:W-:Y:S01]  /*12370*/  @!P2 IMAD.MOV R2, RZ, RZ, -R2 ;  /* 0x000000ffff02a224 */ /* 0x000fe200078e0a02 */
[----:B------:R-:W-:Y:S01]  /*12380*/  @!P1 LOP3.LUT R2, RZ, R7, RZ, 0x33, !PT ;  /* 0x00000007ff029212 */ /* 0x000fe200078e33ff */
[----:B------:R-:W-:-:S04]  /*12390*/  IMAD.MOV R7, RZ, RZ, -R7 ;  /* 0x000000ffff077224 */ /* 0x000fc800078e0a07 */
[----:B------:R-:W-:-:S05]  /*123a0*/  IMAD R3, R2, R7, R3 ;  /* 0x0000000702037224 */ /* 0x000fca00078e0203 */
[----:B------:R-:W-:Y:S02]  /*123b0*/  R2UR UR38, R3 ;  /* 0x00000000032672ca */ /* 0x000fe400000e0000 */
[----:B------:R-:W-:-:S05]  /*123c0*/  LOP3.LUT R3, RZ, R2, RZ, 0x33, !PT ;  /* 0x00000002ff037212 */ /* 0x000fca00078e33ff */
[----:B------:R-:W-:-:S05]  /*123d0*/  IMAD.IADD R0, R6, 0x1, R3 ;  /* 0x0000000106007824 */ /* 0x000fca00078e0203 */
[----:B------:R1:W-:Y:S01]  /*123e0*/  STL [R1+0x24], R0 ;  /* 0x0000240001007387 */ /* 0x0003e20000100800 */
[----:B------:R-:W-:Y:S05]  /*123f0*/  BRA `(.L_x_1194) ;  /* 0x00000000000c7947 */ /* 0x000fea0003800000 */
.L_x_1189:
[----:B------:R0:W-:Y:S01]  /*12400*/  STL [R1+0x20], R0 ;  /* 0x0000200001007387 */ /* 0x0001e20000100800 */
[----:B------:R-:W-:-:S03]  /*12410*/  UMOV UR38, URZ ;  /* 0x0000003f00267c82 */ /* 0x000fc60008000000 */
[----:B------:R0:W-:Y:S02]  /*12420*/  STL [R1+0x24], RZ ;  /* 0x000024ff01007387 */ /* 0x0001e40000100800 */
.L_x_1194:
[----:B------:R-:W2:Y:S04]  /*12430*/  LDL R2, [R1+0x24] ;  /* 0x0000240001027983 */ /* 0x000ea80000100800 */
[----:B------:R-:W3:Y:S01]  /*12440*/  LDL R4, [R1+0x20] ;  /* 0x0000200001047983 */ /* 0x000ee20000100800 */
[----:B------:R-:W-:-:S13]  /*12450*/  ISETP.NE.AND P0, PT, R5, RZ, PT ;  /* 0x000000ff0500720c */ /* 0x000fda0003f05270 */
[----:B------:R-:W4:Y:S01]  /*12460*/  @!P0 S2R R3, SR_CgaCtaId ;  /* 0x0000000000038919 */ /* 0x000f220000008800 */
[----:B01----:R-:W-:Y:S01]  /*12470*/  @!P0 MOV R0, 0x400 ;  /* 0x0000040000008802 */ /* 0x003fe20000000f00 */
[----:B------:R-:W-:Y:S02]  /*12480*/  IMAD.U32 R6, RZ, RZ, UR38 ;  /* 0x00000026ff067e24 */ /* 0x000fe4000f8e00ff */
[----:B------:R-:W-:Y:S01]  /*12490*/  IMAD.U32 R7, RZ, RZ, UR45 ;  /* 0x0000002dff077e24 */ /* 0x000fe2000f8e00ff */
[----:B----4-:R-:W-:Y:S01]  /*124a0*/  @!P0 LEA R0, R3, R0, 0x18 ;  /* 0x0000000003008211 */ /* 0x010fe200078ec0ff */
[----:B--2---:R-:W-:-:S05]  /*124b0*/  IMAD.MOV.U32 R5, RZ, RZ, R2 ;  /* 0x000000ffff057224 */ /* 0x004fca00078e0002 */
[----:B---3--:R0:W-:Y:S01]  /*124c0*/  @!P0 STS.128 [R0+0x228d0], R4 ;  /* 0x0228d00400008388 */ /* 0x0081e20000000c00 */
[----:B------:R-:W-:Y:S06]  /*124d0*/  BAR.ARV 0x5, 0x180 ;  /* 0x0146000000007b1d */ /* 0x000fec0000002000 */
.L_x_1187:
[----:B0-----:R-:W-:Y:S01]  /*124e0*/  IMAD.MOV.U32 R0, RZ, RZ, 0x1 ;  /* 0x00000001ff007424 */ /* 0x001fe200078e00ff */
[----:B------:R-:W-:Y:S01]  /*124f0*/  ULDC UR4, c[0x0][0xc14] ;  /* 0x0003050000047ab9 */ /* 0x000fe20000000800 */
[----:B------:R0:W-:Y:S01]  /*12500*/  STL [R1], RZ ;  /* 0x000000ff01007387 */ /* 0x0001e20000100800 */
[----:B------:R-:W-:-:S03]  /*12510*/  UISETP.GE.AND UP0, UPT, UR45, UR4, UPT ;  /* 0x000000042d00728c */ /* 0x000fc6000bf06270 */
[----:B------:R0:W-:Y:S03]  /*12520*/  STL [R1+0xc], R0 ;  /* 0x00000c0001007387 */ /* 0x0001e60000100800 */
[----:B------:R-:W-:Y:S01]  /*12530*/  PLOP3.LUT P0, PT, PT, PT, UP0, 0x80, 0x0 ;  /* 0x000000000000781c */ /* 0x000fe20003f0f008 */
[----:B------:R0:W-:-:S12]  /*12540*/  STL [R1+0x3c], RZ ;  /* 0x00003cff01007387 */ /* 0x0001d80000100800 */
[----:B0-----:R-:W-:Y:S05]  /*12550*/  @P0 BRA `(.L_x_1195) ;  /* 0x0000004000540947 */ /* 0x001fea0003800000 */
        /* <DEDUP_REMOVED lines=25> */
[----:B0-----:R-:W-:-:S05]  /*126f0*/  IMAD.MOV.U32 R0, RZ, RZ, 0x40 ;  /* 0x00000040ff007424 */ /* 0x001fca00078e00ff */
[----:B------:R-:W-:Y:S01]  /*12700*/  SEL R3, R0, 0xffffffc0, !P2 ;  /* 0xffffffc000037807 */ /* 0x000fe20005000000 */
[----:B------:R-:W-:-:S04]  /*12710*/  IMAD.MOV.U32 R0, RZ, RZ, 0x1 ;  /* 0x00000001ff007424 */ /* 0x000fc800078e00ff */
[----:B------:R0:W-:Y:S04]  /*12720*/  STL [R1+0x18], R3 ;  /* 0x0000180301007387 */ /* 0x0001e80000100800 */
[----:B------:R0:W-:Y:S04]  /*12730*/  STL [R1+0x14], R2 ;  /* 0x0000140201007387 */ /* 0x0001e80000100800 */
[----:B------:R0:W-:Y:S04]  /*12740*/  STL [R1+0x3c], RZ ;  /* 0x00003cff01007387 */ /* 0x0001e80000100800 */
[----:B------:R0:W-:Y:S04]  /*12750*/  STL [R1+0xc], R0 ;  /* 0x00000c0001007387 */ /* 0x0001e80000100800 */
[----:B------:R0:W-:Y:S02]  /*12760*/  STL [R1], RZ ;  /* 0x000000ff01007387 */ /* 0x0001e40000100800 */
.L_x_1263:
[----:B------:R-:W-:Y:S01]  /*12770*/  ULDC.64 UR4, c[0x0][0xa00] ;  /* 0x0002800000047ab9 */ /* 0x000fe20000000a00 */
[----:B------:R-:W-:Y:S01]  /*12780*/  ULDC.64 UR10, c[0x0][0xa08] ;  /* 0x00028200000a7ab9 */ /* 0x000fe20000000a00 */
[----:B------:R-:W-:Y:S01]  /*12790*/  ISETP.NE.U32.AND P0, PT, RZ, UR4, PT ;  /* 0x00000004ff007c0c */ /* 0x000fe2000bf05070 */
[----:B------:R-:W-:Y:S01]  /*127a0*/  ULDC.64 UR6, c[0x0][0xa00] ;  /* 0x0002800000067ab9 */ /* 0x000fe20000000a00 */
[----:B------:R-:W-:Y:S01]  /*127b0*/  ISETP.NE.U32.AND P1, PT, RZ, UR10, PT ;  /* 0x0000000aff007c0c */ /* 0x000fe2000bf25070 */
[----:B------:R-:W-:Y:S01]  /*127c0*/  UIMAD.WIDE UR6, UR45, 0x4, UR6 ;  /* 0x000000042d0678a5 */ /* 0x000fe2000f8e0206 */
[----:B------:R-:W-:Y:S01]  /*127d0*/  ISETP.NE.AND.EX P0, PT, RZ, UR5, PT, P0 ;  /* 0x00000005ff007c0c */ /* 0x000fe2000bf05300 */
[----:B------:R-:W-:Y:S01]  /*127e0*/  ULDC.64 UR4, c[0x0][0xa28] ;  /* 0x00028a0000047ab9 */ /* 0x000fe20000000a00 */
[----:B------:R-:W-:Y:S01]  /*127f0*/  ULDC.64 UR8, c[0x0][0xa08] ;  /* 0x0002820000087ab9 */ /* 0x000fe20000000a00 */
[----:B------:R-:W-:Y:S01]  /*12800*/  UISETP.NE.U32.AND UP0, UPT, UR4, URZ, UPT ;  /* 0x0000003f0400728c */ /* 0x000fe2000bf05070 */
[----:B------:R-:W-:Y:S01]  /*12810*/  ISETP.NE.AND.EX P1, PT, RZ, UR11, PT, P1 ;  /* 0x0000000bff007c0c */ /* 0x000fe2000bf25310 */
[----:B------:R-:W-:Y:S01]  /*12820*/  ULDC.64 UR10, c[0x0][0xa18] ;  /* 0x00028600000a7ab9 */ /* 0x000fe20000000a00 */
[----:B------:R-:W-:Y:S01]  /*12830*/  IMAD.MOV.U32 R18, RZ, RZ, RZ ;  /* 0x000000ffff127224 */ /* 0x000fe200078e00ff */
[----:B------:R-:W-:Y:S01]  /*12840*/  UISETP.NE.AND.EX UP0, UPT, UR5, URZ, UPT, UP0 ;  /* 0x0000003f0500728c */ /* 0x000fe2000bf05300 */
[----:B0-----:R-:W-:Y:S01]  /*12850*/  IMAD.U32 R2, RZ, RZ, UR6 ;  /* 0x00000006ff027e24 */ /* 0x001fe2000f8e00ff */
[----:B------:R-:W-:Y:S01]  /*12860*/  UISETP.NE.U32.AND UP1, UPT, UR10, URZ, UPT ;  /* 0x0000003f0a00728c */ /* 0x000fe2000bf25070 */
[----:B------:R-:W-:Y:S01]  /*12870*/  IMAD.U32 R3, RZ, RZ, UR7 ;  /* 0x00000007ff037e24 */ /* 0x000fe2000f8e00ff */
[----:B------:R-:W-:Y:S01]  /*12880*/  UIMAD.WIDE UR8, UR45, 0x4, UR8 ;  /* 0x000000042d0878a5 */ /* 0x000fe2000f8e0208 */
[----:B--2---:R-:W0:Y:S01]  /*12890*/  LDC R0, c[0x0][0x288] ;  /* 0x0000a200ff007b82 */ /* 0x004e220000000800 */
[----:B------:R-:W-:Y:S01]  /*128a0*/  UISETP.NE.AND.EX UP1, UPT, UR11, URZ, UPT, UP1 ;  /* 0x0000003f0b00728c */ /* 0x000fe2000bf25310 */
[----:B------:R-:W-:Y:S01]  /*128b0*/  CS2R R4, SRZ ;  /* 0x0000000000047805 */ /* 0x000fe2000001ff00 */
[----:B-1----:R1:W5:Y:S03]  /*128c0*/  @P0 LDG.E R18, desc[UR46][R2.64] ;  /* 0x0000002e02120981 */ /* 0x002366000c1e1900 */
[----:B------:R-:W-:Y:S01]  /*128d0*/  @UP0 ULDC.64 UR4, c[0x0][0xa28] ;  /* 0x00028a0000040ab9 */ /* 0x000fe20000000a00 */
[----:B------:R-:W-:Y:S01]  /*128e0*/  PLOP3.LUT P2, PT, PT, PT, UP0, 0x80, 0x0 ;  /* 0x000000000000781c */ /* 0x000fe20003f4f008 */
[----:B------:R-:W-:Y:S01]  /*128f0*/  @UP0 UIMAD.WIDE UR4, UR45, 0x4, UR4 ;  /* 0x000000042d0408a5 */ /* 0x000fe2000f8e0204 */
[----:B------:R-:W2:Y:S01]  /*12900*/  LDC R6, c[0x0][0x404] ;  /* 0x00010100ff067b82 */ /* 0x000ea20000000800 */
[----:B-1----:R-:W-:-:S02]  /*12910*/  IMAD.U32 R2, RZ, RZ, UR8 ;  /* 0x00000008ff027e24 */ /* 0x002fc4000f8e00ff */
[----:B------:R-:W-:Y:S01]  /*12920*/  IMAD.U32 R3, RZ, RZ, UR9 ;  /* 0x00000009ff037e24 */ /* 0x000fe2000f8e00ff */
[----:B------:R-:W-:-:S04]  /*12930*/  PLOP3.LUT P4, PT, PT, PT, UP1, 0x80, 0x0 ;  /* 0x000000000000781c */ /* 0x000fc80003f8f018 */
[----:B------:R-:W1:Y:S01]  /*12940*/  LDC R7, c[0x0][0x2e0] ;  /* 0x0000b800ff077b82 */ /* 0x000e620000000800 */
[----:B------:R3:W5:Y:S02]  /*12950*/  @P1 LDG.E R5, desc[UR46][R2.64] ;  /* 0x0000002e02051981 */ /* 0x000764000c1e1900 */
[----:B---3--:R-:W-:Y:S02]  /*12960*/  IMAD.U32 R2, RZ, RZ, UR4 ;  /* 0x00000004ff027e24 */ /* 0x008fe4000f8e00ff */
[----:B------:R-:W-:Y:S01]  /*12970*/  IMAD.U32 R3, RZ, RZ, UR5 ;  /* 0x00000005ff037e24 */ /* 0x000fe2000f8e00ff */
[----:B------:R-:W-:Y:S02]  /*12980*/  @UP1 ULDC.64 UR4, c[0x0][0xa18] ;  /* 0x0002860000041ab9 */ /* 0x000fe40000000a00 */
[----:B------:R-:W-:Y:S02]  /*12990*/  @UP1 UIMAD.WIDE UR4, UR45, 0x4, UR4 ;  /* 0x000000042d0418a5 */ /* 0x000fe4000f8e0204 */
[----:B------:R3:W5:Y:S04]  /*129a0*/  @P2 LDG.E R4, desc[UR46][R2.64] ;  /* 0x0000002e02042981 */ /* 0x000768000c1e1900 */
[----:B---3--:R-:W-:-:S02]  /*129b0*/  IMAD.U32 R2, RZ, RZ, UR4 ;  /* 0x00000004ff027e24 */ /* 0x008fc4000f8e00ff */
[----:B------:R-:W-:Y:S01]  /*129c0*/  IMAD.U32 R3, RZ, RZ, UR5 ;  /* 0x00000005ff037e24 */ /* 0x000fe2000f8e00ff */
[----:B------:R-:W-:-:S04]  /*129d0*/  ULDC.64 UR4, c[0x0][0xa20] ;  /* 0x0002880000047ab9 */ /* 0x000fc80000000a00 */
[----:B0-----:R0:W5:Y:S01]  /*129e0*/  @P4 LDG.E R0, desc[UR46][R2.64] ;  /* 0x0000002e02004981 */ /* 0x001162000c1e1900 */
[----:B------:R-:W-:-:S04]  /*129f0*/  ISETP.NE.U32.AND P3, PT, RZ, UR4, PT ;  /* 0x00000004ff007c0c */ /* 0x000fc8000bf65070 */
[----:B------:R-:W-:Y:S01]  /*12a00*/  ISETP.NE.AND.EX P3, PT, RZ, UR5, PT, P3 ;  /* 0x00000005ff007c0c */ /* 0x000fe2000bf65330 */
[----:B0-----:R-:W0:Y:S02]  /*12a10*/  LDC.64 R2, c[0x0][0x3f8] ;  /* 0x0000fe00ff027b82 */ /* 0x001e240000000a00 */
[----:B0-----:R-:W-:-:S04]  /*12a20*/  ISETP.NE.U32.AND P2, PT, R2, RZ, PT ;  /* 0x000000ff0200720c */ /* 0x001fc80003f45070 */
[----:B------:R-:W-:-:S04]  /*12a30*/  ISETP.NE.AND.EX P2, PT, R3, RZ, PT, P2 ;  /* 0x000000ff0300720c */ /* 0x000fc80003f45320 */
[----:B--2---:R-:W-:-:S05]  /*12a40*/  SEL R6, R6, 0x1, P2 ;  /* 0x0000000106067807 */ /* 0x004fca0001000000 */
[----:B-1----:R-:W-:Y:S01]  /*12a50*/  IMAD R6, R6, R7, RZ ;  /* 0x0000000706067224 */ /* 0x002fe200078e02ff */
[----:B------:R-:W-:Y:S06]  /*12a60*/  @P4 BRA `(.L_x_1196) ;  /* 0x0000000000184947 */ /* 0x000fec0003800000 */
[----:B------:R-:W-:Y:S05]  /*12a70*/  @!P0 BRA `(.L_x_1196) ;  /* 0x0000000000148947 */ /* 0x000fea0003800000 */
[----:B------:R-:W-:Y:S02]  /*12a80*/  IMAD.U32 R2, RZ, RZ, UR6 ;  /* 0x00000006ff027e24 */ /* 0x000fe4000f8e00ff */
[----:B------:R-:W-:-:S05]  /*12a90*/  IMAD.U32 R3, RZ, RZ, UR7 ;  /* 0x00000007ff037e24 */ /* 0x000fca000f8e00ff */
[----:B------:R-:W2:Y:S04]  /*12aa0*/  LDG.E R7, desc[UR46][R2.64] ;  /* 0x0000002e02077981 */ /* 0x000ea8000c1e1900 */
[----:B-----5:R-:W2:Y:S02]  /*12ab0*/  LDG.E R0, desc[UR46][R2.64+0x4] ;  /* 0x0000042e02007981 */ /* 0x020ea4000c1e1900 */
[----:B--2---:R-:W-:-:S07]  /*12ac0*/  IMAD.IADD R0, R0, 0x1, -R7 ;  /* 0x0000000100007824 */ /* 0x004fce00078e0a07 */
.L_x_1196:
[----:B-----5:R-:W-:-:S05]  /*12ad0*/  IMAD.IADD R2, R5, 0x1, R4 ;  /* 0x0000000105027824 */ /* 0x020fca00078e0204 */
[----:B------:R0:W-:Y:S01]  /*12ae0*/  STL [R1+0x2c], R2 ;  /* 0x00002c0201007387 */ /* 0x0001e20000100800 */
[----:B------:R-:W-:Y:S05]  /*12af0*/  @!P3 BRA `(.L_x_1197) ;  /* 0x000000000018b947 */ /* 0x000fea0003800000 */
[----:B------:R-:W-:Y:S02]  /*12b00*/  ULDC.64 UR4, c[0x0][0xa20] ;  /* 0x0002880000047ab9 */ /* 0x000fe40000000a00 */
[----:B------:R-:W-:-:S06]  /*12b10*/  UIMAD.WIDE UR4, UR45, 0x4, UR4 ;  /* 0x000000042d0478a5 */ /* 0x000fcc000f8e0204 */
[----:B0-----:R-:W-:Y:S02]  /*12b20*/  IMAD.U32 R2, RZ, RZ, UR4 ;  /* 0x00000004ff027e24 */ /* 0x001fe4000f8e00ff */
[----:B------:R-:W-:-:S05]  /*12b30*/  IMAD.U32 R3, RZ, RZ, UR5 ;  /* 0x00000005ff037e24 */ /* 0x000fca000f8e00ff */
[----:B------:R0:W5:Y:S01]  /*12b40*/  LDG.E R6, desc[UR46][R2.64] ;  /* 0x0000002e02067981 */ /* 0x000162000c1e1900 */
[----:B------:R-:W-:Y:S05]  /*12b50*/  BRA `(.L_x_1198) ;  /* 0x0000000000187947 */ /* 0x000fea0003800000 */
.L_x_1197:
[----:B------:R-:W-:Y:S05]  /*12b60*/  @!P1 BRA `(.L_x_1198) ;  /* 0x0000000000149947 */ /* 0x000fea0003800000 */
[----:B0-----:R-:W-:Y:S02]  /*12b70*/  IMAD.U32 R2, RZ, RZ, UR8 ;  /* 0x00000008ff027e24 */ /* 0x001fe4000f8e00ff */
[----:B------:R-:W-:-:S05]  /*12b80*/  IMAD.U32 R3, RZ, RZ, UR9 ;  /* 0x00000009ff037e24 */ /* 0x000fca000f8e00ff */
[----:B------:R-:W2:Y:S04]  /*12b90*/  LDG.E R5, desc[UR46][R2.64] ;  /* 0x0000002e02057981 */ /* 0x000ea8000c1e1900 */
[----:B------:R-:W2:Y:S02]  /*12ba0*/  LDG.E R6, desc[UR46][R2.64+0x4] ;  /* 0x0000042e02067981 */ /* 0x000ea4000c1e1900 */
[----:B--2---:R-:W-:-:S07]  /*12bb0*/  IMAD.IADD R6, R6, 0x1, -R5 ;  /* 0x0000000106067824 */ /* 0x004fce00078e0a05 */
.L_x_1198:
[----:B------:R-:W2:Y:S01]  /*12bc0*/  LDL R19, [R1+0x24] ;  /* 0x0000240001137983 */ /* 0x000ea20000100800 */
[----:B0-----:R-:W0:Y:S01]  /*12bd0*/  LDC.64 R2, c[0x0][0x9e0] ;  /* 0x00027800ff027b82 */ /* 0x001e220000000a00 */
[----:B-----5:R-:W-:Y:S01]  /*12be0*/  IMAD.IADD R6, R6, 0x1, -R4 ;  /* 0x0000000106067824 */ /* 0x020fe200078e0a04 */
[----:B0-----:R-:W-:Y:S02]  /*12bf0*/  ISETP.GE.AND P1, PT, R3, 0x1, PT ;  /* 0x000000010300780c */ /* 0x001fe40003f26270 */
[----:B--2---:R-:W-:-:S04]  /*12c00*/  LEA R7, R19, 0x80, 0x7 ;  /* 0x0000008013077811 */ /* 0x004fc800078e38ff */
[----:B------:R-:W-:-:S05]  /*12c10*/  IADD3 R7, R6, R7, -R0 ;  /* 0x0000000706077210 */ /* 0x000fca0007ffe800 */
[----:B------:R-:W-:Y:S02]  /*12c20*/  IMAD.IADD R2, R7, 0x1, R2 ;  /* 0x0000000107027824 */ /* 0x000fe400078e0202 */
[----:B------:R-:W-:Y:S05]  /*12c30*/  @!P1 BRA `(.L_x_1199) ;  /* 0x0000000000409947 */ /* 0x000fea0003800000 */
        /* <DEDUP_REMOVED lines=10> */
.L_x_1200:
[----:B------:R-:W-:-:S13]  /*12ce0*/  ISETP.NE.AND P0, PT, R3, 0x1, PT ;  /* 0x000000010300780c */ /* 0x000fda0003f05270 */
[----:B------:R-:W0:Y:S02]  /*12cf0*/  @P0 LDC.64 R4, c[0x0][0x9e8] ;  /* 0x00027a00ff040b82 */ /* 0x000e240000000a00 */
[----:B0-----:R-:W-:-:S05]  /*12d00*/  @P0 IMAD.HI.U32 R4, R8, R4, RZ ;  /* 0x0000000408040227 */ /* 0x001fca00078e00ff */
[----:B------:R-:W-:-:S07]  /*12d10*/  @P0 SHF.R.U32.HI R8, RZ, R5, R4 ;  /* 0x00000005ff080219 */ /* 0x000fce0000011604 */
.L_x_1201:
[----:B------:R-:W-:-:S05]  /*12d20*/  IMAD R5, R8, R3, R3 ;  /* 0x0000000308057224 */ /* 0x000fca00078e0203 */
[----:B------:R-:W-:-:S07]  /*12d30*/  VIMNMX R2, R2, R5, PT ;  /* 0x0000000502027248 */ /* 0x000fce0003fe0100 */
.L_x_1199:
[----:B------:R-:W-:Y:S01]  /*12d40*/  IMAD R5, R19, 0x80, -R0 ;  /* 0x0000008013057824 */ /* 0x000fe200078e0a00 */
[----:B------:R-:W-:Y:S01]  /*12d50*/  ULDC UR4, c[0x0][0x9dc] ;  /* 0x0002770000047ab9 */ /* 0x000fe20000000800 */
[----:B------:R-:W-:Y:S02]  /*12d60*/  VIADD R0, R2, 0x7f ;  /* 0x0000007f02007836 */ /* 0x000fe40000000000 */
[C---:B------:R-:W-:Y:S02]  /*12d70*/  IMAD.IADD R2, R6.reuse, 0x1, R5 ;  /* 0x0000000106027824 */ /* 0x040fe400078e0205 */
[----:B------:R-:W-:Y:S01]  /*12d80*/  VIADD R6, R6, 0x7f ;  /* 0x0000007f06067836 */ /* 0x000fe20000000000 */
[----:B------:R-:W-:-:S04]  /*12d90*/  SHF.R.S32.HI R5, RZ, 0x1f, R0 ;  /* 0x0000001fff057819 */ /* 0x000fc80000011400 */
[----:B------:R-:W-:Y:S02]  /*12da0*/  LEA.HI R0, R5, R0, RZ, 0x7 ;  /* 0x0000000005007211 */ /* 0x000fe400078f38ff */
[----:B------:R-:W-:Y:S02]  /*12db0*/  SHF.R.S32.HI R5, RZ, 0x1f, R6 ;  /* 0x0000001fff057819 */ /* 0x000fe40000011406 */
[----:B------:R-:W-:Y:S02]  /*12dc0*/  SHF.R.S32.HI R0, RZ, 0x7, R0 ;  /* 0x00000007ff007819 */ /* 0x000fe40000011400 */
[----:B------:R-:W-:-:S04]  /*12dd0*/  LEA.HI R5, R5, R6, RZ, 0x7 ;  /* 0x0000000605057211 */ /* 0x000fc800078f38ff */
[----:B------:R-:W-:-:S04]  /*12de0*/  SHF.R.S32.HI R5, RZ, 0x7, R5 ;  /* 0x00000007ff057819 */ /* 0x000fc80000011405 */
[----:B------:R-:W-:Y:S01]  /*12df0*/  VIMNMX R16, R5, R0, PT ;  /* 0x0000000005107248 */ /* 0x000fe20003fe0100 */
[----:B------:R-:W-:Y:S01]  /*12e00*/  VIADD R0, R2, -UR4 ;  /* 0x8000000402007c36 */ /* 0x000fe20008000000 */
        /* <DEDUP_REMOVED lines=10> */
.L_x_1203:
[----:B------:R-:W-:-:S13]  /*12eb0*/  ISETP.NE.AND P0, PT, R3, 0x1, PT ;  /* 0x000000010300780c */ /* 0x000fda0003f05270 */
[----:B------:R-:W0:Y:S02]  /*12ec0*/  @P0 LDC.64 R4, c[0x0][0x9e8] ;  /* 0x00027a00ff040b82 */ /* 0x000e240000000a00 */
[----:B0-----:R-:W-:-:S05]  /*12ed0*/  @P0 IMAD.HI.U32 R4, R2, R4, RZ ;  /* 0x0000000402040227 */ /* 0x001fca00078e00ff */
[----:B------:R-:W-:-:S07]  /*12ee0*/  @P0 SHF.R.U32.HI R2, RZ, R5, R4 ;  /* 0x00000005ff020219 */ /* 0x000fce0000011604 */
.L_x_1204:
[----:B------:R-:W-:-:S05]  /*12ef0*/  IMAD R3, R2, R3, RZ ;  /* 0x0000000302037224 */ /* 0x000fca00078e02ff */
[----:B------:R-:W-:-:S07]  /*12f00*/  VIMNMX R0, R0, R3, !PT ;  /* 0x0000000300007248 */ /* 0x000fce0007fe0100 */
.L_x_1202:
[----:B------:R-:W-:Y:S01]  /*12f10*/  SHF.R.S32.HI R3, RZ, 0x1f, R0 ;  /* 0x0000001fff037819 */ /* 0x000fe20000011400 */
[----:B------:R-:W-:Y:S03]  /*12f20*/  BSSY B6, `(.L_x_1205) ;  /* 0x00002b1000067945 */ /* 0x000fe60003800000 */
[----:B------:R-:W-:-:S04]  /*12f30*/  LEA.HI R3, R3, R0, RZ, 0x7 ;  /* 0x0000000003037211 */ /* 0x000fc800078f38ff */
[----:B------:R-:W-:-:S04]  /*12f40*/  SHF.R.S32.HI R3, RZ, 0x7, R3 ;  /* 0x00000007ff037819 */ /* 0x000fc80000011403 */
[----:B------:R-:W-:-:S04]  /*12f50*/  VIMNMX R2, RZ, R3, !PT ;  /* 0x00000003ff027248 */ /* 0x000fc80007fe0100 */
[----:B------:R-:W-:Y:S01]  /*12f60*/  ISETP.GT.AND P0, PT, R16, R2, PT ;  /* 0x000000021000720c */ /* 0x000fe20003f04270 */
[----:B------:R0:W-:-:S12]  /*12f70*/  STL [R1+0x28], R2 ;  /* 0x0000280201007387 */ /* 0x0001d80000100800 */
[----:B0-----:R-:W-:Y:S05]  /*12f80*/  @P0 BRA `(.L_x_1206) ;  /* 0x0000000000480947 */ /* 0x001fea0003800000 */
        /* <DEDUP_REMOVED lines=18> */
.L_x_1206:
        /* <DEDUP_REMOVED lines=23> */
.L_x_1208:
        /* <DEDUP_REMOVED lines=8> */
[----:B0-----:R-:W-:Y:S01]  /*132a0*/  MOV R2, 0x0 ;  /* 0x0000000000027802 */ /* 0x001fe20000000f00 */
        /* <DEDUP_REMOVED lines=15> */
.L_x_1209:
[----:B------:R-:W-:-:S04]  /*133a0*/  UIADD3 UR4, UR40, 0x400, URZ ;  /* 0x0000040028047890 */ /* 0x000fc8000fffe03f */
[----:B------:R-:W-:-:S06]  /*133b0*/  ULOP3.LUT UP0, URZ, UR4, 0x3ff, URZ, 0xc0, !UPT ;  /* 0x000003ff043f7892 */ /* 0x000fcc000f80c03f */
[----:B------:R-:W-:-:S13]  /*133c0*/  PLOP3.LUT P0, PT, PT, PT, UP0, 0x80, 0x0 ;  /* 0x000000000000781c */ /* 0x000fda0003f0f008 */
        /* <DEDUP_REMOVED lines=17> */
.L_x_1210:
[----:B------:R-:W-:-:S13]  /*134e0*/  LOP3.LUT P6, RZ, R17, 0x3ff, RZ, 0xc0, !PT ;  /* 0x000003ff11ff7812 */ /* 0x000fda00078cc0ff */
        /* <DEDUP_REMOVED lines=17> */
.L_x_1211:
[----:B------:R-:W1:Y:S01]  /*13600*/  LDC R0, c[0x0][0x428] ;  /* 0x00010a00ff007b82 */ /* 0x000e620000000800 */
[----:B------:R-:W-:Y:S01]  /*13610*/  ULDC.64 UR4, c[0x0][0x9f8] ;  /* 0x00027e0000047ab9 */ /* 0x000fe20000000a00 */
[----:B0-----:R-:W-:Y:S01]  /*13620*/  IMAD.U32 R2, RZ, RZ, UR38 ;  /* 0x00000026ff027e24 */ /* 0x001fe2000f8e00ff */
[----:B------:R-:W-:Y:S01]  /*13630*/  UISETP.NE.U32.AND UP0, UPT, UR4, URZ, UPT ;  /* 0x0000003f0400728c */ /* 0x000fe2000bf05070 */
[----:B------:R-:W-:Y:S01]  /*13640*/  IMAD.U32 R10, RZ, RZ, UR45 ;  /* 0x0000002dff0a7e24 */ /* 0x000fe2000f8e00ff */
[----:B------:R-:W0:Y:S01]  /*13650*/  S2R R4, SR_TID.X ;  /* 0x0000000000047919 */ /* 0x000e220000002100 */
[----:B------:R-:W-:Y:S01]  /*13660*/  IMAD R6, R19, 0x80, R18 ;  /* 0x0000008013067824 */ /* 0x000fe200078e0212 */
[----:B------:R-:W-:Y:S01]  /*13670*/  UISETP.NE.AND.EX UP0, UPT, UR5, URZ, UPT, UP0 ;  /* 0x0000003f0500728c */ /* 0x000fe2000bf05300 */
[----:B------:R-:W-:-:S10]  /*13680*/  ULDC.64 UR6, c[0x0][0xa08] ;  /* 0x0002820000067ab9 */ /* 0x000fd40000000a00 */
[----:B------:R-:W-:Y:S02]  /*13690*/  @UP0 ULDC.64 UR4, c[0x0][0x9f8] ;  /* 0x00027e0000040ab9 */ /* 0x000fe40000000a00 */
[----:B------:R-:W-:Y:S01]  /*136a0*/  @UP0 UIMAD.WIDE UR4, UR45, 0x4, UR4 ;  /* 0x000000042d0408a5 */ /* 0x000fe2000f8e0204 */
[----:B-1----:R-:W-:-:S13]  /*136b0*/  ISETP.NE.AND P0, PT, R0, 0x1, PT ;  /* 0x000000010000780c */ /* 0x002fda0003f05270 */
[----:B------:R-:W1:Y:S01]  /*136c0*/  @P0 LDC R0, c[0x0][0x42c] ;  /* 0x00010b00ff000b82 */ /* 0x000e620000000800 */
[----:B0-----:R-:W-:-:S07]  /*136d0*/  LOP3.LUT R17, R4, 0x7f, RZ, 0xc0, !PT ;  /* 0x0000007f04117812 */ /* 0x001fce00078ec0ff */
[----:B------:R-:W0:Y:S01]  /*136e0*/  @P0 LDC R3, c[0x0][0x430] ;  /* 0x00010c00ff030b82 */ /* 0x000e220000000800 */
[----:B-1----:R-:W-:-:S05]  /*136f0*/  @P0 IMAD.HI.U32 R0, R0, UR38, RZ ;  /* 0x0000002600000c27 */ /* 0x002fca000f8e00ff */
[----:B0-----:R-:W-:Y:S01]  /*13700*/  @P0 SHF.R.U32.HI R2, RZ, R3, R0 ;  /* 0x00000003ff020219 */ /* 0x001fe20000011600 */
[----:B------:R-:W-:Y:S01]  /*13710*/  IMAD.U32 R3, RZ, RZ, UR5 ;  /* 0x00000005ff037e24 */ /* 0x000fe2000f8e00ff */
[----:B------:R-:W-:-:S03]  /*13720*/  PLOP3.LUT P0, PT, PT, PT, UP0, 0x80, 0x0 ;  /* 0x000000000000781c */ /* 0x000fc60003f0f008 */
[----:B------:R0:W-:Y:S02]  /*13730*/  STL [R1+0x8], R2 ;  /* 0x0000080201007387 */ /* 0x0001e40000100800 */
[----:B0-----:R-:W-:Y:S01]  /*13740*/  IMAD.U32 R2, RZ, RZ, UR4 ;  /* 0x00000004ff027e24 */ /* 0x001fe2000f8e00ff */
[----:B------:R-:W-:Y:S01]  /*13750*/  ISETP.NE.AND P1, PT, R17, RZ, PT ;  /* 0x000000ff1100720c */ /* 0x000fe20003f25270 */
[----:B------:R-:W-:-:S06]  /*13760*/  ULDC.64 UR4, c[0x0][0xa00] ;  /* 0x0002800000047ab9 */ /* 0x000fcc0000000a00 */
[----:B------:R0:W2:Y:S01]  /*13770*/  @P0 LDG.E R10, desc[UR46][R2.64] ;  /* 0x0000002e020a0981 */ /* 0x0000a2000c1e1900 */
[----:B------:R-:W-:Y:S01]  /*13780*/  ISETP.NE.U32.AND P0, PT, RZ, UR4, PT ;  /* 0x00000004ff007c0c */ /* 0x000fe2000bf05070 */
[----:B------:R-:W-:Y:S01]  /*13790*/  UMOV UR36, URZ ;  /* 0x0000003f00247c82 */ /* 0x000fe20008000000 */
[----:B------:R-:W-:Y:S01]  /*137a0*/  R2UR UR37, R6 ;  /* 0x00000000062572ca */ /* 0x000fe200000e0000 */
[----:B------:R-:W-:Y:S01]  /*137b0*/  UMOV UR8, 0x40 ;  /* 0x0000004000087882 */ /* 0x000fe20000000000 */
[----:B------:R-:W-:Y:S01]  /*137c0*/  ISETP.NE.AND.EX P0, PT, RZ, UR5, PT, P0 ;  /* 0x00000005ff007c0c */ /* 0x000fe2000bf05300 */
[----:B------:R-:W-:Y:S01]  /*137d0*/  UMOV UR10, UR38 ;  /* 0x00000026000a7c82 */ /* 0x000fe20008000000 */
[----:B------:R-:W-:Y:S01]  /*137e0*/  UMOV UR12, 0x80 ;  /* 0x00000080000c7882 */ /* 0x000fe20000000000 */
[----:B------:R-:W-:Y:S01]  /*137f0*/  UMOV UR14, UR38 ;  /* 0x00000026000e7c82 */ /* 0x000fe20008000000 */
[----:B------:R-:W-:Y:S01]  /*13800*/  VOTEU.ALL UP1, P1 ;  /* 0x00000000003f7886 */ /* 0x000fe20000820000 */
[----:B0-----:R-:W0:Y:S01]  /*13810*/  LDC.64 R2, c[0x0][0x3f8] ;  /* 0x0000fe00ff027b82 */ /* 0x001e220000000a00 */
[----:B------:R-:W-:-:S02]  /*13820*/  SEL R8, RZ, UR45, P0 ;  /* 0x0000002dff087c07 */ /* 0x000fc40008000000 */
[----:B------:R-:W-:Y:S01]  /*13830*/  SHF.R.U32.HI R4, RZ, 0x5, R4 ;  /* 0x00000005ff047819 */ /* 0x000fe20000011604 */
[----:B------:R-:W-:Y:S01]  /*13840*/  @!UP1 UIADD3 UR4, UP0, UR48, 0x270, URZ ;  /* 0x0000027030049890 */ /* 0x000fe2000ff1e03f */
[----:B------:R-:W-:Y:S01]  /*13850*/  R2UR UR39, R8 ;  /* 0x00000000082772ca */ /* 0x000fe200000e0000 */
[----:B------:R-:W-:Y:S01]  /*13860*/  UMOV UR9, UR37 ;  /* 0x0000002500097c82 */ /* 0x000fe20008000000 */
[----:B------:R-:W-:Y:S01]  /*13870*/  UMOV UR13, UR37 ;  /* 0x00000025000d7c82 */ /* 0x000fe20008000000 */
[----:B------:R-:W-:Y:S01]  /*13880*/  @!UP1 UIADD3.X UR5, URZ, UR49, URZ, UP0, !UPT ;  /* 0x000000313f059290 */ /* 0x000fe200087fe43f */
[----:B------:R-:W-:-:S09]  /*13890*/  LOP3.LUT R4, R4, 0x3, RZ, 0xc0, !PT ;  /* 0x0000000304047812 */ /* 0x000fd200078ec0ff */
[----:B------:R-:W-:Y:S01]  /*138a0*/  UMOV UR11, UR39 ;  /* 0x00000027000b7c82 */ /* 0x000fe20008000000 */
[----:B------:R-:W-:Y:S01]  /*138b0*/  UMOV UR15, UR39 ;  /* 0x00000027000f7c82 */ /* 0x000fe20008000000 */
[----:B------:R1:W-:Y:S01]  /*138c0*/  @!UP1 UTMAPF.L2.4D [UR36], [UR4] ;  /* 0x00000024040095b8 */ /* 0x0003e20008018000 */
[----:B0-----:R-:W-:Y:S01]  /*138d0*/  LOP3.LUT P0, RZ, R2, UR6, RZ, 0xfc, !PT ;  /* 0x0000000602ff7c12 */ /* 0x001fe2000f80fcff */
[----:B------:R-:W-:Y:S01]  /*138e0*/  UMOV UR6, 0xffffffff ;  /* 0xffffffff00067882 */ /* 0x000fe20000000000 */
[----:B------:R1:W-:Y:S02]  /*138f0*/  @!UP1 UTMAPF.L2.4D [UR8], [UR4] ;  /* 0x00000008040095b8 */ /* 0x0003e40008018000 */
[----:B------:R-:W-:Y:S01]  /*13900*/  LOP3.LUT P0, RZ, R3, UR7, RZ, 0xfc, P0 ;  /* 0x0000000703ff7c12 */ /* 0x000fe2000800fcff */
[----:B------:R1:W-:Y:S01]  /*13910*/  @!UP1 UTMAPF.L2.4D [UR12], [UR4] ;  /* 0x0000000c040095b8 */ /* 0x0003e20008018000 */
[----:B--2---:R-:W-:Y:S01]  /*13920*/  SHF.R.S32.HI R19, RZ, 0x1f, R10 ;  /* 0x0000001fff137819 */ /* 0x004fe2000001140a */
[----:B------:R1:W-:Y:S01]  /*13930*/  STL [R1+0x10], R10 ;  /* 0x0000100a01007387 */ /* 0x0003e20000100800 */
[----:B------:R-:W-:-:S03]  /*13940*/  SEL R0, R10, RZ, !P0 ;  /* 0x000000ff0a007207 */ /* 0x000fc60004000000 */
[----:B------:R1:W-:Y:S01]  /*13950*/  STL [R1+0x1c], R19 ;  /* 0x00001c1301007387 */ /* 0x0003e20000100800 */
[----:B------:R-:W-:Y:S05]  /*13960*/  BRA.DIV UR6, `(.L_x_1212) ;  /* 0x0000003606347947 */ /* 0x000fea000b800000 */
[----:B------:R0:W2:Y:S02]  /*13970*/  SHFL.IDX PT, R14, R4, RZ, 0x1f ;  /* 0x00001fff040e7589 */ /* 0x0000a400000e0000 */
.L_x_1282:
[----:B--2---:R-:W-:Y:S02]  /*13980*/  ISETP.NE.AND P0, PT, R14, RZ, PT ;  /* 0x000000ff0e00720c */ /* 0x004fe40003f05270 */
[----:B------:R-:W-:-:S11]  /*13990*/  PLOP3.LUT P6, PT, PT, PT, PT, 0x8, 0x0 ;  /* 0x000000000000781c */ /* 0x000fd60003fce170 */
[----:B------:R-:W-:Y:S05]  /*139a0*/  @P0 BRA `(.L_x_1213) ;  /* 0x0000000800000947 */ /* 0x000fea0003800000 */
[----:B-1----:R-:W-:Y:S01]  /*139b0*/  UMOV UR4, 0xffffffff ;  /* 0xffffffff00047882 */ /* 0x002fe20000000000 */
[----:B------:R-:W-:Y:S02]  /*139c0*/  VIADD R7, R16, 0xffffffff ;  /* 0xffffffff10077836 */ /* 0x000fe40000000000 */
[----:B------:R-:W-:Y:S05]  /*139d0*/  BRA.DIV UR4, `(.L_x_1214) ;  /* 0x0000003604387947 */ /* 0x000fea000b800000 */
[----:B------:R-:W-:-:S13]  /*139e0*/  ELECT P6, URZ, PT ;  /* 0x00000000003f782f */ /* 0x000fda00038c0000 */
.L_x_1285:
[----:B------:R-:W-:Y:S05]  /*139f0*/  @!P6 BRA `(.L_x_1215) ;  /* 0x000000040070e947 */ /* 0x000fea0003800000 */
[----:B------:R-:W-:-:S04]  /*13a00*/  ISETP.NE.U32.AND P0, PT, R2, RZ, PT ;  /* 0x000000ff0200720c */ /* 0x000fc80003f05070 */
[----:B------:R-:W-:-:S13]  /*13a10*/  ISETP.NE.AND.EX P0, PT, R3, RZ, PT, P0 ;  /* 0x000000ff0300720c */ /* 0x000fda0003f05300 */
[----:B------:R-:W-:Y:S05]  /*13a20*/  @!P0 BRA `(.L_x_1216) ;  /* 0x0000000000488947 */ /* 0x000fea0003800000 */
[----:B------:R-:W1:Y:S01]  /*13a30*/  LDC R9, c[0x0][0x41c] ;  /* 0x00010700ff097b82 */ /* 0x000e620000000800 */
[----:B------:R-:W-:Y:S01]  /*13a40*/  IMAD.MOV.U32 R0, RZ, RZ, R7 ;  /* 0x000000ffff007224 */ /* 0x000fe200078e0007 */
[----:B------:R-:W-:Y:S01]  /*13a50*/  ULDC.64 UR4, c[0x0][0x408] ;  /* 0x0001020000047ab9 */ /* 0x000fe20000000a00 */
[----:B-1----:R-:W-:-:S13]  /*13a60*/  ISETP.NE.AND P0, PT, R9, 0x1, PT ;  /* 0x000000010900780c */ /* 0x002fda0003f05270 */
[----:B0-----:R-:W0:Y:S02]  /*13a70*/  @P0 LDC.64 R4, c[0x0][0x420] ;  /* 0x00010800ff040b82 */ /* 0x001e240000000a00 */
[----:B0-----:R-:W-:-:S05]  /*13a80*/  @P0 IMAD.HI.U32 R4, R7, R4, RZ ;  /* 0x0000000407040227 */ /* 0x001fca00078e00ff */
[----:B------:R-:W-:-:S04]  /*13a90*/  @P0 SHF.R.U32.HI R0, RZ, R5, R4 ;  /* 0x00000005ff000219 */ /* 0x000fc80000011604 */
[--C-:B------:R-:W-:Y:S01]  /*13aa0*/  SHF.R.S32.HI R5, RZ, 0x1f, R0.reuse ;  /* 0x0000001fff057819 */ /* 0x100fe20000011400 */
[----:B------:R-:W-:-:S04]  /*13ab0*/  IMAD.MOV R4, RZ, RZ, -R0 ;  /* 0x000000ffff047224 */ /* 0x000fc800078e0a00 */
[----:B------:R-:W-:Y:S02]  /*13ac0*/  IMAD R7, R9, R4, R7 ;  /* 0x0000000409077224 */ /* 0x000fe400078e0207 */
[----:B------:R-:W-:Y:S02]  /*13ad0*/  IMAD R9, R19, UR4, RZ ;  /* 0x0000000413097c24 */ /* 0x000fe4000f8e02ff */
[----:B------:R-:W-:Y:S02]  /*13ae0*/  IMAD.MOV.U32 R4, RZ, RZ, R0 ;  /* 0x000000ffff047224 */ /* 0x000fe400078e0000 */
[C---:B------:R-:W-:Y:S02]  /*13af0*/  IMAD R0, R10.reuse, UR5, R9 ;  /* 0x000000050a007c24 */ /* 0x040fe4000f8e0209 */
[----:B------:R-:W-:-:S04]  /*13b00*/  IMAD.WIDE.U32 R4, R10, UR4, R4 ;  /* 0x000000040a047c25 */ /* 0x000fc8000f8e0004 */
[----:B------:R-:W-:Y:S01]  /*13b10*/  IMAD.IADD R0, R5, 0x1, R0 ;  /* 0x0000000105007824 */ /* 0x000fe200078e0200 */
[----:B------:R-:W-:-:S04]  /*13b20*/  LEA R2, P0, R4, R2, 0x2 ;  /* 0x0000000204027211 */ /* 0x000fc800078010ff */
[----:B------:R-:W-:-:S05]  /*13b30*/  LEA.HI.X R3, R4, R3, R0, 0x2, P0 ;  /* 0x0000000304037211 */ /* 0x000fca00000f1400 */
[----:B------:R1:W5:Y:S04]  /*13b40*/  LDG.E R0, desc[UR46][R2.64] ;  /* 0x0000002e02007981 */ /* 0x000368000c1e1900 */
.L_x_1216:
[----:B-1----:R-:W2:Y:S04]  /*13b50*/  LDL R3, [R1] ;  /* 0x0000000001037983 */ /* 0x002ea80000100800 */
[----:B------:R-:W3:Y:S01]  /*13b60*/  LDL R2, [R1+0xc] ;  /* 0x00000c0001027983 */ /* 0x000ee20000100800 */
[----:B------:R-:W-:Y:S02]  /*13b70*/  ISETP.NE.AND P0, PT, R17, RZ, PT ;  /* 0x000000ff1100720c */ /* 0x000fe40003f05270 */
[----:B--2---:R-:W-:Y:S02]  /*13b80*/  LEA R3, R3, UR40, 0x3 ;  /* 0x0000002803037c11 */ /* 0x004fe4000f8e18ff */
[----:B---3--:R-:W-:-:S04]  /*13b90*/  SHF.L.U32 R2, R2, 0x1f, RZ ;  /* 0x0000001f02027819 */ /* 0x008fc800000006ff */
[----:B------:R-:W1:Y:S02]  /*13ba0*/  SYNCS.PHASECHK.TRANS64.TRYWAIT P2, [R3+URZ+0x22880], R2 ;  /* 0x02288002030075a7 */ /* 0x000e64000804017f */
[----:B-1----:R-:W-:Y:S05]  /*13bb0*/  @!P2 BRA `(.L_x_1217) ;  /* 0x0000003000e0a947 */ /* 0x002fea0003800000 */
.L_x_1286:
        /* <DEDUP_REMOVED lines=8> */
.L_x_1218:
[----:B------:R-:W2:Y:S04]  /*13c40*/  LDL R9, [R1] ;  /* 0x0000000001097983 */ /* 0x000ea80000100800 */
[----:B------:R-:W3:Y:S04]  /*13c50*/  LDL R5, [R1+0x2c] ;  /* 0x00002c0001057983 */ /* 0x000ee80000100800 */
[----:B0-----:R-:W4:Y:S01]  /*13c60*/  LDL R4, [R1+0x8] ;  /* 0x0000080001047983 */ /* 0x001f220000100800 */
        /* <DEDUP_REMOVED lines=12> */
[----:B------:R-:W-:-:S04]  /*13d30*/  ULEA UR8, UR8, UR40, 0xe ;  /* 0x0000002808087291 */ /* 0x000fc8000f8e703f */
[----:B------:R-:W-:-:S09]  /*13d40*/  UIADD3 UR8, UR8, 0x8400, URZ ;  /* 0x0000840008087890 */ /* 0x000fd2000fffe03f */
[----:B------:R0:W-:Y:S01]  /*13d50*/  UTMALDG.4D [UR8], [UR4], desc[UR6] ;  /* 0x00000608040075b4 */ /* 0x0001e20008019000 */
[----:B------:R-:W2:Y:S02]  /*13d60*/  SYNCS.PHASECHK.TRANS64.TRYWAIT P2, [R3+URZ+0x22840], R2 ;  /* 0x02284002030075a7 */ /* 0x000ea4000804017f */
[----:B0-2---:R-:W-:Y:S05]  /*13d70*/  @!P2 BRA `(.L_x_1219) ;  /* 0x000000300084a947 */ /* 0x005fea0003800000 */
.L_x_1287:
        /* <DEDUP_REMOVED lines=8> */
.L_x_1220:
        /* <DEDUP_REMOVED lines=27> */
[----:B-1----:R-:W-:Y:S01]  /*13fb0*/  NOP ;  /* 0x0000000000007918 */ /* 0x002fe20000000000 */
.L_x_1215:
        /* <DEDUP_REMOVED lines=9> */
[----:B------:R-:W-:Y:S01]  /*14050*/  @P0 R2UR UR11, R6 ;  /* 0x00000000060b02ca */ /* 0x000fe200000e0000 */
[----:B------:R-:W-:Y:S01]  /*14060*/  @P0 IMAD.MOV.U32 R2, RZ, RZ, 0x6000 ;  /* 0x00006000ff020424 */ /* 0x000fe200078e00ff */
[----:B------:R-:W-:Y:S01]  /*14070*/  @P0 R2UR UR13, R8 ;  /* 0x00000000080d02ca */ /* 0x000fe200000e0000 */
[----:B------:R-:W-:Y:S01]  /*14080*/  UMOV UR6, 0x0 ;  /* 0x0000000000067882 */ /* 0x000fe20000000000 */
[----:B------:R-:W-:Y:S01]  /*14090*/  @P0 R2UR UR27, R6 ;  /* 0x00000000061b02ca */ /* 0x000fe200000e0000 */
[----:B------:R-:W-:Y:S01]  /*140a0*/  UMOV UR7, 0x12f00000 ;  /* 0x12f0000000077882 */ /* 0x000fe20000000000 */
[----:B------:R-:W-:Y:S01]  /*140b0*/  @P0 R2UR UR29, R8 ;  /* 0x00000000081d02ca */ /* 0x000fe200000e0000 */
        /* <DEDUP_REMOVED lines=15> */
.L_x_1213:
        /* <DEDUP_REMOVED lines=10> */
.L_x_1288:
[----:B-1----:R-:W-:Y:S05]  /*14250*/  BSYNC B0 ;  /* 0x0000000000007941 */ /* 0x002fea0003800000 */
.L_x_1221:
[----:B--2---:R-:W2:Y:S01]  /*14260*/  LDL R3, [R1+0x28] ;  /* 0x0000280001037983 */ /* 0x004ea20000100800 */
[----:B------:R-:W-:-:S05]  /*14270*/  VIADD R2, R16, 0xfffffffe ;  /* 0xfffffffe10027836 */ /* 0x000fca0000000000 */
[----:B--2---:R-:W-:-:S13]  /*14280*/  ISETP.GE.AND P0, PT, R2, R3, PT ;  /* 0x000000030200720c */ /* 0x004fda0003f06270 */
[----:B------:R-:W-:Y:S05]  /*14290*/  @!P0 BRA `(.L_x_1223) ;  /* 0x0000000c00f48947 */ /* 0x000fea0003800000 */
[----:B------:R1:W5:Y:S04]  /*142a0*/  LDL.LU R3, [R1] ;  /* 0x0000000001037983 */ /* 0x0003680000300800 */
[----:B------:R1:W5:Y:S02]  /*142b0*/  LDL.LU R8, [R1+0xc] ;  /* 0x00000c0001087983 */ /* 0x0003640000300800 */
.L_x_1245:
[----:B0----5:R-:W-:Y:S01]  /*142c0*/  VIADD R4, R3, 0x1 ;  /* 0x0000000103047836 */ /* 0x021fe20000000000 */
        /* <DEDUP_REMOVED lines=23> */
[--C-:B------:R-:W-:Y:S01]  /*14440*/  SHF.R.S32.HI R5, RZ, 0x1f, R4.reuse ;  /* 0x0000001fff057819 */ /* 0x100fe20000011404 */
[----:B------:R-:W-:-:S04]  /*14450*/  IMAD.MOV R0, RZ, RZ, -R4 ;  /* 0x000000ffff007224 */ /* 0x000fc800078e0a04 */
        /* <DEDUP_REMOVED lines=8> */
.L_x_1226:
[----:B------:R-:W2:Y:S01]  /*144e0*/  S2R R4, SR_TID.X ;  /* 0x0000000000047919 */ /* 0x000ea20000002100 */
[----:B------:R-:W-:Y:S01]  /*144f0*/  LEA R5, R11, UR40, 0x3 ;  /* 0x000000280b057c11 */ /* 0x000fe2000f8e18ff */
[----:B------:R-:W-:Y:S01]  /*14500*/  BSSY B1, `(.L_x_1227) ;  /* 0x0000006000017945 */ /* 0x000fe20003800000 */
[----:B--2---:R-:W-:Y:S02]  /*14510*/  LOP3.LUT R6, R4, 0x7f, RZ, 0xc0, !PT ;  /* 0x0000007f04067812 */ /* 0x004fe400078ec0ff */
[----:B------:R-:W-:Y:S02]  /*14520*/  SHF.L.U32 R4, R10, 0x1f, RZ ;  /* 0x0000001f0a047819 */ /* 0x000fe400000006ff */
[----:B------:R-:W-:Y:S02]  /*14530*/  ISETP.NE.AND P2, PT, R6, RZ, PT ;  /* 0x000000ff0600720c */ /* 0x000fe40003f45270 */
[----:B------:R-:W2:Y:S02]  /*14540*/  SYNCS.PHASECHK.TRANS64.TRYWAIT P0, [R5+URZ+0x22880], R4 ;  /* 0x02288004050075a7 */ /* 0x000ea4000800017f */
[----:B--2---:R-:W-:Y:S09]  /*14550*/  @!P0 BRA `(.L_x_1228) ;  /* 0x0000002800b88947 */ /* 0x004ff20003800000 */
.L_x_1289:
[----:B------:R-:W-:Y:S05]  /*14560*/  BSYNC B1 ;  /* 0x0000000000017941 */ /* 0x000fea0003800000 */
.L_x_1227:
        /* <DEDUP_REMOVED lines=9> */
.L_x_1230:
[----:B------:R-:W-:Y:S05]  /*14600*/  BSYNC B1 ;  /* 0x0000000000017941 */ /* 0x000fea0003800000 */
.L_x_1229:
[----:B0-----:R-:W3:Y:S04]  /*14610*/  LDL R10, [R1+0x8] ;  /* 0x00000800010a7983 */ /* 0x001ee80000100800 */
[----:B------:R-:W4:Y:S04]  /*14620*/  LDL R7, [R1] ;  /* 0x0000000001077983 */ /* 0x000f280000100800 */
        /* <DEDUP_REMOVED lines=8> */
[----:B---3--:R-:W-:-:S02]  /*146b0*/  R2UR UR12, R10 ;  /* 0x000000000a0c72ca */ /* 0x008fc400000e0000 */
[----:B----4-:R-:W-:Y:S01]  /*146c0*/  LEA R7, R7, UR40, 0xe ;  /* 0x0000002807077c11 */ /* 0x010fe2000f8e70ff */
[----:B--2---:R-:W-:-:S04]  /*146d0*/  IMAD R6, R9, 0x80, R6 ;  /* 0x0000008009067824 */ /* 0x004fc800078e0206 */
[----:B------:R-:W-:Y:S02]  /*146e0*/  VIADD R7, R7, 0x8400 ;  /* 0x0000840007077836 */ /* 0x000fe40000000000 */
[----:B------:R-:W-:-:S07]  /*146f0*/  VIADD R9, R5, 0x22870 ;  /* 0x0002287005097836 */ /* 0x000fce0000000000 */
.L_x_1231:
        /* <DEDUP_REMOVED lines=8> */
[----:B0-----:R-:W-:Y:S05]  /*14780*/  @P0 BRA.U.ANY `(.L_x_1231) ;  /* 0xfffffffd00dc0947 */ /* 0x001fea000393ffff */
[----:B------:R-:W0:Y:S01]  /*14790*/  SYNCS.PHASECHK.TRANS64.TRYWAIT P0, [R5+URZ+0x22840], R4 ;  /* 0x02284004050075a7 */ /* 0x000e22000800017f */
[----:B------:R-:W-:Y:S04]  /*147a0*/  BSSY B1, `(.L_x_1232) ;  /* 0x0000002000017945 */ /* 0x000fe80003800000 */
[----:B0-----:R-:W-:Y:S05]  /*147b0*/  @!P0 BRA `(.L_x_1233) ;  /* 0x0000002800348947 */ /* 0x001fea0003800000 */
.L_x_1290:
[----:B------:R-:W-:Y:S05]  /*147c0*/  BSYNC B1 ;  /* 0x0000000000017941 */ /* 0x000fea0003800000 */
.L_x_1232:
[----:B------:R-:W-:Y:S01]  /*147d0*/  BSSY B1, `(.L_x_1234) ;  /* 0x000000b000017945 */ /* 0x000fe20003800000 */
[----:B------:R-:W-:Y:S02]  /*147e0*/  IMAD.MOV.U32 R10, RZ, RZ, 0x0 ;  /* 0x00000000ff0a7424 */ /* 0x000fe400078e00ff */
[----:B------:R-:W-:Y:S01]  /*147f0*/  IMAD.MOV.U32 R11, RZ, RZ, 0x14f00000 ;  /* 0x14f00000ff0b7424 */ /* 0x000fe200078e00ff */
[----:B------:R-:W-:Y:S06]  /*14800*/  @P2 BRA `(.L_x_1235) ;  /* 0x00000000001c2947 */ /* 0x000fec0003800000 */
[----:B------:R-:W2:Y:S01]  /*14810*/  S2R R7, SR_TID.X ;  /* 0x0000000000077919 */ /* 0x000ea20000002100 */
[----:B0-----:R-:W-:-:S04]  /*14820*/  IMAD.MOV.U32 R4, RZ, RZ, 0x6000 ;  /* 0x00006000ff047424 */ /* 0x001fc800078e00ff */
[----:B------:R3:W-:Y:S01]  /*14830*/  SYNCS.ARRIVE.TRANS64 RZ, [R5+URZ+0x22830], R4 ;  /* 0x0228300405ff79a7 */ /* 0x0007e2000800003f */
[----:B--2---:R-:W-:-:S04]  /*14840*/  LOP3.LUT R7, R7, 0x1f, RZ, 0xc0, !PT ;  /* 0x0000001f07077812 */ /* 0x004fc800078ec0ff */
[----:B------:R-:W-:-:S13]  /*14850*/  ISETP.NE.AND P0, PT, R7, RZ, PT ;  /* 0x000000ff0700720c */ /* 0x000fda0003f05270 */
[----:B---3--:R-:W-:Y:S05]  /*14860*/  @!P0 BRA `(.L_x_1235) ;  /* 0x0000000000048947 */ /* 0x008fea0003800000 */
[----:B------:R-:W-:Y:S01]  /*14870*/  BPT.TRAP 0x1 ;  /* 0x000000040000795c */ /* 0x000fe20000300000 */
.L_x_1235:
[----:B------:R-:W-:Y:S05]  /*14880*/  BSYNC B1 ;  /* 0x0000000000017941 */ /* 0x000fea0003800000 */
.L_x_1234:
[----:B------:R-:W2:Y:S04]  /*14890*/  LDL R9, [R1+0x8] ;  /* 0x0000080001097983 */ /* 0x000ea80000100800 */
[----:B------:R-:W3:Y:S01]  /*148a0*/  LDL R7, [R1] ;  /* 0x0000000001077983 */ /* 0x000ee20000100800 */
[----:B------:R-:W-:Y:S01]  /*148b0*/  R2UR UR10, R12 ;  /* 0x000000000c0a72ca */ /* 0x000fe200000e0000 */
[----:B0-----:R-:W-:Y:S01]  /*148c0*/  IMAD.U32 R4, RZ, RZ, UR40 ;  /* 0x00000028ff047e24 */ /* 0x001fe2000f8e00ff */
[----:B------:R-:W-:Y:S01]  /*148d0*/  R2UR UR6, R10 ;  /* 0x000000000a0672ca */ /* 0x000fe200000e0000 */
[----:B------:R-:W-:Y:S01]  /*148e0*/  UIADD3 UR4, UP0, UR48, 0x370, URZ ;  /* 0x0000037030047890 */ /* 0x000fe2000ff1e03f */
[----:B------:R-:W-:Y:S01]  /*148f0*/  R2UR UR7, R11 ;  /* 0x000000000b0772ca */ /* 0x000fe200000e0000 */
[----:B------:R-:W-:Y:S01]  /*14900*/  VIADD R5, R5, 0x22830 ;  /* 0x0002283005057836 */ /* 0x000fe20000000000 */
[----:B------:R-:W-:Y:S01]  /*14910*/  PLOP3.LUT P0, PT, PT, PT, PT, 0x80, 0x0 ;  /* 0x000000000000781c */ /* 0x000fe20003f0f070 */
[----:B------:R-:W-:Y:S01]  /*14920*/  UIADD3.X UR5, URZ, UR49, URZ, UP0, !UPT ;  /* 0x000000313f057290 */ /* 0x000fe200087fe43f */
[----:B--2---:R-:W-:Y:S01]  /*14930*/  R2UR UR12, R9 ;  /* 0x00000000090c72ca */ /* 0x004fe200000e0000 */
[----:B---3--:R-:W-:-:S04]  /*14940*/  IMAD R4, R7, 0x6000, R4 ;  /* 0x0000600007047824 */ /* 0x008fc800078e0204 */
[----:B------:R-:W-:-:S10]  /*14950*/  VIADD R7, R4, 0x16400 ;  /* 0x0001640004077836 */ /* 0x000fd40000000000 */
.L_x_1236:
        /* <DEDUP_REMOVED lines=8> */
[----:B0-----:R-:W-:Y:S05]  /*149e0*/  @P0 BRA.U.ANY `(.L_x_1236) ;  /* 0xfffffffd00dc0947 */ /* 0x001fea000393ffff */
[----:B------:R-:W2:Y:S01]  /*149f0*/  LDL R9, [R1+0x8] ;  /* 0x0000080001097983 */ /* 0x000ea20000100800 */
[----:B------:R-:W-:Y:S01]  /*14a00*/  R2UR UR6, R10 ;  /* 0x000000000a0672ca */ /* 0x000fe200000e0000 */
[----:B------:R-:W-:Y:S01]  /*14a10*/  VIADD R7, R4, 0x18400 ;  /* 0x0001840004077836 */ /* 0x000fe20000000000 */
[----:B------:R-:W-:Y:S01]  /*14a20*/  R2UR UR7, R11 ;  /* 0x000000000b0772ca */ /* 0x000fe200000e0000 */
[----:B------:R-:W-:Y:S01]  /*14a30*/  UMOV UR10, 0x40 ;  /* 0x00000040000a7882 */ /* 0x000fe20000000000 */
[----:B------:R-:W-:Y:S02]  /*14a40*/  PLOP3.LUT P0, PT, PT, PT, PT, 0x80, 0x0 ;  /* 0x000000000000781c */ /* 0x000fe40003f0f070 */
[----:B--2---:R-:W-:-:S15]  /*14a50*/  R2UR UR12, R9 ;  /* 0x00000000090c72ca */ /* 0x004fde00000e0000 */
.L_x_1237:
        /* <DEDUP_REMOVED lines=16> */
.L_x_1238:
        /* <DEDUP_REMOVED lines=9> */
.L_x_1225:
[----:B------:R-:W-:Y:S05]  /*14bf0*/  BSYNC B0 ;  /* 0x0000000000007941 */ /* 0x000fea0003800000 */
.L_x_1224:
[----:B------:R-:W-:-:S06]  /*14c00*/  UISETP.NE.AND UP0, UPT, UR41, 0x3, UPT ;  /* 0x000000032900788c */ /* 0x000fcc000bf05270 */
[----:B------:R-:W-:-:S13]  /*14c10*/  PLOP3.LUT P0, PT, PT, PT, UP0, 0x80, 0x0 ;  /* 0x000000000000781c */ /* 0x000fda0003f0f008 */
[----:B------:R-:W-:Y:S05]  /*14c20*/  @!P0 BRA `(.L_x_1239) ;  /* 0x0000000000048947 */ /* 0x000fea0003800000 */
[----:B------:R-:W-:Y:S01]  /*14c30*/  BPT.TRAP 0x1 ;  /* 0x000000040000795c */ /* 0x000fe20000300000 */
.L_x_1239:
[----:B------:R-:W-:Y:S01]  /*14c40*/  IMAD.U32 R4, RZ, RZ, UR44 ;  /* 0x0000002cff047e24 */ /* 0x000fe2000f8e00ff */
[----:B------:R-:W-:Y:S01]  /*14c50*/  LEA R5, R3, UR40, 0x3 ;  /* 0x0000002803057c11 */ /* 0x000fe2000f8e18ff */
[----:B------:R-:W-:Y:S03]  /*14c60*/  BSSY B0, `(.L_x_1240) ;  /* 0x0000007000007945 */ /* 0x000fe60003800000 */
[----:B------:R-:W-:Y:S01]  /*14c70*/  ISETP.NE.AND P0, PT, R4, 0x3, PT ;  /* 0x000000030400780c */ /* 0x000fe20003f05270 */
[----:B------:R2:W-:Y:S01]  /*14c80*/  STL [R1+0x4], R5 ;  /* 0x0000040501007387 */ /* 0x0005e20000100800 */
[----:B------:R-:W-:-:S04]  /*14c90*/  LOP3.LUT R4, R8, 0x1, RZ, 0x3c, !PT ;  /* 0x0000000108047812 */ /* 0x000fc800078e3cff */
[----:B------:R-:W-:-:S04]  /*14ca0*/  SHF.L.U32 R4, R4, 0x1f, RZ ;  /* 0x0000001f04047819 */ /* 0x000fc800000006ff */
[----:B------:R-:W3:Y:S02]  /*14cb0*/  SYNCS.PHASECHK.TRANS64.TRYWAIT P2, [R5+URZ+0x22870], R4 ;  /* 0x02287004050075a7 */ /* 0x000ee4000804017f */
[----:B--23--:R-:W-:Y:S05]  /*14cc0*/  @!P2 BRA `(.L_x_1241) ;  /* 0x000000240004a947 */ /* 0x00cfea0003800000 */
.L_x_1291:
[----:B------:R-:W-:Y:S05]  /*14cd0*/  BSYNC B0 ;  /* 0x0000000000007941 */ /* 0x000fea0003800000 */
.L_x_1240:
[----:B------:R-:W-:Y:S05]  /*14ce0*/  @!P0 BRA `(.L_x_1242) ;  /* 0x0000000000048947 */ /* 0x000fea0003800000 */
[----:B------:R-:W-:Y:S01]  /*14cf0*/  BPT.TRAP 0x1 ;  /* 0x000000040000795c */ /* 0x000fe20000300000 */
.L_x_1242:
[----:B--2---:R-:W2:Y:S01]  /*14d00*/  LDL R5, [R1+0x4] ;  /* 0x0000040001057983 */ /* 0x004ea20000100800 */
[----:B------:R-:W-:Y:S01]  /*14d10*/  SHF.L.U32 R4, R8, 0x1f, RZ ;  /* 0x0000001f08047819 */ /* 0x000fe200000006ff */
[----:B------:R-:W-:-:S03]  /*14d20*/  IMAD.SHL.U32 R12, R3, 0x4000, RZ ;  /* 0x00004000030c7824 */ /* 0x000fc600078e00ff */
[----:B--2---:R-:W2:Y:S02]  /*14d30*/  SYNCS.PHASECHK.TRANS64.TRYWAIT P2, [R5+URZ+0x22860], R4 ;  /* 0x02286004050075a7 */ /* 0x004ea4000804017f */
[----:B--2---:R-:W-:Y:S05]  /*14d40*/  @!P2 BRA `(.L_x_1243) ;  /* 0x0000002000fca947 */ /* 0x004fea0003800000 */
.L_x_1292:
[----:B--2---:R-:W2:Y:S04]  /*14d50*/  LDL R3, [R1+0x34] ;  /* 0x0000340001037983 */ /* 0x004ea80000100800 */
[----:B------:R-:W3:Y:S04]  /*14d60*/  LDL R16, [R1+0x18] ;  /* 0x0000180001107983 */ /* 0x000ee80000100800 */
[----:B------:R-:W4:Y:S01]  /*14d70*/  LDL R13, [R1+0x30] ;  /* 0x00003000010d7983 */ /* 0x000f220000100800 */
[----:B------:R-:W-:Y:S05]  /*14d80*/  WARPSYNC.ALL ;  /* 0x0000000000007948 */ /* 0x000fea0003800000 */
[----:B--2---:R-:W-:-:S05]  /*14d90*/  LOP3.LUT R3, R12, R3, RZ, 0xfc, !PT ;  /* 0x000000030c037212 */ /* 0x004fca00078efcff */
[----:B0-----:R-:W0:Y:S01]  /*14da0*/  LDSM.16.MT88.4 R8, [R3+UR40+0x8400] ;  /* 0x008400280308783b */ /* 0x001e220008004200 */
[----:B------:R-:W-:-:S04]  /*14db0*/  VIADD R21, R3, UR40 ;  /* 0x0000002803157c36 */ /* 0x000fc80008000000 */
[----:B---3--:R-:W-:Y:S01]  /*14dc0*/  IMAD.IADD R21, R16, 0x1, R21 ;  /* 0x0000000110157824 */ /* 0x008fe200078e0215 */
[C-C-:B0-----:R-:W-:Y:S02]  /*14dd0*/  PRMT R4, R8.reuse, 0x6420, R9.reuse ;  /* 0x0000642008047816 */ /* 0x141fe40000000009 */
[----:B------:R-:W-:Y:S02]  /*14de0*/  PRMT R5, R8, 0x7531, R9 ;  /* 0x0000753108057816 */ /* 0x000fe40000000009 */
[C-C-:B------:R-:W-:Y:S02]  /*14df0*/  PRMT R6, R10.reuse, 0x6420, R11.reuse ;  /* 0x000064200a067816 */ /* 0x140fe4000000000b */
[----:B------:R-:W-:Y:S02]  /*14e00*/  PRMT R7, R10, 0x7531, R11 ;  /* 0x000075310a077816 */ /* 0x000fe4000000000b */
[----:B------:R-:W0:Y:S01]  /*14e10*/  LDSM.16.MT88.4 R8, [R21+0x8400] ;  /* 0x008400001508783b */ /* 0x000e220000004200 */
[----:B----4-:R-:W-:-:S05]  /*14e20*/  IADD3 R20, R12, UR40, R13 ;  /* 0x000000280c147c10 */ /* 0x010fca000fffe00d */
[----:B------:R-:W-:Y:S01]  /*14e30*/  STSM.16.M88.4 [R20+0x400], R4 ;  /* 0x0004000414007844 */ /* 0x000fe20000000200 */
[C-C-:B0-----:R-:W-:Y:S02]  /*14e40*/  PRMT R12, R8.reuse, 0x6420, R9.reuse ;  /* 0x00006420080c7816 */ /* 0x141fe40000000009 */
[----:B------:R-:W-:Y:S02]  /*14e50*/  PRMT R13, R8, 0x7531, R9 ;  /* 0x00007531080d7816 */ /* 0x000fe40000000009 */
[C-C-:B------:R-:W-:Y:S02]  /*14e60*/  PRMT R14, R10.reuse, 0x6420, R11.reuse ;  /* 0x000064200a0e7816 */ /* 0x140fe4000000000b */
[----:B------:R-:W-:-:S05]  /*14e70*/  PRMT R15, R10, 0x7531, R11 ;  /* 0x000075310a0f7816 */ /* 0x000fca000000000b */
[----:B------:R0:W-:Y:S04]  /*14e80*/  STSM.16.M88.4 [R20+0x2400], R12 ;  /* 0x0024000c14007844 */ /* 0x0001e80000000200 */
[----:B------:R-:W2:Y:S04]  /*14e90*/  LDSM.16.MT88.4 R8, [R3+UR40+0x9400] ;  /* 0x009400280308783b */ /* 0x000ea80008004200 */
[----:B0-----:R-:W3:Y:S01]  /*14ea0*/  LDL R14, [R1+0x14] ;  /* 0x00001400010e7983 */ /* 0x001ee20000100800 */
[C-C-:B--2---:R-:W-:Y:S02]  /*14eb0*/  PRMT R4, R8.reuse, 0x6420, R9.reuse ;  /* 0x0000642008047816 */ /* 0x144fe40000000009 */
[----:B------:R-:W-:-:S02]  /*14ec0*/  PRMT R5, R8, 0x7531, R9 ;  /* 0x0000753108057816 */ /* 0x000fc40000000009 */
[C-C-:B------:R-:W-:Y:S02]  /*14ed0*/  PRMT R6, R10.reuse, 0x6420, R11.reuse ;  /* 0x000064200a067816 */ /* 0x140fe4000000000b */
[----:B------:R-:W-:Y:S02]  /*14ee0*/  PRMT R7, R10, 0x7531, R11 ;  /* 0x000075310a077816 */ /* 0x000fe4000000000b */
[----:B------:R-:W0:Y:S01]  /*14ef0*/  LDSM.16.MT88.4 R8, [R21+0x9400] ;  /* 0x009400001508783b */ /* 0x000e220000004200 */
[----:B------:R-:W-:Y:S01]  /*14f00*/  IMAD.MOV.U32 R15, RZ, RZ, R16 ;  /* 0x000000ffff0f7224 */ /* 0x000fe200078e0010 */
[C-C-:B0-----:R-:W-:Y:S02]  /*14f10*/  PRMT R16, R8.reuse, 0x6420, R9.reuse ;  /* 0x0000642008107816 */ /* 0x141fe40000000009 */
[----:B------:R-:W-:Y:S02]  /*14f20*/  PRMT R17, R8, 0x7531, R9 ;  /* 0x0000753108117816 */ /* 0x000fe40000000009 */
[----:B------:R-:W-:-:S02]  /*14f30*/  PRMT R18, R10, 0x6420, R11 ;  /* 0x000064200a127816 */ /* 0x000fc4000000000b */
[----:B------:R-:W-:Y:S02]  /*14f40*/  PRMT R19, R10, 0x7531, R11 ;  /* 0x000075310a137816 */ /* 0x000fe4000000000b */
[----:B---3--:R-:W-:-:S05]  /*14f50*/  IADD3 R12, R14, 0x400, R20 ;  /* 0x000004000e0c7810 */ /* 0x008fca0007ffe014 */
[----:B------:R-:W-:Y:S04]  /*14f60*/  STSM.16.M88.4 [R12], R4 ;  /* 0x000000040c007844 */ /* 0x000fe80000000200 */
[----:B------:R-:W-:Y:S04]  /*14f70*/  STSM.16.M88.4 [R12+0x2000], R16 ;  /* 0x002000100c007844 */ /* 0x000fe80000000200 */
[----:B------:R-:W0:Y:S02]  /*14f80*/  LDSM.16.MT88.4 R8, [R3+UR40+0xa400] ;  /* 0x00a400280308783b */ /* 0x000e240008004200 */
[----:B0-----:R-:W-:-:S02]  /*14f90*/  PRMT R4, R8, 0x6420, R9 ;  /* 0x0000642008047816 */ /* 0x001fc40000000009 */
[----:B------:R-:W-:Y:S02]  /*14fa0*/  PRMT R5, R8, 0x7531, R9 ;  /* 0x0000753108057816 */ /* 0x000fe40000000009 */
[C-C-:B------:R-:W-:Y:S02]  /*14fb0*/  PRMT R6, R10.reuse, 0x6420, R11.reuse ;  /* 0x000064200a067816 */ /* 0x140fe4000000000b */
[----:B------:R-:W-:Y:S02]  /*14fc0*/  PRMT R7, R10, 0x7531, R11 ;  /* 0x000075310a077816 */ /* 0x000fe4000000000b */
[----:B------:R-:W0:Y:S01]  /*14fd0*/  LDSM.16.MT88.4 R8, [R21+0xa400] ;  /* 0x00a400001508783b */ /* 0x000e220000004200 */
[----:B------:R-:W-:Y:S01]  /*14fe0*/  IMAD.MOV.U32 R19, RZ, RZ, R14 ;  /* 0x000000ffff137224 */ /* 0x000fe200078e000e */
[----:B------:R-:W-:-:S05]  /*14ff0*/  IADD3 R16, R15, 0x400, R20 ;  /* 0x000004000f107810 */ /* 0x000fca0007ffe014 */
[----:B------:R-:W-:Y:S01]  /*15000*/  STSM.16.M88.4 [R16], R4 ;  /* 0x0000000410007844 */ /* 0x000fe20000000200 */
[C-C-:B0-----:R-:W-:Y:S02]  /*15010*/  PRMT R12, R8.reuse, 0x6420, R9.reuse ;  /* 0x00006420080c7816 */ /* 0x141fe40000000009 */
        /* <DEDUP_REMOVED lines=9> */
[----:B------:R-:W0:Y:S01]  /*150b0*/  LDSM.16.MT88.4 R8, [R21+0xb400] ;  /* 0x00b400001508783b */ /* 0x000e220000004200 */
[----:B------:R-:W-:-:S05]  /*150c0*/  IMAD.IADD R3, R19, 0x1, R16 ;  /* 0x0000000113037824 */ /* 0x000fca00078e0210 */
[----:B------:R0:W-:Y:S02]  /*150d0*/  STSM.16.M88.4 [R3], R4 ;  /* 0x0000000403007844 */ /* 0x0001e40000000200 */
[C-C-:B0-----:R-:W-:Y:S02]  /*150e0*/  PRMT R4, R8.reuse, 0x6420, R9.reuse ;  /* 0x0000642008047816 */ /* 0x141fe40000000009 */
        /* <DEDUP_REMOVED lines=12> */
.L_x_1244:
[----:B0-----:R-:W2:Y:S04]  /*151b0*/  LDL.LU R3, [R1+0x4] ;  /* 0x0000040001037983 */ /* 0x001ea80000300800 */
[----:B------:R-:W3:Y:S04]  /*151c0*/  LDL R4, [R1+0x28] ;  /* 0x0000280001047983 */ /* 0x000ee80000100800 */
[----:B------:R4:W5:Y:S01]  /*151d0*/  LDL R8, [R1+0xc] ;  /* 0x00000c0001087983 */ /* 0x0009620000100800 */
[----:B--2---:R0:W-:Y:S01]  /*151e0*/  SYNCS.ARRIVE.TRANS64.A1T0 RZ, [R3+URZ+0x22850], RZ ;  /* 0x022850ff03ff79a7 */ /* 0x0041e2000810003f */
[----:B------:R-:W-:Y:S01]  /*151f0*/  BAR.SYNC.DEFER_BLOCKING 0x2, 0x80 ;  /* 0x0082000000007b1d */ /* 0x000fe20000010000 */
[C---:B---3--:R-:W-:Y:S01]  /*15200*/  ISETP.GT.AND P0, PT, R2.reuse, R4, PT ;  /* 0x000000040200720c */ /* 0x048fe20003f04270 */
[----:B------:R-:W-:-:S02]  /*15210*/  VIADD R2, R2, 0xffffffff ;  /* 0xffffffff02027836 */ /* 0x000fc40000000000 */
[----:B0-----:R-:W-:-:S05]  /*15220*/  @!P1 VIADD R3, R3, 0x22880 ;  /* 0x0002288003039836 */ /* 0x001fca0000000000 */
[----:B------:R-:W-:-:S04]  /*15230*/  @!P1 PRMT R3, RZ, 0x654, R3 ;  /* 0x00000654ff039816 */ /* 0x000fc80000000003 */
[----:B------:R0:W-:Y:S02]  /*15240*/  @!P1 SYNCS.ARRIVE.TRANS64.RED.A1T0 RZ, [R3+URZ], RZ ;  /* 0x000000ff03ff99a7 */ /* 0x0001e4000810043f */
[----:B0-----:R4:W5:Y:S01]  /*15250*/  LDL R3, [R1] ;  /* 0x0000000001037983 */ /* 0x0019620000100800 */
[----:B------:R-:W-:Y:S05]  /*15260*/  @P0 BRA `(.L_x_1245) ;  /* 0xfffffff000140947 */ /* 0x000fea000383ffff */
.L_x_1223:
[----:B------:R-:W-:Y:S04]  /*15270*/  BSSY B0, `(.L_x_1246) ;  /* 0x000000f000007945 */ /* 0x000fe80003800000 */
[----:B------:R-:W-:Y:S05]  /*15280*/  @P1 BRA `(.L_x_1247) ;  /* 0x0000000000341947 */ /* 0x000fea0003800000 */
[----:B------:R-:W2:Y:S01]  /*15290*/  S2R R5, SR_LANEID ;  /* 0x0000000000057919 */ /* 0x000ea20000000000 */
[----:B------:R-:W-:Y:S01]  /*152a0*/  VOTEU.ANY UR4, UPT, PT ;  /* 0x0000000000047886 */ /* 0x000fe200038e0100 */
[----:B-----5:R-:W3:Y:S01]  /*152b0*/  LDC.64 R2, c[0x0][0xc38] ;  /* 0x00030e00ff027b82 */ /* 0x020ee20000000a00 */
[----:B------:R-:W2:Y:S02]  /*152c0*/  FLO.U32 R0, UR4 ;  /* 0x0000000400007d00 */ /* 0x000ea400080e0000 */
[----:B--2---:R-:W-:-:S06]  /*152d0*/  ISETP.EQ.U32.AND P0, PT, R0, R5, PT ;  /* 0x000000050000720c */ /* 0x004fcc0003f02070 */
[----:B------:R-:W3:Y:S07]  /*152e0*/  POPC R5, UR4 ;  /* 0x0000000400057d09 */ /* 0x000eee0008000000 */
[----:B---3--:R-:W2:Y:S01]  /*152f0*/  @P0 ATOMG.E.ADD.STRONG.GPU PT, R3, desc[UR46][R2.64], R5 ;  /* 0x00000005020309a8 */ /* 0x008ea200081ee1ee */
[----:B0-----:R-:W0:Y:S02]  /*15300*/  S2R R4, SR_LTMASK ;  /* 0x0000000000047919 */ /* 0x001e240000003900 */
[----:B0-----:R-:W-:-:S04]  /*15310*/  LOP3.LUT R4, R4, UR4, RZ, 0xc0, !PT ;  /* 0x0000000404047c12 */ /* 0x001fc8000f8ec0ff */
[----:B------:R-:W0:Y:S01]  /*15320*/  POPC R7, R4 ;  /* 0x0000000400077309 */ /* 0x000e220000000000 */
[----:B--2---:R-:W0:Y:S02]  /*15330*/  SHFL.IDX PT, R0, R3, R0, 0x1f ;  /* 0x00001f0003007589 */ /* 0x004e2400000e0000 */
[----:B0-----:R-:W-:-:S05]  /*15340*/  IADD3 R0, R0, UR43, R7 ;  /* 0x0000002b00007c10 */ /* 0x001fca000fffe007 */
[----:B------:R2:W-:Y:S02]  /*15350*/  STL [R1+0x20], R0 ;  /* 0x0000200001007387 */ /* 0x0005e40000100800 */
.L_x_1247:
[----:B------:R-:W-:Y:S05]  /*15360*/  BSYNC B0 ;  /* 0x0000000000007941 */ /* 0x000fea0003800000 */
.L_x_1246:
[----:B------:R-:W-:-:S06]  /*15370*/  UISETP.NE.AND UP0, UPT, UR41, 0x3, UPT ;  /* 0x000000032900788c */ /* 0x000fcc000bf05270 */
[----:B------:R-:W-:-:S13]  /*15380*/  PLOP3.LUT P0, PT, PT, PT, UP0, 0x80, 0x0 ;  /* 0x000000000000781c */ /* 0x000fda0003f0f008 */
[----:B------:R-:W-:Y:S05]  /*15390*/  @!P0 BRA `(.L_x_1248) ;  /* 0x0000000000048947 */ /* 0x000fea0003800000 */
[----:B------:R-:W-:Y:S01]  /*153a0*/  BPT.TRAP 0x1 ;  /* 0x000000040000795c */ /* 0x000fe20000300000 */
.L_x_1248:
[----:B------:R-:W3:Y:S04]  /*153b0*/  LDL R2, [R1+0xc] ;  /* 0x00000c0001027983 */ /* 0x000ee80000100800 */
[----:B--2---:R-:W2:Y:S01]  /*153c0*/  LDL R0, [R1] ;  /* 0x0000000001007983 */ /* 0x004ea20000100800 */
[----:B------:R-:W-:Y:S01]  /*153d0*/  BSSY B0, `(.L_x_1249) ;  /* 0x0000008000007945 */ /* 0x000fe20003800000 */
[----:B---3-5:R-:W-:-:S04]  /*153e0*/  LOP3.LUT R3, R2, 0x1, RZ, 0x3c, !PT ;  /* 0x0000000102037812 */ /* 0x028fc800078e3cff */
[----:B------:R-:W-:Y:S02]  /*153f0*/  SHF.L.U32 R3, R3, 0x1f, RZ ;  /* 0x0000001f03037819 */ /* 0x000fe400000006ff */
[----:B--2---:R-:W-:-:S04]  /*15400*/  LEA R20, R0, UR40, 0x3 ;  /* 0x0000002800147c11 */ /* 0x004fc8000f8e18ff */
[----:B------:R-:W2:Y:S01]  /*15410*/  SYNCS.PHASECHK.TRANS64.TRYWAIT P0, [R20+URZ+0x22870], R3 ;  /* 0x02287003140075a7 */ /* 0x000ea2000800017f */
[----:B------:R-:W-:-:S05]  /*15420*/  IMAD.U32 R0, RZ, RZ, UR44 ;  /* 0x0000002cff007e24 */ /* 0x000fca000f8e00ff */
[----:B------:R-:W-:Y:S01]  /*15430*/  ISETP.NE.AND P2, PT, R0, 0x3, PT ;  /* 0x000000030000780c */ /* 0x000fe20003f45270 */
[----:B--2---:R-:W-:-:S12]  /*15440*/  @!P0 BRA `(.L_x_1250) ;  /* 0x0000001c00548947 */ /* 0x004fd80003800000 */
.L_x_1293:
[----:B------:R-:W-:Y:S05]  /*15450*/  BSYNC B0 ;  /* 0x0000000000007941 */ /* 0x000fea0003800000 */
.L_x_1249:
[----:B------:R-:W-:Y:S05]  /*15460*/  @!P2 BRA `(.L_x_1251) ;  /* 0x000000000004a947 */ /* 0x000fea0003800000 */
[----:B------:R-:W-:Y:S01]  /*15470*/  BPT.TRAP 0x1 ;  /* 0x000000040000795c */ /* 0x000fe20000300000 */
.L_x_1251:
[----:B------:R-:W2:Y:S02]  /*15480*/  LDL R0, [R1+0xc] ;  /* 0x00000c0001007983 */ /* 0x000ea40000100800 */
[----:B--2---:R-:W-:-:S04]  /*15490*/  SHF.L.U32 R3, R0, 0x1f, RZ ;  /* 0x0000001f00037819 */ /* 0x004fc800000006ff */
[----:B------:R-:W2:Y:S02]  /*154a0*/  SYNCS.PHASECHK.TRANS64.TRYWAIT P0, [R20+URZ+0x22860], R3 ;  /* 0x02286003140075a7 */ /* 0x000ea4000800017f */
[----:B--2---:R-:W-:Y:S05]  /*154b0*/  @!P0 BRA `(.L_x_1252) ;  /* 0x0000001c004c8947 */ /* 0x004fea0003800000 */
.L_x_1294:
        /* <DEDUP_REMOVED lines=8> */
[----:B0-----:R-:W0:Y:S01]  /*15540*/  LDSM.16.MT88.4 R4, [R0+UR40+0x8400] ;  /* 0x008400280004783b */ /* 0x001e220008004200 */
[----:B--2---:R-:W-:-:S04]  /*15550*/  VIADD R3, R0, UR40 ;  /* 0x0000002800037c36 */ /* 0x004fc80008000000 */
[----:B----4-:R-:W-:Y:S01]  /*15560*/  IMAD.IADD R3, R18, 0x1, R3 ;  /* 0x0000000112037824 */ /* 0x010fe200078e0203 */
[C-C-:B0-----:R-:W-:Y:S02]  /*15570*/  PRMT R8, R4.reuse, 0x6420, R5.reuse ;  /* 0x0000642004087816 */ /* 0x141fe40000000005 */
[----:B------:R-:W-:Y:S02]  /*15580*/  PRMT R9, R4, 0x7531, R5 ;  /* 0x0000753104097816 */ /* 0x000fe40000000005 */
[C-C-:B------:R-:W-:Y:S02]  /*15590*/  PRMT R10, R6.reuse, 0x6420, R7.reuse ;  /* 0x00006420060a7816 */ /* 0x140fe40000000007 */
[----:B------:R-:W-:Y:S02]  /*155a0*/  PRMT R11, R6, 0x7531, R7 ;  /* 0x00007531060b7816 */ /* 0x000fe40000000007 */
[----:B------:R-:W0:Y:S01]  /*155b0*/  LDSM.16.MT88.4 R4, [R3+0x8400] ;  /* 0x008400000304783b */ /* 0x000e220000004200 */
[----:B------:R-:W-:-:S05]  /*155c0*/  IADD3 R2, R2, UR40, R12 ;  /* 0x0000002802027c10 */ /* 0x000fca000fffe00c */
[----:B------:R0:W-:Y:S02]  /*155d0*/  STSM.16.M88.4 [R2+0x400], R8 ;  /* 0x0004000802007844 */ /* 0x0001e40000000200 */
        /* <DEDUP_REMOVED lines=11> */
[----:B------:R-:W-:-:S05]  /*15690*/  IADD3 R16, R17, 0x400, R2 ;  /* 0x0000040011107810 */ /* 0x000fca0007ffe002 */
[----:B------:R2:W-:Y:S01]  /*156a0*/  STSM.16.M88.4 [R16], R12 ;  /* 0x0000000c10007844 */ /* 0x0005e20000000200 */
[C-C-:B0-----:R-:W-:Y:S02]  /*156b0*/  PRMT R8, R4.reuse, 0x6420, R5.reuse ;  /* 0x0000642004087816 */ /* 0x141fe40000000005 */
[----:B------:R-:W-:Y:S02]  /*156c0*/  PRMT R9, R4, 0x7531, R5 ;  /* 0x0000753104097816 */ /* 0x000fe40000000005 */
[C-C-:B------:R-:W-:Y:S02]  /*156d0*/  PRMT R10, R6.reuse, 0x6420, R7.reuse ;  /* 0x00006420060a7816 */ /* 0x140fe40000000007 */
[----:B------:R-:W-:-:S05]  /*156e0*/  PRMT R11, R6, 0x7531, R7 ;  /* 0x00007531060b7816 */ /* 0x000fca0000000007 */
[----:B------:R-:W-:Y:S04]  /*156f0*/  STSM.16.M88.4 [R16+0x2000], R8 ;  /* 0x0020000810007844 */ /* 0x000fe80000000200 */
[----:B------:R-:W0:Y:S01]  /*15700*/  LDSM.16.MT88.4 R4, [R0+UR40+0xa400] ;  /* 0x00a400280004783b */ /* 0x000e220008004200 */
[----:B--2---:R-:W-:Y:S02]  /*15710*/  IMAD.MOV.U32 R14, RZ, RZ, R18 ;  /* 0x000000ffff0e7224 */ /* 0x004fe400078e0012 */
[----:B------:R-:W-:Y:S01]  /*15720*/  IMAD.MOV.U32 R15, RZ, RZ, R17 ;  /* 0x000000ffff0f7224 */ /* 0x000fe200078e0011 */
[C-C-:B0-----:R-:W-:Y:S02]  /*15730*/  PRMT R16, R4.reuse, 0x6420, R5.reuse ;  /* 0x0000642004107816 */ /* 0x141fe40000000005 */
[----:B------:R-:W-:-:S02]  /*15740*/  PRMT R17, R4, 0x7531, R5 ;  /* 0x0000753104117816 */ /* 0x000fc40000000005 */
[C-C-:B------:R-:W-:Y:S02]  /*15750*/  PRMT R18, R6.reuse, 0x6420, R7.reuse ;  /* 0x0000642006127816 */ /* 0x140fe40000000007 */
        /* <DEDUP_REMOVED lines=10> */
[----:B--2---:R-:W-:Y:S01]  /*15800*/  IMAD.MOV.U32 R19, RZ, RZ, R15 ;  /* 0x000000ffff137224 */ /* 0x004fe200078e000f */
[C-C-:B0-----:R-:W-:Y:S02]  /*15810*/  PRMT R12, R4.reuse, 0x6420, R5.reuse ;  /* 0x00006420040c7816 */ /* 0x141fe40000000005 */
[----:B------:R-:W-:Y:S02]  /*15820*/  PRMT R13, R4, 0x7531, R5 ;  /* 0x00007531040d7816 */ /* 0x000fe40000000005 */
[----:B------:R-:W-:-:S02]  /*15830*/  PRMT R14, R6, 0x6420, R7 ;  /* 0x00006420060e7816 */ /* 0x000fc40000000007 */
[----:B------:R-:W-:Y:S02]  /*15840*/  PRMT R15, R6, 0x7531, R7 ;  /* 0x00007531060f7816 */ /* 0x000fe40000000007 */
[----:B------:R-:W0:Y:S01]  /*15850*/  LDSM.16.MT88.4 R4, [R3+0xb400] ;  /* 0x00b400000304783b */ /* 0x000e220000004200 */
[----:B------:R-:W-:-:S05]  /*15860*/  IMAD.IADD R2, R19, 0x1, R2 ;  /* 0x0000000113027824 */ /* 0x000fca00078e0202 */
[----:B------:R2:W-:Y:S01]  /*15870*/  STSM.16.M88.4 [R2], R12 ;  /* 0x0000000c02007844 */ /* 0x0005e20000000200 */
        /* <DEDUP_REMOVED lines=13> */
.L_x_1253:
[----:B--2---:R-:W2:Y:S01]  /*15950*/  LDL.LU R2, [R1] ;  /* 0x0000000001027983 */ /* 0x004ea20000300800 */
[----:B0-----:R-:W-:Y:S03]  /*15960*/  SYNCS.ARRIVE.TRANS64.A1T0 RZ, [R20+URZ+0x22850], RZ ;  /* 0x022850ff14ff79a7 */ /* 0x001fe6000810003f */
        /* <DEDUP_REMOVED lines=12> */
.L_x_1207:
[----:B------:R-:W-:Y:S05]  /*15a30*/  BSYNC B6 ;  /* 0x0000000000067941 */ /* 0x000fea0003800000 */
.L_x_1205:
[----:B0-2---:R-:W2:Y:S02]  /*15a40*/  LDL R0, [R1+0x38] ;  /* 0x0000380001007983 */ /* 0x005ea40000100800 */
[----:B--2---:R-:W-:-:S13]  /*15a50*/  LOP3.LUT P0, RZ, R0, 0x2, RZ, 0xc0, !PT ;  /* 0x0000000200ff7812 */ /* 0x004fda000780c0ff */
        /* <DEDUP_REMOVED lines=13> */
.L_x_1254:
[----:B------:R-:W0:Y:S01]  /*15b30*/  S2R R2, SR_TID.X ;  /* 0x0000000000027919 */ /* 0x000e220000002100 */
[----:B------:R-:W-:Y:S01]  /*15b40*/  ULDC UR4, c[0x0][0xc14] ;  /* 0x0003050000047ab9 */ /* 0x000fe20000000800 */
[----:B------:R-:W2:Y:S01]  /*15b50*/  LDL.LU R0, [R1+0x20] ;  /* 0x0000200001007983 */ /* 0x000ea20000300800 */
[----:B0-----:R-:W-:-:S04]  /*15b60*/  LOP3.LUT R8, R2, 0x1f, RZ, 0xc0, !PT ;  /* 0x0000001f02087812 */ /* 0x001fc800078ec0ff */
[C---:B------:R-:W-:Y:S01]  /*15b70*/  ISETP.NE.AND P0, PT, R8.reuse, 0x1f, PT ;  /* 0x0000001f0800780c */ /* 0x040fe20003f05270 */
[----:B------:R-:W-:-:S05]  /*15b80*/  VIADD R5, R8, UR45 ;  /* 0x0000002d08057c36 */ /* 0x000fca0008000000 */
[----:B------:R-:W-:Y:S01]  /*15b90*/  ISETP.GE.OR P1, PT, R5, UR4, !P0 ;  /* 0x0000000405007c0c */ /* 0x000fe2000c726670 */
[----:B------:R-:W-:-:S12]  /*15ba0*/  ULDC UR4, c[0x0][0xc14] ;  /* 0x0003050000047ab9 */ /* 0x000fd80000000800 */
[----:B------:R-:W0:Y:S02]  /*15bb0*/  @!P1 LDC.64 R2, c[0x0][0xc58] ;  /* 0x00031600ff029b82 */ /* 0x000e240000000a00 */
[----:B0-----:R-:W-:-:S04]  /*15bc0*/  @!P1 IMAD.WIDE R2, R5, 0x4, R2 ;  /* 0x0000000405029825 */ /* 0x001fc800078e0202 */
[----:B------:R-:W-:-:S06]  /*15bd0*/  IMAD.MOV.U32 R5, RZ, RZ, RZ ;  /* 0x000000ffff057224 */ /* 0x000fcc00078e00ff */
        /* <DEDUP_REMOVED lines=17> */
[----:B------:R-:W2:Y:S02]  /*15cf0*/  SHFL.UP PT, R3, R2, 0x8, RZ ;  /* 0x0500000002037989 */ /* 0x000ea400000e00ff */
[----:B--2---:R-:W-:-:S05]  /*15d00*/  SEL R3, R3, RZ, P4 ;  /* 0x000000ff03037207 */ /* 0x004fca0002000000 */
[----:B------:R-:W-:-:S05]  /*15d10*/  IMAD.IADD R3, R2, 0x1, R3 ;  /* 0x0000000102037824 */ /* 0x000fca00078e0203 */
[----:B------:R-:W2:Y:S04]  /*15d20*/  SHFL.UP PT, R0, R3, 0x10, RZ ;  /* 0x0600000003007989 */ /* 0x000ea800000e00ff */
[----:B------:R-:W-:Y:S01]  /*15d30*/  SHFL.IDX PT, R9, R6, 0x1, 0x1f ;  /* 0x00201f0006097f89 */ /* 0x000fe200000e0000 */
[----:B--2---:R-:W-:-:S05]  /*15d40*/  SEL R0, R0, RZ, P5 ;  /* 0x000000ff00007207 */ /* 0x004fca0002800000 */
[----:B------:R-:W-:-:S05]  /*15d50*/  IMAD.IADD R8, R3, 0x1, R0 ;  /* 0x0000000103087824 */ /* 0x000fca00078e0200 */
[----:B------:R-:W0:Y:S04]  /*15d60*/  SHFL.IDX PT, R7, R8, 0x1f, 0x1f ;  /* 0x03e01f0008077f89 */ /* 0x000e2800000e0000 */
[----:B------:R-:W2:Y:S01]  /*15d70*/  SHFL.IDX PT, R0, R6, RZ, 0x1f ;  /* 0x00001fff06007589 */ /* 0x000ea200000e0000 */
[----:B0-----:R-:W-:-:S04]  /*15d80*/  IMAD R2, R7, R4, RZ ;  /* 0x0000000407027224 */ /* 0x001fc800078e02ff */
[----:B------:R-:W-:-:S05]  /*15d90*/  IMAD.IADD R7, R9, 0x1, R2 ;  /* 0x0000000109077824 */ /* 0x000fca00078e0202 */
[----:B--2---:R-:W-:-:S13]  /*15da0*/  ISETP.GT.AND P6, PT, R7, R0, PT ;  /* 0x000000000700720c */ /* 0x004fda0003fc4270 */
[----:B------:R-:W-:Y:S05]  /*15db0*/  @P6 BRA `(.L_x_1256) ;  /* 0x0000000000906947 */ /* 0x000fea0003800000 */
.L_x_1260:
        /* <DEDUP_REMOVED lines=14> */
.L_x_1259:
[----:B------:R-:W-:Y:S05]  /*15ea0*/  BSYNC B0 ;  /* 0x0000000000007941 */ /* 0x000fea0003800000 */
.L_x_1258:
        /* <DEDUP_REMOVED lines=21> */
.L_x_1256:
        /* <DEDUP_REMOVED lines=10> */
[----:B------:R0:W2:Y:S01]  /*160a0*/  LDG.E R9, desc[UR46][R2.64] ;  /* 0x0000002e02097981 */ /* 0x0000a2000c1e1900 */
[----:B------:R-:W-:Y:S01]  /*160b0*/  IMAD.U32 R12, RZ, RZ, UR6 ;  /* 0x00000006ff0c7e24 */ /* 0x000fe2000f8e00ff */
[----:B------:R-:W-:-:S04]  /*160c0*/  ISETP.NE.AND P0, PT, RZ, UR7, PT ;  /* 0x00000007ff007c0c */ /* 0x000fc8000bf05270 */
[----:B------:R-:W2:Y:S01]  /*160d0*/  SHFL.IDX PT, R5, R5, R12, 0x1f ;  /* 0x00001f0c05057589 */ /* 0x000ea200000e0000 */
[----:B0-----:R-:W-:Y:S02]  /*160e0*/  IMAD.MOV.U32 R2, RZ, RZ, RZ ;  /* 0x000000ffff027224 */ /* 0x001fe400078e00ff */
[----:B--2---:R-:W-:-:S05]  /*160f0*/  IMAD R6, R5, R9, RZ ;  /* 0x0000000905067224 */ /* 0x004fca00078e02ff */
[----:B------:R-:W-:Y:S01]  /*16100*/  IABS R10, R6 ;  /* 0x00000006000a7213 */ /* 0x000fe20000000000 */
[----:B------:R-:W-:Y:S06]  /*16110*/  @!P0 BRA `(.L_x_1261) ;  /* 0x00000000000c8947 */ /* 0x000fec0003800000 */
[----:B------:R-:W-:-:S06]  /*16120*/  UIADD3 UR4, UR6, -0x1, URZ ;  /* 0xffffffff06047890 */ /* 0x000fcc000fffe03f */
[----:B------:R-:W-:-:S05]  /*16130*/  IMAD.U32 R3, RZ, RZ, UR4 ;  /* 0x00000004ff037e24 */ /* 0x000fca000f8e00ff */
[----:B------:R0:W2:Y:S02]  /*16140*/  SHFL.IDX PT, R2, R8, R3, 0x1f ;  /* 0x00001f0308027589 */ /* 0x0000a400000e0000 */
.L_x_1261:
[----:B0-----:R-:W0:Y:S01]  /*16150*/  I2F.RP R8, R10 ;  /* 0x0000000a00087306 */ /* 0x001e220000209400 */
[----:B--2---:R-:W-:Y:S02]  /*16160*/  IMAD R12, R2, R4, R7 ;  /* 0x00000004020c7224 */ /* 0x004fe400078e0207 */
[----:B------:R-:W-:-:S03]  /*16170*/  IMAD.MOV.U32 R2, RZ, RZ, RZ ;  /* 0x000000ffff027224 */ /* 0x000fc600078e00ff */
[----:B------:R2:W-:Y:S02]  /*16180*/  STL [R1+0x20], R12 ;  /* 0x0000200c01007387 */ /* 0x0005e40000100800 */
[----:B0-----:R-:W0:Y:S02]  /*16190*/  MUFU.RCP R8, R8 ;  /* 0x0000000800087308 */ /* 0x001e240000001000 */
[----:B0-----:R-:W-:-:S06]  /*161a0*/  VIADD R11, R8, 0xffffffe ;  /* 0x0ffffffe080b7836 */ /* 0x001fcc0000000000 */
[----:B------:R-:W0:Y:S02]  /*161b0*/  F2I.FTZ.U32.TRUNC.NTZ R3, R11 ;  /* 0x0000000b00037305 */ /* 0x000e24000021f000 */
[----:B0-----:R-:W-:-:S04]  /*161c0*/  IMAD.MOV R7, RZ, RZ, -R3 ;  /* 0x000000ffff077224 */ /* 0x001fc800078e0a03 */
[----:B------:R-:W-:-:S04]  /*161d0*/  IMAD R7, R7, R10, RZ ;  /* 0x0000000a07077224 */ /* 0x000fc800078e02ff */
        /* <DEDUP_REMOVED lines=19> */
[----:B------:R-:W-:Y:S02]  /*16310*/  IMAD.MOV R3, RZ, RZ, -R0 ;  /* 0x000000ffff037224 */ /* 0x000fe400078e0a00 */
[----:B------:R-:W-:Y:S02]  /*16320*/  IMAD R7, R6, R2, R7 ;  /* 0x0000000206077224 */ /* 0x000fe400078e0207 */
[----:B------:R-:W-:Y:S01]  /*16330*/  IMAD.MOV.U32 R2, RZ, RZ, RZ ;  /* 0x000000ffff027224 */ /* 0x000fe200078e00ff */
[----:B------:R-:W-:-:S04]  /*16340*/  VIADDMNMX R4, R3, R4, R9, PT ;  /* 0x0000000403047246 */ /* 0x000fc80003800109 */
[-C--:B------:R-:W-:Y:S02]  /*16350*/  IABS R8, R4.reuse ;  /* 0x0000000400087213 */ /* 0x080fe40000000000 */
[----:B------:R-:W-:Y:S02]  /*16360*/  IABS R6, R4 ;  /* 0x0000000400067213 */ /* 0x000fe40000000000 */
[----:B------:R-:W0:Y:S03]  /*16370*/  I2F.RP R9, R8 ;  /* 0x0000000800097306 */ /* 0x000e260000209400 */
[----:B------:R-:W-:-:S05]  /*16380*/  IMAD.MOV R6, RZ, RZ, -R6 ;  /* 0x000000ffff067224 */ /* 0x000fca00078e0a06 */
[----:B0-----:R-:W0:Y:S02]  /*16390*/  MUFU.RCP R9, R9 ;  /* 0x0000000900097308 */ /* 0x001e240000001000 */
[----:B0-----:R-:W-:-:S06]  /*163a0*/  VIADD R10, R9, 0xffffffe ;  /* 0x0ffffffe090a7836 */ /* 0x001fcc0000000000 */
[----:B------:R-:W0:Y:S02]  /*163b0*/  F2I.FTZ.U32.TRUNC.NTZ R3, R10 ;  /* 0x0000000a00037305 */ /* 0x000e24000021f000 */
[----:B0-----:R-:W-:-:S04]  /*163c0*/  IMAD.MOV R11, RZ, RZ, -R3 ;  /* 0x000000ffff0b7224 */ /* 0x001fc800078e0a03 */
        /* <DEDUP_REMOVED lines=10> */
[C---:B------:R-:W-:Y:S01]  /*16470*/  LOP3.LUT R3, R7.reuse, R4, RZ, 0x3c, !PT ;  /* 0x0000000407037212 */ /* 0x040fe200078e3cff */
[----:B------:R-:W-:-:S03]  /*16480*/  IMAD.IADD R7, R7, 0x1, R0 ;  /* 0x0000000107077824 */ /* 0x000fc600078e0200 */
[----:B------:R-:W-:-:S07]  /*16490*/  ISETP.GE.AND P2, PT, R3, RZ, PT ;  /* 0x000000ff0300720c */ /* 0x000fce0003f46270 */
[----:B------:R-:W-:-:S06]  /*164a0*/  @P0 VIADD R2, R2, 0x1 ;  /* 0x0000000102020836 */ /* 0x000fcc0000000000 */
[----:B------:R-:W-:Y:S01]  /*164b0*/  @!P2 IMAD.MOV R2, RZ, RZ, -R2 ;  /* 0x000000ffff02a224 */ /* 0x000fe200078e0a02 */
[----:B------:R-:W-:Y:S01]  /*164c0*/  @!P1 LOP3.LUT R2, RZ, R4, RZ, 0x33, !PT ;  /* 0x00000004ff029212 */ /* 0x000fe200078e33ff */
[----:B------:R-:W-:-:S04]  /*164d0*/  IMAD.MOV R4, RZ, RZ, -R4 ;  /* 0x000000ffff047224 */ /* 0x000fc800078e0a04 */
[----:B------:R-:W-:Y:S01]  /*164e0*/  IMAD R4, R2, R4, R7 ;  /* 0x0000000402047224 */ /* 0x000fe200078e0207 */
[----:B------:R-:W-:-:S04]  /*164f0*/  LOP3.LUT R2, RZ, R2, RZ, 0x33, !PT ;  /* 0x00000002ff027212 */ /* 0x000fc800078e33ff */
[----:B------:R-:W-:Y:S01]  /*16500*/  R2UR UR38, R4 ;  /* 0x00000000042672ca */ /* 0x000fe200000e0000 */
[----:B------:R-:W-:-:S05]  /*16510*/  IMAD.IADD R0, R5, 0x1, R2 ;  /* 0x0000000105007824 */ /* 0x000fca00078e0202 */
[----:B------:R2:W-:Y:S01]  /*16520*/  STL [R1+0x24], R0 ;  /* 0x0000240001007387 */ /* 0x0005e20000100800 */
[----:B------:R-:W-:Y:S08]  /*16530*/  BRA `(.L_x_1262) ;  /* 0x0000000000107947 */ /* 0x000ff00003800000 */
.L_x_1257:
[----:B------:R0:W-:Y:S01]  /*16540*/  STL [R1+0x20], R0 ;  /* 0x0000200001007387 */ /* 0x0001e20000100800 */
[----:B------:R-:W-:Y:S01]  /*16550*/  ULDC UR45, c[0x0][0xc14] ;  /* 0x00030500002d7ab9 */ /* 0x000fe20000000800 */
[----:B------:R-:W-:Y:S02]  /*16560*/  UMOV UR38, URZ ;  /* 0x0000003f00267c82 */ /* 0x000fe40008000000 */
[----:B------:R0:W-:Y:S03]  /*16570*/  STL [R1+0x24], RZ ;  /* 0x000024ff01007387 */ /* 0x0001e60000100800 */
.L_x_1262:
[----:B------:R-:W3:Y:S04]  /*16580*/  LDL R3, [R1+0x20] ;  /* 0x0000200001037983 */ /* 0x000ee80000100800 */
[----:B------:R-:W4:Y:S01]  /*16590*/  LDL R2, [R1+0x24] ;  /* 0x0000240001027983 */ /* 0x000f220000100800 */
[----:B------:R-:W-:Y:S02]  /*165a0*/  IMAD.U32 R6, RZ, RZ, UR38 ;  /* 0x00000026ff067e24 */ /* 0x000fe4000f8e00ff */
[----:B------:R-:W-:Y:S01]  /*165b0*/  IMAD.U32 R7, RZ, RZ, UR45 ;  /* 0x0000002dff077e24 */ /* 0x000fe2000f8e00ff */
[----:B0-2---:R-:W0:Y:S02]  /*165c0*/  S2R R0, SR_TID.X ;  /* 0x0000000000007919 */ /* 0x005e240000002100 */
        /* <DEDUP_REMOVED lines=10> */
.L_x_1255:
[----:B------:R-:W-:Y:S02]  /*16670*/  ULDC UR4, c[0x0][0xc14] ;  /* 0x0003050000047ab9 */ /* 0x000fe40000000800 */
[----:B------:R-:W-:-:S06]  /*16680*/  UISETP.GE.AND UP0, UPT, UR45, UR4, UPT ;  /* 0x000000042d00728c */ /* 0x000fcc000bf06270 */
[----:B------:R-:W-:-:S13]  /*16690*/  PLOP3.LUT P0, PT, PT, PT, UP0, 0x80, 0x0 ;  /* 0x000000000000781c */ /* 0x000fda0003f0f008 */
[----:B------:R-:W-:Y:S05]  /*166a0*/  @!P0 BRA `(.L_x_1263) ;  /* 0xffffffc000308947 */ /* 0x000fea000383ffff */
.L_x_1195:
[----:B--2---:R-:W2:Y:S01]  /*166b0*/  LDL.LU R0, [R1+0x3c] ;  /* 0x00003c0001007983 */ /* 0x004ea20000300800 */
[----:B------:R-:W-:Y:S01]  /*166c0*/  BSSY B0, `(.L_x_1264) ;  /* 0x000000b000007945 */ /* 0x000fe20003800000 */
[----:B01----:R-:W0:Y:S01]  /*166d0*/  S2R R5, SR_CgaCtaId ;  /* 0x0000000000057919 */ /* 0x003e220000008800 */
        /* <DEDUP_REMOVED lines=9> */
.L_x_1295:
[----:B------:R-:W-:Y:S05]  /*16770*/  BSYNC B0 ;  /* 0x0000000000007941 */ /* 0x000fea0003800000 */
.L_x_1264:
[----:B------:R-:W-:-:S03]  /*16780*/  UMOV UR4, 0xffffffff ;  /* 0xffffffff00047882 */ /* 0x000fc60000000000 */
[----:B------:R-:W-:Y:S05]  /*16790*/  BRA.DIV UR4, `(.L_x_1266) ;  /* 0x0000000a04bc7947 */ /* 0x000fea000b800000 */
[----:B------:R-:W1:Y:S02]  /*167a0*/  S2R R2, SR_TID.X ;  /* 0x0000000000027919 */ /* 0x000e640000002100 */
[----:B-1----:R-:W-:-:S04]  /*167b0*/  SHF.R.U32.HI R2, RZ, 0x5, R2 ;  /* 0x00000005ff027819 */ /* 0x002fc80000011602 */
[----:B------:R-:W-:-:S05]  /*167c0*/  LOP3.LUT R2, R2, 0x3, RZ, 0xc0, !PT ;  /* 0x0000000302027812 */ /* 0x000fca00078ec0ff */
[----:B------:R1:W2:Y:S02]  /*167d0*/  SHFL.IDX PT, R14, R2, RZ, 0x1f ;  /* 0x00001fff020e7589 */ /* 0x0002a400000e0000 */
.L_x_1298:
[----:B--2---:R-:W-:Y:S01]  /*167e0*/  ISETP.NE.AND P0, PT, R14, RZ, PT ;  /* 0x000000ff0e00720c */ /* 0x004fe20003f05270 */
[----:B------:R-:W-:-:S12]  /*167f0*/  BSSY B0, `(.L_x_1267) ;  /* 0x000002e000007945 */ /* 0x000fd80003800000 */
[----:B------:R-:W-:Y:S05]  /*16800*/  @P0 BRA `(.L_x_1268) ;  /* 0x0000000000b00947 */ /* 0x000fea0003800000 */
[----:B------:R-:W-:-:S03]  /*16810*/  UMOV UR4, 0xffffffff ;  /* 0xffffffff00047882 */ /* 0x000fc60000000000 */
[----:B------:R-:W-:Y:S05]  /*16820*/  BRA.DIV UR4, `(.L_x_1269) ;  /* 0x0000000a04cc7947 */ /* 0x000fea000b800000 */
[----:B------:R-:W-:-:S13]  /*16830*/  ELECT P6, URZ, PT ;  /* 0x00000000003f782f */ /* 0x000fda00038c0000 */
.L_x_1301:
[----:B------:R-:W-:Y:S05]  /*16840*/  @!P6 BRA `(.L_x_1268) ;  /* 0x0000000000a0e947 */ /* 0x000fea0003800000 */
[----:B------:R-:W-:-:S06]  /*16850*/  ULOP3.LUT UR4, UR42, 0x2, URZ, 0xfc, !UPT ;  /* 0x000000022a047892 */ /* 0x000fcc000f8efc3f */
[----:B-1----:R-:W-:-:S05]  /*16860*/  IMAD.U32 R2, RZ, RZ, UR4 ;  /* 0x00000004ff027e24 */ /* 0x002fca000f8e00ff */
[----:B------:R-:W-:-:S13]  /*16870*/  ISETP.NE.AND P0, PT, R2, 0x3, PT ;  /* 0x000000030200780c */ /* 0x000fda0003f05270 */
[----:B------:R-:W-:Y:S05]  /*16880*/  @!P0 BRA `(.L_x_1270) ;  /* 0x0000000000048947 */ /* 0x000fea0003800000 */
[----:B------:R-:W-:Y:S01]  /*16890*/  BPT.TRAP 0x1 ;  /* 0x000000040000795c */ /* 0x000fe20000300000 */
.L_x_1270:
        /* <DEDUP_REMOVED lines=14> */
.L_x_1302:
[----:B------:R-:W1:Y:S02]  /*16980*/  SYNCS.PHASECHK.TRANS64.TRYWAIT P1, [R7+URZ], R2 ;  /* 0x00000002070075a7 */ /* 0x000e64000802017f */
[----:B-1----:R-:W-:Y:S05]  /*16990*/  @!P1 BRA `(.L_x_1272) ;  /* 0x0000000800a49947 */ /* 0x002fea0003800000 */
.L_x_1303:
[----:B------:R-:W-:Y:S05]  /*169a0*/  @!P0 BRA `(.L_x_1273) ;  /* 0x0000000000048947 */ /* 0x000fea0003800000 */
[----:B------:R-:W-:Y:S01]  /*169b0*/  BPT.TRAP 0x1 ;  /* 0x000000040000795c */ /* 0x000fe20000300000 */
.L_x_1273:
[----:B------:R-:W2:Y:S02]  /*169c0*/  LDL.LU R4, [R1] ;  /* 0x0000000001047983 */ /* 0x000ea40000300800 */
[----:B--2---:R-:W-:-:S04]  /*169d0*/  IMAD R4, R4, 0x8, R0 ;  /* 0x0000000804047824 */ /* 0x004fc800078e0200 */
[----:B------:R-:W2:Y:S02]  /*169e0*/  SYNCS.PHASECHK.TRANS64.TRYWAIT P1, [R4+URZ+0x22860], R5 ;  /* 0x02286005040075a7 */ /* 0x000ea4000802017f */
[----:B--2---:R-:W-:Y:S05]  /*169f0*/  @!P1 BRA `(.L_x_1274) ;  /* 0x0000000800a09947 */ /* 0x004fea0003800000 */
.L_x_1304:
[----:B------:R-:W-:Y:S05]  /*16a00*/  @!P0 BRA `(.L_x_1275) ;  /* 0x0000000000048947 */ /* 0x000fea0003800000 */
[----:B------:R-:W-:Y:S01]  /*16a10*/  BPT.TRAP 0x1 ;  /* 0x000000040000795c */ /* 0x000fe20000300000 */
.L_x_1275:
[----:B------:R-:W-:-:S04]  /*16a20*/  IMAD R3, R3, 0x8, R0 ;  /* 0x0000000803037824 */ /* 0x000fc800078e0200 */
[----:B------:R-:W3:Y:S02]  /*16a30*/  SYNCS.PHASECHK.TRANS64.TRYWAIT P1, [R3+URZ+0x22860], R2 ;  /* 0x02286002030075a7 */ /* 0x000ee4000802017f */
[----:B---3--:R-:W-:Y:S05]  /*16a40*/  @!P1 BRA `(.L_x_1276) ;  /* 0x0000000800a09947 */ /* 0x008fea0003800000 */
.L_x_1305:
[----:B------:R-:W-:Y:S05]  /*16a50*/  @!P0 BRA `(.L_x_1277) ;  /* 0x0000000000048947 */ /* 0x000fea0003800000 */
[----:B------:R-:W-:Y:S01]  /*16a60*/  BPT.TRAP 0x1 ;  /* 0x000000040000795c */ /* 0x000fe20000300000 */
.L_x_1277:
[----:B------:R-:W4:Y:S02]  /*16a70*/  SYNCS.PHASECHK.TRANS64.TRYWAIT P0, [R4+URZ+0x22880], R5 ;  /* 0x02288005040075a7 */ /* 0x000f24000800017f */
[----:B----4-:R-:W-:Y:S05]  /*16a80*/  @!P0 BRA `(.L_x_1278) ;  /* 0x0000000800a48947 */ /* 0x010fea0003800000 */
.L_x_1279:
[----:B------:R0:W0:Y:S02]  /*16a90*/  SYNCS.PHASECHK.TRANS64.TRYWAIT P0, [R3+URZ+0x22880], R2 ;  /* 0x02288002030075a7 */ /* 0x000024000800017f */
[----:B0-----:R-:W-:Y:S05]  /*16aa0*/  @!P0 NANOSLEEP.SYNCS 0x989680 ;  /* 0x009896800000895d */ /* 0x001fea0003900000 */
[----:B------:R-:W0:Y:S02]  /*16ab0*/  @!P0 SYNCS.PHASECHK.TRANS64 P0, [R3+URZ+0x22880], R2 ;  /* 0x02288002030085a7 */ /* 0x000e24000800007f */
[----:B0-----:R-:W-:Y:S05]  /*16ac0*/  @!P0 BRA `(.L_x_1279) ;  /* 0xfffffffc00f08947 */ /* 0x001fea000383ffff */
.L_x_1268:
[----:B------:R-:W-:Y:S05]  /*16ad0*/  BSYNC B0 ;  /* 0x0000000000007941 */ /* 0x000fea0003800000 */
.L_x_1267:
[----:B------:R-:W-:Y:S05]  /*16ae0*/  EXIT ;  /* 0x000000000000794d */ /* 0x000fea0003800000 */
.L_x_1093:
[----:B0-----:R-:W-:-:S04]  /*16af0*/  IMAD.U32 R3, RZ, RZ, UR40 ;  /* 0x00000028ff037e24 */ /* 0x001fc8000f8e00ff */
[----:B------:R0:W1:Y:S03]  /*16b00*/  SYNCS.PHASECHK.TRANS64.TRYWAIT P1, [R3+URZ+0x22800], R2 ;  /* 0x02280002030075a7 */ /* 0x000066000802017f */
[----:B-1----:R-:W-:Y:S05]  /*16b10*/  @!P1 NANOSLEEP.SYNCS 0x989680 ;  /* 0x009896800000995d */ /* 0x002fea0003900000 */
[----:B------:R-:W1:Y:S02]  /*16b20*/  @!P1 SYNCS.PHASECHK.TRANS64 P1, [R3+URZ+0x22800], R2 ;  /* 0x02280002030095a7 */ /* 0x000e64000802007f */
[----:B-1----:R-:W-:Y:S05]  /*16b30*/  @!P1 BRA `(.L_x_1093) ;  /* 0xfffffffc00ec9947 */ /* 0x002fea000383ffff */
[----:B------:R-:W-:Y:S05]  /*16b40*/  BRA `(.L_x_1280) ;  /* 0xfffffeb000247947 */ /* 0x000fea000383ffff */
.L_x_1097:
[----:B-1----:R1:W2:Y:S02]  /*16b50*/  SYNCS.PHASECHK.TRANS64.TRYWAIT P2, [R15+URZ+0x22830], R2 ;  /* 0x022830020f0075a7 */ /* 0x0022a4000804017f */
[----:B--2---:R-:W-:Y:S05]  /*16b60*/  @!P2 NANOSLEEP.SYNCS 0x989680 ;  /* 0x009896800000a95d */ /* 0x004fea0003900000 */
[----:B------:R-:W2:Y:S02]  /*16b70*/  @!P2 SYNCS.PHASECHK.TRANS64 P2, [R15+URZ+0x22830], R2 ;  /* 0x022830020f00a5a7 */ /* 0x000ea4000804007f */
[----:B--2---:R-:W-:Y:S05]  /*16b80*/  @!P2 BRA `(.L_x_1097) ;  /* 0xfffffffc00f0a947 */ /* 0x004fea000383ffff */
[----:B------:R-:W-:Y:S05]  /*16b90*/  BRA `(.L_x_1096) ;  /* 0xfffffeb000487947 */ /* 0x000fea000383ffff */
.L_x_1113:
[----:B-1----:R-:W-:-:S04]  /*16ba0*/  IMAD.U32 R21, RZ, RZ, UR10 ;  /* 0x0000000aff157e24 */ /* 0x002fc8000f8e00ff */
[----:B------:R1:W2:Y:S03]  /*16bb0*/  SYNCS.PHASECHK.TRANS64.TRYWAIT P3, [R21+URZ+0x22830], R8 ;  /* 0x02283008150075a7 */ /* 0x0002a6000806017f */
[----:B--2---:R-:W-:Y:S05]  /*16bc0*/  @!P3 NANOSLEEP.SYNCS 0x989680 ;  /* 0x009896800000b95d */ /* 0x004fea0003900000 */
[----:B------:R-:W2:Y:S02]  /*16bd0*/  @!P3 SYNCS.PHASECHK.TRANS64 P3, [R21+URZ+0x22830], R8 ;  /* 0x022830081500b5a7 */ /* 0x000ea4000806007f */
[----:B--2---:R-:W-:Y:S05]  /*16be0*/  @!P3 BRA `(.L_x_1113) ;  /* 0xfffffffc00ecb947 */ /* 0x004fea000383ffff */
[----:B------:R-:W-:Y:S05]  /*16bf0*/  BRA `(.L_x_1110) ;  /* 0xfffffee800507947 */ /* 0x000fea000383ffff */
.L_x_1117:
[----:B-1----:R-:W-:-:S04]  /*16c00*/  IMAD.U32 R21, RZ, RZ, UR10 ;  /* 0x0000000aff157e24 */ /* 0x002fc8000f8e00ff */
[----:B------:R1:W2:Y:S03]  /*16c10*/  SYNCS.PHASECHK.TRANS64.TRYWAIT P3, [R21+URZ+0x22850], R8 ;  /* 0x02285008150075a7 */ /* 0x0002a6000806017f */
[----:B--2---:R-:W-:Y:S05]  /*16c20*/  @!P3 NANOSLEEP.SYNCS 0x989680 ;  /* 0x009896800000b95d */ /* 0x004fea0003900000 */
[----:B------:R-:W2:Y:S02]  /*16c30*/  @!P3 SYNCS.PHASECHK.TRANS64 P3, [R21+URZ+0x22850], R8 ;  /* 0x022850081500b5a7 */ /* 0x000ea4000806007f */
[----:B--2---:R-:W-:Y:S05]  /*16c40*/  @!P3 BRA `(.L_x_1117) ;  /* 0xfffffffc00ecb947 */ /* 0x004fea000383ffff */
[----:B------:R-:W-:Y:S05]  /*16c50*/  BRA `(.L_x_1114) ;  /* 0xfffffee800f07947 */ /* 0x000fea000383ffff */
.L_x_1135:
[----:B-1----:R-:W-:-:S04]  /*16c60*/  IMAD.U32 R7, RZ, RZ, UR7 ;  /* 0x00000007ff077e24 */ /* 0x002fc8000f8e00ff */
[----:B------:R1:W2:Y:S03]  /*16c70*/  SYNCS.PHASECHK.TRANS64.TRYWAIT P2, [R7+URZ+0x22830], R6 ;  /* 0x02283006070075a7 */ /* 0x0002a6000804017f */
[----:B--2---:R-:W-:Y:S05]  /*16c80*/  @!P2 NANOSLEEP.SYNCS 0x989680 ;  /* 0x009896800000a95d */ /* 0x004fea0003900000 */
[----:B------:R-:W2:Y:S02]  /*16c90*/  @!P2 SYNCS.PHASECHK.TRANS64 P2, [R7+URZ+0x22830], R6 ;  /* 0x022830060700a5a7 */ /* 0x000ea4000804007f */
[----:B--2---:R-:W-:Y:S05]  /*16ca0*/  @!P2 BRA `(.L_x_1135) ;  /* 0xfffffffc00eca947 */ /* 0x004fea000383ffff */
[----:B------:R-:W-:Y:S05]  /*16cb0*/  BRA `(.L_x_1132) ;  /* 0xffffff2000307947 */ /* 0x000fea000383ffff */
.L_x_1139:
[----:B-1----:R-:W-:-:S04]  /*16cc0*/  IMAD.U32 R7, RZ, RZ, UR10 ;  /* 0x0000000aff077e24 */ /* 0x002fc8000f8e00ff */
[----:B------:R1:W2:Y:S03]  /*16cd0*/  SYNCS.PHASECHK.TRANS64.TRYWAIT P2, [R7+URZ+0x22850], R6 ;  /* 0x02285006070075a7 */ /* 0x0002a6000804017f */
[----:B--2---:R-:W-:Y:S05]  /*16ce0*/  @!P2 NANOSLEEP.SYNCS 0x989680 ;  /* 0x009896800000a95d */ /* 0x004fea0003900000 */
[----:B------:R-:W2:Y:S02]  /*16cf0*/  @!P2 SYNCS.PHASECHK.TRANS64 P2, [R7+URZ+0x22850], R6 ;  /* 0x022850060700a5a7 */ /* 0x000ea4000804007f */
[----:B--2---:R-:W-:Y:S05]  /*16d00*/  @!P2 BRA `(.L_x_1139) ;  /* 0xfffffffc00eca947 */ /* 0x004fea000383ffff */
[----:B------:R-:W-:Y:S05]  /*16d10*/  BRA `(.L_x_1136) ;  /* 0xffffff2000dc7947 */ /* 0x000fea000383ffff */
.L_x_1146:
[----:B-1----:R-:W-:-:S04]  /*16d20*/  IMAD.U32 R7, RZ, RZ, UR7 ;  /* 0x00000007ff077e24 */ /* 0x002fc8000f8e00ff */
[----:B------:R1:W2:Y:S03]  /*16d30*/  SYNCS.PHASECHK.TRANS64.TRYWAIT P2, [R7+URZ+0x22830], R6 ;  /* 0x02283006070075a7 */ /* 0x0002a6000804017f */
[----:B--2---:R-:W-:Y:S05]  /*16d40*/  @!P2 NANOSLEEP.SYNCS 0x989680 ;  /* 0x009896800000a95d */ /* 0x004fea0003900000 */
[----:B------:R-:W2:Y:S02]  /*16d50*/  @!P2 SYNCS.PHASECHK.TRANS64 P2, [R7+URZ+0x22830], R6 ;  /* 0x022830060700a5a7 */ /* 0x000ea4000804007f */
[----:B--2---:R-:W-:Y:S05]  /*16d60*/  @!P2 BRA `(.L_x_1146) ;  /* 0xfffffffc00eca947 */ /* 0x004fea000383ffff */
[----:B------:R-:W-:Y:S05]  /*16d70*/  BRA `(.L_x_1143) ;  /* 0xffffff4400cc7947 */ /* 0x000fea000383ffff */
.L_x_1150:
[----:B-1----:R-:W-:-:S04]  /*16d80*/  IMAD.U32 R7, RZ, RZ, UR10 ;  /* 0x0000000aff077e24 */ /* 0x002fc8000f8e00ff */
[----:B------:R1:W2:Y:S03]  /*16d90*/  SYNCS.PHASECHK.TRANS64.TRYWAIT P2, [R7+URZ+0x22850], R6 ;  /* 0x02285006070075a7 */ /* 0x0002a6000804017f */
[----:B--2---:R-:W-:Y:S05]  /*16da0*/  @!P2 NANOSLEEP.SYNCS 0x989680 ;  /* 0x009896800000a95d */ /* 0x004fea0003900000 */
[----:B------:R-:W2:Y:S02]  /*16db0*/  @!P2 SYNCS.PHASECHK.TRANS64 P2, [R7+URZ+0x22850], R6 ;  /* 0x022850060700a5a7 */ /* 0x000ea4000804007f */
[----:B--2---:R-:W-:Y:S05]  /*16dc0*/  @!P2 BRA `(.L_x_1150) ;  /* 0xfffffffc00eca947 */ /* 0x004fea000383ffff */
[----:B------:R-:W-:Y:S05]  /*16dd0*/  BRA `(.L_x_1147) ;  /* 0xffffff4800787947 */ /* 0x000fea000383ffff */
.L_x_1164:
[----:B-1----:R-:W-:-:S04]  /*16de0*/  IMAD.U32 R5, RZ, RZ, UR5 ;  /* 0x00000005ff057e24 */ /* 0x002fc8000f8e00ff */
[----:B------:R1:W2:Y:S03]  /*16df0*/  SYNCS.PHASECHK.TRANS64.TRYWAIT P1, [R5+URZ+0x22850], R0 ;  /* 0x02285000050075a7 */ /* 0x0002a6000802017f */
[----:B--2---:R-:W-:Y:S05]  /*16e00*/  @!P1 NANOSLEEP.SYNCS 0x989680 ;  /* 0x009896800000995d */ /* 0x004fea0003900000 */
[----:B------:R-:W2:Y:S02]  /*16e10*/  @!P1 SYNCS.PHASECHK.TRANS64 P1, [R5+URZ+0x22850], R0 ;  /* 0x02285000050095a7 */ /* 0x000ea4000802007f */
[----:B--2---:R-:W-:Y:S05]  /*16e20*/  @!P1 BRA `(.L_x_1164) ;  /* 0xfffffffc00ec9947 */ /* 0x004fea000383ffff */
[----:B------:R-:W-:Y:S05]  /*16e30*/  BRA `(.L_x_1163) ;  /* 0xffffff7c00187947 */ /* 0x000fea000383ffff */
.L_x_1212:
[----:B------:R-:W-:Y:S02]  /*16e40*/  IMAD.MOV.U32 R13, RZ, RZ, R4 ;  /* 0x000000ffff0d7224 */ /* 0x000fe400078e0004 */
[----:B------:R-:W-:Y:S02]  /*16e50*/  IMAD.MOV.U32 R12, RZ, RZ, RZ ;  /* 0x000000ffff0c7224 */ /* 0x000fe400078e00ff */
[----:B------:R-:W-:Y:S02]  /*16e60*/  IMAD.MOV.U32 R11, RZ, RZ, 0x1f ;  /* 0x0000001fff0b7424 */ /* 0x000fe400078e00ff */
[----:B------:R-:W-:-:S07]  /*16e70*/  IMAD.MOV.U32 R15, RZ, RZ, -0x1 ;  /* 0xffffffffff0f7424 */ /* 0x000fce00078e00ff */
[----:B-1----:R-:W-:Y:S05]  /*16e80*/  WARPSYNC.COLLECTIVE R15, `(.L_x_1281) ;  /* 0x000000000f087348 */ /* 0x002fea0003c00000 */
[----:B------:R0:W2:Y:S02]  /*16e90*/  SHFL.IDX P6, R14, R13, R12, R11 ;  /* 0x0000000c0d0e7389 */ /* 0x0000a400000c000b */
[----:B012---:R-:W-:Y:S01]  /*16ea0*/  ENDCOLLECTIVE ;  /* 0x000000000000791b */ /* 0x007fe20003800000 */
.L_x_1281:
[----:B------:R-:W-:Y:S05]  /*16eb0*/  BRA `(.L_x_1282) ;  /* 0xffffffc800b07947 */ /* 0x000fea000383ffff */
.L_x_1214:
[----:B------:R-:W-:Y:S01]  /*16ec0*/  BSSY B0, `(.L_x_1283) ;  /* 0x0000006000007945 */ /* 0x000fe20003800000 */
[----:B------:R-:W-:-:S07]  /*16ed0*/  IMAD.MOV.U32 R15, RZ, RZ, -0x1 ;  /* 0xffffffffff0f7424 */ /* 0x000fce00078e00ff */
[----:B0-----:R-:W-:Y:S05]  /*16ee0*/  WARPSYNC.COLLECTIVE R15, `(.L_x_1284) ;  /* 0x000000000f0c7348 */ /* 0x001fea0003c00000 */
[----:B------:R-:W-:Y:S02]  /*16ef0*/  ELECT P6, UR62, PT ;  /* 0x00000000003e782f */ /* 0x000fe400038c0000 */
[----:B------:R-:W-:Y:S01]  /*16f00*/  MOV R14, UR62 ;  /* 0x0000003e000e7c02 */ /* 0x000fe20008000f00 */
[----:B0-----:R-:W-:Y:S10]  /*16f10*/  ENDCOLLECTIVE ;  /* 0x000000000000791b */ /* 0x001ff40003800000 */
.L_x_1284:
[----:B------:R-:W-:Y:S05]  /*16f20*/  BSYNC B0 ;  /* 0x0000000000007941 */ /* 0x000fea0003800000 */
.L_x_1283:
[----:B------:R-:W-:Y:S05]  /*16f30*/  BRA `(.L_x_1285) ;  /* 0xffffffc800ac7947 */ /* 0x000fea000383ffff */
.L_x_1217:
[----:B-1----:R1:W2:Y:S02]  /*16f40*/  SYNCS.PHASECHK.TRANS64.TRYWAIT P2, [R3+URZ+0x22880], R2 ;  /* 0x02288002030075a7 */ /* 0x0022a4000804017f */
[----:B--2---:R-:W-:Y:S05]  /*16f50*/  @!P2 NANOSLEEP.SYNCS 0x989680 ;  /* 0x009896800000a95d */ /* 0x004fea0003900000 */
[----:B------:R-:W2:Y:S02]  /*16f60*/  @!P2 SYNCS.PHASECHK.TRANS64 P2, [R3+URZ+0x22880], R2 ;  /* 0x022880020300a5a7 */ /* 0x000ea4000804007f */
[----:B--2---:R-:W-:Y:S05]  /*16f70*/  @!P2 BRA `(.L_x_1217) ;  /* 0xfffffffc00f0a947 */ /* 0x004fea000383ffff */
[----:B------:R-:W-:Y:S05]  /*16f80*/  BRA `(.L_x_1286) ;  /* 0xffffffcc000c7947 */ /* 0x000fea000383ffff */
.L_x_1219:
[----:B0-----:R0:W2:Y:S02]  /*16f90*/  SYNCS.PHASECHK.TRANS64.TRYWAIT P2, [R3+URZ+0x22840], R2 ;  /* 0x02284002030075a7 */ /* 0x0010a4000804017f */
[----:B--2---:R-:W-:Y:S05]  /*16fa0*/  @!P2 NANOSLEEP.SYNCS 0x989680 ;  /* 0x009896800000a95d */ /* 0x004fea0003900000 */
[----:B------:R-:W2:Y:S02]  /*16fb0*/  @!P2 SYNCS.PHASECHK.TRANS64 P2, [R3+URZ+0x22840], R2 ;  /* 0x022840020300a5a7 */ /* 0x000ea4000804007f */
[----:B--2---:R-:W-:Y:S05]  /*16fc0*/  @!P2 BRA `(.L_x_1219) ;  /* 0xfffffffc00f0a947 */ /* 0x004fea000383ffff */
[----:B------:R-:W-:Y:S05]  /*16fd0*/  BRA `(.L_x_1287) ;  /* 0xffffffcc00687947 */ /* 0x000fea000383ffff */
.L_x_1222:
[----:B--2---:R-:W-:-:S04]  /*16fe0*/  IMAD.U32 R3, RZ, RZ, UR40 ;  /* 0x00000028ff037e24 */ /* 0x004fc8000f8e00ff */
[----:B------:R2:W3:Y:S03]  /*16ff0*/  SYNCS.PHASECHK.TRANS64.TRYWAIT P0, [R3+URZ+0x22820], R2 ;  /* 0x02282002030075a7 */ /* 0x0004e6000800017f */
[----:B---3--:R-:W-:Y:S05]  /*17000*/  @!P0 NANOSLEEP.SYNCS 0x989680 ;  /* 0x009896800000895d */ /* 0x008fea0003900000 */
[----:B------:R-:W3:Y:S02]  /*17010*/  @!P0 SYNCS.PHASECHK.TRANS64 P0, [R3+URZ+0x22820], R2 ;  /* 0x02282002030085a7 */ /* 0x000ee4000800007f */
[----:B---3--:R-:W-:Y:S05]  /*17020*/  @!P0 BRA `(.L_x_1222) ;  /* 0xfffffffc00ec8947 */ /* 0x008fea000383ffff */
[----:B------:R-:W-:Y:S05]  /*17030*/  BRA `(.L_x_1288) ;  /* 0xffffffd000847947 */ /* 0x000fea000383ffff */
.L_x_1228:
[----:B--2---:R2:W3:Y:S02]  /*17040*/  SYNCS.PHASECHK.TRANS64.TRYWAIT P0, [R5+URZ+0x22880], R4 ;  /* 0x02288004050075a7 */ /* 0x0044e4000800017f */
[----:B---3--:R-:W-:Y:S05]  /*17050*/  @!P0 NANOSLEEP.SYNCS 0x989680 ;  /* 0x009896800000895d */ /* 0x008fea0003900000 */
[----:B------:R-:W3:Y:S02]  /*17060*/  @!P0 SYNCS.PHASECHK.TRANS64 P0, [R5+URZ+0x22880], R4 ;  /* 0x02288004050085a7 */ /* 0x000ee4000800007f */
[----:B---3--:R-:W-:Y:S05]  /*17070*/  @!P0 BRA `(.L_x_1228) ;  /* 0xfffffffc00f08947 */ /* 0x008fea000383ffff */
[----:B------:R-:W-:Y:S05]  /*17080*/  BRA `(.L_x_1289) ;  /* 0xffffffd400347947 */ /* 0x000fea000383ffff */
.L_x_1233:
[----:B0-----:R0:W2:Y:S02]  /*17090*/  SYNCS.PHASECHK.TRANS64.TRYWAIT P0, [R5+URZ+0x22840], R4 ;  /* 0x02284004050075a7 */ /* 0x0010a4000800017f */
[----:B--2---:R-:W-:Y:S05]  /*170a0*/  @!P0 NANOSLEEP.SYNCS 0x989680 ;  /* 0x009896800000895d */ /* 0x004fea0003900000 */
[----:B------:R-:W2:Y:S02]  /*170b0*/  @!P0 SYNCS.PHASECHK.TRANS64 P0, [R5+URZ+0x22840], R4 ;  /* 0x02284004050085a7 */ /* 0x000ea4000800007f */
[----:B--2---:R-:W-:Y:S05]  /*170c0*/  @!P0 BRA `(.L_x_1233) ;  /* 0xfffffffc00f08947 */ /* 0x004fea000383ffff */
[----:B------:R-:W-:Y:S05]  /*170d0*/  BRA `(.L_x_1290) ;  /* 0xffffffd400b87947 */ /* 0x000fea000383ffff */
.L_x_1241:
[----:B--2---:R-:W2:Y:S02]  /*170e0*/  LDL R5, [R1+0x4] ;  /* 0x0000040001057983 */ /* 0x004ea40000100800 */
[----:B--2---:R2:W3:Y:S02]  /*170f0*/  SYNCS.PHASECHK.TRANS64.TRYWAIT P2, [R5+URZ+0x22870], R4 ;  /* 0x02287004050075a7 */ /* 0x0044e4000804017f */
[----:B---3--:R-:W-:Y:S05]  /*17100*/  @!P2 NANOSLEEP.SYNCS 0x989680 ;  /* 0x009896800000a95d */ /* 0x008fea0003900000 */
[----:B------:R-:W3:Y:S02]  /*17110*/  @!P2 SYNCS.PHASECHK.TRANS64 P2, [R5+URZ+0x22870], R4 ;  /* 0x022870040500a5a7 */ /* 0x000ee4000804007f */
[----:B---3--:R-:W-:Y:S05]  /*17120*/  @!P2 BRA `(.L_x_1241) ;  /* 0xfffffffc00eca947 */ /* 0x008fea000383ffff */
[----:B------:R-:W-:Y:S05]  /*17130*/  BRA `(.L_x_1291) ;  /* 0xffffffd800e47947 */ /* 0x000fea000383ffff */
.L_x_1243:
[----:B--2---:R-:W2:Y:S02]  /*17140*/  LDL R3, [R1+0x4] ;  /* 0x0000040001037983 */ /* 0x004ea40000100800 */
[----:B--2---:R2:W3:Y:S02]  /*17150*/  SYNCS.PHASECHK.TRANS64.TRYWAIT P2, [R3+URZ+0x22860], R4 ;  /* 0x02286004030075a7 */ /* 0x0044e4000804017f */
[----:B---3--:R-:W-:Y:S05]  /*17160*/  @!P2 NANOSLEEP.SYNCS 0x989680 ;  /* 0x009896800000a95d */ /* 0x008fea0003900000 */
[----:B------:R-:W3:Y:S02]  /*17170*/  @!P2 SYNCS.PHASECHK.TRANS64 P2, [R3+URZ+0x22860], R4 ;  /* 0x022860040300a5a7 */ /* 0x000ee4000804007f */
[----:B---3--:R-:W-:Y:S05]  /*17180*/  @!P2 BRA `(.L_x_1243) ;  /* 0xfffffffc00eca947 */ /* 0x008fea000383ffff */
[----:B------:R-:W-:Y:S05]  /*17190*/  BRA `(.L_x_1292) ;  /* 0xffffffd800ec7947 */ /* 0x000fea000383ffff */
.L_x_1250:
[----:B--2---:R2:W3:Y:S02]  /*171a0*/  SYNCS.PHASECHK.TRANS64.TRYWAIT P0, [R20+URZ+0x22870], R3 ;  /* 0x02287003140075a7 */ /* 0x0044e4000800017f */
[----:B---3--:R-:W-:Y:S05]  /*171b0*/  @!P0 NANOSLEEP.SYNCS 0x989680 ;  /* 0x009896800000895d */ /* 0x008fea0003900000 */
[----:B------:R-:W3:Y:S02]  /*171c0*/  @!P0 SYNCS.PHASECHK.TRANS64 P0, [R20+URZ+0x22870], R3 ;  /* 0x02287003140085a7 */ /* 0x000ee4000800007f */
[----:B---3--:R-:W-:Y:S05]  /*171d0*/  @!P0 BRA `(.L_x_1250) ;  /* 0xfffffffc00f08947 */ /* 0x008fea000383ffff */
[----:B------:R-:W-:Y:S05]  /*171e0*/  BRA `(.L_x_1293) ;  /* 0xffffffe000987947 */ /* 0x000fea000383ffff */
.L_x_1252:
[----:B--2---:R2:W3:Y:S02]  /*171f0*/  SYNCS.PHASECHK.TRANS64.TRYWAIT P0, [R20+URZ+0x22860], R3 ;  /* 0x02286003140075a7 */ /* 0x0044e4000800017f */
[----:B---3--:R-:W-:Y:S05]  /*17200*/  @!P0 NANOSLEEP.SYNCS 0x989680 ;  /* 0x009896800000895d */ /* 0x008fea0003900000 */
[----:B------:R-:W3:Y:S02]  /*17210*/  @!P0 SYNCS.PHASECHK.TRANS64 P0, [R20+URZ+0x22860], R3 ;  /* 0x02286003140085a7 */ /* 0x000ee4000800007f */
[----:B---3--:R-:W-:Y:S05]  /*17220*/  @!P0 BRA `(.L_x_1252) ;  /* 0xfffffffc00f08947 */ /* 0x008fea000383ffff */
[----:B------:R-:W-:Y:S05]  /*17230*/  BRA `(.L_x_1294) ;  /* 0xffffffe000a07947 */ /* 0x000fea000383ffff */
.L_x_1265:
[----:B0-----:R0:W1:Y:S02]  /*17240*/  SYNCS.PHASECHK.TRANS64.TRYWAIT P0, [R0+URZ+0x22820], R3 ;  /* 0x02282003000075a7 */ /* 0x001064000800017f */
[----:B-1----:R-:W-:Y:S05]  /*17250*/  @!P0 NANOSLEEP.SYNCS 0x989680 ;  /* 0x009896800000895d */ /* 0x002fea0003900000 */
[----:B------:R-:W1:Y:S02]  /*17260*/  @!P0 SYNCS.PHASECHK.TRANS64 P0, [R0+URZ+0x22820], R3 ;  /* 0x02282003000085a7 */ /* 0x000e64000800007f */
[----:B-1----:R-:W-:Y:S05]  /*17270*/  @!P0 BRA `(.L_x_1265) ;  /* 0xfffffffc00f08947 */ /* 0x002fea000383ffff */
[----:B------:R-:W-:Y:S05]  /*17280*/  BRA `(.L_x_1295) ;  /* 0xfffffff400387947 */ /* 0x000fea000383ffff */
.L_x_1266:
        /* <DEDUP_REMOVED lines=11> */
.L_x_1297:
[----:B------:R-:W-:Y:S05]  /*17340*/  BSYNC B0 ;  /* 0x0000000000007941 */ /* 0x000fea0003800000 */
.L_x_1296:
[----:B------:R-:W-:Y:S05]  /*17350*/  BRA `(.L_x_1298) ;  /* 0xfffffff400207947 */ /* 0x000fea000383ffff */
.L_x_1269:
[----:B------:R-:W-:Y:S01]  /*17360*/  BSSY B1, `(.L_x_1299) ;  /* 0x0000006000017945 */ /* 0x000fe20003800000 */
[----:B------:R-:W-:-:S07]  /*17370*/  IMAD.MOV.U32 R15, RZ, RZ, -0x1 ;  /* 0xffffffffff0f7424 */ /* 0x000fce00078e00ff */
[----:B01----:R-:W-:Y:S05]  /*17380*/  WARPSYNC.COLLECTIVE R15, `(.L_x_1300) ;  /* 0x000000000f0c7348 */ /* 0x003fea0003c00000 */
[----:B------:R-:W-:Y:S02]  /*17390*/  ELECT P6, UR62, PT ;  /* 0x00000000003e782f */ /* 0x000fe400038c0000 */
[----:B------:R-:W-:Y:S01]  /*173a0*/  MOV R14, UR62 ;  /* 0x0000003e000e7c02 */ /* 0x000fe20008000f00 */
[----:B01----:R-:W-:Y:S10]  /*173b0*/  ENDCOLLECTIVE ;  /* 0x000000000000791b */ /* 0x003ff40003800000 */
.L_x_1300:
[----:B------:R-:W-:Y:S05]  /*173c0*/  BSYNC B1 ;  /* 0x0000000000017941 */ /* 0x000fea0003800000 */
.L_x_1299:
[----:B------:R-:W-:Y:S05]  /*173d0*/  BRA `(.L_x_1301) ;  /* 0xfffffff400187947 */ /* 0x000fea000383ffff */
.L_x_1271:
[----:B0-----:R0:W1:Y:S02]  /*173e0*/  SYNCS.PHASECHK.TRANS64.TRYWAIT P1, [R6+URZ], R5 ;  /* 0x00000005060075a7 */ /* 0x001064000802017f */
[----:B-1----:R-:W-:Y:S05]  /*173f0*/  @!P1 NANOSLEEP.SYNCS 0x989680 ;  /* 0x009896800000995d */ /* 0x002fea0003900000 */
[----:B------:R-:W1:Y:S02]  /*17400*/  @!P1 SYNCS.PHASECHK.TRANS64 P1, [R6+URZ], R5 ;  /* 0x00000005060095a7 */ /* 0x000e64000802007f */
[----:B-1----:R-:W-:Y:S05]  /*17410*/  @!P1 BRA `(.L_x_1271) ;  /* 0xfffffffc00f09947 */ /* 0x002fea000383ffff */
[----:B------:R-:W-:Y:S05]  /*17420*/  BRA `(.L_x_1302) ;  /* 0xfffffff400547947 */ /* 0x000fea000383ffff */
.L_x_1272:
[----:B-1----:R1:W2:Y:S02]  /*17430*/  SYNCS.PHASECHK.TRANS64.TRYWAIT P1, [R7+URZ], R2 ;  /* 0x00000002070075a7 */ /* 0x0022a4000802017f */
[----:B--2---:R-:W-:Y:S05]  /*17440*/  @!P1 NANOSLEEP.SYNCS 0x989680 ;  /* 0x009896800000995d */ /* 0x004fea0003900000 */
[----:B------:R-:W2:Y:S02]  /*17450*/  @!P1 SYNCS.PHASECHK.TRANS64 P1, [R7+URZ], R2 ;  /* 0x00000002070095a7 */ /* 0x000ea4000802007f */
[----:B--2---:R-:W-:Y:S05]  /*17460*/  @!P1 BRA `(.L_x_1272) ;  /* 0xfffffffc00f09947 */ /* 0x004fea000383ffff */
[----:B------:R-:W-:Y:S05]  /*17470*/  BRA `(.L_x_1303) ;  /* 0xfffffff400487947 */ /* 0x000fea000383ffff */
.L_x_1274:
[----:B--2---:R2:W3:Y:S02]  /*17480*/  SYNCS.PHASECHK.TRANS64.TRYWAIT P1, [R4+URZ+0x22860], R5 ;  /* 0x02286005040075a7 */ /* 0x0044e4000802017f */
[----:B---3--:R-:W-:Y:S05]  /*17490*/  @!P1 NANOSLEEP.SYNCS 0x989680 ;  /* 0x009896800000995d */ /* 0x008fea0003900000 */
[----:B------:R-:W3:Y:S02]  /*174a0*/  @!P1 SYNCS.PHASECHK.TRANS64 P1, [R4+URZ+0x22860], R5 ;  /* 0x02286005040095a7 */ /* 0x000ee4000802007f */
[----:B---3--:R-:W-:Y:S05]  /*174b0*/  @!P1 BRA `(.L_x_1274) ;  /* 0xfffffffc00f09947 */ /* 0x008fea000383ffff */
[----:B------:R-:W-:Y:S05]  /*174c0*/  BRA `(.L_x_1304) ;  /* 0xfffffff4004c7947 */ /* 0x000fea000383ffff */
.L_x_1276:
[----:B---3--:R3:W4:Y:S02]  /*174d0*/  SYNCS.PHASECHK.TRANS64.TRYWAIT P1, [R3+URZ+0x22860], R2 ;  /* 0x02286002030075a7 */ /* 0x008724000802017f */
[----:B----4-:R-:W-:Y:S05]  /*174e0*/  @!P1 NANOSLEEP.SYNCS 0x989680 ;  /* 0x009896800000995d */ /* 0x010fea0003900000 */
[----:B------:R-:W4:Y:S02]  /*174f0*/  @!P1 SYNCS.PHASECHK.TRANS64 P1, [R3+URZ+0x22860], R2 ;  /* 0x02286002030095a7 */ /* 0x000f24000802007f */
[----:B----4-:R-:W-:Y:S05]  /*17500*/  @!P1 BRA `(.L_x_1276) ;  /* 0xfffffffc00f09947 */ /* 0x010fea000383ffff */
[----:B------:R-:W-:Y:S05]  /*17510*/  BRA `(.L_x_1305) ;  /* 0xfffffff4004c7947 */ /* 0x000fea000383ffff */
.L_x_1278:
[----:B----4-:R4:W0:Y:S02]  /*17520*/  SYNCS.PHASECHK.TRANS64.TRYWAIT P0, [R4+URZ+0x22880], R5 ;  /* 0x02288005040075a7 */ /* 0x010824000800017f */
[----:B0-----:R-:W-:Y:S05]  /*17530*/  @!P0 NANOSLEEP.SYNCS 0x989680 ;  /* 0x009896800000895d */ /* 0x001fea0003900000 */
[----:B------:R-:W0:Y:S02]  /*17540*/  @!P0 SYNCS.PHASECHK.TRANS64 P0, [R4+URZ+0x22880], R5 ;  /* 0x02288005040085a7 */ /* 0x000e24000800007f */
[----:B0-----:R-:W-:Y:S05]  /*17550*/  @!P0 BRA `(.L_x_1278) ;  /* 0xfffffffc00f08947 */ /* 0x001fea000383ffff */
[----:B------:R-:W-:Y:S05]  /*17560*/  BRA `(.L_x_1279) ;  /* 0xfffffff400487947 */ /* 0x000fea000383ffff */
.L_x_1306:
        /* <DEDUP_REMOVED lines=9> */
.L_x_2627:


//--------------------- .text._ZN7cutlass13device_kernelIN5flash11enable_sm90INS1_16FlashAttnFwdSm90INS1_25CollectiveMainloopFwdSm90ILi2EN4cute5tupleIJNS5_1CILi1EEES8_S8_EEENS6_IJNS7_ILi128EEESA_NS7_ILi192EEEEEELi128ENS_12float_e4m3_tEfNS_4arch4Sm90ELb0ELb1ELb1ELb1ELb0ELb1ELb0ELb1ELb1ELb0ELb0ELb0EEENS1_21CollectiveEpilogueFwdINS6_IJSA_SA_SA_EEES9_NS_10bfloat16_tESF_Li256ELb1ELb0ELb0ELb1EEENS1_36VarlenDynamicPersistentTileSchedulerILi128ELi128ELi256ELi128ELb0ELb0ELb1ELb1ELb0ELb1EEEEEEEEEvNT_6ParamsE --------------------------
	.section	.text._ZN7cutlass13device_kernelIN5flash11enable_sm90INS1_16FlashAttnFwdSm90INS1_25CollectiveMainloopFwdSm90ILi2EN4cute5tupleIJNS5_1CILi1EEES8_S8_EEENS6_IJNS7_ILi128EEESA_NS7_ILi192EEEEEELi128ENS_12float_e4m3_tEfNS_4arch4Sm90ELb0ELb1ELb1ELb1ELb0ELb1ELb0ELb1ELb1ELb0ELb0ELb0EEENS1_21CollectiveEpilogueFwdINS6_IJSA_SA_SA_EEES9_NS_10bfloat16_tESF_Li256ELb1ELb0ELb0ELb1EEENS1_36VarlenDynamicPersistentTileSchedulerILi128ELi128ELi256ELi128ELb0ELb0ELb1ELb1ELb0ELb1EEEEEEEEEvNT_6ParamsE,"ax",@progbits
	.align	128
.text._ZN7cutlass13device_kernelIN5flash11enable_sm90INS1_16FlashAttnFwdSm90INS1_25CollectiveMainloopFwdSm90ILi2EN4cute5tupleIJNS5_1CILi1EEES8_S8_EEENS6_IJNS7_ILi128EEESA_NS7_ILi192EEEEEELi128ENS_12float_e4m3_tEfNS_4arch4Sm90ELb0ELb1ELb1ELb1ELb0ELb1ELb0ELb1ELb1ELb0ELb0ELb0EEENS1_21CollectiveEpilogueFwdINS6_IJSA_SA_SA_EEES9_NS_10bfloat16_tESF_Li256ELb1ELb0ELb0ELb1EEENS1_36VarlenDynamicPersistentTileSchedulerILi128ELi128ELi256ELi128ELb0ELb0ELb1ELb1ELb0ELb1EEEEEEEEEvNT_6ParamsE:
        .type           _ZN7cutlass13device_kernelIN5flash11enable_sm90INS1_16FlashAttnFwdSm90INS1_25CollectiveMainloopFwdSm90ILi2EN4cute5tupleIJNS5_1CILi1EEES8_S8_EEENS6_IJNS7_ILi128EEESA_NS7_ILi192EEEEEELi128ENS_12float_e4m3_tEfNS_4arch4Sm90ELb0ELb1ELb1ELb1ELb0ELb1ELb0ELb1ELb1ELb0ELb0ELb0EEENS1_21CollectiveEpilogueFwdINS6_IJSA_SA_SA_EEES9_NS_10bfloat16_tESF_Li256ELb1ELb0ELb0ELb1EEENS1_36VarlenDynamicPersistentTileSchedulerILi128ELi128ELi256ELi128ELb0ELb0ELb1ELb1ELb0ELb1EEEEEEEEEvNT_6ParamsE,@function
        .size           _ZN7cutlass13device_kernelIN5flash11enable_sm90INS1_16FlashAttnFwdSm90INS1_25CollectiveMainloopFwdSm90ILi2EN4cute5tupleIJNS5_1CILi1EEES8_S8_EEENS6_IJNS7_ILi128EEESA_NS7_ILi192EEEEEELi128ENS_12float_e4m3_tEfNS_4arch4Sm90ELb0ELb1ELb1ELb1ELb0ELb1ELb0ELb1ELb1ELb0ELb0ELb0EEENS1_21CollectiveEpilogueFwdINS6_IJSA_SA_SA_EEES9_NS_10bfloat16_tESF_Li256ELb1ELb0ELb0ELb1EEENS1_36VarlenDynamicPersistentTileSchedulerILi128ELi128ELi256ELi128ELb0ELb0ELb1ELb1ELb0ELb1EEEEEEEEEvNT_6ParamsE,(.L_x_2628 - _ZN7cutlass13device_kernelIN5flash11enable_sm90INS1_16FlashAttnFwdSm90INS1_25CollectiveMainloopFwdSm90ILi2EN4cute5tupleIJNS5_1CILi1EEES8_S8_EEENS6_IJNS7_ILi128EEESA_NS7_ILi192EEEEEELi128ENS_12float_e4m3_tEfNS_4arch4Sm90ELb0ELb1ELb1ELb1ELb0ELb1ELb0ELb1ELb1ELb0ELb0ELb0EEENS1_21CollectiveEpilogueFwdINS6_IJSA_SA_SA_EEES9_NS_10bfloat16_tESF_Li256ELb1ELb0ELb0ELb1EEENS1_36VarlenDynamicPersistentTileSchedulerILi128ELi128ELi256ELi128ELb0ELb0ELb1ELb1ELb0ELb1EEEEEEEEEvNT_6ParamsE)
        .other          _ZN7cutlass13device_kernelIN5flash11enable_sm90INS1_16FlashAttnFwdSm90INS1_25CollectiveMainloopFwdSm90ILi2EN4cute5tupleIJNS5_1CILi1EEES8_S8_EEENS6_IJNS7_ILi128EEESA_NS7_ILi192EEEEEELi128ENS_12float_e4m3_tEfNS_4arch4Sm90ELb0ELb1ELb1ELb1ELb0ELb1ELb0ELb1ELb1ELb0ELb0ELb0EEENS1_21CollectiveEpilogueFwdINS6_IJSA_SA_SA_EEES9_NS_10bfloat16_tESF_Li256ELb1ELb0ELb0ELb1EEENS1_36VarlenDynamicPersistentTileSchedulerILi128ELi128ELi256ELi128ELb0ELb0ELb1ELb1ELb0ELb1EEEEEEEEEvNT_6ParamsE,@"STO_CUDA_ENTRY STV_DEFAULT"
_ZN7cutlass13device_kernelIN5flash11enable_sm90INS1_16FlashAttnFwdSm90INS1_25CollectiveMainloopFwdSm90ILi2EN4cute5tupleIJNS5_1CILi1EEES8_S8_EEENS6_IJNS7_ILi128EEESA_NS7_ILi192EEEEEELi128ENS_12float_e4m3_tEfNS_4arch4Sm90ELb0ELb1ELb1ELb1ELb0ELb1ELb0ELb1ELb1ELb0ELb0ELb0EEENS1_21CollectiveEpilogueFwdINS6_IJSA_SA_SA_EEES9_NS_10bfloat16_tESF_Li256ELb1ELb0ELb0ELb1EEENS1_36VarlenDynamicPersistentTileSchedulerILi128ELi128ELi256ELi128ELb0ELb0ELb1ELb1ELb0ELb1EEEEEEEEEvNT_6ParamsE:
        /* <DEDUP_REMOVED lines=27> */
.L_x_1308:
[----:B------:R-:W-:Y:S05]  /*01b0*/  BSYNC B0 ;  /* 0x0000000000007941 */ /* 0x000fea0003800000 */
.L_x_1307:
        /* <DEDUP_REMOVED lines=41> */
.L_x_1309:
        /* <DEDUP_REMOVED lines=22> */
.L_x_1310:
        /* <DEDUP_REMOVED lines=18> */
.L_x_1311:
        /* <DEDUP_REMOVED lines=22> */
.L_x_1312:
        /* <DEDUP_REMOVED lines=22> */
.L_x_1313:
        /* <DEDUP_REMOVED lines=8> */
.L_x_1316:
        /* <DEDUP_REMOVED lines=8> */
[----:B-1----:R-:W-:-:S06]  /*0a90*/  ULEA UR4, UR38, UR4, 0x18 ;  /* 0x0000000426047291 */ /* 0x002fcc000f8ec03f */
[----:B------:R-:W-:Y:S01]  /*0aa0*/  IMAD.U32 R16, RZ, RZ, UR4 ;  /* 0x00000004ff107e24 */ /* 0x000fe2000f8e00ff */
[----:B0-----:R-:W-:Y:S01]  /*0ab0*/  SHF.R.U32.HI R0, RZ, 0x7, R0 ;  /* 0x00000007ff007819 */ /* 0x001fe20000011600 */
[----:B------:R-:W-:-:S03]  /*0ac0*/  ULDC UR4, c[0x0][0xc14] ;  /* 0x0003050000047ab9 */ /* 0x000fc60000000800 */
[----:B------:R-:W-:-:S13]  /*0ad0*/  ISETP.NE.AND P0, PT, R0, 0x1, PT ;  /* 0x000000010000780c */ /* 0x000fda0003f05270 */
[----:B------:R-:W-:Y:S08]  /*0ae0*/  @!P0 BAR.ARV 0x9, 0x100 ;  /* 0x0244000000008b1d */ /* 0x000ff00000002000 */
[----:B------:R-:W-:Y:S06]  /*0af0*/  BAR.SYNC.DEFER_BLOCKING 0x5, 0x180 ;  /* 0x0146000000007b1d */ /* 0x000fec0000010000 */
[----:B------:R-:W0:Y:S02]  /*0b00*/  LDS.128 R176, [R16+0x228d0] ;  /* 0x0228d00010b07984 */ /* 0x000e240000000c00 */
[----:B------:R-:W-:Y:S06]  /*0b10*/  BAR.ARV 0x4, 0x180 ;  /* 0x0106000000007b1d */ /* 0x000fec0000002000 */
[----:B0-----:R-:W-:-:S13]  /*0b20*/  ISETP.GE.AND P0, PT, R179, UR4, PT ;  /* 0x00000004b3007c0c */ /* 0x001fda000bf06270 */
[----:B------:R-:W-:Y:S05]  /*0b30*/  @P0 BRA `(.L_x_1317) ;  /* 0x0000027400c00947 */ /* 0x000fea0003800000 */
[----:B------:R-:W0:Y:S01]  /*0b40*/  S2R R0, SR_TID.X ;  /* 0x0000000000007919 */ /* 0x000e220000002100 */
[----:B------:R-:W-:Y:S01]  /*0b50*/  R2UR UR42, R16 ;  /* 0x00000000102a72ca */ /* 0x000fe200000e0000 */
[----:B------:R-:W-:Y:S01]  /*0b60*/  IMAD.MOV.U32 R17, RZ, RZ, RZ ;  /* 0x000000ffff117224 */ /* 0x000fe200078e00ff */
[----:B------:R-:W-:Y:S01]  /*0b70*/  MOV R195, 0x20 ;  /* 0x0000002000c37802 */ /* 0x000fe20000000f00 */
        /* <DEDUP_REMOVED lines=10> */
[-C--:B------:R-:W-:Y:S02]  /*0c20*/  LEA.HI R0, R3, R206.reuse, RZ, 0x4 ;  /* 0x000000ce03007211 */ /* 0x080fe400078f20ff */
[--C-:B------:R-:W-:Y:S01]  /*0c30*/  SHF.R.S32.HI R6, RZ, 0x2, R4.reuse ;  /* 0x00000002ff067819 */ /* 0x100fe20000011404 */
[----:B------:R-:W-:Y:S01]  /*0c40*/  IMAD.SHL.U32 R2, R2, 0x20, RZ ;  /* 0x0000002002027824 */ /* 0x000fe200078e00ff */
[----:B------:R-:W-:Y:S02]  /*0c50*/  SHF.R.S32.HI R7, RZ, 0x1f, R4 ;  /* 0x0000001fff077819 */ /* 0x000fe40000011404 */
[----:B------:R-:W-:-:S02]  /*0c60*/  LEA.HI R4, R206, R206, RZ, 0x1 ;  /* 0x000000cece047211 */ /* 0x000fc400078f08ff */
[----:B------:R-:W-:Y:S02]  /*0c70*/  LOP3.LUT R5, R0, 0x3fffff0, RZ, 0xc0, !PT ;  /* 0x03fffff000057812 */ /* 0x000fe400078ec0ff */
[--C-:B------:R-:W-:Y:S02]  /*0c80*/  SHF.R.S32.HI R19, RZ, 0x1, R4.reuse ;  /* 0x00000001ff137819 */ /* 0x100fe40000011404 */
[----:B------:R-:W-:Y:S01]  /*0c90*/  SHF.R.S32.HI R8, RZ, 0x1f, R4 ;  /* 0x0000001fff087819 */ /* 0x000fe20000011404 */
[----:B------:R-:W-:Y:S01]  /*0ca0*/  IMAD.IADD R5, R206, 0x1, -R5 ;  /* 0x00000001ce057824 */ /* 0x000fe200078e0a05 */
[----:B------:R-:W-:Y:S02]  /*0cb0*/  LOP3.LUT R2, R2, 0xfffffc00, RZ, 0xc0, !PT ;  /* 0xfffffc0002027812 */ /* 0x000fe400078ec0ff */
[----:B------:R-:W-:Y:S02]  /*0cc0*/  LEA.HI R8, R8, R19, RZ, 0x3 ;  /* 0x0000001308087211 */ /* 0x000fe400078f18ff */
[----:B------:R-:W-:Y:S01]  /*0cd0*/  LEA.HI R7, R7, R6, RZ, 0x2 ;  /* 0x0000000607077211 */ /* 0x000fe200078f10ff */
[----:B------:R-:W-:Y:S01]  /*0ce0*/  IMAD R205, R5, 0x40, R2 ;  /* 0x0000004005cd7824 */ /* 0x000fe200078e0202 */
[----:B------:R-:W-:-:S02]  /*0cf0*/  LOP3.LUT R8, R8, 0xfffffff8, RZ, 0xc0, !PT ;  /* 0xfffffff808087812 */ /* 0x000fc400078ec0ff */
[----:B------:R-:W-:Y:S02]  /*0d00*/  LOP3.LUT R7, R7, 0xfffffffc, RZ, 0xc0, !PT ;  /* 0xfffffffc07077812 */ /* 0x000fe400078ec0ff */
[----:B------:R-:W-:Y:S01]  /*0d10*/  LEA.HI R5, R3, R206, RZ, 0x7 ;  /* 0x000000ce03057211 */ /* 0x000fe200078f38ff */
[----:B------:R-:W-:Y:S01]  /*0d20*/  IMAD.IADD R183, R19, 0x1, -R8 ;  /* 0x0000000113b77824 */ /* 0x000fe200078e0a08 */
[----:B------:R-:W-:Y:S01]  /*0d30*/  LOP3.LUT R169, R4, 0xfffffffe, RZ, 0xc0, !PT ;  /* 0xfffffffe04a97812 */ /* 0x000fe200078ec0ff */
[----:B------:R-:W-:Y:S01]  /*0d40*/  IMAD.IADD R6, R6, 0x1, -R7 ;  /* 0x0000000106067824 */ /* 0x000fe200078e0a07 */
[----:B------:R-:W-:Y:S01]  /*0d50*/  LOP3.LUT R197, R5, 0xffffff80, RZ, 0xc0, !PT ;  /* 0xffffff8005c57812 */ /* 0x000fe200078ec0ff */
[----:B------:R-:W-:Y:S01]  /*0d60*/  IMAD.SHL.U32 R2, R183, 0x80, RZ ;  /* 0x00000080b7027824 */ /* 0x000fe200078e00ff */
[----:B------:R-:W-:Y:S01]  /*0d70*/  SHF.R.S32.HI R7, RZ, 0x4, R0 ;  /* 0x00000004ff077819 */ /* 0x000fe20000011400 */
[----:B------:R-:W-:Y:S01]  /*0d80*/  IMAD.IADD R169, R206, 0x1, -R169 ;  /* 0x00000001cea97824 */ /* 0x000fe200078e0aa9 */
[----:B------:R-:W-:Y:S01]  /*0d90*/  LEA.HI R4, R4, R19, RZ, 0x1 ;  /* 0x0000001304047211 */ /* 0x000fe200078f08ff */
[----:B------:R-:W-:Y:S01]  /*0da0*/  IMAD.IADD R197, R206, 0x1, -R197 ;  /* 0x00000001cec57824 */ /* 0x000fe200078e0ac5 */
[----:B------:R-:W-:Y:S01]  /*0db0*/  LEA.HI R0, R0, R7, RZ, 0x1 ;  /* 0x0000000700007211 */ /* 0x000fe200078f08ff */
[C---:B------:R-:W-:Y:S01]  /*0dc0*/  IMAD.SHL.U32 R22, R169.reuse, 0x10, RZ ;  /* 0x00000010a9167824 */ /* 0x040fe200078e00ff */
[----:B------:R-:W-:Y:S01]  /*0dd0*/  LOP3.LUT R9, R2, 0x380, RZ, 0xc0, !PT ;  /* 0x0000038002097812 */ /* 0x000fe200078ec0ff */
[----:B------:R-:W-:Y:S01]  /*0de0*/  IMAD.SHL.U32 R180, R6, 0x80, RZ ;  /* 0x0000008006b47824 */ /* 0x000fe200078e00ff */
[----:B------:R-:W-:Y:S01]  /*0df0*/  SHF.R.S32.HI R8, RZ, 0x1f, R197 ;  /* 0x0000001fff087819 */ /* 0x000fe200000114c5 */
[----:B------:R-:W-:Y:S01]  /*0e00*/  VIADD R175, R22, 0x20 ;  /* 0x0000002016af7836 */ /* 0x000fe20000000000 */
[----:B------:R-:W-:Y:S01]  /*0e10*/  LOP3.LUT R0, R0, 0x1ffffffe, RZ, 0xc0, !PT ;  /* 0x1ffffffe00007812 */ /* 0x000fe200078ec0ff */
[----:B------:R-:W-:Y:S01]  /*0e20*/  VIADD R174, R22, 0x40 ;  /* 0x0000004016ae7836 */ /* 0x000fe20000000000 */
[----:B------:R-:W-:Y:S01]  /*0e30*/  SHF.R.U32.HI R2, RZ, 0x3, R9 ;  /* 0x00000003ff027819 */ /* 0x000fe20000011609 */
[----:B------:R-:W-:Y:S01]  /*0e40*/  IMAD.SHL.U32 R172, R169, 0x8, RZ ;  /* 0x00000008a9ac7824 */ /* 0x000fe200078e00ff */
[----:B------:R-:W-:Y:S01]  /*0e50*/  LOP3.LUT R4, R4, 0x3fffffe, RZ, 0xc0, !PT ;  /* 0x03fffffe04047812 */ /* 0x000fe200078ec0ff */
[----:B------:R-:W-:Y:S01]  /*0e60*/  IMAD.IADD R0, R7, 0x1, -R0 ;  /* 0x0000000107007824 */ /* 0x000fe200078e0a00 */
[----:B------:R-:W-:-:S02]  /*0e70*/  LEA.HI R10, R8, R197, RZ, 0x2 ;  /* 0x000000c5080a7211 */ /* 0x000fc400078f10ff */
[----:B------:R-:W-:Y:S01]  /*0e80*/  LOP3.LUT R9, R9, 0x10, R22, 0xf8, !PT ;  /* 0x0000001009097812 */ /* 0x000fe200078ef816 */
[----:B------:R-:W-:Y:S01]  /*0e90*/  IMAD R205, R0, 0x8, R205 ;  /* 0x0000000800cd7824 */ /* 0x000fe200078e02cd */
[----:B------:R-:W-:Y:S01]  /*0ea0*/  SHF.R.S32.HI R11, RZ, 0x2, R10 ;  /* 0x00000002ff0b7819 */ /* 0x000fe2000001140a */
[----:B------:R-:W-:Y:S01]  /*0eb0*/  IMAD.IADD R4, R19, 0x1, -R4 ;  /* 0x0000000113047824 */ /* 0x000fe200078e0a04 */
[----:B------:R-:W-:Y:S02]  /*0ec0*/  SHF.R.S32.HI R12, RZ, 0x1f, R10 ;  /* 0x0000001fff0c7819 */ /* 0x000fe4000001140a */
[----:B------:R-:W-:Y:S01]  /*0ed0*/  LOP3.LUT R2, R9, R2, RZ, 0x3c, !PT ;  /* 0x0000000209027212 */ /* 0x000fe200078e3cff */
[C---:B------:R-:W-:Y:S01]  /*0ee0*/  IMAD R4, R7.reuse, 0x8, R4 ;  /* 0x0000000807047824 */ /* 0x040fe200078e0204 */
[----:B------:R-:W-:Y:S02]  /*0ef0*/  SHF.R.S32.HI R0, RZ, 0x1f, R175 ;  /* 0x0000001fff007819 */ /* 0x000fe400000114af */
[----:B------:R-:W-:Y:S01]  /*0f00*/  LEA.HI R12, R12, R11, RZ, 0x3 ;  /* 0x0000000b0c0c7211 */ /* 0x000fe200078f18ff */
[----:B------:R-:W-:Y:S01]  /*0f10*/  IMAD R190, R7, 0x400, R2 ;  /* 0x0000040007be7824 */ /* 0x000fe200078e0202 */
[----:B------:R-:W-:Y:S01]  /*0f20*/  SHF.R.S32.HI R202, RZ, 0x7, R5 ;  /* 0x00000007ffca7819 */ /* 0x000fe20000011405 */
[----:B------:R-:W-:Y:S01]  /*0f30*/  IMAD.SHL.U32 R182, R4, 0x40, RZ ;  /* 0x0000004004b67824 */ /* 0x000fe200078e00ff */
[----:B------:R-:W-:-:S02]  /*0f40*/  LEA.HI R7, R0, R175, RZ, 0x4 ;  /* 0x000000af00077211 */ /* 0x000fc400078f20ff */
[----:B------:R-:W-:Y:S02]  /*0f50*/  LEA.HI R0, R0, R175, RZ, 0x6 ;  /* 0x000000af00007211 */ /* 0x000fe400078f30ff */
[----:B------:R-:W-:Y:S02]  /*0f60*/  LOP3.LUT R12, R12, 0xfffffff8, RZ, 0xc0, !PT ;  /* 0xfffffff80c0c7812 */ /* 0x000fe400078ec0ff */
[----:B------:R-:W-:Y:S01]  /*0f70*/  LEA.HI R5, R5, R202, RZ, 0x1 ;  /* 0x000000ca05057211 */ /* 0x000fe200078f08ff */
[----:B------:R-:W-:Y:S01]  /*0f80*/  IMAD.SHL.U32 R2, R0, 0x80, RZ ;  /* 0x0000008000027824 */ /* 0x000fe200078e00ff */
[----:B------:R-:W-:Y:S01]  /*0f90*/  LEA.HI R8, R8, R197, RZ, 0x5 ;  /* 0x000000c508087211 */ /* 0x000fe200078f28ff */
[----:B------:R-:W-:Y:S01]  /*0fa0*/  IMAD.IADD R11, R11, 0x1, -R12 ;  /* 0x000000010b0b7824 */ /* 0x000fe200078e0a0c */
[----:B------:R-:W-:Y:S02]  /*0fb0*/  LOP3.LUT R180, R180, 0x180, RZ, 0xc0, !PT ;  /* 0x00000180b4b47812 */ /* 0x000fe400078ec0ff */
[----:B------:R-:W-:-:S02]  /*0fc0*/  LOP3.LUT R5, R5, 0x3fffffe, RZ, 0xc0, !PT ;  /* 0x03fffffe05057812 */ /* 0x000fc400078ec0ff */
[----:B------:R-:W-:Y:S02]  /*0fd0*/  SHF.R.S32.HI R9, RZ, 0x1f, R174 ;  /* 0x0000001fff097819 */ /* 0x000fe400000114ae */
[----:B------:R-:W-:Y:S01]  /*0fe0*/  SHF.R.S32.HI R8, RZ, 0x5, R8 ;  /* 0x00000005ff087819 */ /* 0x000fe20000011408 */
[----:B------:R-:W-:Y:S01]  /*0ff0*/  IMAD.IADD R5, R202, 0x1, -R5 ;  /* 0x00000001ca057824 */ /* 0x000fe200078e0a05 */
[----:B------:R-:W-:Y:S02]  /*1000*/  LOP3.LUT R0, R180, 0x30, R7, 0xf8, !PT ;  /* 0x00000030b4007812 */ /* 0x000fe400078ef807 */
[----:B------:R-:W-:Y:S01]  /*1010*/  SHF.R.U32.HI R181, RZ, 0x3, R180 ;  /* 0x00000003ffb57819 */ /* 0x000fe200000116b4 */
[----:B------:R-:W-:Y:S01]  /*1020*/  IMAD R8, R8, 0x10, R11 ;  /* 0x0000001008087824 */ /* 0x000fe200078e020b */
[CC--:B------:R-:W-:Y:S02]  /*1030*/  LEA.HI R4, R9.reuse, R174.reuse, RZ, 0x6 ;  /* 0x000000ae09047211 */ /* 0x0c0fe400078f30ff */
[----:B------:R-:W-:Y:S01]  /*1040*/  LEA.HI R203, R9, R174, RZ, 0x4 ;  /* 0x000000ae09cb7211 */ /* 0x000fe200078f20ff */
[----:B------:R-:W-:Y:S01]  /*1050*/  IMAD R201, R5, 0x40, R8 ;  /* 0x0000004005c97824 */ /* 0x000fe200078e0208 */
[----:B------:R-:W-:-:S02]  /*1060*/  LOP3.LUT R9, R2, 0xffffe000, RZ, 0xc0, !PT ;  /* 0xffffe00002097812 */ /* 0x000fc400078ec0ff */
[----:B------:R-:W-:Y:S02]  /*1070*/  LOP3.LUT R0, R0, R181, RZ, 0x3c, !PT ;  /* 0x000000b500007212 */ /* 0x000fe400078e3cff */
[----:B------:R-:W-:Y:S02]  /*1080*/  LEA.HI R3, R3, R206, RZ, 0x3 ;  /* 0x000000ce03037211 */ /* 0x000fe400078f18ff */
[----:B------:R-:W-:Y:S01]  /*1090*/  LOP3.LUT P0, RZ, R6, 0x2, RZ, 0xc0, !PT ;  /* 0x0000000206ff7812 */ /* 0x000fe2000780c0ff */
[----:B------:R-:W-:Y:S01]  /*10a0*/  IMAD.SHL.U32 R6, R4, 0x80, RZ ;  /* 0x0000008004067824 */ /* 0x000fe200078e00ff */
[----:B------:R-:W-:Y:S02]  /*10b0*/  IADD3 R9, R0, R182, R9 ;  /* 0x000000b600097210 */ /* 0x000fe40007ffe009 */
[----:B------:R-:W-:Y:S02]  /*10c0*/  LOP3.LUT R5, R3, 0x1ffffff8, RZ, 0xc0, !PT ;  /* 0x1ffffff803057812 */ /* 0x000fe400078ec0ff */
[----:B------:R-:W-:Y:S01]  /*10d0*/  LOP3.LUT R0, R180, 0x10, R22, 0xf8, !PT ;  /* 0x00000010b4007812 */ /* 0x000fe200078ef816 */
[----:B------:R-:W-:Y:S01]  /*10e0*/  IMAD.IADD R199, R16, 0x1, R9 ;  /* 0x0000000110c77824 */ /* 0x000fe200078e0209 */
[----:B------:R-:W-:Y:S01]  /*10f0*/  LOP3.LUT R4, R180, 0x30, R203, 0xf8, !PT ;  /* 0x00000030b4047812 */ /* 0x000fe200078ef8cb */
[----:B------:R-:W-:Y:S01]  /*1100*/  IMAD.IADD R5, R206, 0x1, -R5 ;  /* 0x00000001ce057824 */ /* 0x000fe200078e0a05 */
[----:B------:R-:W-:-:S02]  /*1110*/  SHF.R.S32.HI R186, RZ, 0x3, R3 ;  /* 0x00000003ffba7819 */ /* 0x000fc40000011403 */
[-C--:B------:R-:W-:Y:S01]  /*1120*/  LOP3.LUT R3, R0, R181.reuse, RZ, 0x3c, !PT ;  /* 0x000000b500037212 */ /* 0x080fe200078e3cff */
[----:B------:R-:W-:Y:S01]  /*1130*/  IMAD.SHL.U32 R184, R5, 0x8, RZ ;  /* 0x0000000805b87824 */ /* 0x000fe200078e00ff */
[----:B------:R-:W-:Y:S02]  /*1140*/  LOP3.LUT R13, R6, 0xffffe000, RZ, 0xc0, !PT ;  /* 0xffffe000060d7812 */ /* 0x000fe400078ec0ff */
[----:B------:R-:W-:Y:S01]  /*1150*/  LOP3.LUT R4, R4, R181, RZ, 0x3c, !PT ;  /* 0x000000b504047212 */ /* 0x000fe200078e3cff */
[----:B------:R-:W-:Y:S01]  /*1160*/  IMAD.IADD R188, R182, 0x1, R3 ;  /* 0x00000001b6bc7824 */ /* 0x000fe200078e0203 */
[----:B------:R-:W-:Y:S02]  /*1170*/  LOP3.LUT R2, R180, 0x30, R22, 0xf8, !PT ;  /* 0x00000030b4027812 */ /* 0x000fe400078ef816 */
[----:B------:R-:W-:Y:S02]  /*1180*/  SEL R195, R195, 0xffffffe0, !P0 ;  /* 0xffffffe0c3c37807 */ /* 0x000fe40004000000 */
[----:B------:R-:W-:-:S02]  /*1190*/  IADD3 R13, R4, R182, R13 ;  /* 0x000000b6040d7210 */ /* 0x000fc40007ffe00d */
[----:B------:R-:W-:Y:S01]  /*11a0*/  LOP3.LUT R10, R10, 0x7ffffffc, RZ, 0xc0, !PT ;  /* 0x7ffffffc0a0a7812 */ /* 0x000fe200078ec0ff */
[----:B------:R-:W-:Y:S01]  /*11b0*/  IMAD.IADD R189, R195, 0x1, R188 ;  /* 0x00000001c3bd7824 */ /* 0x000fe200078e02bc */
[----:B------:R-:W-:Y:S01]  /*11c0*/  LOP3.LUT R5, R2, R181, RZ, 0x3c, !PT ;  /* 0x000000b502057212 */ /* 0x000fe200078e3cff */
[C---:B------:R-:W-:Y:S01]  /*11d0*/  IMAD.IADD R198, R16.reuse, 0x1, R13 ;  /* 0x0000000110c67824 */ /* 0x040fe200078e020d */
[----:B------:R-:W-:Y:S01]  /*11e0*/  SHF.R.S32.HI R196, RZ, 0x1f, R19 ;  /* 0x0000001fffc47819 */ /* 0x000fe20000011413 */
[----:B------:R-:W-:Y:S01]  /*11f0*/  IMAD.IADD R23, R197, 0x1, -R10 ;  /* 0x00000001c5177824 */ /* 0x000fe200078e0a0a */
[----:B------:R-:W-:Y:S02]  /*1200*/  SHF.R.S32.HI R204, RZ, 0x4, R7 ;  /* 0x00000004ffcc7819 */ /* 0x000fe40000011407 */
[----:B------:R-:W-:Y:S02]  /*1210*/  SHF.R.S32.HI R203, RZ, 0x4, R203 ;  /* 0x00000004ffcb7819 */ /* 0x000fe400000114cb */
[----:B------:R-:W-:-:S02]  /*1220*/  IADD3 R200, R16, R182, R5 ;  /* 0x000000b610c87210 */ /* 0x000fc40007ffe005 */
[----:B------:R-:W-:-:S07]  /*1230*/  IADD3 R195, R195, UR42, R188 ;  /* 0x0000002ac3c37c10 */ /* 0x000fce000fffe0bc */
.L_x_1538:
[----:B------:R-:W-:Y:S05]  /*1240*/  YIELD ;  /* 0x0000000000007946 */ /* 0x000fea0003800000 */
[----:B------:R-:W-:Y:S01]  /*1250*/  ULDC.64 UR4, c[0x0][0xa28] ;  /* 0x00028a0000047ab9 */ /* 0x000fe20000000a00 */
[----:B0-2345:R-:W0:Y:S01]  /*1260*/  LDC.64 R4, c[0x0][0xa08] ;  /* 0x00028200ff047b82 */ /* 0x03de220000000a00 */
[----:B------:R-:W-:Y:S01]  /*1270*/  ISETP.NE.U32.AND P1, PT, RZ, UR4, PT ;  /* 0x00000004ff007c0c */ /* 0x000fe2000bf25070 */
[----:B------:R-:W-:Y:S02]  /*1280*/  IMAD.MOV.U32 R11, RZ, RZ, RZ ;  /* 0x000000ffff0b7224 */ /* 0x000fe400078e00ff */
[----:B------:R-:W-:Y:S01]  /*1290*/  IMAD.MOV.U32 R25, RZ, RZ, RZ ;  /* 0x000000ffff197224 */ /* 0x000fe200078e00ff */
[----:B------:R-:W-:Y:S01]  /*12a0*/  ISETP.NE.AND.EX P1, PT, RZ, UR5, PT, P1 ;  /* 0x00000005ff007c0c */ /* 0x000fe2000bf25310 */
[----:B------:R-:W-:-:S02]  /*12b0*/  ULDC.64 UR4, c[0x0][0xa18] ;  /* 0x0002860000047ab9 */ /* 0x000fc40000000a00 */
[----:B------:R-:W-:-:S04]  /*12c0*/  ISETP.NE.U32.AND P2, PT, RZ, UR4, PT ;  /* 0x00000004ff007c0c */ /* 0x000fc8000bf45070 */
[----:B------:R-:W-:Y:S01]  /*12d0*/  ISETP.NE.AND.EX P2, PT, RZ, UR5, PT, P2 ;  /* 0x00000005ff007c0c */ /* 0x000fe2000bf45320 */
[----:B------:R-:W-:Y:S02]  /*12e0*/  ULDC.64 UR4, c[0x0][0xa08] ;  /* 0x0002820000047ab9 */ /* 0x000fe40000000a00 */
[----:B------:R-:W-:-:S03]  /*12f0*/  ISETP.NE.U32.AND P0, PT, RZ, UR4, PT ;  /* 0x00000004ff007c0c */ /* 0x000fc6000bf05070 */
[----:B------:R-:W1:Y:S01]  /*1300*/  @P1 LDC.64 R2, c[0x0][0xa28] ;  /* 0x00028a00ff021b82 */ /* 0x000e620000000a00 */
[----:B------:R-:W-:Y:S01]  /*1310*/  ISETP.NE.AND.EX P0, PT, RZ, UR5, PT, P0 ;  /* 0x00000005ff007c0c */ /* 0x000fe2000bf05300 */
[----:B0-----:R-:W-:-:S06]  /*1320*/  IMAD.WIDE R8, R179, 0x4, R4 ;  /* 0x00000004b3087825 */ /* 0x001fcc00078e0204 */
[----:B------:R-:W0:Y:S01]  /*1330*/  @P2 LDC.64 R6, c[0x0][0xa18] ;  /* 0x00028600ff062b82 */ /* 0x000e220000000a00 */
[----:B------:R-:W-:Y:S02]  /*1340*/  ULDC UR4, c[0x0][0x288] ;  /* 0x0000a20000047ab9 */ /* 0x000fe40000000800 */
[----:B------:R-:W-:Y:S01]  /*1350*/  IMAD.U32 R171, RZ, RZ, UR4 ;  /* 0x00000004ffab7e24 */ /* 0x000fe2000f8e00ff */
[----:B------:R-:W-:Y:S02]  /*1360*/  ULDC.64 UR4, c[0x0][0x3f8] ;  /* 0x0000fe0000047ab9 */ /* 0x000fe40000000a00 */
[----:B------:R2:W5:Y:S01]  /*1370*/  @P0 LDG.E R25, desc[UR40][R8.64] ;  /* 0x0000002808190981 */ /* 0x000562000c1e1900 */
[----:B-1----:R-:W-:-:S05]  /*1380*/  @P1 IMAD.WIDE R2, R179, 0x4, R2 ;  /* 0x00000004b3021825 */ /* 0x002fca00078e0202 */
[----:B------:R2:W5:Y:S01]  /*1390*/  @P1 LDG.E R11, desc[UR40][R2.64] ;  /* 0x00000028020b1981 */ /* 0x000562000c1e1900 */
[----:B0-----:R-:W-:-:S05]  /*13a0*/  @P2 IMAD.WIDE R4, R179, 0x4, R6 ;  /* 0x00000004b3042825 */ /* 0x001fca00078e0206 */
        /* <DEDUP_REMOVED lines=8> */
[----:B------:R-:W-:Y:S02]  /*1430*/  IMAD.U32 R58, RZ, RZ, UR5 ;  /* 0x00000005ff3a7e24 */ /* 0x000fe4000f8e00ff */
[----:B------:R-:W-:Y:S01]  /*1440*/  IMAD.U32 R24, RZ, RZ, UR4 ;  /* 0x00000004ff187e24 */ /* 0x000fe2000f8e00ff */
[----:B--2---:R-:W-:Y:S06]  /*1450*/  @P2 BRA `(.L_x_1318) ;  /* 0x0000000000242947 */ /* 0x004fec0003800000 */
        /* <DEDUP_REMOVED lines=9> */
.L_x_1318:
[----:B------:R-:W-:Y:S01]  /*14f0*/  ULDC.64 UR4, c[0x0][0xa20] ;  /* 0x0002880000047ab9 */ /* 0x000fe20000000a00 */
[----:B------:R-:W-:Y:S01]  /*1500*/  IMAD.MOV.U32 R194, RZ, RZ, R177 ;  /* 0x000000ffffc27224 */ /* 0x000fe200078e00b1 */
[----:B------:R-:W-:Y:S01]  /*1510*/  ISETP.NE.U32.AND P1, PT, RZ, UR4, PT ;  /* 0x00000004ff007c0c */ /* 0x000fe2000bf25070 */
[----:B------:R-:W-:Y:S02]  /*1520*/  IMAD.MOV.U32 R192, RZ, RZ, R178 ;  /* 0x000000ffffc07224 */ /* 0x000fe400078e00b2 */
[----:B------:R-:W-:Y:S01]  /*1530*/  IMAD.MOV.U32 R193, RZ, RZ, R179 ;  /* 0x000000ffffc17224 */ /* 0x000fe200078e00b3 */
[----:B------:R-:W-:-:S13]  /*1540*/  ISETP.NE.AND.EX P1, PT, RZ, UR5, PT, P1 ;  /* 0x00000005ff007c0c */ /* 0x000fda000bf25310 */
[----:B------:R-:W-:Y:S05]  /*1550*/  @!P1 BRA `(.L_x_1319) ;  /* 0x0000000000109947 */ /* 0x000fea0003800000 */
[----:B------:R-:W0:Y:S02]  /*1560*/  LDC.64 R2, c[0x0][0xa20] ;  /* 0x00028800ff027b82 */ /* 0x000e240000000a00 */
[----:B0-----:R-:W-:-:S05]  /*1570*/  IMAD.WIDE R2, R179, 0x4, R2 ;  /* 0x00000004b3027825 */ /* 0x001fca00078e0202 */
[----:B------:R0:W5:Y:S01]  /*1580*/  LDG.E R24, desc[UR40][R2.64] ;  /* 0x0000002802187981 */ /* 0x000162000c1e1900 */
[----:B------:R-:W-:Y:S05]  /*1590*/  BRA `(.L_x_1320) ;  /* 0x0000000000107947 */ /* 0x000fea0003800000 */
.L_x_1319:
[----:B------:R-:W-:Y:S05]  /*15a0*/  @!P0 BRA `(.L_x_1320) ;  /* 0x00000000000c8947 */ /* 0x000fea0003800000 */
[----:B------:R-:W2:Y:S04]  /*15b0*/  LDG.E R3, desc[UR40][R8.64] ;  /* 0x0000002808037981 */ /* 0x000ea8000c1e1900 */
[----:B------:R-:W2:Y:S02]  /*15c0*/  LDG.E R24, desc[UR40][R8.64+0x4] ;  /* 0x0000042808187981 */ /* 0x000ea4000c1e1900 */
[----:B--2---:R-:W-:-:S07]  /*15d0*/  IMAD.IADD R24, R24, 0x1, -R3 ;  /* 0x0000000118187824 */ /* 0x004fce00078e0a03 */
.L_x_1320:
[----:B------:R-:W-:Y:S01]  /*15e0*/  ULDC.64 UR4, c[0x0][0xa10] ;  /* 0x0002840000047ab9 */ /* 0x000fe20000000a00 */
[----:B------:R-:W1:Y:S01]  /*15f0*/  LDC.64 R8, c[0x0][0x9e0] ;  /* 0x00027800ff087b82 */ /* 0x000e620000000a00 */
[----:B------:R-:W-:-:S04]  /*1600*/  ISETP.NE.U32.AND P0, PT, RZ, UR4, PT ;  /* 0x00000004ff007c0c */ /* 0x000fc8000bf05070 */
[----:B------:R-:W-:Y:S01]  /*1610*/  ISETP.NE.AND.EX P0, PT, RZ, UR5, PT, P0 ;  /* 0x00000005ff007c0c */ /* 0x000fe2000bf05300 */
[----:B------:R-:W-:Y:S02]  /*1620*/  ULDC.64 UR4, c[0x0][0xa30] ;  /* 0x00028c0000047ab9 */ /* 0x000fe40000000a00 */
[----:B------:R-:W-:-:S04]  /*1630*/  ISETP.NE.U32.AND P1, PT, RZ, UR4, PT ;  /* 0x00000004ff007c0c */ /* 0x000fc8000bf25070 */
[----:B------:R-:W-:-:S06]  /*1640*/  ISETP.NE.AND.EX P1, PT, RZ, UR5, PT, P1 ;  /* 0x00000005ff007c0c */ /* 0x000fcc000bf25310 */
[----:B0-----:R-:W0:Y:S08]  /*1650*/  @P0 LDC.64 R2, c[0x0][0xa10] ;  /* 0x00028400ff020b82 */ /* 0x001e300000000a00 */
[----:B------:R-:W2:Y:S01]  /*1660*/  @P1 LDC.64 R4, c[0x0][0xa30] ;  /* 0x00028c00ff041b82 */ /* 0x000ea20000000a00 */
[----:B0-----:R-:W-:-:S05]  /*1670*/  @P0 IMAD.WIDE R2, R179, 0x4, R2 ;  /* 0x00000004b3020825 */ /* 0x001fca00078e0202 */
[----:B------:R-:W3:Y:S04]  /*1680*/  @P0 LDG.E R0, desc[UR40][R2.64] ;  /* 0x0000002802000981 */ /* 0x000ee8000c1e1900 */
[----:B------:R-:W3:Y:S01]  /*1690*/  @P0 LDG.E R7, desc[UR40][R2.64+0x4] ;  /* 0x0000042802070981 */ /* 0x000ee2000c1e1900 */
[----:B-----5:R-:W-:Y:S02]  /*16a0*/  IMAD.MOV.U32 R55, RZ, RZ, R24 ;  /* 0x000000ffff377224 */ /* 0x020fe400078e0018 */
[----:B--2---:R-:W-:-:S04]  /*16b0*/  @P1 IMAD.WIDE R4, R179, 0x4, R4 ;  /* 0x00000004b3041825 */ /* 0x004fc800078e0204 */
[----:B------:R-:W-:Y:S01]  /*16c0*/  IMAD.IADD R10, R24, 0x1, -R11 ;  /* 0x00000001180a7824 */ /* 0x000fe200078e0a0b */
[----:B------:R0:W5:Y:S01]  /*16d0*/  @P1 LDG.E R55, desc[UR40][R4.64] ;  /* 0x0000002804371981 */ /* 0x000162000c1e1900 */
[----:B-1----:R-:W-:Y:S02]  /*16e0*/  ISETP.GE.AND P1, PT, R9, 0x1, PT ;  /* 0x000000010900780c */ /* 0x002fe40003f26270 */
[----:B------:R-:W-:Y:S01]  /*16f0*/  LEA R6, R177, 0x80, 0x7 ;  /* 0x00000080b1067811 */ /* 0x000fe200078e38ff */
[----:B---3--:R-:W-:-:S04]  /*1700*/  @P0 IMAD.IADD R58, R7, 0x1, -R0 ;  /* 0x00000001073a0824 */ /* 0x008fc800078e0a00 */
[----:B------:R-:W-:-:S04]  /*1710*/  IMAD.IADD R170, R10, 0x1, R58 ;  /* 0x000000010aaa7824 */ /* 0x000fc800078e023a */
[C---:B------:R-:W-:Y:S01]  /*1720*/  VIADD R0, R170.reuse, 0x7f ;  /* 0x0000007faa007836 */ /* 0x040fe20000000000 */
[----:B------:R-:W-:-:S04]  /*1730*/  IADD3 R3, R170, R6, -R171 ;  /* 0x00000006aa037210 */ /* 0x000fc80007ffe8ab */
[----:B------:R-:W-:-:S04]  /*1740*/  SHF.R.S32.HI R7, RZ, 0x1f, R0 ;  /* 0x0000001fff077819 */ /* 0x000fc80000011400 */
[----:B------:R-:W-:Y:S02]  /*1750*/  LEA.HI R7, R7, R0, RZ, 0x7 ;  /* 0x0000000007077211 */ /* 0x000fe400078f38ff */
[----:B------:R-:W-:Y:S02]  /*1760*/  IADD3 R0, R3, R8, RZ ;  /* 0x0000000803007210 */ /* 0x000fe40007ffe0ff */
[----:B------:R-:W-:Y:S01]  /*1770*/  SHF.R.S32.HI R54, RZ, 0x7, R7 ;  /* 0x00000007ff367819 */ /* 0x000fe20000011407 */
[----:B0-----:R-:W-:Y:S06]  /*1780*/  @!P1 BRA `(.L_x_1321) ;  /* 0x0000000000489947 */ /* 0x001fec0003800000 */
[C---:B------:R-:W-:Y:S01]  /*1790*/  ISETP.GT.AND P0, PT, R3.reuse, RZ, PT ;  /* 0x000000ff0300720c */ /* 0x040fe20003f04270 */
[----:B------:R-:W-:Y:S01]  /*17a0*/  BSSY B0, `(.L_x_1322) ;  /* 0x000000e000007945 */ /* 0x000fe20003800000 */
[----:B------:R-:W-:-:S11]  /*17b0*/  VIADD R2, R3, 0xffffffff ;  /* 0xffffffff03027836 */ /* 0x000fd60000000000 */
        /* <DEDUP_REMOVED lines=8> */
.L_x_1323:
[----:B------:R-:W-:-:S13]  /*1840*/  ISETP.NE.AND P0, PT, R9, 0x1, PT ;  /* 0x000000010900780c */ /* 0x000fda0003f05270 */
[----:B------:R-:W0:Y:S02]  /*1850*/  @P0 LDC.64 R4, c[0x0][0x9e8] ;  /* 0x00027a00ff040b82 */ /* 0x000e240000000a00 */
[----:B0-----:R-:W-:-:S05]  /*1860*/  @P0 IMAD.HI.U32 R4, R2, R4, RZ ;  /* 0x0000000402040227 */ /* 0x001fca00078e00ff */
[----:B------:R-:W-:-:S07]  /*1870*/  @P0 SHF.R.U32.HI R2, RZ, R5, R4 ;  /* 0x00000005ff020219 */ /* 0x000fce0000011604 */
.L_x_1324:
[----:B------:R-:W-:Y:S05]  /*1880*/  BSYNC B0 ;  /* 0x0000000000007941 */ /* 0x000fea0003800000 */
.L_x_1322:
[----:B------:R-:W-:-:S05]  /*1890*/  IMAD R3, R2, R9, R9 ;  /* 0x0000000902037224 */ /* 0x000fca00078e0209 */
[----:B------:R-:W-:-:S07]  /*18a0*/  VIMNMX R0, R0, R3, PT ;  /* 0x0000000300007248 */ /* 0x000fce0003fe0100 */
.L_x_1321:
[----:B------:R-:W-:Y:S01]  /*18b0*/  IMAD R3, R177, 0x80, -R171 ;  /* 0x00000080b1037824 */ /* 0x000fe200078e0aab */
[----:B------:R-:W-:-:S03]  /*18c0*/  ULDC UR4, c[0x0][0x9dc] ;  /* 0x0002770000047ab9 */ /* 0x000fc60000000800 */
[----:B------:R-:W-:-:S04]  /*18d0*/  IMAD.IADD R3, R170, 0x1, R3 ;  /* 0x00000001aa037824 */ /* 0x000fc800078e0203 */
[----:B------:R-:W-:Y:S01]  /*18e0*/  VIADD R2, R3, -UR4 ;  /* 0x8000000403027c36 */ /* 0x000fe20008000000 */
[----:B------:R-:W-:Y:S06]  /*18f0*/  @!P1 BRA `(.L_x_1325) ;  /* 0x0000000000449947 */ /* 0x000fec0003800000 */
[----:B------:R-:W-:Y:S01]  /*1900*/  ISETP.GT.AND P0, PT, R3, -0x1, PT ;  /* 0xffffffff0300780c */ /* 0x000fe20003f04270 */
[----:B------:R-:W-:-:S12]  /*1910*/  BSSY B0, `(.L_x_1326) ;  /* 0x000000d000007945 */ /* 0x000fd80003800000 */
        /* <DEDUP_REMOVED lines=8> */
.L_x_1327:
[----:B------:R-:W-:-:S13]  /*19a0*/  ISETP.NE.AND P0, PT, R9, 0x1, PT ;  /* 0x000000010900780c */ /* 0x000fda0003f05270 */
[----:B------:R-:W0:Y:S02]  /*19b0*/  @P0 LDC.64 R4, c[0x0][0x9e8] ;  /* 0x00027a00ff040b82 */ /* 0x000e240000000a00 */
[----:B0-----:R-:W-:-:S05]  /*19c0*/  @P0 IMAD.HI.U32 R4, R3, R4, RZ ;  /* 0x0000000403040227 */ /* 0x001fca00078e00ff */
[----:B------:R-:W-:-:S07]  /*19d0*/  @P0 SHF.R.U32.HI R3, RZ, R5, R4 ;  /* 0x00000005ff030219 */ /* 0x000fce0000011604 */
.L_x_1328:
[----:B------:R-:W-:Y:S05]  /*19e0*/  BSYNC B0 ;  /* 0x0000000000007941 */ /* 0x000fea0003800000 */
.L_x_1326:
[----:B------:R-:W-:-:S05]  /*19f0*/  IMAD R3, R3, R9, RZ ;  /* 0x0000000903037224 */ /* 0x000fca00078e02ff */
[----:B------:R-:W-:-:S07]  /*1a00*/  VIMNMX R2, R2, R3, !PT ;  /* 0x0000000302027248 */ /* 0x000fce0007fe0100 */
.L_x_1325:
[----:B------:R-:W-:Y:S01]  /*1a10*/  VIADD R0, R0, 0x7f ;  /* 0x0000007f00007836 */ /* 0x000fe20000000000 */
[----:B------:R-:W-:-:S04]  /*1a20*/  SHF.R.S32.HI R5, RZ, 0x1f, R2 ;  /* 0x0000001fff057819 */ /* 0x000fc80000011402 */
[----:B------:R-:W-:Y:S02]  /*1a30*/  SHF.R.S32.HI R3, RZ, 0x1f, R0 ;  /* 0x0000001fff037819 */ /* 0x000fe40000011400 */
[----:B------:R-:W-:Y:S02]  /*1a40*/  LEA.HI R5, R5, R2, RZ, 0x7 ;  /* 0x0000000205057211 */ /* 0x000fe400078f38ff */
[----:B------:R-:W-:Y:S02]  /*1a50*/  LEA.HI R3, R3, R0, RZ, 0x7 ;  /* 0x0000000003037211 */ /* 0x000fe400078f38ff */
[----:B------:R-:W-:Y:S02]  /*1a60*/  SHF.R.S32.HI R5, RZ, 0x7, R5 ;  /* 0x00000007ff057819 */ /* 0x000fe40000011405 */
[----:B------:R-:W-:Y:S02]  /*1a70*/  SHF.R.S32.HI R3, RZ, 0x7, R3 ;  /* 0x00000007ff037819 */ /* 0x000fe40000011403 */
[----:B------:R-:W-:-:S02]  /*1a80*/  VIMNMX R5, RZ, R5, !PT ;  /* 0x00000005ff057248 */ /* 0x000fc40007fe0100 */
[----:B------:R-:W-:-:S03]  /*1a90*/  VIMNMX R3, R54, R3, PT ;  /* 0x0000000336037248 */ /* 0x000fc60003fe0100 */
[--C-:B------:R-:W-:Y:S02]  /*1aa0*/  IMAD R5, R5, 0x80, -R10.reuse ;  /* 0x0000008005057824 */ /* 0x100fe400078e0a0a */
[----:B------:R-:W-:-:S03]  /*1ab0*/  IMAD R3, R3, 0x80, -R10 ;  /* 0x0000008003037824 */ /* 0x000fc600078e0a0a */
[----:B------:R-:W-:Y:S02]  /*1ac0*/  VIMNMX R5, RZ, R5, !PT ;  /* 0x00000005ff057248 */ /* 0x000fe40007fe0100 */
[----:B------:R-:W-:Y:S02]  /*1ad0*/  VIMNMX R0, R3, R58, PT ;  /* 0x0000003a03007248 */ /* 0x000fe40003fe0100 */
[----:B------:R-:W-:Y:S02]  /*1ae0*/  SHF.R.U32.HI R56, RZ, 0x7, R5 ;  /* 0x00000007ff387819 */ /* 0x000fe40000011605 */
[----:B------:R-:W-:-:S03]  /*1af0*/  ISETP.GT.AND P0, PT, R0, R5, PT ;  /* 0x000000050000720c */ /* 0x000fc60003f04270 */
[----:B------:R-:W-:-:S10]  /*1b00*/  IMAD.MOV.U32 R57, RZ, RZ, R56 ;  /* 0x000000ffff397224 */ /* 0x000fd400078e0038 */
[----:B------:R-:W-:-:S05]  /*1b10*/  @P0 VIADD R0, R0, 0x7f ;  /* 0x0000007f00000836 */ /* 0x000fca0000000000 */
[----:B------:R-:W-:-:S04]  /*1b20*/  @P0 SHF.R.S32.HI R3, RZ, 0x1f, R0 ;  /* 0x0000001fff030819 */ /* 0x000fc80000011400 */
[----:B------:R-:W-:-:S04]  /*1b30*/  @P0 LEA.HI R3, R3, R0, RZ, 0x7 ;  /* 0x0000000003030211 */ /* 0x000fc800078f38ff */
[----:B------:R-:W-:Y:S02]  /*1b40*/  @P0 SHF.R.S32.HI R57, RZ, 0x7, R3 ;  /* 0x00000007ff390819 */ /* 0x000fe40000011403 */
[----:B------:R-:W-:Y:S02]  /*1b50*/  PLOP3.LUT P0, PT, PT, PT, PT, 0x80, 0x0 ;  /* 0x000000000000781c */ /* 0x000fe40003f0f070 */
[----:B------:R-:W-:-:S13]  /*1b60*/  ISETP.GT.AND P1, PT, R57, R56, PT ;  /* 0x000000383900720c */ /* 0x000fda0003f24270 */
[----:B------:R-:W-:Y:S05]  /*1b70*/  @!P1 BRA `(.L_x_1329) ;  /* 0x0000007800989947 */ /* 0x000fea0003800000 */
        /* <DEDUP_REMOVED lines=19> */
[----:B-1---5:R-:W-:Y:S05]  /*1cb0*/  CALL.ABS.NOINC R2 ;  /* 0x0000000002007343 */ /* 0x022fea0003c00000 */
.L_x_1331:
[----:B------:R-:W-:Y:S05]  /*1cc0*/  BSYNC B6 ;  /* 0x0000000000067941 */ /* 0x000fea0003800000 */
.L_x_1330:
        /* <DEDUP_REMOVED lines=12> */
[----:B------:R-:W-:Y:S01]  /*1d90*/  MOV R8, 0x70 ;  /* 0x0000007000087802 */ /* 0x000fe20000000f00 */
[----:B------:R-:W-:Y:S02]  /*1da0*/  IMAD.U32 R7, RZ, RZ, UR7 ;  /* 0x00000007ff077e24 */ /* 0x000fe4000f8e00ff */
[----:B------:R-:W-:-:S02]  /*1db0*/  IMAD.U32 R10, RZ, RZ, UR4 ;  /* 0x00000004ff0a7e24 */ /* 0x000fc4000f8e00ff */
[----:B------:R-:W-:Y:S02]  /*1dc0*/  IMAD.U32 R11, RZ, RZ, UR5 ;  /* 0x00000005ff0b7e24 */ /* 0x000fe4000f8e00ff */
[----:B------:R-:W-:Y:S02]  /*1dd0*/  IMAD.MOV.U32 R12, RZ, RZ, 0x1 ;  /* 0x00000001ff0c7424 */ /* 0x000fe400078e00ff */
[----:B0-----:R-:W-:-:S07]  /*1de0*/  IMAD.MOV.U32 R13, RZ, RZ, RZ ;  /* 0x000000ffff0d7224 */ /* 0x001fce00078e00ff */
[----:B------:R-:W-:-:S07]  /*1df0*/  LEPC R20, `(.L_x_1333) ;  /* 0x000000001014794e */ /* 0x000fce0000000000 */
[----:B-1---5:R-:W-:Y:S05]  /*1e00*/  CALL.ABS.NOINC R2 ;  /* 0x0000000002007343 */ /* 0x022fea0003c00000 */
.L_x_1333:
[----:B------:R-:W-:Y:S05]  /*1e10*/  BSYNC B6 ;  /* 0x0000000000067941 */ /* 0x000fea0003800000 */
.L_x_1332:
[----:B------:R-:W-:Y:S01]  /*1e20*/  ULDC.64 UR4, c[0x0][0x9f8] ;  /* 0x00027e0000047ab9 */ /* 0x000fe20000000a00 */
[----:B------:R-:W-:Y:S01]  /*1e30*/  IMAD.MOV.U32 R6, RZ, RZ, R179 ;  /* 0x000000ffff067224 */ /* 0x000fe200078e00b3 */
[----:B------:R-:W-:Y:S01]  /*1e40*/  ISETP.NE.U32.AND P0, PT, RZ, UR4, PT ;  /* 0x00000004ff007c0c */ /* 0x000fe2000bf05070 */
[----:B------:R-:W0:Y:S08]  /*1e50*/  LDC R0, c[0x0][0x428] ;  /* 0x00010a00ff007b82 */ /* 0x000e300000000800 */
[----:B------:R-:W1:Y:S01]  /*1e60*/  LDC.64 R2, c[0x0][0x2f0] ;  /* 0x0000bc00ff027b82 */ /* 0x000e620000000a00 */
[----:B------:R-:W-:Y:S01]  /*1e70*/  ISETP.NE.AND.EX P0, PT, RZ, UR5, PT, P0 ;  /* 0x00000005ff007c0c */ /* 0x000fe2000bf05300 */
[----:B------:R-:W2:Y:S01]  /*1e80*/  S2R R21, SR_TID.X ;  /* 0x0000000000157919 */ /* 0x000ea20000002100 */
[----:B------:R-:W-:Y:S01]  /*1e90*/  IMAD.IADD R44, R25, 0x1, R24 ;  /* 0x00000001192c7824 */ /* 0x000fe200078e0218 */
[----:B------:R-:W-:Y:S01]  /*1ea0*/  ULDC.64 UR4, c[0x0][0x2f8] ;  /* 0x0000be0000047ab9 */ /* 0x000fe20000000a00 */
[----:B------:R-:W-:Y:S01]  /*1eb0*/  IMAD.MOV.U32 R11, RZ, RZ, R178 ;  /* 0x000000ffff0b7224 */ /* 0x000fe200078e00b2 */
[----:B------:R-:W-:-:S02]  /*1ec0*/  ULDC.64 UR6, c[0x0][0xa08] ;  /* 0x0002820000067ab9 */ /* 0x000fc40000000a00 */
[----:B------:R-:W3:Y:S08]  /*1ed0*/  LDC R93, c[0x0][0x3d4] ;  /* 0x0000f500ff5d7b82 */ /* 0x000ef00000000800 */
[----:B------:R-:W4:Y:S02]  /*1ee0*/  @P0 LDC.64 R4, c[0x0][0x9f8] ;  /* 0x00027e00ff040b82 */ /* 0x000f240000000a00 */
[----:B----4-:R-:W-:-:S05]  /*1ef0*/  @P0 IMAD.WIDE R4, R179, 0x4, R4 ;  /* 0x00000004b3040825 */ /* 0x010fca00078e0204 */
[----:B------:R4:W3:Y:S01]  /*1f00*/  @P0 LDG.E R6, desc[UR40][R4.64] ;  /* 0x0000002804060981 */ /* 0x0008e2000c1e1900 */
[----:B0-----:R-:W-:Y:S01]  /*1f10*/  ISETP.NE.AND P0, PT, R0, 0x1, PT ;  /* 0x000000010000780c */ /* 0x001fe20003f05270 */
[----:B------:R-:W-:Y:S01]  /*1f20*/  VIADD R100, R22, 0x60 ;  /* 0x0000006016647836 */ /* 0x000fe20000000000 */
[----:B------:R-:W-:Y:S01]  /*1f30*/  SHF.R.S32.HI R31, RZ, 0x1f, R44 ;  /* 0x0000001fff1f7819 */ /* 0x000fe2000001142c */
[--C-:B------:R-:W-:Y:S01]  /*1f40*/  IMAD.MOV.U32 R12, RZ, RZ, R172.reuse ;  /* 0x000000ffff0c7224 */ /* 0x100fe200078e00ac */
[----:B--2---:R-:W-:Y:S01]  /*1f50*/  SHF.R.U32.HI R28, RZ, 0x7, R21 ;  /* 0x00000007ff1c7819 */ /* 0x004fe20000011615 */
[----:B-1----:R-:W-:Y:S01]  /*1f60*/  IMAD.SHL.U32 R81, R2, 0x80, RZ ;  /* 0x0000008002517824 */ /* 0x002fe200078e00ff */
[----:B------:R-:W-:Y:S01]  /*1f70*/  SHF.R.S32.HI R13, RZ, 0x1f, R172 ;  /* 0x0000001fff0d7819 */ /* 0x000fe200000114ac */
[-C--:B------:R-:W-:Y:S01]  /*1f80*/  IMAD R8, R31, R2.reuse, RZ ;  /* 0x000000021f087224 */ /* 0x080fe200078e02ff */
[----:B------:R-:W-:Y:S01]  /*1f90*/  ISETP.NE.AND P6, PT, R28, 0x1, PT ;  /* 0x000000011c00780c */ /* 0x000fe20003fc5270 */
[----:B----4-:R-:W-:Y:S01]  /*1fa0*/  IMAD.WIDE.U32 R4, R44, R2, RZ ;  /* 0x000000022c047225 */ /* 0x010fe200078e00ff */
[----:B---3--:R-:W-:-:S02]  /*1fb0*/  ISETP.GE.AND P5, PT, R175, R93, PT ;  /* 0x0000005daf00720c */ /* 0x008fc40003fa6270 */
[----:B------:R-:W-:Y:S01]  /*1fc0*/  ISETP.GE.AND P4, PT, R174, R93, PT ;  /* 0x0000005dae00720c */ /* 0x000fe20003f86270 */
[----:B------:R-:W0:Y:S01]  /*1fd0*/  @P0 LDC R7, c[0x0][0x42c] ;  /* 0x00010b00ff070b82 */ /* 0x000e220000000800 */
[----:B-----5:R-:W-:Y:S01]  /*1fe0*/  SHF.R.S32.HI R29, RZ, 0x1f, R55 ;  /* 0x0000001fff1d7819 */ /* 0x020fe20000011437 */
[----:B------:R-:W-:Y:S01]  /*1ff0*/  VIADD R76, R28, 0x8 ;  /* 0x000000081c4c7836 */ /* 0x000fe20000000000 */
[----:B------:R-:W-:Y:S01]  /*2000*/  SHF.L.U64.HI R82, R2, 0x7, R3 ;  /* 0x0000000702527819 */ /* 0x000fe20000010203 */
[----:B------:R-:W-:-:S04]  /*2010*/  IMAD.SHL.U32 R75, R93, 0x2, RZ ;  /* 0x000000025d4b7824 */ /* 0x000fc800078e00ff */
[----:B------:R-:W1:Y:S01]  /*2020*/  @P0 LDC R9, c[0x0][0x430] ;  /* 0x00010c00ff090b82 */ /* 0x000e620000000800 */
[----:B0-----:R-:W-:-:S04]  /*2030*/  @P0 IMAD.HI.U32 R0, R178, R7, RZ ;  /* 0x00000007b2000227 */ /* 0x001fc800078e00ff */
[----:B------:R-:W-:Y:S02]  /*2040*/  IMAD R7, R44, R3, R8 ;  /* 0x000000032c077224 */ /* 0x000fe400078e0208 */
[----:B------:R-:W-:Y:S01]  /*2050*/  IMAD.MOV.U32 R8, RZ, RZ, R22 ;  /* 0x000000ffff087224 */ /* 0x000fe200078e0016 */
[----:B-1----:R-:W-:Y:S01]  /*2060*/  @P0 SHF.R.U32.HI R11, RZ, R9, R0 ;  /* 0x00000009ff0b0219 */ /* 0x002fe20000011600 */
[----:B------:R-:W-:Y:S01]  /*2070*/  IMAD.IADD R5, R5, 0x1, R7 ;  /* 0x0000000105057824 */ /* 0x000fe200078e0207 */
[----:B------:R-:W-:Y:S02]  /*2080*/  ISETP.NE.U32.AND P0, PT, RZ, UR6, PT ;  /* 0x00000006ff007c0c */ /* 0x000fe4000bf05070 */
[----:B------:R-:W-:Y:S01]  /*2090*/  SHF.R.S32.HI R10, RZ, 0x1f, R11 ;  /* 0x0000001fff0a7819 */ /* 0x000fe2000001140b */
[----:B------:R-:W-:Y:S01]  /*20a0*/  IMAD.WIDE.U32 R4, R11, UR4, R4 ;  /* 0x000000040b047c25 */ /* 0x000fe2000f8e0004 */
[----:B------:R-:W-:Y:S02]  /*20b0*/  ISETP.NE.AND.EX P0, PT, RZ, UR7, PT, P0 ;  /* 0x00000007ff007c0c */ /* 0x000fe4000bf05300 */
[----:B------:R-:W-:Y:S01]  /*20c0*/  SHF.R.S32.HI R9, RZ, 0x1f, R22 ;  /* 0x0000001fff097819 */ /* 0x000fe20000011416 */
[----:B------:R-:W-:-:S04]  /*20d0*/  IMAD R0, R10, UR4, RZ ;  /* 0x000000040a007c24 */ /* 0x000fc8000f8e02ff */
[----:B------:R-:W-:Y:S01]  /*20e0*/  IMAD R7, R11, UR5, R0 ;  /* 0x000000050b077c24 */ /* 0x000fe2000f8e0200 */
[----:B------:R-:W-:-:S03]  /*20f0*/  ULDC.64 UR4, c[0x0][0x300] ;  /* 0x0000c00000047ab9 */ /* 0x000fc60000000a00 */
[----:B------:R-:W-:Y:S01]  /*2100*/  IMAD.IADD R5, R5, 0x1, R7 ;  /* 0x0000000105057824 */ /* 0x000fe200078e0207 */
[----:B------:R-:W-:Y:S02]  /*2110*/  SHF.R.S32.HI R0, RZ, 0x1f, R6 ;  /* 0x0000001fff007819 */ /* 0x000fe40000011406 */
[----:B------:R-:W-:Y:S01]  /*2120*/  SEL R25, R6, RZ, !P0 ;  /* 0x000000ff06197207 */ /* 0x000fe20004000000 */
[----:B------:R-:W-:Y:S01]  /*2130*/  IMAD R6, R196, R2, RZ ;  /* 0x00000002c4067224 */ /* 0x000fe200078e02ff */
[----:B------:R-:W-:-:S03]  /*2140*/  SEL R20, R0, RZ, !P0 ;  /* 0x000000ff00147207 */ /* 0x000fc60004000000 */
[----:B------:R-:W-:Y:S02]  /*2150*/  IMAD R90, R19, R3, R6 ;  /* 0x00000003135a7224 */ /* 0x000fe400078e0206 */
[----:B------:R-:W-:Y:S02]  /*2160*/  IMAD R0, R20, UR4, RZ ;  /* 0x0000000414007c24 */ /* 0x000fe4000f8e02ff */
[C---:B------:R-:W-:Y:S02]  /*2170*/  IMAD.WIDE.U32 R52, R25.reuse, UR4, R4 ;  /* 0x0000000419347c25 */ /* 0x040fe4000f8e0004 */
[----:B------:R-:W0:Y:S02]  /*2180*/  LDC.64 R4, c[0x0][0x3e8] ;  /* 0x0000fa00ff047b82 */ /* 0x000e240000000a00 */
[----:B------:R-:W-:Y:S01]  /*2190*/  IMAD R91, R25, UR5, R0 ;  /* 0x00000005195b7c24 */ /* 0x000fe2000f8e0200 */
[----:B------:R-:W-:Y:S05]  /*21a0*/  @!P6 WARPSYNC.ALL ;  /* 0x000000000000e948 */ /* 0x000fea0003800000 */
[----:B------:R-:W-:Y:S01]  /*21b0*/  IMAD.WIDE.U32 R6, R19, R2, R8 ;  /* 0x0000000213067225 */ /* 0x000fe200078e0008 */
[----:B------:R-:W-:-:S03]  /*21c0*/  ULDC.64 UR4, c[0x0][0x320] ;  /* 0x0000c80000047ab9 */ /* 0x000fc60000000a00 */
[----:B------:R-:W-:Y:S01]  /*21d0*/  IMAD.IADD R91, R53, 0x1, R91 ;  /* 0x00000001355b7824 */ /* 0x000fe200078e025b */
[----:B------:R-:W-:Y:S01]  /*21e0*/  @!P6 BAR.SYNC.DEFER_BLOCKING 0x9, 0x100 ;  /* 0x024400000000eb1d */ /* 0x000fe20000010000 */
[----:B------:R-:W-:Y:S01]  /*21f0*/  IADD3 R89, P0, R52, R6, RZ ;  /* 0x0000000634597210 */ /* 0x000fe20007f1e0ff */
[----:B------:R-:W-:Y:S02]  /*2200*/  IMAD R0, R10, UR4, RZ ;  /* 0x000000040a007c24 */ /* 0x000fe4000f8e02ff */
[----:B------:R-:W-:Y:S01]  /*2210*/  VIADD R10, R22, 0xa0 ;  /* 0x000000a0160a7836 */ /* 0x000fe20000000000 */
[----:B------:R-:W-:Y:S01]  /*2220*/  IADD3.X R90, R91, R7, R90, P0, !PT ;  /* 0x000000075b5a7210 */ /* 0x000fe200007fe45a */
[----:B------:R-:W-:Y:S01]  /*2230*/  IMAD.WIDE.U32 R6, R11, UR4, R8 ;  /* 0x000000040b067c25 */ /* 0x000fe2000f8e0008 */
[----:B------:R-:W-:Y:S02]  /*2240*/  ULDC UR4, c[0x0][0x2e4] ;  /* 0x0000b90000047ab9 */ /* 0x000fe40000000800 */
[----:B------:R-:W-:Y:S01]  /*2250*/  ISETP.GE.AND P2, PT, R175, UR4, PT ;  /* 0x00000004af007c0c */ /* 0x000fe2000bf46270 */
[----:B------:R-:W-:Y:S01]  /*2260*/  IMAD R51, R11, UR5, R0 ;  /* 0x000000050b337c24 */ /* 0x000fe2000f8e0200 */
[----:B------:R-:W-:Y:S01]  /*2270*/  ISETP.GE.AND P0, PT, R10, UR4, PT ;  /* 0x000000040a007c0c */ /* 0x000fe2000bf06270 */
[----:B------:R-:W-:Y:S01]  /*2280*/  IMAD.MOV.U32 R50, RZ, RZ, R6 ;  /* 0x000000ffff327224 */ /* 0x000fe200078e0006 */
[----:B------:R-:W-:Y:S01]  /*2290*/  SEL R10, RZ, 0xffffffff, P2 ;  /* 0xffffffffff0a7807 */ /* 0x000fe20001000000 */
[----:B------:R-:W-:Y:S01]  /*22a0*/  IMAD.IADD R51, R7, 0x1, R51 ;  /* 0x0000000107337824 */ /* 0x000fe200078e0233 */
[C---:B------:R-:W-:Y:S01]  /*22b0*/  ISETP.GE.AND P1, PT, R22.reuse, UR4, PT ;  /* 0x0000000416007c0c */ /* 0x040fe2000bf26270 */
[----:B------:R-:W1:Y:S01]  /*22c0*/  LDC.64 R6, c[0x0][0x3d8] ;  /* 0x0000f600ff067b82 */ /* 0x000e620000000a00 */
[----:B------:R-:W-:Y:S01]  /*22d0*/  VIADD R0, R22, 0x80 ;  /* 0x0000008016007836 */ /* 0x000fe20000000000 */
[----:B------:R-:W-:Y:S01]  /*22e0*/  ISETP.GE.AND P2, PT, R100, UR4, PT ;  /* 0x0000000464007c0c */ /* 0x000fe2000bf46270 */
[----:B------:R-:W-:Y:S01]  /*22f0*/  IMAD.SHL.U32 R11, R10, 0x2, RZ ;  /* 0x000000020a0b7824 */ /* 0x000fe200078e00ff */
[----:B0-----:R-:W-:Y:S01]  /*2300*/  SHF.L.U64.HI R80, R4, 0x7, R5 ;  /* 0x0000000704507819 */ /* 0x001fe20000010205 */
[-C--:B------:R-:W-:Y:S01]  /*2310*/  IMAD R10, R196, R4.reuse, RZ ;  /* 0x00000004c40a7224 */ /* 0x080fe200078e02ff */
[----:B------:R-:W-:Y:S01]  /*2320*/  ISETP.GE.AND P3, PT, R0, UR4, PT ;  /* 0x0000000400007c0c */ /* 0x000fe2000bf66270 */
[----:B------:R-:W-:Y:S01]  /*2330*/  IMAD.WIDE.U32 R48, R19, R4, R8 ;  /* 0x0000000413307225 */ /* 0x000fe200078e0008 */
[----:B------:R-:W-:-:S02]  /*2340*/  SEL R0, RZ, 0x1, P1 ;  /* 0x00000001ff007807 */ /* 0x000fc40000800000 */
[----:B------:R-:W-:Y:S01]  /*2350*/  ISETP.GE.AND P1, PT, R174, UR4, PT ;  /* 0x00000004ae007c0c */ /* 0x000fe2000bf26270 */
[----:B------:R-:W-:Y:S01]  /*2360*/  IMAD R21, R19, R5, R10 ;  /* 0x0000000513157224 */ /* 0x000fe200078e020a */
[----:B------:R-:W-:Y:S01]  /*2370*/  LOP3.LUT R0, R11, 0x2, R0, 0xe2, !PT ;  /* 0x000000020b007812 */ /* 0x000fe200078ee200 */
[----:B------:R-:W-:Y:S01]  /*2380*/  IMAD.WIDE.U32 R10, R19, R4, R12 ;  /* 0x00000004130a7225 */ /* 0x000fe200078e000c */
[----:B------:R-:W-:Y:S01]  /*2390*/  SEL R15, RZ, 0x4, P1 ;  /* 0x00000004ff0f7807 */ /* 0x000fe20000800000 */
[----:B------:R-:W-:Y:S01]  /*23a0*/  ULDC.64 UR4, c[0x0][0x328] ;  /* 0x0000ca0000047ab9 */ /* 0x000fe20000000a00 */
[----:B------:R-:W-:Y:S01]  /*23b0*/  SEL R14, RZ, 0x8, P2 ;  /* 0x00000008ff0e7807 */ /* 0x000fe20001000000 */
[----:B------:R-:W-:Y:S01]  /*23c0*/  IMAD.IADD R49, R49, 0x1, R21 ;  /* 0x0000000131317824 */ /* 0x000fe200078e0215 */
[----:B------:R-:W-:Y:S01]  /*23d0*/  ISETP.GE.AND P1, PT, R22, R93, PT ;  /* 0x0000005d1600720c */ /* 0x000fe20003f26270 */
[----:B------:R-:W-:Y:S01]  /*23e0*/  IMAD.IADD R11, R21, 0x1, R11 ;  /* 0x00000001150b7824 */ /* 0x000fe200078e020b */
[----:B------:R-:W-:Y:S01]  /*23f0*/  LOP3.LUT R0, R14, R0, R15, 0xfe, !PT ;  /* 0x000000000e007212 */ /* 0x000fe200078efe0f */
[----:B------:R-:W-:Y:S01]  /*2400*/  IMAD R14, R20, UR4, RZ ;  /* 0x00000004140e7c24 */ /* 0x000fe2000f8e02ff */
[----:B------:R-:W-:Y:S01]  /*2410*/  SEL R15, RZ, 0x10, P3 ;  /* 0x00000010ff0f7807 */ /* 0x000fe20001800000 */
[----:B------:R-:W-:Y:S01]  /*2420*/  IMAD.WIDE.U32 R50, R25, UR4, R50 ;  /* 0x0000000419327c25 */ /* 0x000fe2000f8e0032 */
[----:B------:R-:W-:-:S02]  /*2430*/  SEL R21, R93, RZ, P1 ;  /* 0x000000ff5d157207 */ /* 0x000fc40000800000 */
[----:B------:R-:W-:Y:S01]  /*2440*/  LOP3.LUT R15, R0, R15, RZ, 0xfc, !PT ;  /* 0x0000000f000f7212 */ /* 0x000fe200078efcff */
[----:B-1----:R-:W-:Y:S01]  /*2450*/  IMAD R0, R196, R6, RZ ;  /* 0x00000006c4007224 */ /* 0x002fe200078e02ff */
[----:B------:R-:W-:Y:S01]  /*2460*/  IADD3 R44, P1, R19, R44, RZ ;  /* 0x0000002c132c7210 */ /* 0x000fe20007f3e0ff */
[----:B------:R-:W-:Y:S01]  /*2470*/  IMAD R65, R25, UR5, R14 ;  /* 0x0000000519417c24 */ /* 0x000fe2000f8e020e */
[----:B------:R-:W-:Y:S01]  /*2480*/  SEL R25, R93, RZ, P4 ;  /* 0x000000ff5d197207 */ /* 0x000fe20002000000 */
[----:B------:R-:W-:Y:S01]  /*2490*/  IMAD R27, R19, R7, R0 ;  /* 0x00000007131b7224 */ /* 0x000fe200078e0200 */
[----:B------:R-:W-:Y:S01]  /*24a0*/  SEL R0, R93, RZ, P5 ;  /* 0x000000ff5d007207 */ /* 0x000fe20002800000 */
[----:B------:R-:W-:Y:S01]  /*24b0*/  IMAD.IADD R21, R22, 0x1, R21 ;  /* 0x0000000116157824 */ /* 0x000fe200078e0215 */
[----:B------:R-:W-:Y:S01]  /*24c0*/  SHF.L.U32 R79, R4, 0x7, RZ ;  /* 0x00000007044f7819 */ /* 0x000fe200000006ff */
[----:B------:R-:W-:Y:S01]  /*24d0*/  IMAD.WIDE.U32 R8, R19, R6, R8 ;  /* 0x0000000613087225 */ /* 0x000fe200078e0008 */
[----:B------:R-:W-:-:S02]  /*24e0*/  SHF.L.U64.HI R78, R6, 0x7, R7 ;  /* 0x00000007064e7819 */ /* 0x000fc40000010207 */
[----:B------:R-:W-:Y:S01]  /*24f0*/  LOP3.LUT R59, R15, 0x1, RZ, 0xc0, !PT ;  /* 0x000000010f3b7812 */ /* 0x000fe200078ec0ff */
[----:B------:R-:W-:-:S04]  /*2500*/  IMAD.WIDE.U32 R12, R19, R6, R12 ;  /* 0x00000006130c7225 */ /* 0x000fc800078e000c */
[----:B------:R-:W-:Y:S01]  /*2510*/  IMAD.IADD R14, R175, 0x1, R0 ;  /* 0x00000001af0e7824 */ /* 0x000fe200078e0200 */
[----:B------:R-:W-:Y:S01]  /*2520*/  SHF.R.S32.HI R0, RZ, 0x1f, R21 ;  /* 0x0000001fff007819 */ /* 0x000fe20000011415 */
[----:B------:R-:W-:Y:S02]  /*2530*/  IMAD.IADD R20, R174, 0x1, R25 ;  /* 0x00000001ae147824 */ /* 0x000fe400078e0219 */
[----:B------:R-:W-:Y:S01]  /*2540*/  IMAD.IADD R9, R9, 0x1, R27 ;  /* 0x0000000109097824 */ /* 0x000fe200078e021b */
[----:B------:R-:W-:Y:S01]  /*2550*/  SHF.R.S32.HI R25, RZ, 0x1f, R14 ;  /* 0x0000001fff197819 */ /* 0x000fe2000001140e */
[----:B------:R-:W-:Y:S01]  /*2560*/  IMAD.IADD R13, R27, 0x1, R13 ;  /* 0x000000011b0d7824 */ /* 0x000fe200078e020d */
[----:B------:R-:W-:Y:S01]  /*2570*/  SHF.R.S32.HI R27, RZ, 0x1f, R20 ;  /* 0x0000001fff1b7819 */ /* 0x000fe20000011414 */
[CC--:B------:R-:W-:Y:S01]  /*2580*/  IMAD.WIDE.U32 R48, R55.reuse, R4.reuse, R48 ;  /* 0x0000000437307225 */ /* 0x0c0fe200078e0030 */
[CC--:B------:R-:W-:Y:S02]  /*2590*/  LEA.HI R87, R0.reuse, R21.reuse, RZ, 0x4 ;  /* 0x0000001500577211 */ /* 0x0c0fe400078f20ff */
[----:B------:R-:W-:Y:S01]  /*25a0*/  LEA.HI R0, R0, R21, RZ, 0x6 ;  /* 0x0000001500007211 */ /* 0x000fe200078f30ff */
[----:B------:R-:W-:Y:S01]  /*25b0*/  IMAD.WIDE.U32 R46, R55, R4, R10 ;  /* 0x00000004372e7225 */ /* 0x000fe200078e000a */
[----:B------:R-:W-:-:S02]  /*25c0*/  LEA.HI R85, R25, R14, RZ, 0x4 ;  /* 0x0000000e19557211 */ /* 0x000fc400078f20ff */
[----:B------:R-:W-:Y:S01]  /*25d0*/  LEA.HI R83, R27, R20, RZ, 0x4 ;  /* 0x000000141b537211 */ /* 0x000fe200078f20ff */
[----:B------:R-:W-:Y:S01]  /*25e0*/  IMAD.WIDE.U32 R2, R55, R6, R12 ;  /* 0x0000000637027225 */ /* 0x000fe200078e000c */
[----:B------:R-:W-:Y:S02]  /*25f0*/  LEA.HI R25, R25, R14, RZ, 0x6 ;  /* 0x0000000e19197211 */ /* 0x000fe400078f30ff */
[----:B------:R-:W-:Y:S01]  /*2600*/  LEA.HI R20, R27, R20, RZ, 0x6 ;  /* 0x000000141b147211 */ /* 0x000fe200078f30ff */
[----:B------:R-:W-:Y:S01]  /*2610*/  IMAD.SHL.U32 R14, R0, 0x80, RZ ;  /* 0x00000080000e7824 */ /* 0x000fe200078e00ff */
[C---:B------:R-:W-:Y:S01]  /*2620*/  LOP3.LUT R0, R180.reuse, 0x30, R87, 0xf8, !PT ;  /* 0x00000030b4007812 */ /* 0x040fe200078ef857 */
[----:B------:R-:W-:Y:S01]  /*2630*/  IMAD.SHL.U32 R25, R25, 0x80, RZ ;  /* 0x0000008019197824 */ /* 0x000fe200078e00ff */
[----:B------:R-:W-:Y:S01]  /*2640*/  LOP3.LUT R24, R180, 0x30, R83, 0xf8, !PT ;  /* 0x00000030b4187812 */ /* 0x000fe200078ef853 */
[----:B------:R-:W-:Y:S01]  /*2650*/  IMAD.SHL.U32 R26, R20, 0x80, RZ ;  /* 0x00000080141a7824 */ /* 0x000fe200078e00ff */
[----:B------:R-:W-:Y:S01]  /*2660*/  LOP3.LUT R20, R180, 0x30, R85, 0xf8, !PT ;  /* 0x00000030b4147812 */ /* 0x000fe200078ef855 */
[----:B------:R-:W-:Y:S01]  /*2670*/  IMAD.SHL.U32 R77, R6, 0x80, RZ ;  /* 0x00000080064d7824 */ /* 0x000fe200078e00ff */
[----:B------:R-:W-:Y:S01]  /*2680*/  LOP3.LUT R21, R14, 0xffffe000, RZ, 0xc0, !PT ;  /* 0xffffe0000e157812 */ /* 0x000fe200078ec0ff */
[----:B------:R-:W-:Y:S01]  /*2690*/  IMAD.X R45, R196, 0x1, R31, P1 ;  /* 0x00000001c42d7824 */ /* 0x000fe200008e061f */
[----:B------:R-:W-:Y:S01]  /*26a0*/  LOP3.LUT R0, R0, R181, RZ, 0x3c, !PT ;  /* 0x000000b500007212 */ /* 0x000fe200078e3cff */
[----:B------:R-:W-:Y:S01]  /*26b0*/  IMAD.IADD R65, R51, 0x1, R65 ;  /* 0x0000000133417824 */ /* 0x000fe200078e0241 */
[----:B------:R-:W-:-:S02]  /*26c0*/  LOP3.LUT R25, R25, 0xffffe000, RZ, 0xc0, !PT ;  /* 0xffffe00019197812 */ /* 0x000fc400078ec0ff */
[----:B------:R-:W-:Y:S02]  /*26d0*/  LOP3.LUT R20, R20, R181, RZ, 0x3c, !PT ;  /* 0x000000b514147212 */ /* 0x000fe400078e3cff */
[--C-:B------:R-:W-:Y:S01]  /*26e0*/  IADD3 R88, R0, R21, R182.reuse ;  /* 0x0000001500587210 */ /* 0x100fe20007ffe0b6 */
[----:B------:R-:W-:Y:S01]  /*26f0*/  IMAD R0, R29, R4, RZ ;  /* 0x000000041d007224 */ /* 0x000fe200078e02ff */
[----:B------:R-:W-:Y:S01]  /*2700*/  IADD3 R86, R20, R25, R182 ;  /* 0x0000001914567210 */ /* 0x000fe20007ffe0b6 */
[CC--:B------:R-:W-:Y:S01]  /*2710*/  IMAD.WIDE.U32 R20, R55.reuse, R6.reuse, R8 ;  /* 0x0000000637147225 */ /* 0x0c0fe200078e0008 */
[----:B------:R-:W-:Y:S02]  /*2720*/  LOP3.LUT R27, R26, 0xffffe000, RZ, 0xc0, !PT ;  /* 0xffffe0001a1b7812 */ /* 0x000fe400078ec0ff */
[----:B------:R-:W-:Y:S01]  /*2730*/  LOP3.LUT R24, R24, R181, RZ, 0x3c, !PT ;  /* 0x000000b518187212 */ /* 0x000fe200078e3cff */
[----:B------:R-:W-:Y:S01]  /*2740*/  IMAD R25, R55, R5, R0 ;  /* 0x0000000537197224 */ /* 0x000fe200078e0200 */
[----:B------:R-:W-:Y:S01]  /*2750*/  LOP3.LUT R73, R87, 0xfffffff0, RZ, 0xc0, !PT ;  /* 0xfffffff057497812 */ /* 0x000fe200078ec0ff */
[----:B------:R-:W-:Y:S01]  /*2760*/  IMAD R0, R29, R6, RZ ;  /* 0x000000061d007224 */ /* 0x000fe200078e02ff */
[----:B------:R-:W-:Y:S01]  /*2770*/  LOP3.LUT R71, R85, 0xfffffff0, RZ, 0xc0, !PT ;  /* 0xfffffff055477812 */ /* 0x000fe200078ec0ff */
[----:B------:R-:W-:Y:S01]  /*2780*/  IMAD.IADD R74, R49, 0x1, R25 ;  /* 0x00000001314a7824 */ /* 0x000fe200078e0219 */
[----:B------:R-:W-:Y:S01]  /*2790*/  LOP3.LUT R69, R83, 0xfffffff0, RZ, 0xc0, !PT ;  /* 0xfffffff053457812 */ /* 0x000fe200078ec0ff */
[----:B------:R-:W-:Y:S01]  /*27a0*/  IMAD R5, R55, R7, R0 ;  /* 0x0000000737057224 */ /* 0x000fe200078e0200 */
[----:B------:R-:W-:Y:S01]  /*27b0*/  SEL R0, RZ, 0x20, P0 ;  /* 0x00000020ff007807 */ /* 0x000fe20000000000 */
[----:B------:R-:W-:Y:S01]  /*27c0*/  IMAD.IADD R72, R25, 0x1, R47 ;  /* 0x0000000119487824 */ /* 0x000fe200078e022f */
[----:B------:R-:W-:Y:S01]  /*27d0*/  IADD3 R84, R24, R27, R182 ;  /* 0x0000001b18547210 */ /* 0x000fe20007ffe0b6 */
[----:B------:R-:W-:Y:S01]  /*27e0*/  IMAD.IADD R70, R21, 0x1, R5 ;  /* 0x0000000115467824 */ /* 0x000fe200078e0205 */
[----:B------:R-:W-:Y:S01]  /*27f0*/  LOP3.LUT R0, R15, R0, RZ, 0xfc, !PT ;  /* 0x000000000f007212 */ /* 0x000fe200078efcff */
[----:B------:R-:W-:Y:S01]  /*2800*/  IMAD.IADD R68, R5, 0x1, R3 ;  /* 0x0000000105447824 */ /* 0x000fe200078e0203 */
[----:B------:R-:W-:-:S02]  /*2810*/  SHF.R.S32.HI R67, RZ, 0x1f, R73 ;  /* 0x0000001fff437819 */ /* 0x000fc40000011449 */
[C---:B------:R-:W-:Y:S02]  /*2820*/  LOP3.LUT R99, R0.reuse, 0x2, RZ, 0xc0, !PT ;  /* 0x0000000200637812 */ /* 0x040fe400078ec0ff */
[C---:B------:R-:W-:Y:S02]  /*2830*/  LOP3.LUT R98, R0.reuse, 0x4, RZ, 0xc0, !PT ;  /* 0x0000000400627812 */ /* 0x040fe400078ec0ff */
[C---:B------:R-:W-:Y:S02]  /*2840*/  LOP3.LUT R97, R0.reuse, 0x8, RZ, 0xc0, !PT ;  /* 0x0000000800617812 */ /* 0x040fe400078ec0ff */
[----:B------:R-:W-:Y:S02]  /*2850*/  LOP3.LUT R96, R0, 0x10, RZ, 0xc0, !PT ;  /* 0x0000001000607812 */ /* 0x000fe400078ec0ff */
[----:B------:R-:W-:Y:S02]  /*2860*/  SHF.R.S32.HI R66, RZ, 0x1f, R71 ;  /* 0x0000001fff427819 */ /* 0x000fe40000011447 */
[----:B------:R-:W-:-:S02]  /*2870*/  SHF.R.S32.HI R64, RZ, 0x1f, R69 ;  /* 0x0000001fff407819 */ /* 0x000fc40000011445 */
[----:B------:R-:W-:-:S07]  /*2880*/  LOP3.LUT R0, R0, 0x20, RZ, 0xc0, !PT ;  /* 0x0000002000007812 */ /* 0x000fce00078ec0ff */
.L_x_1389:
[----:B0-----:R-:W0:Y:S01]  /*2890*/  LDC.64 R60, c[0x0][0x2d8] ;  /* 0x0000b600ff3c7b82 */ /* 0x001e220000000a00 */
[----:B------:R-:W-:Y:S01]  /*28a0*/  VIADD R57, R57, 0xffffffff ;  /* 0xffffffff39397836 */ /* 0x000fe20000000000 */
[----:B------:R-:W-:Y:S05]  /*28b0*/  YIELD ;  /* 0x0000000000007946 */ /* 0x000fea0003800000 */
[----:B------:R-:W-:Y:S01]  /*28c0*/  SHF.R.S32.HI R7, RZ, 0x1f, R57 ;  /* 0x0000001fff077819 */ /* 0x000fe20000011439 */
[----:B------:R-:W1:Y:S01]  /*28d0*/  LDC R101, c[0x0][0x3d4] ;  /* 0x0000f500ff657b82 */ /* 0x000e620000000800 */
[-C--:B------:R-:W-:Y:S01]  /*28e0*/  IMAD R4, R82, R57.reuse, RZ ;  /* 0x0000003952047224 */ /* 0x080fe200078e02ff */
[----:B------:R-:W-:Y:S01]  /*28f0*/  BSSY B0, `(.L_x_1334) ;  /* 0x0000671000007945 */ /* 0x000fe20003800000 */
[----:B------:R-:W-:Y:S01]  /*2900*/  IMAD.WIDE.U32 R40, R81, R57, RZ ;  /* 0x0000003951287225 */ /* 0x000fe200078e00ff */
[----:B------:R-:W-:-:S03]  /*2910*/  ISETP.GT.AND P0, PT, R57, R56, PT ;  /* 0x000000383900720c */ /* 0x000fc60003f04270 */
[----:B------:R-:W-:Y:S02]  /*2920*/  IMAD R5, R7, R81, R4 ;  /* 0x0000005107057224 */ /* 0x000fe400078e0204 */
[----:B------:R-:W-:Y:S02]  /*2930*/  IMAD R63, R17, 0x6000, R188 ;  /* 0x00006000113f7824 */ /* 0x000fe400078e02bc */
[----:B------:R-:W-:Y:S02]  /*2940*/  IMAD.IADD R43, R41, 0x1, R5 ;  /* 0x00000001292b7824 */ /* 0x000fe400078e0205 */
[----:B------:R-:W-:Y:S02]  /*2950*/  IMAD R5, R17, 0x6000, R189 ;  /* 0x0000600011057824 */ /* 0x000fe400078e02bd */
[----:B------:R-:W-:Y:S01]  /*2960*/  IMAD.IADD R63, R16, 0x1, R63 ;  /* 0x00000001103f7824 */ /* 0x000fe200078e023f */
[----:B0-----:R-:W-:Y:S01]  /*2970*/  IADD3 R28, P1, P2, R40, R60, R89 ;  /* 0x0000003c281c7210 */ /* 0x001fe20007a3e059 */
[----:B------:R-:W-:-:S03]  /*2980*/  IMAD.IADD R62, R16, 0x1, R5 ;  /* 0x00000001103e7824 */ /* 0x000fc600078e0205 */
[----:B------:R-:W-:Y:S02]  /*2990*/  IADD3.X R29, R43, R61, R90, P1, P2 ;  /* 0x0000003d2b1d7210 */ /* 0x000fe40000fe445a */
[----:B-1----:R-:W-:-:S13]  /*29a0*/  ISETP.GE.AND P1, PT, R101, 0x1, PT ;  /* 0x000000016500780c */ /* 0x002fda0003f26270 */
[----:B---3--:R-:W-:Y:S05]  /*29b0*/  @!P1 BRA `(.L_x_1335) ;  /* 0x0000006400109947 */ /* 0x008fea0003800000 */
[----:B------:R-:W-:Y:S01]  /*29c0*/  ULDC.U8 UR4, c[0x0][0x3f0] ;  /* 0x0000fc0000047ab9 */ /* 0x000fe20000000000 */
[-C--:B------:R-:W-:Y:S01]  /*29d0*/  IMAD R4, R78, R57.reuse, RZ ;  /* 0x000000394e047224 */ /* 0x080fe200078e02ff */
[----:B------:R-:W-:Y:S01]  /*29e0*/  ISETP.NE.AND P1, PT, RZ, UR4, PT ;  /* 0x00000004ff007c0c */ /* 0x000fe2000bf25270 */
[----:B------:R-:W-:Y:S02]  /*29f0*/  IMAD R6, R80, R57, RZ ;  /* 0x0000003950067224 */ /* 0x000fe400078e02ff */
[----:B------:R-:W-:Y:S02]  /*2a00*/  IMAD R5, R7, R77, R4 ;  /* 0x0000004d07057224 */ /* 0x000fe400078e0204 */
[----:B------:R-:W-:Y:S02]  /*2a10*/  IMAD R94, R57, -0x80, R58 ;  /* 0xffffff80395e7824 */ /* 0x000fe400078e023a */
[----:B------:R-:W-:Y:S02]  /*2a20*/  IMAD R7, R7, R79, R6 ;  /* 0x0000004f07077224 */ /* 0x000fe400078e0206 */
[----:B------:R-:W-:Y:S01]  /*2a30*/  IMAD.WIDE.U32 R38, R77, R57, RZ ;  /* 0x000000394d267225 */ /* 0x000fe200078e00ff */
[----:B------:R-:W-:-:S03]  /*2a40*/  VIMNMX R94, R94, 0x80, PT ;  /* 0x000000805e5e7848 */ /* 0x000fc60003fe0100 */
[----:B------:R-:W-:-:S04]  /*2a50*/  IMAD.WIDE.U32 R36, R79, R57, RZ ;  /* 0x000000394f247225 */ /* 0x000fc800078e00ff */
[----:B------:R-:W-:Y:S02]  /*2a60*/  IMAD.IADD R95, R39, 0x1, R5 ;  /* 0x00000001275f7824 */ /* 0x000fe400078e0205 */
        /* <DEDUP_REMOVED lines=17> */
[----:B------:R-:W-:Y:S01]  /*2b80*/  ULDC.64 UR4, c[0x0][0x3c8] ;  /* 0x0000f20000047ab9 */ /* 0x000fe20000000a00 */
[----:B------:R-:W-:Y:S02]  /*2b90*/  CS2R R60, SRZ ;  /* 0x00000000003c7805 */ /* 0x000fe4000001ff00 */
[----:B------:R-:W-:Y:S02]  /*2ba0*/  IADD3 R38, P1, P3, R2, UR4, R38 ;  /* 0x0000000402267c10 */ /* 0x000fe4000fb3e026 */
        /* <DEDUP_REMOVED lines=38> */
.L_x_1338:
[----:B------:R-:W-:Y:S05]  /*2e10*/  BSYNC B1 ;  /* 0x0000000000017941 */ /* 0x000fea0003800000 */
.L_x_1337:
[----:B------:R-:W-:Y:S01]  /*2e20*/  UISETP.NE.AND UP0, UPT, UR39, 0x3, UPT ;  /* 0x000000032700788c */ /* 0x000fe2000bf05270 */
[----:B0----5:R-:W-:Y:S01]  /*2e30*/  IMAD.MOV.U32 R36, RZ, RZ, R8 ;  /* 0x000000ffff247224 */ /* 0x021fe200078e0008 */
[----:B------:R-:W-:Y:S01]  /*2e40*/  MOV R39, R14 ;  /* 0x0000000e00277202 */ /* 0x000fe20000000f00 */
[----:B------:R-:W-:Y:S02]  /*2e50*/  IMAD.MOV.U32 R38, RZ, RZ, R12 ;  /* 0x000000ffff267224 */ /* 0x000fe400078e000c */
[----:B------:R-:W-:Y:S01]  /*2e60*/  IMAD.MOV.U32 R102, RZ, RZ, R24 ;  /* 0x000000ffff667224 */ /* 0x000fe200078e0018 */
[----:B------:R-:W-:Y:S01]  /*2e70*/  PLOP3.LUT P1, PT, PT, PT, UP0, 0x80, 0x0 ;  /* 0x000000000000781c */ /* 0x000fe20003f2f008 */
[----:B------:R-:W-:Y:S02]  /*2e80*/  IMAD.MOV.U32 R104, RZ, RZ, R32 ;  /* 0x000000ffff687224 */ /* 0x000fe400078e0020 */
[----:B------:R-:W-:Y:S02]  /*2e90*/  IMAD.MOV.U32 R106, RZ, RZ, R40 ;  /* 0x000000ffff6a7224 */ /* 0x000fe400078e0028 */
[----:B------:R-:W-:-:S02]  /*2ea0*/  IMAD.MOV.U32 R119, RZ, RZ, R60 ;  /* 0x000000ffff777224 */ /* 0x000fc400078e003c */
[----:B------:R-:W-:Y:S02]  /*2eb0*/  IMAD.MOV.U32 R37, RZ, RZ, R10 ;  /* 0x000000ffff257224 */ /* 0x000fe400078e000a */
[----:B------:R-:W-:Y:S02]  /*2ec0*/  IMAD.MOV.U32 R103, RZ, RZ, R26 ;  /* 0x000000ffff677224 */ /* 0x000fe400078e001a */
[----:B------:R-:W-:Y:S02]  /*2ed0*/  IMAD.MOV.U32 R105, RZ, RZ, R30 ;  /* 0x000000ffff697224 */ /* 0x000fe400078e001e */
[----:B------:R-:W-:Y:S02]  /*2ee0*/  IMAD.MOV.U32 R107, RZ, RZ, R34 ;  /* 0x000000ffff6b7224 */ /* 0x000fe400078e0022 */
[----:B------:R-:W-:Y:S01]  /*2ef0*/  IMAD.MOV.U32 R116, RZ, RZ, R42 ;  /* 0x000000ffff747224 */ /* 0x000fe200078e002a */
[----:B------:R-:W-:Y:S06]  /*2f00*/  @!P1 BRA `(.L_x_1339) ;  /* 0x0000000000049947 */ /* 0x000fec0003800000 */
[----:B------:R-:W-:Y:S01]  /*2f10*/  BPT.TRAP 0x1 ;  /* 0x000000040000795c */ /* 0x000fe20000300000 */
.L_x_1339:
[----:B------:R-:W-:Y:S01]  /*2f20*/  IMAD R92, R17, 0x8, R16 ;  /* 0x00000008115c7824 */ /* 0x000fe200078e0210 */
[----:B------:R-:W-:Y:S01]  /*2f30*/  SHF.L.U32 R95, R173, 0x1f, RZ ;  /* 0x0000001fad5f7819 */ /* 0x000fe200000006ff */
[----:B------:R-:W-:Y:S03]  /*2f40*/  BSSY B1, `(.L_x_1340) ;  /* 0x0000003000017945 */ /* 0x000fe60003800000 */
[----:B------:R-:W0:Y:S02]  /*2f50*/  SYNCS.PHASECHK.TRANS64.TRYWAIT P3, [R92+URZ+0x22890], R95 ;  /* 0x0228905f5c0075a7 */ /* 0x000e24000806017f */
[----:B0-----:R-:W-:Y:S05]  /*2f60*/  @!P3 BRA `(.L_x_1341) ;  /* 0x0000025000bcb947 */ /* 0x001fea0003800000 */
.L_x_1684:
[----:B------:R-:W-:Y:S05]  /*2f70*/  BSYNC B1 ;  /* 0x0000000000017941 */ /* 0x000fea0003800000 */
.L_x_1340:
[----:B------:R-:W-:Y:S05]  /*2f80*/  @P2 BRA `(.L_x_1342) ;  /* 0x00000060001c2947 */ /* 0x000fea0003800000 */
[----:B------:R-:W-:Y:S01]  /*2f90*/  ISETP.NE.AND P2, PT, R59, RZ, PT ;  /* 0x000000ff3b00720c */ /* 0x000fe20003f45270 */
[----:B------:R-:W-:-:S12]  /*2fa0*/  BSSY B1, `(.L_x_1343) ;  /* 0x0000071000017945 */ /* 0x000fd80003800000 */
[----:B------:R-:W-:Y:S05]  /*2fb0*/  @!P2 BRA `(.L_x_1344) ;  /* 0x0000000400bca947 */ /* 0x000fea0003800000 */
[----:B------:R1:W2:Y:S01]  /*2fc0*/  LDS.128 R4, [R63+0x16400] ;  /* 0x016400003f047984 */ /* 0x0002a20000000c00 */
[----:B------:R-:W-:Y:S01]  /*2fd0*/  ISETP.GE.AND P2, PT, R172, R101, PT ;  /* 0x00000065ac00720c */ /* 0x000fe20003f46270 */
[----:B------:R-:W-:-:S12]  /*2fe0*/  BSSY B2, `(.L_x_1345) ;  /* 0x000006b000027945 */ /* 0x000fd80003800000 */
[----:B-1----:R-:W-:Y:S05]  /*2ff0*/  @P2 BRA `(.L_x_1346) ;  /* 0x0000000400a42947 */ /* 0x002fea0003800000 */
[----:B------:R-:W-:Y:S01]  /*3000*/  SHF.R.U32.HI R110, RZ, 0x8, R61 ;  /* 0x00000008ff6e7819 */ /* 0x000fe2000001163d */
[----:B--2---:R-:W-:Y:S01]  /*3010*/  IMAD.MOV.U32 R60, RZ, RZ, R7 ;  /* 0x000000ffff3c7224 */ /* 0x004fe200078e0007 */
[--C-:B------:R-:W-:Y:S02]  /*3020*/  SHF.R.U32.HI R42, RZ, 0x8, R43.reuse ;  /* 0x00000008ff2a7819 */ /* 0x100fe4000001162b */
[----:B------:R-:W-:Y:S02]  /*3030*/  SHF.R.U32.HI R109, RZ, 0x10, R43 ;  /* 0x00000010ff6d7819 */ /* 0x000fe4000001162b */
[----:B------:R-:W-:Y:S01]  /*3040*/  LOP3.LUT R108, R43, 0xff0000ff, RZ, 0xc0, !PT ;  /* 0xff0000ff2b6c7812 */ /* 0x000fe200078ec0ff */
[----:B------:R-:W-:Y:S01]  /*3050*/  IMAD.MOV.U32 R43, RZ, RZ, R6 ;  /* 0x000000ffff2b7224 */ /* 0x000fe200078e0006 */
[----:B------:R-:W-:Y:S01]  /*3060*/  SHF.R.U32.HI R111, RZ, 0x10, R61 ;  /* 0x00000010ff6f7819 */ /* 0x000fe2000001163d */
[----:B------:R-:W-:Y:S01]  /*3070*/  IMAD.SHL.U32 R6, R110, 0x100, RZ ;  /* 0x000001006e067824 */ /* 0x000fe200078e00ff */
[----:B------:R-:W-:Y:S01]  /*3080*/  LOP3.LUT R61, R61, 0xff0000ff, RZ, 0xc0, !PT ;  /* 0xff0000ff3d3d7812 */ /* 0x000fe200078ec0ff */
[----:B------:R-:W-:-:S03]  /*3090*/  IMAD.SHL.U32 R7, R42, 0x100, RZ ;  /* 0x000001002a077824 */ /* 0x000fc600078e00ff */
        /* <DEDUP_REMOVED lines=11> */
[----:B------:R-:W-:Y:S01]  /*3150*/  HADD2.F32 R7, -RZ, R6.H1_H1 ;  /* 0x30000006ff077230 */ /* 0x000fe20000004100 */
[----:B------:R-:W-:Y:S01]  /*3160*/  F2FP.F16.E4M3.UNPACK_B R61, R119.H1 ;  /* 0x00000077ff3d723e */ /* 0x000fe200030006ff */
[----:B------:R-:W-:-:S02]  /*3170*/  HADD2.F32 R42, -RZ, R5.H1_H1 ;  /* 0x30000005ff2a7230 */ /* 0x000fc40000004100 */
[----:B------:R-:W-:Y:S02]  /*3180*/  HADD2.F32 R6, -RZ, R6.H0_H0 ;  /* 0x20000006ff067230 */ /* 0x000fe40000004100 */
        /* <DEDUP_REMOVED lines=14> */
[--C-:B------:R-:W-:Y:S01]  /*3270*/  HADD2.F32 R110, -RZ, R6.reuse.H1_H1 ;  /* 0x30000006ff6e7230 */ /* 0x100fe20000004100 */
[----:B------:R-:W-:Y:S01]  /*3280*/  F2FP.F16.E4M3.UNPACK_B R42, R119 ;  /* 0x00000077ff2a723e */ /* 0x000fe200020006ff */
[----:B------:R-:W-:Y:S01]  /*3290*/  HADD2.F32 R108, -RZ, R6.H0_H0 ;  /* 0x20000006ff6c7230 */ /* 0x000fe20000004100 */
[----:B------:R-:W-:Y:S01]  /*32a0*/  F2FP.SATFINITE.E4M3.F32.PACK_AB_MERGE_C R120, R118, R117, RZ ;  /* 0x000000757678723e */ /* 0x000fe200048070ff */
[----:B------:R-:W-:-:S02]  /*32b0*/  HADD2.F32 R6, -RZ, R5.H0_H0 ;  /* 0x20000005ff067230 */ /* 0x000fc40000004100 */
[----:B------:R-:W-:Y:S02]  /*32c0*/  HADD2.F32 R7, -RZ, R5.H1_H1 ;  /* 0x30000005ff077230 */ /* 0x000fe40000004100 */
[--C-:B------:R-:W-:Y:S02]  /*32d0*/  HADD2.F32 R5, -RZ, R4.reuse.H0_H0 ;  /* 0x20000004ff057230 */ /* 0x100fe40000004100 */
[-C--:B------:R-:W-:Y:S01]  /*32e0*/  FMUL.FTZ R114, R6, R110.reuse ;  /* 0x0000006e06727220 */ /* 0x080fe20000410000 */
[----:B------:R-:W-:Y:S02]  /*32f0*/  HADD2.F32 R4, -RZ, R4.H1_H1 ;  /* 0x30000004ff047230 */ /* 0x000fe40000004100 */
[----:B------:R-:W-:Y:S01]  /*3300*/  FMUL.FTZ R113, R7, R110 ;  /* 0x0000006e07717220 */ /* 0x000fe20000410000 */
[--C-:B------:R-:W-:Y:S02]  /*3310*/  HADD2.F32 R61, -RZ, R42.reuse.H1_H1 ;  /* 0x3000002aff3d7230 */ /* 0x100fe40000004100 */
[----:B------:R-:W-:Y:S01]  /*3320*/  FMUL.FTZ R111, R5, R108 ;  /* 0x0000006c056f7220 */ /* 0x000fe20000410000 */
[----:B------:R-:W-:-:S02]  /*3330*/  HADD2.F32 R42, -RZ, R42.H0_H0 ;  /* 0x2000002aff2a7230 */ /* 0x000fc40000004100 */
[----:B------:R-:W-:Y:S01]  /*3340*/  FMUL.FTZ R110, R4, R108 ;  /* 0x0000006c046e7220 */ /* 0x000fe20000410000 */
[----:B------:R-:W-:Y:S01]  /*3350*/  F2FP.F16.E4M3.UNPACK_B R108, R112.H1 ;  /* 0x00000070ff6c723e */ /* 0x000fe200030006ff */
[-C--:B------:R-:W-:Y:S01]  /*3360*/  FFMA.FTZ R6, R6, R61.reuse, -R113 ;  /* 0x0000003d06067223 */ /* 0x080fe20000010871 */
[----:B------:R-:W-:Y:S01]  /*3370*/  FFMA.FTZ R7, R7, R61, R114 ;  /* 0x0000003d07077223 */ /* 0x000fe20000010072 */
[----:B------:R-:W-:Y:S01]  /*3380*/  FFMA.FTZ R113, R5, R42, -R110 ;  /* 0x0000002a05717223 */ /* 0x000fe2000001086e */
[----:B------:R-:W-:Y:S01]  /*3390*/  F2FP.F16.E4M3.UNPACK_B R5, R60.H1 ;  /* 0x0000003cff05723e */ /* 0x000fe200030006ff */
[----:B------:R-:W-:Y:S01]  /*33a0*/  FFMA.FTZ R114, R4, R42, R111 ;  /* 0x0000002a04727223 */ /* 0x000fe2000001006f */
[----:B------:R-:W-:Y:S01]  /*33b0*/  F2FP.F16.E4M3.UNPACK_B R42, R109.H1 ;  /* 0x0000006dff2a723e */ /* 0x000fe200030006ff */
[----:B------:R-:W-:Y:S01]  /*33c0*/  HADD2.F32 R111, -RZ, R108.H1_H1 ;  /* 0x3000006cff6f7230 */ /* 0x000fe20000004100 */
[----:B------:R-:W-:Y:S01]  /*33d0*/  F2FP.SATFINITE.E4M3.F32.PACK_AB_MERGE_C R119, R7, R6, RZ ;  /* 0x000000060777723e */ /* 0x000fe200048070ff */
[--C-:B------:R-:W-:Y:S01]  /*33e0*/  HADD2.F32 R7, -RZ, R5.reuse.H1_H1 ;  /* 0x30000005ff077230 */ /* 0x100fe20000004100 */
        /* <DEDUP_REMOVED lines=42> */
.L_x_1346:
[----:B------:R-:W-:Y:S05]  /*3690*/  BSYNC B2 ;  /* 0x0000000000027941 */ /* 0x000fea0003800000 */
.L_x_1345:
[----:B--2---:R1:W-:Y:S02]  /*36a0*/  STG.E.128 desc[UR40][R28.64], R4 ;  /* 0x000000041c007986 */ /* 0x0043e4000c101d28 */
.L_x_1344:
[----:B------:R-:W-:Y:S05]  /*36b0*/  BSYNC B1 ;  /* 0x0000000000017941 */ /* 0x000fea0003800000 */
.L_x_1343:
[----:B------:R-:W-:Y:S01]  /*36c0*/  ISETP.NE.AND P2, PT, R99, RZ, PT ;  /* 0x000000ff6300720c */ /* 0x000fe20003f45270 */
[----:B------:R-:W-:-:S12]  /*36d0*/  BSSY B1, `(.L_x_1347) ;  /* 0x0000072000017945 */ /* 0x000fd80003800000 */
[----:B------:R-:W-:Y:S05]  /*36e0*/  @!P2 BRA `(.L_x_1348) ;  /* 0x0000000400c0a947 */ /* 0x000fea0003800000 */
[----:B-1----:R1:W2:Y:S01]  /*36f0*/  LDS.128 R4, [R62+0x16400] ;  /* 0x016400003e047984 */ /* 0x0022a20000000c00 */
[----:B------:R-:W-:Y:S01]  /*3700*/  VIADD R42, R172, 0x10 ;  /* 0x00000010ac2a7836 */ /* 0x000fe20000000000 */
[----:B------:R-:W-:Y:S04]  /*3710*/  BSSY B2, `(.L_x_1349) ;  /* 0x000006c000027945 */ /* 0x000fe80003800000 */
[----:B------:R-:W-:-:S13]  /*3720*/  ISETP.GE.AND P2, PT, R42, R101, PT ;  /* 0x000000652a00720c */ /* 0x000fda0003f46270 */
[----:B-1----:R-:W-:Y:S05]  /*3730*/  @P2 BRA `(.L_x_1350) ;  /* 0x0000000400a42947 */ /* 0x002fea0003800000 */
[----:B------:R-:W-:Y:S01]  /*3740*/  SHF.R.U32.HI R61, RZ, 0x8, R41 ;  /* 0x00000008ff3d7819 */ /* 0x000fe20000011629 */
[----:B--2---:R-:W-:Y:S01]  /*3750*/  IMAD.MOV.U32 R40, RZ, RZ, R7 ;  /* 0x000000ffff287224 */ /* 0x004fe200078e0007 */
[----:B------:R-:W-:Y:S02]  /*3760*/  SHF.R.U32.HI R42, RZ, 0x8, R35 ;  /* 0x00000008ff2a7819 */ /* 0x000fe40000011623 */
[----:B------:R-:W-:Y:S01]  /*3770*/  LOP3.LUT R34, R41, 0xff0000ff, RZ, 0xc0, !PT ;  /* 0xff0000ff29227812 */ /* 0x000fe200078ec0ff */
[----:B------:R-:W-:Y:S01]  /*3780*/  IMAD.SHL.U32 R7, R61, 0x100, RZ ;  /* 0x000001003d077824 */ /* 0x000fe200078e00ff */
[----:B------:R-:W-:Y:S02]  /*3790*/  SHF.R.U32.HI R43, RZ, 0x10, R41 ;  /* 0x00000010ff2b7819 */ /* 0x000fe40000011629 */
[----:B------:R-:W-:Y:S02]  /*37a0*/  LOP3.LUT R41, R35, 0xff0000ff, RZ, 0xc0, !PT ;  /* 0xff0000ff23297812 */ /* 0x000fe400078ec0ff */
[----:B------:R-:W-:Y:S01]  /*37b0*/  SHF.R.U32.HI R60, RZ, 0x10, R35 ;  /* 0x00000010ff3c7819 */ /* 0x000fe20000011623 */
[----:B------:R-:W-:Y:S01]  /*37c0*/  IMAD.MOV.U32 R35, RZ, RZ, R6 ;  /* 0x000000ffff237224 */ /* 0x000fe200078e0006 */
[----:B------:R-:W-:Y:S01]  /*37d0*/  LOP3.LUT R7, R34, 0xff00, R7, 0xf8, !PT ;  /* 0x0000ff0022077812 */ /* 0x000fe200078ef807 */
[----:B------:R-:W-:Y:S01]  /*37e0*/  IMAD.SHL.U32 R6, R42, 0x100, RZ ;  /* 0x000001002a067824 */ /* 0x000fe200078e00ff */
[-C--:B------:R-:W-:Y:S01]  /*37f0*/  F2FP.F16.E4M3.UNPACK_B R42, R107.reuse.H1 ;  /* 0x0000006bff2a723e */ /* 0x080fe200030006ff */
[----:B------:R-:W-:Y:S01]  /*3800*/  IMAD.U32 R60, R60, 0x10000, RZ ;  /* 0x000100003c3c7824 */ /* 0x000fe200078e00ff */
[----:B------:R-:W-:Y:S01]  /*3810*/  F2FP.F16.E4M3.UNPACK_B R107, R107 ;  /* 0x0000006bff6b723e */ /* 0x000fe200020006ff */
[----:B------:R-:W-:Y:S01]  /*3820*/  IMAD.U32 R34, R43, 0x10000, RZ ;  /* 0x000100002b227824 */ /* 0x000fe200078e00ff */
[----:B------:R-:W-:Y:S01]  /*3830*/  LOP3.LUT R41, R41, 0xff00, R6, 0xf8, !PT ;  /* 0x0000ff0029297812 */ /* 0x000fe200078ef806 */
[----:B------:R-:W-:Y:S01]  /*3840*/  HADD2.F32 R61, -RZ, R42.H1_H1 ;  /* 0x3000002aff3d7230 */ /* 0x000fe20000004100 */
[----:B------:R-:W-:-:S02]  /*3850*/  F2FP.F16.E4M3.UNPACK_B R6, R5 ;  /* 0x00000005ff06723e */ /* 0x000fc400020006ff */
[----:B------:R-:W-:Y:S01]  /*3860*/  LOP3.LUT R108, R41, 0xff0000, R60, 0xf8, !PT ;  /* 0x00ff0000296c7812 */ /* 0x000fe200078ef83c */
[----:B------:R-:W-:Y:S01]  /*3870*/  HADD2.F32 R60, -RZ, R42.H0_H0 ;  /* 0x2000002aff3c7230 */ /* 0x000fe20000004100 */
[----:B------:R-:W-:Y:S01]  /*3880*/  LOP3.LUT R43, R7, 0xff0000, R34, 0xf8, !PT ;  /* 0x00ff0000072b7812 */ /* 0x000fe200078ef822 */
[--C-:B------:R-:W-:Y:S01]  /*3890*/  HADD2.F32 R7, -RZ, R6.reuse.H1_H1 ;  /* 0x30000006ff077230 */ /* 0x100fe20000004100 */
[----:B------:R-:W-:Y:S01]  /*38a0*/  F2FP.F16.E4M3.UNPACK_B R41, R106.H1 ;  /* 0x0000006aff29723e */ /* 0x000fe200030006ff */
[----:B------:R-:W-:Y:S01]  /*38b0*/  HADD2.F32 R6, -RZ, R6.H0_H0 ;  /* 0x20000006ff067230 */ /* 0x000fe20000004100 */
[----:B------:R-:W-:Y:S02]  /*38c0*/  F2FP.F16.E4M3.UNPACK_B R5, R5.H1 ;  /* 0x00000005ff05723e */ /* 0x000fe400030006ff */
[-C--:B------:R-:W-:Y:S01]  /*38d0*/  FMUL.FTZ R109, R7, R60.reuse ;  /* 0x0000003c076d7220 */ /* 0x080fe20000410000 */
[----:B------:R-:W-:Y:S02]  /*38e0*/  HADD2.F32 R42, -RZ, R41.H0_H0 ;  /* 0x20000029ff2a7230 */ /* 0x000fe40000004100 */
[----:B------:R-:W-:Y:S01]  /*38f0*/  FMUL.FTZ R60, R6, R60 ;  /* 0x0000003c063c7220 */ /* 0x000fe20000410000 */
[--C-:B------:R-:W-:Y:S01]  /*3900*/  HADD2.F32 R34, -RZ, R5.reuse.H1_H1 ;  /* 0x30000005ff227230 */ /* 0x100fe20000004100 */
[----:B------:R-:W-:Y:S01]  /*3910*/  F2FP.F16.E4M3.UNPACK_B R106, R106 ;  /* 0x0000006aff6a723e */ /* 0x000fe200020006ff */
[----:B------:R-:W-:-:S02]  /*3920*/  HADD2.F32 R5, -RZ, R5.H0_H0 ;  /* 0x20000005ff057230 */ /* 0x000fc40000004100 */
[-C--:B------:R-:W-:Y:S01]  /*3930*/  FFMA.FTZ R109, R6, R42.reuse, -R109 ;  /* 0x0000002a066d7223 */ /* 0x080fe2000001086d */
[----:B------:R-:W-:Y:S02]  /*3940*/  HADD2.F32 R41, -RZ, R41.H1_H1 ;  /* 0x30000029ff297230 */ /* 0x000fe40000004100 */
[CC--:B------:R-:W-:Y:S01]  /*3950*/  FMUL.FTZ R6, R34.reuse, R61.reuse ;  /* 0x0000003d22067220 */ /* 0x0c0fe20000410000 */
[----:B------:R-:W-:Y:S01]  /*3960*/  FFMA.FTZ R110, R7, R42, R60 ;  /* 0x0000002a076e7223 */ /* 0x000fe2000001003c */
[C---:B------:R-:W-:Y:S02]  /*3970*/  FMUL.FTZ R61, R5.reuse, R61 ;  /* 0x0000003d053d7220 */ /* 0x040fe40000410000 */
        /* <DEDUP_REMOVED lines=69> */
.L_x_1350:
[----:B------:R-:W-:Y:S05]  /*3dd0*/  BSYNC B2 ;  /* 0x0000000000027941 */ /* 0x000fea0003800000 */
.L_x_1349:
[----:B--2---:R2:W-:Y:S02]  /*3de0*/  STG.E.128 desc[UR40][R28.64+0x20], R4 ;  /* 0x000020041c007986 */ /* 0x0045e4000c101d28 */
.L_x_1348:
[----:B------:R-:W-:Y:S05]  /*3df0*/  BSYNC B1 ;  /* 0x0000000000017941 */ /* 0x000fea0003800000 */
.L_x_1347:
[----:B------:R-:W-:Y:S01]  /*3e00*/  ISETP.NE.AND P2, PT, R98, RZ, PT ;  /* 0x000000ff6200720c */ /* 0x000fe20003f45270 */
[----:B------:R-:W-:-:S12]  /*3e10*/  BSSY B1, `(.L_x_1351) ;  /* 0x0000072000017945 */ /* 0x000fd80003800000 */
[----:B------:R-:W-:Y:S05]  /*3e20*/  @!P2 BRA `(.L_x_1352) ;  /* 0x0000000400c0a947 */ /* 0x000fea0003800000 */
[----:B-12---:R1:W2:Y:S01]  /*3e30*/  LDS.128 R4, [R63+0x18400] ;  /* 0x018400003f047984 */ /* 0x0062a20000000c00 */
[----:B------:R-:W-:Y:S01]  /*3e40*/  VIADD R34, R172, 0x20 ;  /* 0x00000020ac227836 */ /* 0x000fe20000000000 */
[----:B------:R-:W-:Y:S04]  /*3e50*/  BSSY B2, `(.L_x_1353) ;  /* 0x000006c000027945 */ /* 0x000fe80003800000 */
[----:B------:R-:W-:-:S13]  /*3e60*/  ISETP.GE.AND P2, PT, R34, R101, PT ;  /* 0x000000652200720c */ /* 0x000fda0003f46270 */
        /* <DEDUP_REMOVED lines=11> */
[----:B------:R-:W-:Y:S02]  /*3f20*/  LOP3.LUT R30, R33, 0xff00, R6, 0xf8, !PT ;  /* 0x0000ff00211e7812 */ /* 0x000fe400078ef806 */
[----:B------:R-:W-:Y:S01]  /*3f30*/  LOP3.LUT R40, R34, 0xff00, R7, 0xf8, !PT ;  /* 0x0000ff0022287812 */ /* 0x000fe200078ef807 */
[----:B------:R-:W-:Y:S01]  /*3f40*/  IMAD.U32 R7, R41, 0x10000, RZ ;  /* 0x0001000029077824 */ /* 0x000fe200078e00ff */
[----:B------:R-:W-:Y:S02]  /*3f50*/  SHF.L.U32 R33, R35, 0x10, RZ ;  /* 0x0000001023217819 */ /* 0x000fe400000006ff */
        /* <DEDUP_REMOVED lines=91> */
.L_x_1354:
[----:B------:R-:W-:Y:S05]  /*4510*/  BSYNC B2 ;  /* 0x0000000000027941 */ /* 0x000fea0003800000 */
.L_x_1353:
[----:B--2---:R3:W-:Y:S02]  /*4520*/  STG.E.128 desc[UR40][R28.64+0x40], R4 ;  /* 0x000040041c007986 */ /* 0x0047e4000c101d28 */
.L_x_1352:
[----:B------:R-:W-:Y:S05]  /*4530*/  BSYNC B1 ;  /* 0x0000000000017941 */ /* 0x000fea0003800000 */
.L_x_1351:
[----:B------:R-:W-:Y:S01]  /*4540*/  ISETP.NE.AND P2, PT, R97, RZ, PT ;  /* 0x000000ff6100720c */ /* 0x000fe20003f45270 */
[----:B------:R-:W-:-:S12]  /*4550*/  BSSY B1, `(.L_x_1355) ;  /* 0x0000072000017945 */ /* 0x000fd80003800000 */
[----:B------:R-:W-:Y:S05]  /*4560*/  @!P2 BRA `(.L_x_1356) ;  /* 0x0000000400c0a947 */ /* 0x000fea0003800000 */
[----:B-123--:R1:W2:Y:S01]  /*4570*/  LDS.128 R4, [R62+0x18400] ;  /* 0x018400003e047984 */ /* 0x00e2a20000000c00 */
[----:B------:R-:W-:Y:S01]  /*4580*/  VIADD R30, R172, 0x30 ;  /* 0x00000030ac1e7836 */ /* 0x000fe20000000000 */
[----:B------:R-:W-:Y:S04]  /*4590*/  BSSY B2, `(.L_x_1357) ;  /* 0x000006c000027945 */ /* 0x000fe80003800000 */
[----:B------:R-:W-:-:S13]  /*45a0*/  ISETP.GE.AND P2, PT, R30, R101, PT ;  /* 0x000000651e00720c */ /* 0x000fda0003f46270 */
[----:B-1----:R-:W-:Y:S05]  /*45b0*/  @P2 BRA `(.L_x_1358) ;  /* 0x0000000400a42947 */ /* 0x002fea0003800000 */
[----:B------:R-:W-:Y:S01]  /*45c0*/  SHF.R.U32.HI R34, RZ, 0x8, R25 ;  /* 0x00000008ff227819 */ /* 0x000fe20000011619 */
[----:B--2---:R-:W-:Y:S01]  /*45d0*/  IMAD.MOV.U32 R26, RZ, RZ, R7 ;  /* 0x000000ffff1a7224 */ /* 0x004fe200078e0007 */
[--C-:B------:R-:W-:Y:S02]  /*45e0*/  SHF.R.U32.HI R31, RZ, 0x8, R27.reuse ;  /* 0x00000008ff1f7819 */ /* 0x100fe4000001161b */
[----:B------:R-:W-:Y:S01]  /*45f0*/  LOP3.LUT R30, R27, 0xff0000ff, RZ, 0xc0, !PT ;  /* 0xff0000ff1b1e7812 */ /* 0x000fe200078ec0ff */
[----:B------:R-:W-:Y:S01]  /*4600*/  IMAD.SHL.U32 R7, R34, 0x100, RZ ;  /* 0x0000010022077824 */ /* 0x000fe200078e00ff */
[----:B------:R-:W-:Y:S01]  /*4610*/  SHF.R.U32.HI R32, RZ, 0x10, R27 ;  /* 0x00000010ff207819 */ /* 0x000fe2000001161b */
[----:B------:R-:W-:Y:S01]  /*4620*/  IMAD.SHL.U32 R27, R31, 0x100, RZ ;  /* 0x000001001f1b7824 */ /* 0x000fe200078e00ff */
[----:B------:R-:W-:Y:S02]  /*4630*/  LOP3.LUT R24, R25, 0xff0000ff, RZ, 0xc0, !PT ;  /* 0xff0000ff19187812 */ /* 0x000fe400078ec0ff */
[----:B------:R-:W-:Y:S01]  /*4640*/  SHF.R.U32.HI R33, RZ, 0x10, R25 ;  /* 0x00000010ff217819 */ /* 0x000fe20000011619 */
[----:B------:R-:W-:Y:S01]  /*4650*/  IMAD.U32 R32, R32, 0x10000, RZ ;  /* 0x0001000020207824 */ /* 0x000fe200078e00ff */
[----:B------:R-:W-:Y:S01]  /*4660*/  LOP3.LUT R7, R24, 0xff00, R7, 0xf8, !PT ;  /* 0x0000ff0018077812 */ /* 0x000fe200078ef807 */
[----:B------:R-:W-:Y:S01]  /*4670*/  IMAD.MOV.U32 R25, RZ, RZ, R6 ;  /* 0x000000ffff197224 */ /* 0x000fe200078e0006 */
[----:B------:R-:W-:Y:S01]  /*4680*/  LOP3.LUT R27, R30, 0xff00, R27, 0xf8, !PT ;  /* 0x0000ff001e1b7812 */ /* 0x000fe200078ef81b */
[----:B------:R-:W-:Y:S01]  /*4690*/  IMAD.U32 R24, R33, 0x10000, RZ ;  /* 0x0001000021187824 */ /* 0x000fe200078e00ff */
[----:B------:R-:W-:-:S02]  /*46a0*/  F2FP.F16.E4M3.UNPACK_B R30, R103.H1 ;  /* 0x00000067ff1e723e */ /* 0x000fc400030006ff */
        /* <DEDUP_REMOVED lines=8> */
[----:B------:R-:W-:Y:S02]  /*4730*/  HADD2.F32 R6, -RZ, R6.H0_H0 ;  /* 0x20000006ff067230 */ /* 0x000fe40000004100 */
[----:B------:R-:W-:Y:S01]  /*4740*/  FMUL.FTZ R35, R7, R32 ;  /* 0x0000002007237220 */ /* 0x000fe20000410000 */
[----:B------:R-:W-:Y:S01]  /*4750*/  HADD2.F32 R30, -RZ, R27.H0_H0 ;  /* 0x2000001bff1e7230 */ /* 0x000fe20000004100 */
[----:B------:R-:W-:Y:S01]  /*4760*/  F2FP.F16.E4M3.UNPACK_B R103, R103 ;  /* 0x00000067ff67723e */ /* 0x000fe200020006ff */
[----:B------:R-:W-:-:S02]  /*4770*/  HADD2.F32 R24, -RZ, R5.H1_H1 ;  /* 0x30000005ff187230 */ /* 0x000fc40000004100 */
        /* <DEDUP_REMOVED lines=77> */
.L_x_1358:
[----:B------:R-:W-:Y:S05]  /*4c50*/  BSYNC B2 ;  /* 0x0000000000027941 */ /* 0x000fea0003800000 */
.L_x_1357:
[----:B--2---:R4:W-:Y:S02]  /*4c60*/  STG.E.128 desc[UR40][R28.64+0x60], R4 ;  /* 0x000060041c007986 */ /* 0x0049e4000c101d28 */
.L_x_1356:
[----:B------:R-:W-:Y:S05]  /*4c70*/  BSYNC B1 ;  /* 0x0000000000017941 */ /* 0x000fea0003800000 */
.L_x_1355:
[----:B------:R-:W-:Y:S01]  /*4c80*/  ISETP.NE.AND P2, PT, R96, RZ, PT ;  /* 0x000000ff6000720c */ /* 0x000fe20003f45270 */
[----:B------:R-:W-:-:S12]  /*4c90*/  BSSY B1, `(.L_x_1359) ;  /* 0x0000072000017945 */ /* 0x000fd80003800000 */
[----:B------:R-:W-:Y:S05]  /*4ca0*/  @!P2 BRA `(.L_x_1360) ;  /* 0x0000000400c0a947 */ /* 0x000fea0003800000 */
[----:B-1234-:R1:W2:Y:S01]  /*4cb0*/  LDS.128 R4, [R63+0x1a400] ;  /* 0x01a400003f047984 */ /* 0x01e2a20000000c00 */
[----:B------:R-:W-:Y:S01]  /*4cc0*/  VIADD R24, R172, 0x40 ;  /* 0x00000040ac187836 */ /* 0x000fe20000000000 */
[----:B------:R-:W-:Y:S04]  /*4cd0*/  BSSY B2, `(.L_x_1361) ;  /* 0x000006c000027945 */ /* 0x000fe80003800000 */
[----:B------:R-:W-:-:S13]  /*4ce0*/  ISETP.GE.AND P2, PT, R24, R101, PT ;  /* 0x000000651800720c */ /* 0x000fda0003f46270 */
[----:B-1----:R-:W-:Y:S05]  /*4cf0*/  @P2 BRA `(.L_x_1362) ;  /* 0x0000000400a42947 */ /* 0x002fea0003800000 */
[----:B------:R-:W-:Y:S01]  /*4d00*/  SHF.R.U32.HI R12, RZ, 0x8, R15 ;  /* 0x00000008ff0c7819 */ /* 0x000fe2000001160f */
[----:B--2---:R-:W-:Y:S01]  /*4d10*/  IMAD.MOV.U32 R14, RZ, RZ, R7 ;  /* 0x000000ffff0e7224 */ /* 0x004fe200078e0007 */
[--C-:B------:R-:W-:Y:S02]  /*4d20*/  SHF.R.U32.HI R26, RZ, 0x8, R13.reuse ;  /* 0x00000008ff1a7819 */ /* 0x100fe4000001160d */
[----:B------:R-:W-:Y:S01]  /*4d30*/  SHF.R.U32.HI R30, RZ, 0x10, R13 ;  /* 0x00000010ff1e7819 */ /* 0x000fe2000001160d */
[----:B------:R-:W-:Y:S01]  /*4d40*/  IMAD.SHL.U32 R7, R12, 0x100, RZ ;  /* 0x000001000c077824 */ /* 0x000fe200078e00ff */
[----:B------:R-:W-:Y:S01]  /*4d50*/  LOP3.LUT R25, R13, 0xff0000ff, RZ, 0xc0, !PT ;  /* 0xff0000ff0d197812 */ /* 0x000fe200078ec0ff */
[----:B------:R-:W-:Y:S01]  /*4d60*/  IMAD.MOV.U32 R13, RZ, RZ, R6 ;  /* 0x000000ffff0d7224 */ /* 0x000fe200078e0006 */
[----:B------:R-:W-:Y:S01]  /*4d70*/  SHF.R.U32.HI R27, RZ, 0x10, R15 ;  /* 0x00000010ff1b7819 */ /* 0x000fe2000001160f */
[----:B------:R-:W-:Y:S01]  /*4d80*/  IMAD.SHL.U32 R6, R26, 0x100, RZ ;  /* 0x000001001a067824 */ /* 0x000fe200078e00ff */
[----:B------:R-:W-:-:S03]  /*4d90*/  LOP3.LUT R24, R15, 0xff0000ff, RZ, 0xc0, !PT ;  /* 0xff0000ff0f187812 */ /* 0x000fc600078ec0ff */
[----:B------:R-:W-:Y:S01]  /*4da0*/  IMAD.U32 R15, R27, 0x10000, RZ ;  /* 0x000100001b0f7824 */ /* 0x000fe200078e00ff */
[----:B------:R-:W-:Y:S01]  /*4db0*/  LOP3.LUT R26, R24, 0xff00, R7, 0xf8, !PT ;  /* 0x0000ff00181a7812 */ /* 0x000fe200078ef807 */
[----:B------:R-:W-:Y:S01]  /*4dc0*/  IMAD.U32 R7, R30, 0x10000, RZ ;  /* 0x000100001e077824 */ /* 0x000fe200078e00ff */
[----:B------:R-:W-:Y:S02]  /*4dd0*/  LOP3.LUT R12, R25, 0xff00, R6, 0xf8, !PT ;  /* 0x0000ff00190c7812 */ /* 0x000fe400078ef806 */
        /* <DEDUP_REMOVED lines=91> */
.L_x_1362:
[----:B------:R-:W-:Y:S05]  /*5390*/  BSYNC B2 ;  /* 0x0000000000027941 */ /* 0x000fea0003800000 */
.L_x_1361:
[----:B--2---:R1:W-:Y:S02]  /*53a0*/  STG.E.128 desc[UR40][R28.64+0x80], R4 ;  /* 0x000080041c007986 */ /* 0x0043e4000c101d28 */
.L_x_1360:
[----:B------:R-:W-:Y:S05]  /*53b0*/  BSYNC B1 ;  /* 0x0000000000017941 */ /* 0x000fea0003800000 */
.L_x_1359:
[----:B------:R-:W-:-:S13]  /*53c0*/  ISETP.NE.AND P2, PT, R0, RZ, PT ;  /* 0x000000ff0000720c */ /* 0x000fda0003f45270 */
        /* <DEDUP_REMOVED lines=111> */
.L_x_1364:
[----:B------:R-:W-:Y:S05]  /*5ac0*/  BSYNC B1 ;  /* 0x0000000000017941 */ /* 0x000fea0003800000 */
.L_x_1363:
[----:B--2---:R1:W-:Y:S01]  /*5ad0*/  STG.E.128 desc[UR40][R28.64+0xa0], R4 ;  /* 0x0000a0041c007986 */ /* 0x0043e2000c101d28 */
[----:B------:R-:W-:Y:S05]  /*5ae0*/  BRA `(.L_x_1342) ;  /* 0x0000003400447947 */ /* 0x000fea0003800000 */
.L_x_1336:
        /* <DEDUP_REMOVED lines=42> */
.L_x_1366:
[----:B------:R-:W-:Y:S05]  /*5d90*/  BSYNC B1 ;  /* 0x0000000000017941 */ /* 0x000fea0003800000 */
.L_x_1365:
[----:B------:R-:W-:Y:S01]  /*5da0*/  UISETP.NE.AND UP0, UPT, UR39, 0x3, UPT ;  /* 0x000000032700788c */ /* 0x000fe2000bf05270 */
[----:B-----5:R-:W-:Y:S01]  /*5db0*/  IMAD.MOV.U32 R106, RZ, RZ, R6 ;  /* 0x000000ffff6a7224 */ /* 0x020fe200078e0006 */
        /* <DEDUP_REMOVED lines=14> */
.L_x_1367:
[----:B------:R-:W-:Y:S01]  /*5ea0*/  IMAD R92, R17, 0x8, R16 ;  /* 0x00000008115c7824 */ /* 0x000fe200078e0210 */
[----:B------:R-:W-:Y:S01]  /*5eb0*/  SHF.L.U32 R95, R173, 0x1f, RZ ;  /* 0x0000001fad5f7819 */ /* 0x000fe200000006ff */
[----:B------:R-:W-:Y:S03]  /*5ec0*/  BSSY B1, `(.L_x_1368) ;  /* 0x0000003000017945 */ /* 0x000fe60003800000 */
[----:B------:R-:W1:Y:S02]  /*5ed0*/  SYNCS.PHASECHK.TRANS64.TRYWAIT P3, [R92+URZ+0x22890], R95 ;  /* 0x0228905f5c0075a7 */ /* 0x000e64000806017f */
[----:B-1----:R-:W-:Y:S05]  /*5ee0*/  @!P3 BRA `(.L_x_1369) ;  /* 0x0000022000f0b947 */ /* 0x002fea0003800000 */
.L_x_1685:
[----:B------:R-:W-:Y:S05]  /*5ef0*/  BSYNC B1 ;  /* 0x0000000000017941 */ /* 0x000fea0003800000 */
.L_x_1368:
[----:B------:R-:W-:Y:S05]  /*5f00*/  @P2 BRA `(.L_x_1342) ;  /* 0x00000030003c2947 */ /* 0x000fea0003800000 */
[----:B------:R-:W2:Y:S01]  /*5f10*/  LDC R110, c[0x0][0x2e4] ;  /* 0x0000b900ff6e7b82 */ /* 0x000ea20000000800 */
[----:B------:R-:W-:Y:S01]  /*5f20*/  ISETP.NE.AND P2, PT, R59, RZ, PT ;  /* 0x000000ff3b00720c */ /* 0x000fe20003f45270 */
[----:B------:R-:W-:Y:S01]  /*5f30*/  ULDC.64 UR4, c[0x0][0x2f0] ;  /* 0x0000bc0000047ab9 */ /* 0x000fe20000000a00 */
[----:B------:R-:W-:Y:S01]  /*5f40*/  IMAD.MOV.U32 R62, RZ, RZ, R40 ;  /* 0x000000ffff3e7224 */ /* 0x000fe200078e0028 */
[----:B------:R-:W-:Y:S01]  /*5f50*/  BSSY B1, `(.L_x_1370) ;  /* 0x00000f8000017945 */ /* 0x000fe20003800000 */
[----:B0-----:R-:W-:Y:S02]  /*5f60*/  IMAD R36, R196, UR4, RZ ;  /* 0x00000004c4247c24 */ /* 0x001fe4000f8e02ff */
[----:B------:R-:W-:Y:S02]  /*5f70*/  IMAD.MOV.U32 R63, RZ, RZ, R43 ;  /* 0x000000ffff3f7224 */ /* 0x000fe400078e002b */
[C---:B------:R-:W-:Y:S02]  /*5f80*/  IMAD R37, R19.reuse, UR5, R36 ;  /* 0x0000000513257c24 */ /* 0x040fe4000f8e0224 */
[----:B------:R-:W-:-:S04]  /*5f90*/  IMAD.WIDE.U32 R62, R19, UR4, R62 ;  /* 0x00000004133e7c25 */ /* 0x000fc8000f8e003e */
[----:B------:R-:W-:Y:S02]  /*5fa0*/  IMAD.IADD R112, R37, 0x1, R63 ;  /* 0x0000000125707824 */ /* 0x000fe400078e023f */
[----:B--2---:R-:W-:Y:S01]  /*5fb0*/  IMAD.IADD R116, R110, 0x1, -R75 ;  /* 0x000000016e747824 */ /* 0x004fe200078e0a4b */
[----:B------:R-:W-:Y:S06]  /*5fc0*/  @!P2 BRA `(.L_x_1371) ;  /* 0x0000000c00c0a947 */ /* 0x000fec0003800000 */
[----:B------:R-:W-:Y:S01]  /*5fd0*/  ISETP.GE.AND P4, PT, R22, R93, PT ;  /* 0x0000005d1600720c */ /* 0x000fe20003f86270 */
[----:B------:R-:W-:Y:S01]  /*5fe0*/  BSSY B2, `(.L_x_1372) ;  /* 0x00000ec000027945 */ /* 0x000fe20003800000 */
[----:B------:R-:W-:Y:S02]  /*5ff0*/  IADD3 R103, P2, P3, R52, R62, R73 ;  /* 0x0000003e34677210 */ /* 0x000fe40007b5e049 */
[----:B------:R-:W-:Y:S02]  /*6000*/  SEL R36, R75, R116, !P4 ;  /* 0x000000744b247207 */ /* 0x000fe40006000000 */
[----:B------:R-:W-:Y:S02]  /*6010*/  IADD3.X R40, R91, R112, R67, P2, P3 ;  /* 0x000000705b287210 */ /* 0x000fe400017e6443 */
[----:B------:R-:W-:-:S04]  /*6020*/  SHF.R.S32.HI R37, RZ, 0x1f, R36 ;  /* 0x0000001fff257819 */ /* 0x000fc80000011424 */
[----:B------:R-:W-:-:S04]  /*6030*/  LEA.HI R37, R37, R36, RZ, 0x5 ;  /* 0x0000002425257211 */ /* 0x000fc800078f28ff */
[----:B------:R-:W-:-:S04]  /*6040*/  SHF.R.S32.HI R36, RZ, 0x5, R37 ;  /* 0x00000005ff247819 */ /* 0x000fc80000011425 */
[----:B------:R-:W-:-:S04]  /*6050*/  LEA.HI.SX32 R36, R87, R36, 0x1c ;  /* 0x0000002457247211 */ /* 0x000fc800078fe2ff */
[----:B------:R-:W-:Y:S01]  /*6060*/  SHF.R.S32.HI R39, RZ, 0x1f, R36 ;  /* 0x0000001fff277819 */ /* 0x000fe20000011424 */
[----:B------:R-:W-:-:S03]  /*6070*/  IMAD.SHL.U32 R37, R36, 0x10, RZ ;  /* 0x0000001024257824 */ /* 0x000fc600078e00ff */
[----:B------:R-:W-:Y:S02]  /*6080*/  LEA.HI R39, R39, R36, RZ, 0x2 ;  /* 0x0000002427277211 */ /* 0x000fe400078f10ff */
[----:B------:R-:W-:Y:S02]  /*6090*/  ISETP.GE.AND P2, PT, R37, R110, PT ;  /* 0x0000006e2500720c */ /* 0x000fe40003f46270 */
[----:B------:R-:W-:Y:S01]  /*60a0*/  LOP3.LUT R36, R180, 0x30, R37, 0xf8, !PT ;  /* 0x00000030b4247812 */ /* 0x000fe200078ef825 */
[----:B------:R-:W-:-:S03]  /*60b0*/  IMAD.SHL.U32 R39, R39, 0x800, RZ ;  /* 0x0000080027277824 */ /* 0x000fc600078e00ff */
[----:B------:R-:W-:Y:S02]  /*60c0*/  LOP3.LUT R36, R36, R181, RZ, 0x3c, !PT ;  /* 0x000000b524247212 */ /* 0x000fe400078e3cff */
[----:B------:R-:W-:-:S04]  /*60d0*/  LOP3.LUT R39, R39, 0xffffe000, RZ, 0xc0, !PT ;  /* 0xffffe00027277812 */ /* 0x000fc800078ec0ff */
[----:B------:R-:W-:Y:S02]  /*60e0*/  IADD3 R36, R36, R39, R182 ;  /* 0x0000002724247210 */ /* 0x000fe40007ffe0b6 */
[--C-:B------:R-:W-:Y:S02]  /*60f0*/  @!P2 SHF.R.S32.HI R38, RZ, 0x1f, R37.reuse ;  /* 0x0000001fff26a819 */ /* 0x100fe40000011425 */
[----:B------:R-:W-:Y:S01]  /*6100*/  @!P2 IADD3 R105, P3, P4, R52, R62, R37 ;  /* 0x0000003e3469a210 */ /* 0x000fe20007c7e025 */
[C---:B------:R-:W-:Y:S02]  /*6110*/  IMAD R37, R17.reuse, 0x6000, R88 ;  /* 0x0000600011257824 */ /* 0x040fe400078e0258 */
[----:B------:R-:W-:Y:S01]  /*6120*/  IMAD R39, R17, 0x6000, R36 ;  /* 0x0000600011277824 */ /* 0x000fe200078e0224 */
[----:B------:R-:W-:Y:S01]  /*6130*/  @!P2 IADD3.X R38, R91, R112, R38, P3, P4 ;  /* 0x000000705b26a210 */ /* 0x000fe20001fe8426 */
[----:B------:R-:W-:Y:S01]  /*6140*/  IMAD.IADD R37, R16, 0x1, R37 ;  /* 0x0000000110257824 */ /* 0x000fe200078e0225 */
[----:B------:R-:W-:-:S05]  /*6150*/  IADD3 R102, P3, R103, R60, RZ ;  /* 0x0000003c67667210 */ /* 0x000fca0007f7e0ff */
[----:B------:R-:W-:Y:S01]  /*6160*/  IMAD.X R103, R40, 0x1, R61, P3 ;  /* 0x0000000128677824 */ /* 0x000fe200018e063d */
[----:B------:R-:W-:Y:S01]  /*6170*/  @!P2 IADD3 R104, P3, R105, R60, RZ ;  /* 0x0000003c6968a210 */ /* 0x000fe20007f7e0ff */
[----:B------:R-:W-:-:S04]  /*6180*/  IMAD.IADD R40, R16, 0x1, R39 ;  /* 0x0000000110287824 */ /* 0x000fc800078e0227 */
[----:B------:R-:W-:Y:S01]  /*6190*/  @!P2 IMAD.X R105, R38, 0x1, R61, P3 ;  /* 0x000000012669a824 */ /* 0x000fe200018e063d */
[----:B------:R-:W-:Y:S01]  /*61a0*/  ISETP.GE.AND P3, PT, R22, R101, PT ;  /* 0x000000651600720c */ /* 0x000fe20003f66270 */
[----:B------:R-:W0:Y:S04]  /*61b0*/  LDS.128 R36, [R37+0x16400] ;  /* 0x0164000025247984 */ /* 0x000e280000000c00 */
[----:B------:R-:W2:Y:S08]  /*61c0*/  LDS.128 R40, [R40+0x16400] ;  /* 0x0164000028287984 */ /* 0x000eb00000000c00 */
[----:B------:R-:W-:Y:S05]  /*61d0*/  @P3 BRA `(.L_x_1373) ;  /* 0x0000000c00303947 */ /* 0x000fea0003800000 */
[----:B------:R-:W-:Y:S02]  /*61e0*/  SHF.R.U32.HI R28, RZ, 0x8, R29 ;  /* 0x00000008ff1c7819 */ /* 0x000fe4000001161d */
[----:B------:R-:W-:Y:S02]  /*61f0*/  SHF.R.U32.HI R34, RZ, 0x8, R35 ;  /* 0x00000008ff227819 */ /* 0x000fe40000011623 */
[----:B------:R-:W-:Y:S01]  /*6200*/  SHF.R.U32.HI R32, RZ, 0x8, R33 ;  /* 0x00000008ff207819 */ /* 0x000fe20000011621 */
[----:B------:R-:W-:Y:S01]  /*6210*/  IMAD.SHL.U32 R28, R28, 0x100, RZ ;  /* 0x000001001c1c7824 */ /* 0x000fe200078e00ff */
[----:B------:R-:W-:Y:S01]  /*6220*/  SHF.R.U32.HI R123, RZ, 0x10, R29 ;  /* 0x00000010ff7b7819 */ /* 0x000fe2000001161d */
[----:B------:R-:W-:Y:S01]  /*6230*/  IMAD.SHL.U32 R34, R34, 0x100, RZ ;  /* 0x0000010022227824 */ /* 0x000fe200078e00ff */
[----:B------:R-:W-:Y:S01]  /*6240*/  LOP3.LUT R29, R29, 0xff0000ff, RZ, 0xc0, !PT ;  /* 0xff0000ff1d1d7812 */ /* 0x000fe200078ec0ff */
[----:B------:R-:W-:Y:S01]  /*6250*/  IMAD.SHL.U32 R32, R32, 0x100, RZ ;  /* 0x0000010020207824 */ /* 0x000fe200078e00ff */
[----:B------:R-:W-:-:S02]  /*6260*/  SHF.R.U32.HI R30, RZ, 0x8, R31 ;  /* 0x00000008ff1e7819 */ /* 0x000fc4000001161f */
[----:B------:R-:W-:Y:S02]  /*6270*/  SHF.R.U32.HI R122, RZ, 0x10, R35 ;  /* 0x00000010ff7a7819 */ /* 0x000fe40000011623 */
[----:B------:R-:W-:Y:S02]  /*6280*/  SHF.R.U32.HI R125, RZ, 0x10, R33 ;  /* 0x00000010ff7d7819 */ /* 0x000fe40000011621 */
[----:B------:R-:W-:Y:S02]  /*6290*/  LOP3.LUT R35, R35, 0xff0000ff, RZ, 0xc0, !PT ;  /* 0xff0000ff23237812 */ /* 0x000fe400078ec0ff */
[----:B------:R-:W-:Y:S02]  /*62a0*/  LOP3.LUT R33, R33, 0xff0000ff, RZ, 0xc0, !PT ;  /* 0xff0000ff21217812 */ /* 0x000fe400078ec0ff */
[----:B------:R-:W-:Y:S01]  /*62b0*/  LOP3.LUT R29, R29, 0xff00, R28, 0xf8, !PT ;  /* 0x0000ff001d1d7812 */ /* 0x000fe200078ef81c */
[----:B------:R-:W-:Y:S01]  /*62c0*/  IMAD.SHL.U32 R28, R30, 0x100, RZ ;  /* 0x000001001e1c7824 */ /* 0x000fe200078e00ff */
[----:B------:R-:W-:Y:S01]  /*62d0*/  SHF.R.U32.HI R121, RZ, 0x10, R31 ;  /* 0x00000010ff797819 */ /* 0x000fe2000001161f */
[----:B------:R-:W-:Y:S01]  /*62e0*/  IMAD.U32 R30, R123, 0x10000, RZ ;  /* 0x000100007b1e7824 */ /* 0x000fe200078e00ff */
[----:B------:R-:W-:-:S02]  /*62f0*/  LOP3.LUT R31, R31, 0xff0000ff, RZ, 0xc0, !PT ;  /* 0xff0000ff1f1f7812 */ /* 0x000fc400078ec0ff */
[----:B------:R-:W-:Y:S02]  /*6300*/  LOP3.LUT R128, R35, 0xff00, R34, 0xf8, !PT ;  /* 0x0000ff0023807812 */ /* 0x000fe400078ef822 */
[----:B------:R-:W-:Y:S02]  /*6310*/  LOP3.LUT R126, R33, 0xff00, R32, 0xf8, !PT ;  /* 0x0000ff00217e7812 */ /* 0x000fe400078ef820 */
[----:B------:R-:W-:Y:S02]  /*6320*/  F2FP.F16.E4M3.UNPACK_B R123, R120.H1 ;  /* 0x00000078ff7b723e */ /* 0x000fe400030006ff */
[----:B--2---:R-:W-:Y:S02]  /*6330*/  F2FP.F16.E4M3.UNPACK_B R34, R40.H1 ;  /* 0x00000028ff22723e */ /* 0x004fe400030006ff */
[----:B0-----:R-:W-:Y:S01]  /*6340*/  F2FP.F16.E4M3.UNPACK_B R32, R36.H1 ;  /* 0x00000024ff20723e */ /* 0x001fe200030006ff */
[----:B------:R-:W-:Y:S01]  /*6350*/  HADD2.F32 R124, -RZ, R123.H0_H0 ;  /* 0x2000007bff7c7230 */ /* 0x000fe20000004100 */
[----:B------:R-:W-:Y:S01]  /*6360*/  LOP3.LUT R31, R31, 0xff00, R28, 0xf8, !PT ;  /* 0x0000ff001f1f7812 */ /* 0x000fe200078ef81c */
[----:B------:R-:W-:Y:S01]  /*6370*/  HADD2.F32 R35, -RZ, R34.H0_H0 ;  /* 0x20000022ff237230 */ /* 0x000fe20000004100 */
[----:B------:R-:W-:Y:S01]  /*6380*/  SHF.L.U32 R28, R121, 0x10, RZ ;  /* 0x00000010791c7819 */ /* 0x000fe200000006ff */
[----:B------:R-:W-:Y:S01]  /*6390*/  HADD2.F32 R33, -RZ, R32.H0_H0 ;  /* 0x20000020ff217230 */ /* 0x000fe20000004100 */
[----:B------:R-:W-:-:S02]  /*63a0*/  F2FP.F16.E4M3.UNPACK_B R121, R119.H1 ;  /* 0x00000077ff79723e */ /* 0x000fc400030006ff */
[----:B------:R-:W-:Y:S01]  /*63b0*/  LOP3.LUT R30, R29, 0xff0000, R30, 0xf8, !PT ;  /* 0x00ff00001d1e7812 */ /* 0x000fe200078ef81e */
[----:B------:R-:W-:Y:S01]  /*63c0*/  IMAD.U32 R29, R122, 0x10000, RZ ;  /* 0x000100007a1d7824 */ /* 0x000fe200078e00ff */
[----:B------:R-:W-:Y:S01]  /*63d0*/  LOP3.LUT R28, R31, 0xff0000, R28, 0xf8, !PT ;  /* 0x00ff00001f1c7812 */ /* 0x000fe200078ef81c */
[----:B------:R-:W-:Y:S02]  /*63e0*/  IMAD.U32 R31, R125, 0x10000, RZ ;  /* 0x000100007d1f7824 */ /* 0x000fe400078e00ff */
[-C--:B------:R-:W-:Y:S01]  /*63f0*/  FMUL.FTZ R130, R35, R124.reuse ;  /* 0x0000007c23827220 */ /* 0x080fe20000410000 */
[----:B------:R-:W-:Y:S02]  /*6400*/  HADD2.F32 R122, -RZ, R121.H0_H0 ;  /* 0x20000079ff7a7230 */ /* 0x000fe40000004100 */
[----:B------:R-:W-:Y:S01]  /*6410*/  FMUL.FTZ R124, R33, R124 ;  /* 0x0000007c217c7220 */ /* 0x000fe20000410000 */
[----:B------:R-:W-:Y:S02]  /*6420*/  F2FP.F16.E4M3.UNPACK_B R120, R120 ;  /* 0x00000078ff78723e */ /* 0x000fe400020006ff */
[----:B------:R-:W-:Y:S01]  /*6430*/  LOP3.LUT R31, R126, 0xff0000, R31, 0xf8, !PT ;  /* 0x00ff00007e1f7812 */ /* 0x000fe200078ef81f */
[-C--:B------:R-:W-:Y:S01]  /*6440*/  FFMA.FTZ R126, R35, R122.reuse, R124 ;  /* 0x0000007a237e7223 */ /* 0x080fe2000001007c */
[----:B------:R-:W-:Y:S01]  /*6450*/  FFMA.FTZ R130, R33, R122, -R130 ;  /* 0x0000007a21827223 */ /* 0x000fe20000010882 */
[----:B------:R-:W-:Y:S01]  /*6460*/  HADD2.F32 R124, -RZ, R123.H1_H1 ;  /* 0x3000007bff7c7230 */ /* 0x000fe20000004100 */
[----:B------:R-:W-:Y:S01]  /*6470*/  F2FP.F16.E4M3.UNPACK_B R40, R40 ;  /* 0x00000028ff28723e */ /* 0x000fe200020006ff */
[----:B------:R-:W-:Y:S01]  /*6480*/  HADD2.F32 R35, -RZ, R34.H1_H1 ;  /* 0x30000022ff237230 */ /* 0x000fe20000004100 */
[----:B------:R-:W-:Y:S01]  /*6490*/  F2FP.F16.E4M3.UNPACK_B R36, R36 ;  /* 0x00000024ff24723e */ /* 0x000fe200020006ff */
[----:B------:R-:W-:Y:S01]  /*64a0*/  HADD2.F32 R33, -RZ, R32.H1_H1 ;  /* 0x30000020ff217230 */ /* 0x000fe20000004100 */
[----:B------:R-:W-:Y:S01]  /*64b0*/  LOP3.LUT R29, R128, 0xff0000, R29, 0xf8, !PT ;  /* 0x00ff0000801d7812 */ /* 0x000fe200078ef81d */
[----:B------:R-:W-:-:S02]  /*64c0*/  HADD2.F32 R122, -RZ, R121.H1_H1 ;  /* 0x30000079ff7a7230 */ /* 0x000fc40000004100 */
[-C--:B------:R-:W-:Y:S01]  /*64d0*/  FMUL.FTZ R128, R35, R124.reuse ;  /* 0x0000007c23807220 */ /* 0x080fe20000410000 */
[----:B------:R-:W-:Y:S01]  /*64e0*/  F2FP.F16.E4M3.UNPACK_B R119, R119 ;  /* 0x00000077ff77723e */ /* 0x000fe200020006ff */
[----:B------:R-:W-:Y:S02]  /*64f0*/  HADD2.F32 R121, -RZ, R120.H0_H0 ;  /* 0x20000078ff797230 */ /* 0x000fe40000004100 */
[C---:B------:R-:W-:Y:S01]  /*6500*/  FMUL.FTZ R124, R33.reuse, R124 ;  /* 0x0000007c217c7220 */ /* 0x040fe20000410000 */
[----:B------:R-:W-:Y:S02]  /*6510*/  HADD2.F32 R34, -RZ, R40.H0_H0 ;  /* 0x20000028ff227230 */ /* 0x000fe40000004100 */
[-C--:B------:R-:W-:Y:S01]  /*6520*/  FFMA.FTZ R129, R33, R122.reuse, -R128 ;  /* 0x0000007a21817223 */ /* 0x080fe20000010880 */
[----:B------:R-:W-:Y:S02]  /*6530*/  HADD2.F32 R32, -RZ, R36.H0_H0 ;  /* 0x20000024ff207230 */ /* 0x000fe40000004100 */
[----:B------:R-:W-:Y:S01]  /*6540*/  FFMA.FTZ R131, R35, R122, R124 ;  /* 0x0000007a23837223 */ /* 0x000fe2000001007c */
        /* <DEDUP_REMOVED lines=9> */
[-C--:B------:R-:W-:Y:S01]  /*65e0*/  FMUL.FTZ R125, R40, R35.reuse ;  /* 0x00000023287d7220 */ /* 0x080fe20000410000 */
[----:B------:R-:W-:Y:S01]  /*65f0*/  F2FP.F16.E4M3.UNPACK_B R33, R118.H1 ;  /* 0x00000076ff21723e */ /* 0x000fe200030006ff */
[C---:B------:R-:W-:Y:S01]  /*6600*/  FMUL.FTZ R127, R36.reuse, R35 ;  /* 0x00000023247f7220 */ /* 0x040fe20000410000 */
[----:B------:R-:W-:Y:S01]  /*6610*/  F2FP.F16.E4M3.UNPACK_B R34, R42.H1 ;  /* 0x0000002aff22723e */ /* 0x000fe200030006ff */
[----:B------:R-:W-:Y:S01]  /*6620*/  FFMA.FTZ R122, R36, R119, -R125 ;  /* 0x00000077247a7223 */ /* 0x000fe2000001087d */
[----:B------:R-:W-:Y:S01]  /*6630*/  F2FP.F16.E4M3.UNPACK_B R36, R117.H1 ;  /* 0x00000075ff24723e */ /* 0x000fe200030006ff */
[--C-:B------:R-:W-:Y:S01]  /*6640*/  HADD2.F32 R120, -RZ, R33.reuse.H0_H0 ;  /* 0x20000021ff787230 */ /* 0x100fe20000004100 */
[----:B------:R-:W-:Y:S01]  /*6650*/  F2FP.F16.E4M3.UNPACK_B R32, R38.H1 ;  /* 0x00000026ff20723e */ /* 0x000fe200030006ff */
[----:B------:R-:W-:Y:S02]  /*6660*/  HADD2.F32 R35, -RZ, R34.H0_H0 ;  /* 0x20000022ff237230 */ /* 0x000fe40000004100 */
[----:B------:R-:W-:Y:S01]  /*6670*/  FFMA.FTZ R124, R40, R119, R127 ;  /* 0x00000077287c7223 */ /* 0x000fe2000001007f */
[----:B------:R-:W-:Y:S01]  /*6680*/  HADD2.F32 R119, -RZ, R33.H1_H1 ;  /* 0x30000021ff777230 */ /* 0x000fe20000004100 */
[----:B------:R-:W-:Y:S01]  /*6690*/  F2FP.F16.E4M3.UNPACK_B R118, R118 ;  /* 0x00000076ff76723e */ /* 0x000fe200020006ff */
[----:B------:R-:W-:-:S02]  /*66a0*/  HADD2.F32 R33, -RZ, R32.H0_H0 ;  /* 0x20000020ff217230 */ /* 0x000fc40000004100 */
[----:B------:R-:W-:Y:S01]  /*66b0*/  FMUL.FTZ R128, R35, R120 ;  /* 0x0000007823807220 */ /* 0x000fe20000410000 */
[----:B------:R-:W-:Y:S01]  /*66c0*/  HADD2.F32 R40, -RZ, R36.H0_H0 ;  /* 0x20000024ff287230 */ /* 0x000fe20000004100 */
[----:B------:R-:W-:Y:S01]  /*66d0*/  F2FP.F16.E4M3.UNPACK_B R38, R38 ;  /* 0x00000026ff26723e */ /* 0x000fe200020006ff */
[----:B------:R-:W-:Y:S02]  /*66e0*/  HADD2.F32 R34, -RZ, R34.H1_H1 ;  /* 0x30000022ff227230 */ /* 0x000fe40000004100 */
[C---:B------:R-:W-:Y:S01]  /*66f0*/  FMUL.FTZ R120, R33.reuse, R120 ;  /* 0x0000007821787220 */ /* 0x040fe20000410000 */
[----:B------:R-:W-:Y:S02]  /*6700*/  HADD2.F32 R32, -RZ, R32.H1_H1 ;  /* 0x30000020ff207230 */ /* 0x000fe40000004100 */
[----:B------:R-:W-:Y:S01]  /*6710*/  FFMA.FTZ R128, R33, R40, -R128 ;  /* 0x0000002821807223 */ /* 0x000fe20000010880 */
[----:B------:R-:W-:Y:S02]  /*6720*/  HADD2.F32 R33, -RZ, R36.H1_H1 ;  /* 0x30000024ff217230 */ /* 0x000fe40000004100 */
[-C--:B------:R-:W-:Y:S01]  /*6730*/  FMUL.FTZ R125, R34, R119.reuse ;  /* 0x00000077227d7220 */ /* 0x080fe20000410000 */
[----:B------:R-:W-:Y:S01]  /*6740*/  F2FP.F16.E4M3.UNPACK_B R42, R42 ;  /* 0x0000002aff2a723e */ /* 0x000fe200020006ff */
[C---:B------:R-:W-:Y:S01]  /*6750*/  FMUL.FTZ R119, R32.reuse, R119 ;  /* 0x0000007720777220 */ /* 0x040fe20000410000 */
[----:B------:R-:W-:Y:S01]  /*6760*/  FFMA.FTZ R120, R35, R40, R120 ;  /* 0x0000002823787223 */ /* 0x000fe20000010078 */
[----:B------:R-:W-:Y:S01]  /*6770*/  FFMA.FTZ R133, R32, R33, -R125 ;  /* 0x0000002120857223 */ /* 0x000fe2000001087d */
[----:B------:R-:W-:-:S02]  /*6780*/  HADD2.F32 R35, -RZ, R118.H0_H0 ;  /* 0x20000076ff237230 */ /* 0x000fc40000004100 */
[----:B------:R-:W-:Y:S01]  /*6790*/  FFMA.FTZ R135, R34, R33, R119 ;  /* 0x0000002122877223 */ /* 0x000fe20000010077 */
[----:B------:R-:W-:Y:S01]  /*67a0*/  F2FP.F16.E4M3.UNPACK_B R117, R117 ;  /* 0x00000075ff75723e */ /* 0x000fe200020006ff */
[----:B------:R-:W-:Y:S01]  /*67b0*/  HADD2.F32 R32, -RZ, R38.H0_H0 ;  /* 0x20000026ff207230 */ /* 0x000fe20000004100 */
[----:B------:R-:W-:Y:S01]  /*67c0*/  F2FP.SATFINITE.E4M3.F32.PACK_AB_MERGE_C R128, R133, R128, RZ ;  /* 0x000000808580723e */ /* 0x000fe200048070ff */
[----:B------:R-:W-:Y:S01]  /*67d0*/  HADD2.F32 R33, -RZ, R42.H0_H0 ;  /* 0x2000002aff217230 */ /* 0x000fe20000004100 */
[----:B------:R-:W-:Y:S01]  /*67e0*/  F2FP.SATFINITE.E4M3.F32.PACK_AB_MERGE_C R40, R131, R126, RZ ;  /* 0x0000007e8328723e */ /* 0x000fe200048070ff */
[----:B------:R-:W-:Y:S02]  /*67f0*/  HADD2.F32 R119, -RZ, R118.H1_H1 ;  /* 0x30000076ff777230 */ /* 0x000fe40000004100 */
[-C--:B------:R-:W-:Y:S01]  /*6800*/  FMUL.FTZ R36, R32, R35.reuse ;  /* 0x0000002320247220 */ /* 0x080fe20000410000 */
[----:B------:R-:W-:Y:S02]  /*6810*/  HADD2.F32 R42, -RZ, R42.H1_H1 ;  /* 0x3000002aff2a7230 */ /* 0x000fe40000004100 */
[----:B------:R-:W-:Y:S01]  /*6820*/  FMUL.FTZ R125, R33, R35 ;  /* 0x00000023217d7220 */ /* 0x000fe20000410000 */
[----:B------:R-:W-:Y:S01]  /*6830*/  HADD2.F32 R38, -RZ, R38.H1_H1 ;  /* 0x30000026ff267230 */ /* 0x000fe20000004100 */
[----:B------:R-:W-:Y:S01]  /*6840*/  F2FP.SATFINITE.E4M3.F32.PACK_AB_MERGE_C R40, R124, R121, R40 ;  /* 0x000000797c28723e */ /* 0x000fe20004807028 */
[----:B------:R-:W-:-:S02]  /*6850*/  HADD2.F32 R34, -RZ, R117.H0_H0 ;  /* 0x20000075ff227230 */ /* 0x000fc40000004100 */
[-C--:B------:R-:W-:Y:S01]  /*6860*/  FMUL.FTZ R35, R42, R119.reuse ;  /* 0x000000772a237220 */ /* 0x080fe20000410000 */
[----:B------:R-:W-:Y:S02]  /*6870*/  HADD2.F32 R117, -RZ, R117.H1_H1 ;  /* 0x30000075ff757230 */ /* 0x000fe40000004100 */
[----:B------:R-:W-:Y:S01]  /*6880*/  FMUL.FTZ R119, R38, R119 ;  /* 0x0000007726777220 */ /* 0x000fe20000410000 */
[-C--:B------:R-:W-:Y:S01]  /*6890*/  FFMA.FTZ R125, R32, R34.reuse, -R125 ;  /* 0x00000022207d7223 */ /* 0x080fe2000001087d */
[----:B------:R-:W-:Y:S02]  /*68a0*/  FFMA.FTZ R118, R33, R34, R36 ;  /* 0x0000002221767223 */ /* 0x000fe40000010024 */
[----:B------:R-:W-:Y:S01]  /*68b0*/  FFMA.FTZ R127, R42, R117, R119 ;  /* 0x000000752a7f7223 */ /* 0x000fe20000010077 */
[----:B------:R-:W-:Y:S01]  /*68c0*/  F2FP.F16.E4M3.UNPACK_B R34, R41 ;  /* 0x00000029ff22723e */ /* 0x000fe200020006ff */
[----:B------:R-:W-:Y:S01]  /*68d0*/  FFMA.FTZ R38, R38, R117, -R35 ;  /* 0x0000007526267223 */ /* 0x000fe20000010823 */
[----:B------:R-:W-:-:S02]  /*68e0*/  F2FP.F16.E4M3.UNPACK_B R119, R31 ;  /* 0x0000001fff77723e */ /* 0x000fc400020006ff */
[----:B------:R-:W-:Y:S01]  /*68f0*/  F2FP.SATFINITE.E4M3.F32.PACK_AB_MERGE_C R42, R135, R120, RZ ;  /* 0x00000078872a723e */ /* 0x000fe200048070ff */
[--C-:B------:R-:W-:Y:S01]  /*6900*/  HADD2.F32 R35, -RZ, R34.reuse.H0_H0 ;  /* 0x20000022ff237230 */ /* 0x100fe20000004100 */
[----:B------:R-:W-:Y:S01]  /*6910*/  F2FP.F16.E4M3.UNPACK_B R32, R37 ;  /* 0x00000025ff20723e */ /* 0x000fe200020006ff */
[----:B------:R-:W-:Y:S01]  /*6920*/  HADD2.F32 R120, -RZ, R119.H0_H0 ;  /* 0x20000077ff787230 */ /* 0x000fe20000004100 */
[----:B------:R-:W-:Y:S01]  /*6930*/  F2FP.F16.E4M3.UNPACK_B R117, R30 ;  /* 0x0000001eff75723e */ /* 0x000fe200020006ff */
[----:B------:R-:W-:Y:S01]  /*6940*/  HADD2.F32 R34, -RZ, R34.H1_H1 ;  /* 0x30000022ff227230 */ /* 0x000fe20000004100 */
[----:B------:R-:W-:Y:S01]  /*6950*/  F2FP.SATFINITE.E4M3.F32.PACK_AB_MERGE_C R36, R129, R130, RZ ;  /* 0x000000828124723e */ /* 0x000fe200048070ff */
[----:B------:R-:W-:Y:S01]  /*6960*/  HADD2.F32 R33, -RZ, R32.H0_H0 ;  /* 0x20000020ff217230 */ /* 0x000fe20000004100 */
[----:B------:R-:W-:Y:S01]  /*6970*/  F2FP.SATFINITE.E4M3.F32.PACK_AB_MERGE_C R42, R127, R118, R42 ;  /* 0x000000767f2a723e */ /* 0x000fe2000480702a */
[----:B------:R-:W-:Y:S01]  /*6980*/  HADD2.F32 R118, -RZ, R117.H0_H0 ;  /* 0x20000075ff767230 */ /* 0x000fe20000004100 */
[----:B------:R-:W-:Y:S01]  /*6990*/  F2FP.SATFINITE.E4M3.F32.PACK_AB_MERGE_C R36, R122, R123, R36 ;  /* 0x0000007b7a24723e */ /* 0x000fe20004807024 */
[----:B------:R-:W-:Y:S01]  /*69a0*/  FMUL.FTZ R122, R35, R120 ;  /* 0x00000078237a7220 */ /* 0x000fe20000410000 */
[----:B------:R-:W-:-:S02]  /*69b0*/  HADD2.F32 R119, -RZ, R119.H1_H1 ;  /* 0x30000077ff777230 */ /* 0x000fc40000004100 */
[C---:B------:R-:W-:Y:S01]  /*69c0*/  FMUL.FTZ R120, R33.reuse, R120 ;  /* 0x0000007821787220 */ /* 0x040fe20000410000 */
[----:B------:R-:W-:Y:S02]  /*69d0*/  HADD2.F32 R32, -RZ, R32.H1_H1 ;  /* 0x30000020ff207230 */ /* 0x000fe40000004100 */
[----:B------:R-:W-:Y:S01]  /*69e0*/  FFMA.FTZ R122, R33, R118, -R122 ;  /* 0x00000076217a7223 */ /* 0x000fe2000001087a */
[----:B------:R-:W-:Y:S02]  /*69f0*/  HADD2.F32 R117, -RZ, R117.H1_H1 ;  /* 0x30000075ff757230 */ /* 0x000fe40000004100 */
[----:B------:R-:W-:Y:S01]  /*6a00*/  FMUL.FTZ R33, R34, R119 ;  /* 0x0000007722217220 */ /* 0x000fe20000410000 */
[----:B------:R-:W-:Y:S01]  /*6a10*/  F2FP.F16.E4M3.UNPACK_B R37, R37.H1 ;  /* 0x00000025ff25723e */ /* 0x000fe200030006ff */
[C---:B------:R-:W-:Y:S01]  /*6a20*/  FMUL.FTZ R119, R32.reuse, R119 ;  /* 0x0000007720777220 */ /* 0x040fe20000410000 */
[----:B------:R-:W-:Y:S01]  /*6a30*/  F2FP.F16.E4M3.UNPACK_B R41, R41.H1 ;  /* 0x00000029ff29723e */ /* 0x000fe200030006ff */
[----:B------:R-:W-:Y:S01]  /*6a40*/  FFMA.FTZ R123, R32, R117, -R33 ;  /* 0x00000075207b7223 */ /* 0x000fe20000010821 */
[----:B------:R-:W-:Y:S01]  /*6a50*/  F2FP.F16.E4M3.UNPACK_B R33, R31.H1 ;  /* 0x0000001fff21723e */ /* 0x000fe200030006ff */
[----:B------:R-:W-:Y:S01]  /*6a60*/  HADD2.F32 R31, -RZ, R37.H0_H0 ;  /* 0x20000025ff1f7230 */ /* 0x000fe20000004100 */
[----:B------:R-:W-:Y:S01]  /*6a70*/  F2FP.SATFINITE.E4M3.F32.PACK_AB_MERGE_C R38, R38, R125, R128 ;  /* 0x0000007d2626723e */ /* 0x000fe20004807080 */
[----:B------:R-:W-:Y:S01]  /*6a80*/  FFMA.FTZ R125, R34, R117, R119 ;  /* 0x00000075227d7223 */ /* 0x000fe20000010077 */
[----:B------:R-:W-:-:S02]  /*6a90*/  HADD2.F32 R32, -RZ, R41.H0_H0 ;  /* 0x20000029ff207230 */ /* 0x000fc40000004100 */
[----:B------:R-:W-:Y:S01]  /*6aa0*/  FFMA.FTZ R120, R35, R118, R120 ;  /* 0x0000007623787223 */ /* 0x000fe20000010078 */
[----:B------:R-:W-:Y:S01]  /*6ab0*/  HADD2.F32 R34, -RZ, R33.H0_H0 ;  /* 0x20000021ff227230 */ /* 0x000fe20000004100 */
[----:B------:R-:W-:Y:S01]  /*6ac0*/  F2FP.F16.E4M3.UNPACK_B R30, R30.H1 ;  /* 0x0000001eff1e723e */ /* 0x000fe200030006ff */
[----:B------:R-:W-:Y:S01]  /*6ad0*/  HADD2.F32 R41, -RZ, R41.H1_H1 ;  /* 0x30000029ff297230 */ /* 0x000fe20000004100 */
[----:B------:R-:W-:Y:S01]  /*6ae0*/  F2FP.F16.E4M3.UNPACK_B R117, R29 ;  /* 0x0000001dff75723e */ /* 0x000fe200020006ff */
[----:B------:R-:W-:Y:S02]  /*6af0*/  HADD2.F32 R118, -RZ, R33.H1_H1 ;  /* 0x30000021ff767230 */ /* 0x000fe40000004100 */
[-C--:B------:R-:W-:Y:S01]  /*6b00*/  FMUL.FTZ R124, R32, R34.reuse ;  /* 0x00000022207c7220 */ /* 0x080fe20000410000 */
[----:B------:R-:W-:Y:S02]  /*6b10*/  HADD2.F32 R37, -RZ, R37.H1_H1 ;  /* 0x30000025ff257230 */ /* 0x000fe40000004100 */
[----:B------:R-:W-:Y:S01]  /*6b20*/  FMUL.FTZ R35, R31, R34 ;  /* 0x000000221f237220 */ /* 0x000fe20000410000 */
[----:B------:R-:W-:-:S02]  /*6b30*/  HADD2.F32 R33, -RZ, R30.H0_H0 ;  /* 0x2000001eff217230 */ /* 0x000fc40000004100 */
[----:B------:R-:W-:Y:S02]  /*6b40*/  HADD2.F32 R34, -RZ, R30.H1_H1 ;  /* 0x3000001eff227230 */ /* 0x000fe40000004100 */
[-C--:B------:R-:W-:Y:S01]  /*6b50*/  FMUL.FTZ R30, R41, R118.reuse ;  /* 0x00000076291e7220 */ /* 0x080fe20000410000 */
[----:B------:R-:W-:Y:S01]  /*6b60*/  FMUL.FTZ R118, R37, R118 ;  /* 0x0000007625767220 */ /* 0x000fe20000410000 */
[-C--:B------:R-:W-:Y:S01]  /*6b70*/  FFMA.FTZ R124, R31, R33.reuse, -R124 ;  /* 0x000000211f7c7223 */ /* 0x080fe2000001087c */
[----:B------:R-:W-:Y:S01]  /*6b80*/  FFMA.FTZ R126, R32, R33, R35 ;  /* 0x00000021207e7223 */ /* 0x000fe20000010023 */
[-C--:B------:R-:W-:Y:S01]  /*6b90*/  FFMA.FTZ R127, R37, R34.reuse, -R30 ;  /* 0x00000022257f7223 */ /* 0x080fe2000001081e */
[----:B------:R-:W-:Y:S01]  /*6ba0*/  F2FP.F16.E4M3.UNPACK_B R33, R43 ;  /* 0x0000002bff21723e */ /* 0x000fe200020006ff */
[----:B------:R-:W-:Y:S01]  /*6bb0*/  FFMA.FTZ R129, R41, R34, R118 ;  /* 0x0000002229817223 */ /* 0x000fe20000010076 */
[----:B------:R-:W-:Y:S01]  /*6bc0*/  F2FP.F16.E4M3.UNPACK_B R30, R39 ;  /* 0x00000027ff1e723e */ /* 0x000fe200020006ff */
[----:B------:R-:W-:Y:S01]  /*6bd0*/  HADD2.F32 R119, -RZ, R117.H0_H0 ;  /* 0x20000075ff777230 */ /* 0x000fe20000004100 */
[----:B------:R-:W-:Y:S01]  /*6be0*/  F2FP.F16.E4M3.UNPACK_B R43, R43.H1 ;  /* 0x0000002bff2b723e */ /* 0x000fe200030006ff */
[----:B------:R-:W-:Y:S01]  /*6bf0*/  HADD2.F32 R34, -RZ, R33.H0_H0 ;  /* 0x20000021ff227230 */ /* 0x000fe20000004100 */
[----:B------:R-:W-:Y:S01]  /*6c00*/  F2FP.F16.E4M3.UNPACK_B R118, R29.H1 ;  /* 0x0000001dff76723e */ /* 0x000fe200030006ff */
[--C-:B------:R-:W-:Y:S01]  /*6c10*/  HADD2.F32 R31, -RZ, R30.reuse.H0_H0 ;  /* 0x2000001eff1f7230 */ /* 0x100fe20000004100 */
[----:B------:R-:W-:Y:S01]  /*6c20*/  F2FP.F16.E4M3.UNPACK_B R39, R39.H1 ;  /* 0x00000027ff27723e */ /* 0x000fe200030006ff */
[----:B------:R-:W-:Y:S01]  /*6c30*/  HADD2.F32 R30, -RZ, R30.H1_H1 ;  /* 0x3000001eff1e7230 */ /* 0x000fe20000004100 */
        /* <DEDUP_REMOVED lines=12> */
[----:B------:R-:W-:Y:S01]  /*6d00*/  FFMA.FTZ R119, R34, R37, R119 ;  /* 0x0000002522777223 */ /* 0x000fe20000010077 */
[----:B------:R-:W-:Y:S02]  /*6d10*/  HADD2.F32 R118, -RZ, R118.H1_H1 ;  /* 0x30000076ff767230 */ /* 0x000fe40000004100 */
[----:B------:R-:W-:Y:S01]  /*6d20*/  FFMA.FTZ R121, R28, R41, R121 ;  /* 0x000000291c797223 */ /* 0x000fe20000010079 */
[----:B------:R-:W-:Y:S02]  /*6d30*/  HADD2.F32 R39, -RZ, R39.H1_H1 ;  /* 0x30000027ff277230 */ /* 0x000fe40000004100 */
[----:B------:R-:W-:Y:S01]  /*6d40*/  FFMA.FTZ R128, R31, R37, -R128 ;  /* 0x000000251f807223 */ /* 0x000fe20000010880 */
[----:B------:R-:W-:Y:S02]  /*6d50*/  HADD2.F32 R33, -RZ, R33.H1_H1 ;  /* 0x30000021ff217230 */ /* 0x000fe40000004100 */
[----:B------:R-:W-:Y:S01]  /*6d60*/  FMUL.FTZ R34, R43, R118 ;  /* 0x000000762b227220 */ /* 0x000fe20000410000 */
[----:B------:R-:W-:-:S02]  /*6d70*/  HADD2.F32 R117, -RZ, R117.H1_H1 ;  /* 0x30000075ff757230 */ /* 0x000fc40000004100 */
[----:B------:R-:W-:Y:S01]  /*6d80*/  FMUL.FTZ R118, R39, R118 ;  /* 0x0000007627767220 */ /* 0x000fe20000410000 */
[----:B------:R-:W-:Y:S02]  /*6d90*/  HADD2.F32 R28, -RZ, R35.H1_H1 ;  /* 0x30000023ff1c7230 */ /* 0x000fe40000004100 */
[----:B------:R-:W-:Y:S01]  /*6da0*/  FFMA.FTZ R131, R32, R41, -R131 ;  /* 0x0000002920837223 */ /* 0x000fe20000010883 */
[----:B------:R-:W-:Y:S02]  /*6db0*/  HADD2.F32 R29, -RZ, R29.H1_H1 ;  /* 0x3000001dff1d7230 */ /* 0x000fe40000004100 */
[-C--:B------:R-:W-:Y:S01]  /*6dc0*/  FMUL.FTZ R31, R33, R117.reuse ;  /* 0x00000075211f7220 */ /* 0x080fe20000410000 */
[C---:B------:R-:W-:Y:S01]  /*6dd0*/  FMUL.FTZ R32, R30.reuse, R117 ;  /* 0x000000751e207220 */ /* 0x040fe20000410000 */
[-C--:B------:R-:W-:Y:S01]  /*6de0*/  FFMA.FTZ R34, R39, R28.reuse, -R34 ;  /* 0x0000001c27227223 */ /* 0x080fe20000010822 */
[----:B------:R-:W-:Y:S01]  /*6df0*/  FFMA.FTZ R118, R43, R28, R118 ;  /* 0x0000001c2b767223 */ /* 0x000fe20000010076 */
[-C--:B------:R-:W-:Y:S01]  /*6e00*/  FFMA.FTZ R31, R30, R29.reuse, -R31 ;  /* 0x0000001d1e1f7223 */ /* 0x080fe2000001081f */
        /* <DEDUP_REMOVED lines=8> */
[----:B------:R-:W-:-:S07]  /*6e90*/  F2FP.SATFINITE.E4M3.F32.PACK_AB_MERGE_C R43, R32, R119, R118 ;  /* 0x00000077202b723e */ /* 0x000fce0004807076 */
.L_x_1373:
[----:B------:R-:W-:Y:S05]  /*6ea0*/  BSYNC B2 ;  /* 0x0000000000027941 */ /* 0x000fea0003800000 */
.L_x_1372:
[----:B0-----:R0:W-:Y:S04]  /*6eb0*/  STG.E.128 desc[UR40][R102.64], R36 ;  /* 0x0000002466007986 */ /* 0x0011e8000c101d28 */
[----:B--2---:R0:W-:Y:S02]  /*6ec0*/  @!P2 STG.E.128 desc[UR40][R104.64], R40 ;  /* 0x000000286800a986 */ /* 0x0041e4000c101d28 */
.L_x_1371:
[----:B------:R-:W-:Y:S05]  /*6ed0*/  BSYNC B1 ;  /* 0x0000000000017941 */ /* 0x000fea0003800000 */
.L_x_1370:
[----:B------:R-:W-:Y:S01]  /*6ee0*/  ISETP.NE.AND P2, PT, R99, RZ, PT ;  /* 0x000000ff6300720c */ /* 0x000fe20003f45270 */
[----:B------:R-:W-:-:S12]  /*6ef0*/  BSSY B1, `(.L_x_1374) ;  /* 0x00000f7000017945 */ /* 0x000fd80003800000 */
[----:B------:R-:W-:Y:S05]  /*6f00*/  @!P2 BRA `(.L_x_1375) ;  /* 0x0000000c00d4a947 */ /* 0x000fea0003800000 */
[----:B------:R-:W-:Y:S01]  /*6f10*/  ISETP.GE.AND P4, PT, R175, R93, PT ;  /* 0x0000005daf00720c */ /* 0x000fe20003f86270 */
[----:B------:R-:W-:Y:S01]  /*6f20*/  BSSY B2, `(.L_x_1376) ;  /* 0x00000f1000027945 */ /* 0x000fe20003800000 */
[----:B0-----:R-:W-:Y:S02]  /*6f30*/  IADD3 R37, P2, P3, R52, R62, R71 ;  /* 0x0000003e34257210 */ /* 0x001fe40007b5e047 */
        /* <DEDUP_REMOVED lines=32> */
[----:B------:R-:W-:Y:S02]  /*7140*/  SHF.R.U32.HI R103, RZ, 0x8, R13 ;  /* 0x00000008ff677819 */ /* 0x000fe4000001160d */
[----:B------:R-:W-:Y:S02]  /*7150*/  LOP3.LUT R26, R27, 0xff0000ff, RZ, 0xc0, !PT ;  /* 0xff0000ff1b1a7812 */ /* 0x000fe400078ec0ff */
[----:B------:R-:W-:Y:S01]  /*7160*/  SHF.R.U32.HI R118, RZ, 0x10, R27 ;  /* 0x00000010ff767819 */ /* 0x000fe2000001161b */
[----:B------:R-:W-:Y:S01]  /*7170*/  IMAD.SHL.U32 R27, R40, 0x100, RZ ;  /* 0x00000100281b7824 */ /* 0x000fe200078e00ff */
[----:B------:R-:W-:-:S02]  /*7180*/  SHF.R.U32.HI R43, RZ, 0x8, R15 ;  /* 0x00000008ff2b7819 */ /* 0x000fc4000001160f */
[----:B------:R-:W-:Y:S01]  /*7190*/  LOP3.LUT R24, R25, 0xff0000ff, RZ, 0xc0, !PT ;  /* 0xff0000ff19187812 */ /* 0x000fe200078ec0ff */
[----:B------:R-:W-:Y:S01]  /*71a0*/  IMAD.U32 R118, R118, 0x10000, RZ ;  /* 0x0001000076767824 */ /* 0x000fe200078e00ff */
[----:B------:R-:W-:Y:S01]  /*71b0*/  SHF.R.U32.HI R104, RZ, 0x10, R25 ;  /* 0x00000010ff687819 */ /* 0x000fe20000011619 */
[----:B------:R-:W-:Y:S01]  /*71c0*/  IMAD.SHL.U32 R25, R41, 0x100, RZ ;  /* 0x0000010029197824 */ /* 0x000fe200078e00ff */
[----:B------:R-:W-:Y:S02]  /*71d0*/  LOP3.LUT R12, R13, 0xff0000ff, RZ, 0xc0, !PT ;  /* 0xff0000ff0d0c7812 */ /* 0x000fe400078ec0ff */
[----:B------:R-:W-:Y:S01]  /*71e0*/  SHF.R.U32.HI R102, RZ, 0x10, R13 ;  /* 0x00000010ff667819 */ /* 0x000fe2000001160d */
[----:B------:R-:W-:Y:S01]  /*71f0*/  IMAD.SHL.U32 R13, R103, 0x100, RZ ;  /* 0x00000100670d7824 */ /* 0x000fe200078e00ff */
[----:B------:R-:W-:Y:S01]  /*7200*/  LOP3.LUT R14, R15, 0xff0000ff, RZ, 0xc0, !PT ;  /* 0xff0000ff0f0e7812 */ /* 0x000fe200078ec0ff */
[----:B------:R-:W-:Y:S01]  /*7210*/  IMAD.U32 R104, R104, 0x10000, RZ ;  /* 0x0001000068687824 */ /* 0x000fe200078e00ff */
[----:B------:R-:W-:Y:S01]  /*7220*/  SHF.R.U32.HI R42, RZ, 0x10, R15 ;  /* 0x00000010ff2a7819 */ /* 0x000fe2000001160f */
[----:B------:R-:W-:Y:S01]  /*7230*/  IMAD.SHL.U32 R15, R43, 0x100, RZ ;  /* 0x000001002b0f7824 */ /* 0x000fe200078e00ff */
[----:B------:R-:W-:-:S02]  /*7240*/  LOP3.LUT R103, R26, 0xff00, R27, 0xf8, !PT ;  /* 0x0000ff001a677812 */ /* 0x000fc400078ef81b */
[----:B------:R-:W-:Y:S02]  /*7250*/  LOP3.LUT R43, R24, 0xff00, R25, 0xf8, !PT ;  /* 0x0000ff00182b7812 */ /* 0x000fe400078ef819 */
[----:B------:R-:W-:Y:S02]  /*7260*/  F2FP.F16.E4M3.UNPACK_B R41, R115.H1 ;  /* 0x00000073ff29723e */ /* 0x000fe400030006ff */
[----:B--2---:R-:W-:Y:S02]  /*7270*/  F2FP.F16.E4M3.UNPACK_B R26, R32.H1 ;  /* 0x00000020ff1a723e */ /* 0x004fe400030006ff */
[----:B------:R-:W-:Y:S01]  /*7280*/  LOP3.LUT R12, R12, 0xff00, R13, 0xf8, !PT ;  /* 0x0000ff000c0c7812 */ /* 0x000fe200078ef80d */
[----:B------:R-:W-:Y:S01]  /*7290*/  IMAD.U32 R13, R102, 0x10000, RZ ;  /* 0x00010000660d7824 */ /* 0x000fe200078e00ff */
[----:B0-----:R-:W-:Y:S01]  /*72a0*/  F2FP.F16.E4M3.UNPACK_B R24, R28.H1 ;  /* 0x0000001cff18723e */ /* 0x001fe200030006ff */
[----:B------:R-:W-:Y:S01]  /*72b0*/  HADD2.F32 R102, -RZ, R41.H0_H0 ;  /* 0x20000029ff667230 */ /* 0x000fe20000004100 */
[----:B------:R-:W-:Y:S01]  /*72c0*/  F2FP.F16.E4M3.UNPACK_B R40, R113.H1 ;  /* 0x00000071ff28723e */ /* 0x000fe200030006ff */
[----:B------:R-:W-:Y:S01]  /*72d0*/  HADD2.F32 R27, -RZ, R26.H0_H0 ;  /* 0x2000001aff1b7230 */ /* 0x000fe20000004100 */
[----:B------:R-:W-:Y:S01]  /*72e0*/  LOP3.LUT R15, R14, 0xff00, R15, 0xf8, !PT ;  /* 0x0000ff000e0f7812 */ /* 0x000fe200078ef80f */
[----:B------:R-:W-:Y:S01]  /*72f0*/  HADD2.F32 R25, -RZ, R24.H0_H0 ;  /* 0x20000018ff197230 */ /* 0x000fe20000004100 */
[----:B------:R-:W-:Y:S01]  /*7300*/  LOP3.LUT R14, R12, 0xff0000, R13, 0xf8, !PT ;  /* 0x00ff00000c0e7812 */ /* 0x000fe200078ef80d */
[----:B------:R-:W-:-:S02]  /*7310*/  IMAD.U32 R12, R42, 0x10000, RZ ;  /* 0x000100002a0c7824 */ /* 0x000fc400078e00ff */
[-C--:B------:R-:W-:Y:S01]  /*7320*/  FMUL.FTZ R120, R27, R102.reuse ;  /* 0x000000661b787220 */ /* 0x080fe20000410000 */
[--C-:B------:R-:W-:Y:S02]  /*7330*/  HADD2.F32 R42, -RZ, R40.reuse.H0_H0 ;  /* 0x20000028ff2a7230 */ /* 0x100fe40000004100 */
[----:B------:R-:W-:Y:S01]  /*7340*/  FMUL.FTZ R102, R25, R102 ;  /* 0x0000006619667220 */ /* 0x000fe20000410000 */
[----:B------:R-:W-:Y:S01]  /*7350*/  F2FP.F16.E4M3.UNPACK_B R115, R115 ;  /* 0x00000073ff73723e */ /* 0x000fe200020006ff */
[----:B------:R-:W-:Y:S01]  /*7360*/  HADD2.F32 R40, -RZ, R40.H1_H1 ;  /* 0x30000028ff287230 */ /* 0x000fe20000004100 */
[----:B------:R-:W-:Y:S01]  /*7370*/  LOP3.LUT R12, R15, 0xff0000, R12, 0xf8, !PT ;  /* 0x00ff00000f0c7812 */ /* 0x000fe200078ef80c */
[-C--:B------:R-:W-:Y:S01]  /*7380*/  FFMA.FTZ R120, R25, R42.reuse, -R120 ;  /* 0x0000002a19787223 */ /* 0x080fe20000010878 */
[----:B------:R-:W-:Y:S01]  /*7390*/  LOP3.LUT R15, R43, 0xff0000, R104, 0xf8, !PT ;  /* 0x00ff00002b0f7812 */ /* 0x000fe200078ef868 */
        /* <DEDUP_REMOVED lines=8> */
[-C--:B------:R-:W-:Y:S01]  /*7420*/  FMUL.FTZ R102, R27, R42.reuse ;  /* 0x0000002a1b667220 */ /* 0x080fe20000410000 */
[----:B------:R-:W-:Y:S02]  /*7430*/  HADD2.F32 R26, -RZ, R32.H0_H0 ;  /* 0x20000020ff1a7230 */ /* 0x000fe40000004100 */
[C---:B------:R-:W-:Y:S01]  /*7440*/  FMUL.FTZ R42, R25.reuse, R42 ;  /* 0x0000002a192a7220 */ /* 0x040fe20000410000 */
[----:B------:R-:W-:Y:S02]  /*7450*/  HADD2.F32 R24, -RZ, R28.H0_H0 ;  /* 0x2000001cff187230 */ /* 0x000fe40000004100 */
[-C--:B------:R-:W-:Y:S01]  /*7460*/  FFMA.FTZ R105, R25, R40.reuse, -R102 ;  /* 0x0000002819697223 */ /* 0x080fe20000010866 */
[----:B------:R-:W-:Y:S02]  /*7470*/  HADD2.F32 R25, -RZ, R113.H0_H0 ;  /* 0x20000071ff197230 */ /* 0x000fe40000004100 */
[----:B------:R-:W-:Y:S01]  /*7480*/  FFMA.FTZ R117, R27, R40, R42 ;  /* 0x000000281b757223 */ /* 0x000fe2000001002a */
        /* <DEDUP_REMOVED lines=10> */
[----:B------:R-:W-:Y:S01]  /*7530*/  FMUL.FTZ R115, R28, R115 ;  /* 0x000000731c737220 */ /* 0x000fe20000410000 */
[----:B------:R-:W-:-:S02]  /*7540*/  F2FP.F16.E4M3.UNPACK_B R26, R34.H1 ;  /* 0x00000022ff1a723e */ /* 0x000fc400030006ff */
[----:B------:R-:W-:Y:S01]  /*7550*/  LOP3.LUT R13, R103, 0xff0000, R118, 0xf8, !PT ;  /* 0x00ff0000670d7812 */ /* 0x000fe200078ef876 */
        /* <DEDUP_REMOVED lines=22> */
[----:B------:R-:W-:Y:S01]  /*76c0*/  F2FP.F16.E4M3.UNPACK_B R111, R111 ;  /* 0x0000006fff6f723e */ /* 0x000fe200020006ff */
[----:B------:R-:W-:Y:S01]  /*76d0*/  FFMA.FTZ R119, R26, R25, R41 ;  /* 0x000000191a777223 */ /* 0x000fe20000010029 */
[----:B------:R-:W-:Y:S01]  /*76e0*/  HADD2.F32 R27, -RZ, R114.H0_H0 ;  /* 0x20000072ff1b7230 */ /* 0x000fe20000004100 */
[----:B------:R-:W-:Y:S01]  /*76f0*/  F2FP.SATFINITE.E4M3.F32.PACK_AB_MERGE_C R104, R117, R104, RZ ;  /* 0x000000687568723e */ /* 0x000fe200048070ff */
[----:B------:R-:W-:Y:S01]  /*7700*/  HADD2.F32 R24, -RZ, R30.H0_H0 ;  /* 0x2000001eff187230 */ /* 0x000fe20000004100 */
[----:B------:R-:W-:Y:S01]  /*7710*/  F2FP.SATFINITE.E4M3.F32.PACK_AB_MERGE_C R115, R115, R118, RZ ;  /* 0x000000767373723e */ /* 0x000fe200048070ff */
[----:B------:R-:W-:Y:S01]  /*7720*/  HADD2.F32 R25, -RZ, R34.H0_H0 ;  /* 0x20000022ff197230 */ /* 0x000fe20000004100 */
[----:B------:R-:W-:Y:S01]  /*7730*/  F2FP.SATFINITE.E4M3.F32.PACK_AB_MERGE_C R119, R119, R32, RZ ;  /* 0x000000207777723e */ /* 0x000fe200048070ff */
[----:B------:R-:W-:-:S02]  /*7740*/  HADD2.F32 R41, -RZ, R114.H1_H1 ;  /* 0x30000072ff297230 */ /* 0x000fc40000004100 */
[-C--:B------:R-:W-:Y:S01]  /*7750*/  FMUL.FTZ R28, R24, R27.reuse ;  /* 0x0000001b181c7220 */ /* 0x080fe20000410000 */
[----:B------:R-:W-:Y:S02]  /*7760*/  HADD2.F32 R34, -RZ, R34.H1_H1 ;  /* 0x30000022ff227230 */ /* 0x000fe40000004100 */
[C---:B------:R-:W-:Y:S01]  /*7770*/  FMUL.FTZ R113, R25.reuse, R27 ;  /* 0x0000001b19717220 */ /* 0x040fe20000410000 */
[--C-:B------:R-:W-:Y:S01]  /*7780*/  HADD2.F32 R26, -RZ, R111.reuse.H0_H0 ;  /* 0x2000006fff1a7230 */ /* 0x100fe20000004100 */
[----:B------:R-:W-:Y:S01]  /*7790*/  F2FP.F16.E4M3.UNPACK_B R32, R15 ;  /* 0x0000000fff20723e */ /* 0x000fe200020006ff */
[----:B------:R-:W-:Y:S02]  /*77a0*/  HADD2.F32 R30, -RZ, R30.H1_H1 ;  /* 0x3000001eff1e7230 */ /* 0x000fe40000004100 */
[-C--:B------:R-:W-:Y:S01]  /*77b0*/  FMUL.FTZ R27, R34, R41.reuse ;  /* 0x00000029221b7220 */ /* 0x080fe20000410000 */
[----:B------:R-:W-:Y:S02]  /*77c0*/  HADD2.F32 R111, -RZ, R111.H1_H1 ;  /* 0x3000006fff6f7230 */ /* 0x000fe40000004100 */
[-C--:B------:R-:W-:Y:S01]  /*77d0*/  FFMA.FTZ R113, R24, R26.reuse, -R113 ;  /* 0x0000001a18717223 */ /* 0x080fe20000010871 */
[----:B------:R-:W-:Y:S01]  /*77e0*/  FFMA.FTZ R40, R25, R26, R28 ;  /* 0x0000001a19287223 */ /* 0x000fe2000001001c */
[C---:B------:R-:W-:Y:S01]  /*77f0*/  FMUL.FTZ R41, R30.reuse, R41 ;  /* 0x000000291e297220 */ /* 0x040fe20000410000 */
[----:B------:R-:W-:Y:S01]  /*7800*/  F2FP.F16.E4M3.UNPACK_B R26, R33 ;  /* 0x00000021ff1a723e */ /* 0x000fe200020006ff */
[----:B------:R-:W-:Y:S01]  /*7810*/  FFMA.FTZ R30, R30, R111, -R27 ;  /* 0x0000006f1e1e7223 */ /* 0x000fe2000001081b */
[----:B------:R-:W-:Y:S01]  /*7820*/  F2FP.F16.E4M3.UNPACK_B R24, R29 ;  /* 0x0000001dff18723e */ /* 0x000fe200020006ff */
[----:B------:R-:W-:Y:S01]  /*7830*/  FFMA.FTZ R41, R34, R111, R41 ;  /* 0x0000006f22297223 */ /* 0x000fe20000010029 */
[----:B------:R-:W-:Y:S01]  /*7840*/  F2FP.F16.E4M3.UNPACK_B R28, R14 ;  /* 0x0000000eff1c723e */ /* 0x000fe200020006ff */
[----:B------:R-:W-:Y:S01]  /*7850*/  HADD2.F32 R27, -RZ, R26.H0_H0 ;  /* 0x2000001aff1b7230 */ /* 0x000fe20000004100 */
[----:B------:R-:W-:Y:S01]  /*7860*/  F2FP.SATFINITE.E4M3.F32.PACK_AB_MERGE_C R115, R30, R113, R115 ;  /* 0x000000711e73723e */ /* 0x000fe20004807073 */
[----:B------:R-:W-:Y:S01]  /*7870*/  HADD2.F32 R34, -RZ, R32.H0_H0 ;  /* 0x20000020ff227230 */ /* 0x000fe20000004100 */
[----:B------:R-:W-:Y:S01]  /*7880*/  F2FP.SATFINITE.E4M3.F32.PACK_AB_MERGE_C R119, R41, R40, R119 ;  /* 0x000000282977723e */ /* 0x000fe20004807077 */
[----:B------:R-:W-:Y:S01]  /*7890*/  HADD2.F32 R25, -RZ, R24.H0_H0 ;  /* 0x20000018ff197230 */ /* 0x000fe20000004100 */
[----:B------:R-:W-:Y:S01]  /*78a0*/  F2FP.SATFINITE.E4M3.F32.PACK_AB_MERGE_C R117, R102, R43, R104 ;  /* 0x0000002b6675723e */ /* 0x000fe20004807068 */
        /* <DEDUP_REMOVED lines=10> */
[----:B------:R-:W-:Y:S01]  /*7950*/  F2FP.SATFINITE.E4M3.F32.PACK_AB_MERGE_C R105, R105, R120, RZ ;  /* 0x000000786969723e */ /* 0x000fe200048070ff */
[C---:B------:R-:W-:Y:S01]  /*7960*/  FMUL.FTZ R41, R24.reuse, R41 ;  /* 0x0000002918297220 */ /* 0x040fe20000410000 */
[----:B------:R-:W-:Y:S01]  /*7970*/  F2FP.F16.E4M3.UNPACK_B R29, R29.H1 ;  /* 0x0000001dff1d723e */ /* 0x000fe200030006ff */
[----:B------:R-:W-:Y:S01]  /*7980*/  FFMA.FTZ R43, R24, R25, -R27 ;  /* 0x00000019182b7223 */ /* 0x000fe2000001081b */
[----:B------:R-:W-:Y:S02]  /*7990*/  F2FP.F16.E4M3.UNPACK_B R33, R33.H1 ;  /* 0x00000021ff21723e */ /* 0x000fe400030006ff */
[----:B------:R-:W-:Y:S01]  /*79a0*/  F2FP.F16.E4M3.UNPACK_B R27, R15.H1 ;  /* 0x0000000fff1b723e */ /* 0x000fe200030006ff */
[----:B------:R-:W-:Y:S01]  /*79b0*/  HADD2.F32 R15, -RZ, R29.H0_H0 ;  /* 0x2000001dff0f7230 */ /* 0x000fe20000004100 */
[----:B------:R-:W-:Y:S01]  /*79c0*/  F2FP.SATFINITE.E4M3.F32.PACK_AB_MERGE_C R114, R103, R42, R105 ;  /* 0x0000002a6772723e */ /* 0x000fe20004807069 */
[----:B------:R-:W-:Y:S01]  /*79d0*/  FFMA.FTZ R103, R26, R25, R41 ;  /* 0x000000191a677223 */ /* 0x000fe20000010029 */
[----:B------:R-:W-:Y:S01]  /*79e0*/  HADD2.F32 R24, -RZ, R33.H0_H0 ;  /* 0x20000021ff187230 */ /* 0x000fe20000004100 */
[----:B------:R-:W-:Y:S01]  /*79f0*/  F2FP.F16.E4M3.UNPACK_B R14, R14.H1 ;  /* 0x0000000eff0e723e */ /* 0x000fe200030006ff */
[----:B------:R-:W-:Y:S01]  /*7a00*/  HADD2.F32 R26, -RZ, R27.H0_H0 ;  /* 0x2000001bff1a7230 */ /* 0x000fe20000004100 */
[----:B------:R-:W-:Y:S01]  /*7a10*/  F2FP.F16.E4M3.UNPACK_B R32, R13.H1 ;  /* 0x0000000dff20723e */ /* 0x000fe200030006ff */
[----:B------:R-:W-:-:S02]  /*7a20*/  HADD2.F32 R33, -RZ, R33.H1_H1 ;  /* 0x30000021ff217230 */ /* 0x000fc40000004100 */
[----:B------:R-:W-:Y:S02]  /*7a30*/  HADD2.F32 R28, -RZ, R27.H1_H1 ;  /* 0x3000001bff1c7230 */ /* 0x000fe40000004100 */
[CC--:B------:R-:W-:Y:S01]  /*7a40*/  FMUL.FTZ R30, R24.reuse, R26.reuse ;  /* 0x0000001a181e7220 */ /* 0x0c0fe20000410000 */
[--C-:B------:R-:W-:Y:S02]  /*7a50*/  HADD2.F32 R25, -RZ, R14.reuse.H0_H0 ;  /* 0x2000000eff197230 */ /* 0x100fe40000004100 */
[----:B------:R-:W-:Y:S01]  /*7a60*/  FMUL.FTZ R27, R15, R26 ;  /* 0x0000001a0f1b7220 */ /* 0x000fe20000410000 */
[----:B------:R-:W-:Y:S02]  /*7a70*/  HADD2.F32 R29, -RZ, R29.H1_H1 ;  /* 0x3000001dff1d7230 */ /* 0x000fe40000004100 */
[----:B------:R-:W-:Y:S02]  /*7a80*/  HADD2.F32 R26, -RZ, R14.H1_H1 ;  /* 0x3000000eff1a7230 */ /* 0x000fe40000004100 */
[----:B------:R-:W-:Y:S01]  /*7a90*/  FMUL.FTZ R14, R33, R28 ;  /* 0x0000001c210e7220 */ /* 0x000fe20000410000 */
[-C--:B------:R-:W-:Y:S01]  /*7aa0*/  FFMA.FTZ R42, R15, R25.reuse, -R30 ;  /* 0x000000190f2a7223 */ /* 0x080fe2000001081e */
[----:B------:R-:W-:Y:S01]  /*7ab0*/  FFMA.FTZ R102, R24, R25, R27 ;  /* 0x0000001918667223 */ /* 0x000fe2000001001b */
[----:B------:R-:W-:Y:S01]  /*7ac0*/  F2FP.F16.E4M3.UNPACK_B R25, R35 ;  /* 0x00000023ff19723e */ /* 0x000fe200020006ff */
[C---:B------:R-:W-:Y:S01]  /*7ad0*/  FFMA.FTZ R105, R29.reuse, R26, -R14 ;  /* 0x0000001a1d697223 */ /* 0x040fe2000001080e */
[----:B------:R-:W-:Y:S01]  /*7ae0*/  F2FP.F16.E4M3.UNPACK_B R14, R31 ;  /* 0x0000001fff0e723e */ /* 0x000fe200020006ff */
[----:B------:R-:W-:Y:S01]  /*7af0*/  FMUL.FTZ R28, R29, R28 ;  /* 0x0000001c1d1c7220 */ /* 0x000fe20000410000 */
[----:B------:R-:W-:Y:S01]  /*7b00*/  F2FP.F16.E4M3.UNPACK_B R35, R35.H1 ;  /* 0x00000023ff23723e */ /* 0x000fe200030006ff */
[----:B------:R-:W-:Y:S01]  /*7b10*/  HADD2.F32 R41, -RZ, R32.H0_H0 ;  /* 0x20000020ff297230 */ /* 0x000fe20000004100 */
        /* <DEDUP_REMOVED lines=8> */
[----:B------:R-:W-:Y:S01]  /*7ba0*/  F2FP.SATFINITE.E4M3.F32.PACK_AB_MERGE_C R102, R111, R102, RZ ;  /* 0x000000666f66723e */ /* 0x000fe200048070ff */
[----:B------:R-:W-:Y:S01]  /*7bb0*/  HADD2.F32 R33, -RZ, R30.H0_H0 ;  /* 0x2000001eff217230 */ /* 0x000fe20000004100 */
[----:B------:R-:W-:Y:S01]  /*7bc0*/  F2FP.SATFINITE.E4M3.F32.PACK_AB_MERGE_C R42, R105, R42, RZ ;  /* 0x0000002a692a723e */ /* 0x000fe200048070ff */
[----:B------:R-:W-:-:S02]  /*7bd0*/  HADD2.F32 R29, -RZ, R27.H0_H0 ;  /* 0x2000001bff1d7230 */ /* 0x000fc40000004100 */
[-C--:B------:R-:W-:Y:S01]  /*7be0*/  FMUL.FTZ R113, R12, R41.reuse ;  /* 0x000000290c717220 */ /* 0x080fe20000410000 */
[----:B------:R-:W-:Y:S01]  /*7bf0*/  FMUL.FTZ R41, R24, R41 ;  /* 0x0000002918297220 */ /* 0x000fe20000410000 */
[----:B------:R-:W-:Y:S02]  /*7c00*/  HADD2.F32 R35, -RZ, R35.H1_H1 ;  /* 0x30000023ff237230 */ /* 0x000fe40000004100 */
[----:B------:R-:W-:Y:S01]  /*7c10*/  FMUL.FTZ R104, R26, R33 ;  /* 0x000000211a687220 */ /* 0x000fe20000410000 */
[----:B------:R-:W-:Y:S02]  /*7c20*/  HADD2.F32 R32, -RZ, R32.H1_H1 ;  /* 0x30000020ff207230 */ /* 0x000fe40000004100 */
[-C--:B------:R-:W-:Y:S01]  /*7c30*/  FFMA.FTZ R113, R24, R29.reuse, -R113 ;  /* 0x0000001d18717223 */ /* 0x080fe20000010871 */
[----:B------:R-:W-:Y:S02]  /*7c40*/  HADD2.F32 R31, -RZ, R31.H1_H1 ;  /* 0x3000001fff1f7230 */ /* 0x000fe40000004100 */
[----:B------:R-:W-:Y:S01]  /*7c50*/  FFMA.FTZ R41, R12, R29, R41 ;  /* 0x0000001d0c297223 */ /* 0x000fe20000010029 */
[----:B------:R-:W-:-:S02]  /*7c60*/  HADD2.F32 R15, -RZ, R14.H0_H0 ;  /* 0x2000000eff0f7230 */ /* 0x000fc40000004100 */
[-C--:B------:R-:W-:Y:S01]  /*7c70*/  FMUL.FTZ R24, R35, R32.reuse ;  /* 0x0000002023187220 */ /* 0x080fe20000410000 */
[----:B------:R-:W-:Y:S02]  /*7c80*/  HADD2.F32 R28, -RZ, R13.H0_H0 ;  /* 0x2000000dff1c7230 */ /* 0x000fe40000004100 */
[----:B------:R-:W-:Y:S01]  /*7c90*/  FMUL.FTZ R32, R31, R32 ;  /* 0x000000201f207220 */ /* 0x000fe20000410000 */
[----:B------:R-:W-:Y:S02]  /*7ca0*/  HADD2.F32 R25, -RZ, R25.H1_H1 ;  /* 0x30000019ff197230 */ /* 0x000fe40000004100 */
[C---:B------:R-:W-:Y:S01]  /*7cb0*/  FMUL.FTZ R33, R15.reuse, R33 ;  /* 0x000000210f217220 */ /* 0x040fe20000410000 */
[----:B------:R-:W-:Y:S02]  /*7cc0*/  HADD2.F32 R30, -RZ, R30.H1_H1 ;  /* 0x3000001eff1e7230 */ /* 0x000fe40000004100 */
[----:B------:R-:W-:Y:S01]  /*7cd0*/  FFMA.FTZ R104, R15, R28, -R104 ;  /* 0x0000001c0f687223 */ /* 0x000fe20000010868 */
[----:B------:R-:W-:-:S02]  /*7ce0*/  HADD2.F32 R14, -RZ, R14.H1_H1 ;  /* 0x3000000eff0e7230 */ /* 0x000fc40000004100 */
[----:B------:R-:W-:Y:S01]  /*7cf0*/  FFMA.FTZ R33, R26, R28, R33 ;  /* 0x0000001c1a217223 */ /* 0x000fe20000010021 */
[----:B------:R-:W-:Y:S02]  /*7d00*/  HADD2.F32 R12, -RZ, R27.H1_H1 ;  /* 0x3000001bff0c7230 */ /* 0x000fe40000004100 */
[-C--:B------:R-:W-:Y:S01]  /*7d10*/  FMUL.FTZ R15, R25, R30.reuse ;  /* 0x0000001e190f7220 */ /* 0x080fe20000410000 */
[----:B------:R-:W-:Y:S02]  /*7d20*/  HADD2.F32 R13, -RZ, R13.H1_H1 ;  /* 0x3000000dff0d7230 */ /* 0x000fe40000004100 */
[C---:B------:R-:W-:Y:S01]  /*7d30*/  FMUL.FTZ R30, R14.reuse, R30 ;  /* 0x0000001e0e1e7220 */ /* 0x040fe20000410000 */
[----:B------:R-:W-:Y:S01]  /*7d40*/  F2FP.SATFINITE.E4M3.F32.PACK_AB_MERGE_C R34, R103, R34, R102 ;  /* 0x000000226722723e */ /* 0x000fe20004807066 */
[-C--:B------:R-:W-:Y:S01]  /*7d50*/  FFMA.FTZ R32, R35, R12.reuse, R32 ;  /* 0x0000000c23207223 */ /* 0x080fe20000010020 */
[----:B------:R-:W-:Y:S01]  /*7d60*/  FFMA.FTZ R24, R31, R12, -R24 ;  /* 0x0000000c1f187223 */ /* 0x000fe20000010818 */
[-C--:B------:R-:W-:Y:S01]  /*7d70*/  FFMA.FTZ R30, R25, R13.reuse, R30 ;  /* 0x0000000d191e7223 */ /* 0x080fe2000001001e */
[----:B------:R-:W-:Y:S01]  /*7d80*/  FFMA.FTZ R15, R14, R13, -R15 ;  /* 0x0000000d0e0f7223 */ /* 0x000fe2000001080f */
[----:B------:R-:W-:Y:S01]  /*7d90*/  F2FP.SATFINITE.E4M3.F32.PACK_AB_MERGE_C R29, R43, R40, R42 ;  /* 0x000000282b1d723e */ /* 0x000fe2000480702a */
[----:B------:R-:W-:Y:S01]  /*7da0*/  IMAD.MOV.U32 R28, RZ, RZ, R114 ;  /* 0x000000ffff1c7224 */ /* 0x000fe200078e0072 */
[----:B------:R-:W-:-:S02]  /*7db0*/  F2FP.SATFINITE.E4M3.F32.PACK_AB_MERGE_C R32, R32, R41, RZ ;  /* 0x000000292020723e */ /* 0x000fc400048070ff */
[----:B------:R-:W-:Y:S02]  /*7dc0*/  F2FP.SATFINITE.E4M3.F32.PACK_AB_MERGE_C R24, R24, R113, RZ ;  /* 0x000000711818723e */ /* 0x000fe400048070ff */
[----:B------:R-:W-:Y:S01]  /*7dd0*/  F2FP.SATFINITE.E4M3.F32.PACK_AB_MERGE_C R35, R30, R33, R32 ;  /* 0x000000211e23723e */ /* 0x000fe20004807020 */
[----:B------:R-:W-:Y:S01]  /*7de0*/  IMAD.MOV.U32 R33, RZ, RZ, R34 ;  /* 0x000000ffff217224 */ /* 0x000fe200078e0022 */
[----:B------:R-:W-:Y:S01]  /*7df0*/  F2FP.SATFINITE.E4M3.F32.PACK_AB_MERGE_C R31, R15, R104, R24 ;  /* 0x000000680f1f723e */ /* 0x000fe20004807018 */
[----:B------:R-:W-:Y:S02]  /*7e00*/  IMAD.MOV.U32 R32, RZ, RZ, R117 ;  /* 0x000000ffff207224 */ /* 0x000fe400078e0075 */
[----:B------:R-:W-:Y:S02]  /*7e10*/  IMAD.MOV.U32 R30, RZ, RZ, R115 ;  /* 0x000000ffff1e7224 */ /* 0x000fe400078e0073 */
[----:B------:R-:W-:-:S07]  /*7e20*/  IMAD.MOV.U32 R34, RZ, RZ, R119 ;  /* 0x000000ffff227224 */ /* 0x000fce00078e0077 */
.L_x_1377:
[----:B------:R-:W-:Y:S05]  /*7e30*/  BSYNC B2 ;  /* 0x0000000000027941 */ /* 0x000fea0003800000 */
.L_x_1376:
[----:B0-----:R3:W-:Y:S04]  /*7e40*/  STG.E.128 desc[UR40][R36.64], R28 ;  /* 0x0000001c24007986 */ /* 0x0017e8000c101d28 */
[----:B--2---:R3:W-:Y:S02]  /*7e50*/  @!P2 STG.E.128 desc[UR40][R38.64], R32 ;  /* 0x000000202600a986 */ /* 0x0047e4000c101d28 */
.L_x_1375:
[----:B------:R-:W-:Y:S05]  /*7e60*/  BSYNC B1 ;  /* 0x0000000000017941 */ /* 0x000fea0003800000 */
.L_x_1374:
[----:B------:R-:W-:-:S13]  /*7e70*/  ISETP.NE.AND P2, PT, R98, RZ, PT ;  /* 0x000000ff6200720c */ /* 0x000fda0003f45270 */
[----:B------:R-:W-:Y:S05]  /*7e80*/  @!P2 BRA `(.L_x_1342) ;  /* 0x00000010005ca947 */ /* 0x000fea0003800000 */
[----:B------:R-:W-:Y:S01]  /*7e90*/  ISETP.GE.AND P4, PT, R174, R93, PT ;  /* 0x0000005dae00720c */ /* 0x000fe20003f86270 */
[----:B------:R-:W-:Y:S01]  /*7ea0*/  BSSY B1, `(.L_x_1378) ;  /* 0x00000eb000017945 */ /* 0x000fe20003800000 */
[----:B---3--:R-:W-:Y:S02]  /*7eb0*/  IADD3 R29, P2, P3, R52, R62, R69 ;  /* 0x0000003e341d7210 */ /* 0x008fe40007b5e045 */
[----:B------:R-:W-:Y:S02]  /*7ec0*/  SEL R116, R75, R116, !P4 ;  /* 0x000000744b747207 */ /* 0x000fe40006000000 */
[----:B------:R-:W-:Y:S02]  /*7ed0*/  IADD3.X R14, R91, R112, R64, P2, P3 ;  /* 0x000000705b0e7210 */ /* 0x000fe400017e6440 */
[----:B------:R-:W-:Y:S02]  /*7ee0*/  SHF.R.S32.HI R13, RZ, 0x1f, R116 ;  /* 0x0000001fff0d7819 */ /* 0x000fe40000011474 */
[----:B------:R-:W-:-:S02]  /*7ef0*/  IADD3 R28, P2, R29, R60, RZ ;  /* 0x0000003c1d1c7210 */ /* 0x000fc40007f5e0ff */
[----:B------:R-:W-:-:S03]  /*7f00*/  LEA.HI R13, R13, R116, RZ, 0x5 ;  /* 0x000000740d0d7211 */ /* 0x000fc600078f28ff */
[----:B------:R-:W-:Y:S01]  /*7f10*/  IMAD.X R29, R14, 0x1, R61, P2 ;  /* 0x000000010e1d7824 */ /* 0x000fe200010e063d */
[----:B------:R-:W-:Y:S02]  /*7f20*/  SHF.R.S32.HI R12, RZ, 0x5, R13 ;  /* 0x00000005ff0c7819 */ /* 0x000fe4000001140d */
[----:B------:R-:W-:Y:S02]  /*7f30*/  ISETP.GE.AND P2, PT, R174, R101, PT ;  /* 0x00000065ae00720c */ /* 0x000fe40003f46270 */
[----:B------:R-:W-:-:S04]  /*7f40*/  LEA.HI.SX32 R12, R83, R12, 0x1c ;  /* 0x0000000c530c7211 */ /* 0x000fc800078fe2ff */
[----:B------:R-:W-:Y:S01]  /*7f50*/  SHF.R.S32.HI R13, RZ, 0x1f, R12 ;  /* 0x0000001fff0d7819 */ /* 0x000fe2000001140c */
[----:B------:R-:W-:-:S03]  /*7f60*/  IMAD.SHL.U32 R31, R12, 0x10, RZ ;  /* 0x000000100c1f7824 */ /* 0x000fc600078e00ff */
[----:B------:R-:W-:Y:S02]  /*7f70*/  LEA.HI R13, R13, R12, RZ, 0x2 ;  /* 0x0000000c0d0d7211 */ /* 0x000fe400078f10ff */
[----:B------:R-:W-:-:S03]  /*7f80*/  LOP3.LUT R12, R180, 0x30, R31, 0xf8, !PT ;  /* 0x00000030b40c7812 */ /* 0x000fc600078ef81f */
[----:B------:R-:W-:Y:S01]  /*7f90*/  IMAD.SHL.U32 R13, R13, 0x800, RZ ;  /* 0x000008000d0d7824 */ /* 0x000fe200078e00ff */
[----:B------:R-:W-:-:S04]  /*7fa0*/  LOP3.LUT R12, R12, R181, RZ, 0x3c, !PT ;  /* 0x000000b50c0c7212 */ /* 0x000fc800078e3cff */
[----:B------:R-:W-:-:S04]  /*7fb0*/  LOP3.LUT R13, R13, 0xffffe000, RZ, 0xc0, !PT ;  /* 0xffffe0000d0d7812 */ /* 0x000fc800078ec0ff */
[----:B------:R-:W-:Y:S01]  /*7fc0*/  IADD3 R12, R12, R13, R182 ;  /* 0x0000000d0c0c7210 */ /* 0x000fe20007ffe0b6 */
[----:B------:R-:W-:-:S04]  /*7fd0*/  IMAD R13, R17, 0x6000, R84 ;  /* 0x00006000110d7824 */ /* 0x000fc800078e0254 */
[----:B------:R-:W-:Y:S02]  /*7fe0*/  IMAD R15, R17, 0x6000, R12 ;  /* 0x00006000110f7824 */ /* 0x000fe400078e020c */
[C---:B------:R-:W-:Y:S02]  /*7ff0*/  IMAD.IADD R13, R16.reuse, 0x1, R13 ;  /* 0x00000001100d7824 */ /* 0x040fe400078e020d */
[----:B------:R-:W-:-:S04]  /*8000*/  IMAD.IADD R24, R16, 0x1, R15 ;  /* 0x0000000110187824 */ /* 0x000fc800078e020f */
[----:B------:R-:W2:Y:S04]  /*8010*/  LDS.128 R12, [R13+0x16400] ;  /* 0x016400000d0c7984 */ /* 0x000ea80000000c00 */
[----:B------:R-:W3:Y:S01]  /*8020*/  LDS.128 R24, [R24+0x16400] ;  /* 0x0164000018187984 */ /* 0x000ee20000000c00 */
[----:B------:R-:W-:Y:S05]  /*8030*/  @P2 BRA `(.L_x_1379) ;  /* 0x0000000c00442947 */ /* 0x000fea0003800000 */
[----:B------:R-:W-:Y:S02]  /*8040*/  SHF.R.U32.HI R4, RZ, 0x8, R5 ;  /* 0x00000008ff047819 */ /* 0x000fe40000011605 */
[----:B------:R-:W-:Y:S02]  /*8050*/  SHF.R.U32.HI R10, RZ, 0x8, R11 ;  /* 0x00000008ff0a7819 */ /* 0x000fe4000001160b */
[----:B------:R-:W-:Y:S02]  /*8060*/  SHF.R.U32.HI R8, RZ, 0x8, R9 ;  /* 0x00000008ff087819 */ /* 0x000fe40000011609 */
[----:B------:R-:W-:Y:S01]  /*8070*/  SHF.R.U32.HI R33, RZ, 0x10, R5 ;  /* 0x00000010ff217819 */ /* 0x000fe20000011605 */
[----:B------:R-:W-:Y:S01]  /*8080*/  IMAD.SHL.U32 R10, R10, 0x100, RZ ;  /* 0x000001000a0a7824 */ /* 0x000fe200078e00ff */
[----:B------:R-:W-:Y:S01]  /*8090*/  LOP3.LUT R5, R5, 0xff0000ff, RZ, 0xc0, !PT ;  /* 0xff0000ff05057812 */ /* 0x000fe200078ec0ff */
[----:B------:R-:W-:Y:S01]  /*80a0*/  IMAD.SHL.U32 R8, R8, 0x100, RZ ;  /* 0x0000010008087824 */ /* 0x000fe200078e00ff */
[----:B------:R-:W-:-:S02]  /*80b0*/  SHF.R.U32.HI R6, RZ, 0x8, R7 ;  /* 0x00000008ff067819 */ /* 0x000fc40000011607 */
[----:B------:R-:W-:Y:S02]  /*80c0*/  SHF.L.U32 R4, R4, 0x8, RZ ;  /* 0x0000000804047819 */ /* 0x000fe400000006ff */
        /* <DEDUP_REMOVED lines=9> */
[----:B0-----:R-:W-:Y:S02]  /*8160*/  LOP3.LUT R38, R11, 0xff00, R10, 0xf8, !PT ;  /* 0x0000ff000b267812 */ /* 0x001fe400078ef80a */
[----:B------:R-:W-:Y:S02]  /*8170*/  LOP3.LUT R36, R9, 0xff00, R8, 0xf8, !PT ;  /* 0x0000ff0009247812 */ /* 0x000fe400078ef808 */
[----:B------:R-:W-:Y:S02]  /*8180*/  F2FP.F16.E4M3.UNPACK_B R33, R109.H1 ;  /* 0x0000006dff21723e */ /* 0x000fe400030006ff */
[----:B---3--:R-:W-:Y:S02]  /*8190*/  F2FP.F16.E4M3.UNPACK_B R10, R24.H1 ;  /* 0x00000018ff0a723e */ /* 0x008fe400030006ff */
[----:B--2---:R-:W-:Y:S01]  /*81a0*/  F2FP.F16.E4M3.UNPACK_B R8, R12.H1 ;  /* 0x0000000cff08723e */ /* 0x004fe200030006ff */
[----:B------:R-:W-:Y:S01]  /*81b0*/  HADD2.F32 R34, -RZ, R33.H0_H0 ;  /* 0x20000021ff227230 */ /* 0x000fe20000004100 */
[----:B------:R-:W-:Y:S01]  /*81c0*/  LOP3.LUT R7, R7, 0xff00, R4, 0xf8, !PT ;  /* 0x0000ff0007077812 */ /* 0x000fe200078ef804 */
[----:B------:R-:W-:Y:S01]  /*81d0*/  IMAD.U32 R4, R30, 0x10000, RZ ;  /* 0x000100001e047824 */ /* 0x000fe200078e00ff */
[----:B------:R-:W-:Y:S01]  /*81e0*/  F2FP.F16.E4M3.UNPACK_B R30, R107.H1 ;  /* 0x0000006bff1e723e */ /* 0x000fe200030006ff */
[----:B------:R-:W-:Y:S01]  /*81f0*/  HADD2.F32 R11, -RZ, R10.H0_H0 ;  /* 0x2000000aff0b7230 */ /* 0x000fe20000004100 */
[----:B------:R-:W-:Y:S01]  /*8200*/  LOP3.LUT R6, R5, 0xff0000, R6, 0xf8, !PT ;  /* 0x00ff000005067812 */ /* 0x000fe200078ef806 */
[----:B------:R-:W-:Y:S01]  /*8210*/  HADD2.F32 R9, -RZ, R8.H0_H0 ;  /* 0x20000008ff097230 */ /* 0x000fe20000004100 */
[----:B------:R-:W-:Y:S01]  /*8220*/  LOP3.LUT R4, R7, 0xff0000, R4, 0xf8, !PT ;  /* 0x00ff000007047812 */ /* 0x000fe200078ef804 */
[----:B------:R-:W-:-:S02]  /*8230*/  IMAD.U32 R7, R35, 0x10000, RZ ;  /* 0x0001000023077824 */ /* 0x000fc400078e00ff */
[-C--:B------:R-:W-:Y:S01]  /*8240*/  FMUL.FTZ R40, R11, R34.reuse ;  /* 0x000000220b287220 */ /* 0x080fe20000410000 */
[----:B------:R-:W-:Y:S02]  /*8250*/  IMAD.U32 R5, R32, 0x10000, RZ ;  /* 0x0001000020057824 */ /* 0x000fe400078e00ff */
[C---:B------:R-:W-:Y:S01]  /*8260*/  FMUL.FTZ R34, R9.reuse, R34 ;  /* 0x0000002209227220 */ /* 0x040fe20000410000 */
[--C-:B------:R-:W-:Y:S01]  /*8270*/  HADD2.F32 R32, -RZ, R30.reuse.H0_H0 ;  /* 0x2000001eff207230 */ /* 0x100fe20000004100 */
[----:B------:R-:W-:Y:S01]  /*8280*/  LOP3.LUT R7, R36, 0xff0000, R7, 0xf8, !PT ;  /* 0x00ff000024077812 */ /* 0x000fe200078ef807 */
[----:B------:R-:W-:Y:S01]  /*8290*/  HADD2.F32 R30, -RZ, R30.H1_H1 ;  /* 0x3000001eff1e7230 */ /* 0x000fe20000004100 */
[----:B------:R-:W-:Y:S02]  /*82a0*/  F2FP.F16.E4M3.UNPACK_B R109, R109 ;  /* 0x0000006dff6d723e */ /* 0x000fe400020006ff */
        /* <DEDUP_REMOVED lines=35> */
[----:B------:R-:W-:Y:S01]  /*84e0*/  LOP3.LUT R5, R38, 0xff0000, R5, 0xf8, !PT ;  /* 0x00ff000026057812 */ /* 0x000fe200078ef805 */
[----:B------:R-:W-:Y:S02]  /*84f0*/  HADD2.F32 R9, -RZ, R8.H0_H0 ;  /* 0x20000008ff097230 */ /* 0x000fe40000004100 */
[----:B------:R-:W-:Y:S01]  /*8500*/  FMUL.FTZ R38, R11, R30 ;  /* 0x0000001e0b267220 */ /* 0x000fe20000410000 */
[----:B------:R-:W-:Y:S01]  /*8510*/  HADD2.F32 R24, -RZ, R12.H0_H0 ;  /* 0x2000000cff187230 */ /* 0x000fe20000004100 */
[----:B------:R-:W-:Y:S01]  /*8520*/  F2FP.F16.E4M3.UNPACK_B R108, R108 ;  /* 0x0000006cff6c723e */ /* 0x000fe200020006ff */
[----:B------:R-:W-:Y:S02]  /*8530*/  HADD2.F32 R10, -RZ, R10.H1_H1 ;  /* 0x3000000aff0a7230 */ /* 0x000fe40000004100 */
[----:B------:R-:W-:Y:S01]  /*8540*/  FMUL.FTZ R30, R9, R30 ;  /* 0x0000001e091e7220 */ /* 0x000fe20000410000 */
[----:B------:R-:W-:-:S02]  /*8550*/  HADD2.F32 R8, -RZ, R8.H1_H1 ;  /* 0x30000008ff087230 */ /* 0x000fc40000004100 */
[----:B------:R-:W-:Y:S01]  /*8560*/  FFMA.FTZ R38, R9, R24, -R38 ;  /* 0x0000001809267223 */ /* 0x000fe20000010826 */
[----:B------:R-:W-:Y:S02]  /*8570*/  HADD2.F32 R9, -RZ, R12.H1_H1 ;  /* 0x3000000cff097230 */ /* 0x000fe40000004100 */
[-C--:B------:R-:W-:Y:S01]  /*8580*/  FMUL.FTZ R41, R10, R33.reuse ;  /* 0x000000210a297220 */ /* 0x080fe20000410000 */
[----:B------:R-:W-:Y:S01]  /*8590*/  F2FP.F16.E4M3.UNPACK_B R26, R26 ;  /* 0x0000001aff1a723e */ /* 0x000fe200020006ff */
[C---:B------:R-:W-:Y:S01]  /*85a0*/  FMUL.FTZ R33, R8.reuse, R33 ;  /* 0x0000002108217220 */ /* 0x040fe20000410000 */
[----:B------:R-:W-:Y:S01]  /*85b0*/  F2FP.F16.E4M3.UNPACK_B R14, R14 ;  /* 0x0000000eff0e723e */ /* 0x000fe200020006ff */
[-C--:B------:R-:W-:Y:S01]  /*85c0*/  FFMA.FTZ R101, R8, R9.reuse, -R41 ;  /* 0x0000000908657223 */ /* 0x080fe20000010829 */
[----:B------:R-:W-:Y:S02]  /*85d0*/  HADD2.F32 R12, -RZ, R108.H0_H0 ;  /* 0x2000006cff0c7230 */ /* 0x000fe40000004100 */
[----:B------:R-:W-:Y:S01]  /*85e0*/  FFMA.FTZ R103, R10, R9, R33 ;  /* 0x000000090a677223 */ /* 0x000fe20000010021 */
[----:B------:R-:W-:Y:S01]  /*85f0*/  F2FP.F16.E4M3.UNPACK_B R106, R106 ;  /* 0x0000006aff6a723e */ /* 0x000fe200020006ff */
[----:B------:R-:W-:-:S02]  /*8600*/  HADD2.F32 R9, -RZ, R26.H0_H0 ;  /* 0x2000001aff097230 */ /* 0x000fc40000004100 */
[----:B------:R-:W-:Y:S01]  /*8610*/  FFMA.FTZ R24, R11, R24, R30 ;  /* 0x000000180b187223 */ /* 0x000fe2000001001e */
[----:B------:R-:W-:Y:S01]  /*8620*/  HADD2.F32 R8, -RZ, R14.H0_H0 ;  /* 0x2000000eff087230 */ /* 0x000fe20000004100 */
[----:B------:R-:W-:Y:S01]  /*8630*/  F2FP.SATFINITE.E4M3.F32.PACK_AB_MERGE_C R101, R101, R38, RZ ;  /* 0x000000266565723e */ /* 0x000fe200048070ff */
[----:B------:R-:W-:Y:S02]  /*8640*/  HADD2.F32 R33, -RZ, R108.H1_H1 ;  /* 0x3000006cff217230 */ /* 0x000fe40000004100 */
[-C--:B------:R-:W-:Y:S01]  /*8650*/  FMUL.FTZ R41, R9, R12.reuse ;  /* 0x0000000c09297220 */ /* 0x080fe20000410000 */
[----:B------:R-:W-:Y:S02]  /*8660*/  HADD2.F32 R26, -RZ, R26.H1_H1 ;  /* 0x3000001aff1a7230 */ /* 0x000fe40000004100 */
[----:B------:R-:W-:Y:S01]  /*8670*/  FMUL.FTZ R12, R8, R12 ;  /* 0x0000000c080c7220 */ /* 0x000fe20000410000 */
[----:B------:R-:W-:Y:S01]  /*8680*/  HADD2.F32 R10, -RZ, R106.H0_H0 ;  /* 0x2000006aff0a7230 */ /* 0x000fe20000004100 */
[----:B------:R-:W-:Y:S01]  /*8690*/  F2FP.SATFINITE.E4M3.F32.PACK_AB_MERGE_C R103, R103, R24, RZ ;  /* 0x000000186767723e */ /* 0x000fe200048070ff */
        /* <DEDUP_REMOVED lines=12> */
[----:B------:R-:W-:Y:S01]  /*8760*/  F2FP.F16.E4M3.UNPACK_B R12, R6 ;  /* 0x00000006ff0c723e */ /* 0x000fe200020006ff */
        /* <DEDUP_REMOVED lines=9> */
[----:B------:R-:W-:Y:S01]  /*8800*/  FFMA.FTZ R30, R9, R14, -R30 ;  /* 0x0000000e091e7223 */ /* 0x000fe2000001081e */
[----:B------:R-:W-:Y:S01]  /*8810*/  F2FP.SATFINITE.E4M3.F32.PACK_AB_MERGE_C R37, R37, R40, RZ ;  /* 0x000000282525723e */ /* 0x000fe200048070ff */
[----:B------:R-:W-:Y:S02]  /*8820*/  HADD2.F32 R8, -RZ, R8.H1_H1 ;  /* 0x30000008ff087230 */ /* 0x000fe40000004100 */
[----:B------:R-:W-:Y:S01]  /*8830*/  FFMA.FTZ R26, R11, R14, R26 ;  /* 0x0000000e0b1a7223 */ /* 0x000fe2000001001a */
[----:B------:R-:W-:-:S02]  /*8840*/  HADD2.F32 R9, -RZ, R12.H1_H1 ;  /* 0x3000000cff097230 */ /* 0x000fc40000004100 */
[-C--:B------:R-:W-:Y:S01]  /*8850*/  FMUL.FTZ R11, R10, R33.reuse ;  /* 0x000000210a0b7220 */ /* 0x080fe20000410000 */
[----:B------:R-:W-:Y:S01]  /*8860*/  F2FP.SATFINITE.E4M3.F32.PACK_AB_MERGE_C R38, R35, R32, R37 ;  /* 0x000000202326723e */ /* 0x000fe20004807025 */
[C---:B------:R-:W-:Y:S01]  /*8870*/  FMUL.FTZ R33, R8.reuse, R33 ;  /* 0x0000002108217220 */ /* 0x040fe20000410000 */
[----:B------:R-:W-:Y:S01]  /*8880*/  F2FP.F16.E4M3.UNPACK_B R13, R13.H1 ;  /* 0x0000000dff0d723e */ /* 0x000fe200030006ff */
[----:B------:R-:W-:Y:S01]  /*8890*/  FFMA.FTZ R35, R8, R9, -R11 ;  /* 0x0000000908237223 */ /* 0x000fe2000001080b */
[----:B------:R-:W-:Y:S01]  /*88a0*/  F2FP.F16.E4M3.UNPACK_B R25, R25.H1 ;  /* 0x00000019ff19723e */ /* 0x000fe200030006ff */
[----:B------:R-:W-:Y:S01]  /*88b0*/  FFMA.FTZ R37, R10, R9, R33 ;  /* 0x000000090a257223 */ /* 0x000fe20000010021 */
[----:B------:R-:W-:Y:S01]  /*88c0*/  F2FP.F16.E4M3.UNPACK_B R11, R7.H1 ;  /* 0x00000007ff0b723e */ /* 0x000fe200030006ff */
[----:B------:R-:W-:Y:S01]  /*88d0*/  HADD2.F32 R7, -RZ, R13.H0_H0 ;  /* 0x2000000dff077230 */ /* 0x000fe20000004100 */
[----:B------:R-:W-:Y:S01]  /*88e0*/  F2FP.F16.E4M3.UNPACK_B R6, R6.H1 ;  /* 0x00000006ff06723e */ /* 0x000fe200030006ff */
[----:B------:R-:W-:Y:S01]  /*88f0*/  HADD2.F32 R8, -RZ, R25.H0_H0 ;  /* 0x20000019ff087230 */ /* 0x000fe20000004100 */
[----:B------:R-:W-:Y:S01]  /*8900*/  F2FP.SATFINITE.E4M3.F32.PACK_AB_MERGE_C R36, R39, R36, RZ ;  /* 0x000000242724723e */ /* 0x000fe200048070ff */
[----:B------:R-:W-:Y:S01]  /*8910*/  HADD2.F32 R10, -RZ, R11.H0_H0 ;  /* 0x2000000bff0a7230 */ /* 0x000fe20000004100 */
[----:B------:R-:W-:Y:S01]  /*8920*/  F2FP.F16.E4M3.UNPACK_B R24, R5.H1 ;  /* 0x00000005ff18723e */ /* 0x000fe200030006ff */
[----:B------:R-:W-:Y:S01]  /*8930*/  HADD2.F32 R25, -RZ, R25.H1_H1 ;  /* 0x30000019ff197230 */ /* 0x000fe20000004100 */
[----:B------:R-:W-:Y:S01]  /*8940*/  F2FP.SATFINITE.E4M3.F32.PACK_AB_MERGE_C R109, R109, R34, R36 ;  /* 0x000000226d6d723e */ /* 0x000fe20004807024 */
[----:B------:R-:W-:-:S02]  /*8950*/  HADD2.F32 R12, -RZ, R11.H1_H1 ;  /* 0x3000000bff0c7230 */ /* 0x000fc40000004100 */
        /* <DEDUP_REMOVED lines=63> */
.L_x_1379:
[----:B------:R-:W-:Y:S05]  /*8d50*/  BSYNC B1 ;  /* 0x0000000000017941 */ /* 0x000fea0003800000 */
.L_x_1378:
[----:B--2---:R2:W-:Y:S01]  /*8d60*/  STG.E.128 desc[UR40][R28.64], R12 ;  /* 0x0000000c1c007986 */ /* 0x0045e2000c101d28 */
[----:B------:R-:W-:-:S13]  /*8d70*/  ISETP.GE.AND P2, PT, R31, R110, PT ;  /* 0x0000006e1f00720c */ /* 0x000fda0003f46270 */
[----:B------:R-:W-:Y:S05]  /*8d80*/  @P2 BRA `(.L_x_1342) ;  /* 0x00000000009c2947 */ /* 0x000fea0003800000 */
[--C-:B------:R-:W-:Y:S02]  /*8d90*/  SHF.R.S32.HI R4, RZ, 0x1f, R31.reuse ;  /* 0x0000001fff047819 */ /* 0x100fe4000001141f */
[----:B------:R-:W-:-:S04]  /*8da0*/  IADD3 R31, P2, P3, R52, R62, R31 ;  /* 0x0000003e341f7210 */ /* 0x000fc80007b5e01f */
[----:B------:R-:W-:Y:S02]  /*8db0*/  IADD3.X R4, R91, R112, R4, P2, P3 ;  /* 0x000000705b047210 */ /* 0x000fe400017e6404 */
[----:B------:R-:W-:-:S05]  /*8dc0*/  IADD3 R60, P2, R31, R60, RZ ;  /* 0x0000003c1f3c7210 */ /* 0x000fca0007f5e0ff */
[----:B------:R-:W-:-:S05]  /*8dd0*/  IMAD.X R61, R4, 0x1, R61, P2 ;  /* 0x00000001043d7824 */ /* 0x000fca00010e063d */
[----:B---3--:R3:W-:Y:S01]  /*8de0*/  STG.E.128 desc[UR40][R60.64], R24 ;  /* 0x000000183c007986 */ /* 0x0087e2000c101d28 */
[----:B------:R-:W-:Y:S05]  /*8df0*/  BRA `(.L_x_1342) ;  /* 0x0000000000807947 */ /* 0x000fea0003800000 */
.L_x_1335:
[----:B------:R-:W-:-:S06]  /*8e00*/  UISETP.NE.AND UP0, UPT, UR39, 0x3, UPT ;  /* 0x000000032700788c */ /* 0x000fcc000bf05270 */
[----:B------:R-:W-:-:S13]  /*8e10*/  PLOP3.LUT P1, PT, PT, PT, UP0, 0x80, 0x0 ;  /* 0x000000000000781c */ /* 0x000fda0003f2f008 */
[----:B------:R-:W-:Y:S05]  /*8e20*/  @!P1 BRA `(.L_x_1380) ;  /* 0x0000000000049947 */ /* 0x000fea0003800000 */
[----:B------:R-:W-:Y:S01]  /*8e30*/  BPT.TRAP 0x1 ;  /* 0x000000040000795c */ /* 0x000fe20000300000 */
.L_x_1380:
[----:B------:R-:W-:Y:S01]  /*8e40*/  IMAD R92, R17, 0x8, R16 ;  /* 0x00000008115c7824 */ /* 0x000fe200078e0210 */
[----:B------:R-:W-:Y:S01]  /*8e50*/  SHF.L.U32 R95, R173, 0x1f, RZ ;  /* 0x0000001fad5f7819 */ /* 0x000fe200000006ff */
[----:B------:R-:W-:Y:S01]  /*8e60*/  IMAD R94, R57, -0x80, R58 ;  /* 0xffffff80395e7824 */ /* 0x000fe200078e023a */
[----:B------:R-:W-:Y:S02]  /*8e70*/  BSSY B1, `(.L_x_1381) ;  /* 0x0000004000017945 */ /* 0x000fe40003800000 */
[----:B------:R-:W0:Y:S02]  /*8e80*/  SYNCS.PHASECHK.TRANS64.TRYWAIT P2, [R92+URZ+0x22890], R95 ;  /* 0x0228905f5c0075a7 */ /* 0x000e24000804017f */
[----:B------:R-:W-:Y:S01]  /*8e90*/  VIMNMX R94, R94, 0x80, PT ;  /* 0x000000805e5e7848 */ /* 0x000fe20003fe0100 */
[----:B0-----:R-:W-:Y:S06]  /*8ea0*/  @!P2 BRA `(.L_x_1382) ;  /* 0x000001f40014a947 */ /* 0x001fec0003800000 */
.L_x_1686:
[----:B------:R-:W-:Y:S05]  /*8eb0*/  BSYNC B1 ;  /* 0x0000000000017941 */ /* 0x000fea0003800000 */
.L_x_1381:
[----:B------:R-:W-:-:S13]  /*8ec0*/  ISETP.GE.AND P2, PT, R19, R94, PT ;  /* 0x0000005e1300720c */ /* 0x000fda0003f46270 */
[----:B------:R-:W-:Y:S05]  /*8ed0*/  @P2 BRA `(.L_x_1342) ;  /* 0x0000000000482947 */ /* 0x000fea0003800000 */
[----:B------:R-:W-:-:S13]  /*8ee0*/  ISETP.NE.AND P2, PT, R59, RZ, PT ;  /* 0x000000ff3b00720c */ /* 0x000fda0003f45270 */
[----:B------:R-:W1:Y:S04]  /*8ef0*/  @P2 LDS.128 R4, [R63+0x16400] ;  /* 0x016400003f042984 */ /* 0x000e680000000c00 */
[----:B-1----:R-:W-:Y:S01]  /*8f00*/  @P2 STG.E.128 desc[UR40][R28.64], R4 ;  /* 0x000000041c002986 */ /* 0x002fe2000c101d28 */
        /* <DEDUP_REMOVED lines=14> */
[----:B-1----:R1:W-:Y:S02]  /*8ff0*/  @P2 STG.E.128 desc[UR40][R28.64+0xa0], R8 ;  /* 0x0000a0081c002986 */ /* 0x0023e4000c101d28 */
.L_x_1342:
[----:B------:R-:W-:Y:S05]  /*9000*/  BSYNC B0 ;  /* 0x0000000000007941 */ /* 0x000fea0003800000 */
.L_x_1334:
[----:B-1234-:R-:W1:Y:S01]  /*9010*/  S2R R4, SR_TID.X ;  /* 0x0000000000047919 */ /* 0x01ee620000002100 */
[----:B------:R-:W-:Y:S01]  /*9020*/  @!PT LDS RZ, [RZ] ;  /* 0x00000000fffff984 */ /* 0x000fe20000000800 */
[----:B------:R-:W-:Y:S01]  /*9030*/  @!PT LDS RZ, [RZ] ;  /* 0x00000000fffff984 */ /* 0x000fe20000000800 */
[----:B------:R-:W-:Y:S01]  /*9040*/  @!PT LDS RZ, [RZ] ;  /* 0x00000000fffff984 */ /* 0x000fe20000000800 */
[----:B------:R-:W-:Y:S01]  /*9050*/  @!PT LDS RZ, [RZ] ;  /* 0x00000000fffff984 */ /* 0x000fe20000000800 */
[----:B------:R2:W-:Y:S06]  /*9060*/  MEMBAR.ALL.CTA ;  /* 0x0000000000007992 */ /* 0x0005ec0000008000 */
[----:B--2---:R-:W2:Y:S01]  /*9070*/  FENCE.VIEW.ASYNC.S ;  /* 0x00000000000073c6 */ /* 0x004ea20000000000 */
[----:B------:R-:W-:Y:S05]  /*9080*/  WARPSYNC.ALL ;  /* 0x0000000000007948 */ /* 0x000fea0003800000 */
[----:B------:R-:W-:Y:S01]  /*9090*/  BSSY B0, `(.L_x_1383) ;  /* 0x0000009000007945 */ /* 0x000fe20003800000 */
[----:B-1----:R-:W-:Y:S01]  /*90a0*/  LOP3.LUT R4, R4, 0x7f, RZ, 0xc0, !PT ;  /* 0x0000007f04047812 */ /* 0x002fe200078ec0ff */
[----:B--2---:R1:W-:Y:S03]  /*90b0*/  BAR.SYNC.DEFER_BLOCKING R76, 0x80 ;  /* 0x0002004c0000751d */ /* 0x0043e60000010000 */
[----:B------:R-:W-:-:S13]  /*90c0*/  ISETP.NE.AND P3, PT, R4, RZ, PT ;  /* 0x000000ff0400720c */ /* 0x000fda0003f65270 */
[----:B------:R-:W-:-:S05]  /*90d0*/  @!P3 VIADD R4, R92, 0x228a0 ;  /* 0x000228a05c04b836 */ /* 0x000fca0000000000 */
[----:B------:R-:W-:-:S04]  /*90e0*/  @!P3 PRMT R4, RZ, 0x654, R4 ;  /* 0x00000654ff04b816 */ /* 0x000fc80000000004 */
[----:B------:R1:W-:Y:S01]  /*90f0*/  @!P3 SYNCS.ARRIVE.TRANS64.RED.A1T0 RZ, [R4+URZ], RZ ;  /* 0x000000ff04ffb9a7 */ /* 0x0003e2000810043f */
[----:B------:R-:W-:Y:S05]  /*9100*/  @!P1 BRA `(.L_x_1384) ;  /* 0x0000000000049947 */ /* 0x000fea0003800000 */
[----:B------:R-:W-:Y:S01]  /*9110*/  BPT.TRAP 0x1 ;  /* 0x000000040000795c */ /* 0x000fe20000300000 */
.L_x_1384:
[----:B------:R-:W-:Y:S05]  /*9120*/  BSYNC B0 ;  /* 0x0000000000007941 */ /* 0x000fea0003800000 */
.L_x_1383:
[----:B------:R-:W2:Y:S01]  /*9130*/  SYNCS.PHASECHK.TRANS64.TRYWAIT P1, [R92+URZ+0x228b0], R95 ;  /* 0x0228b05f5c0075a7 */ /* 0x000ea2000802017f */
[----:B------:R-:W-:Y:S04]  /*9140*/  BSSY B0, `(.L_x_1385) ;  /* 0x0000002000007945 */ /* 0x000fe80003800000 */
[----:B--2---:R-:W-:Y:S05]  /*9150*/  @!P1 BRA `(.L_x_1386) ;  /* 0x000001f0007c9947 */ /* 0x004fea0003800000 */
.L_x_1687:
[----:B------:R-:W-:Y:S05]  /*9160*/  BSYNC B0 ;  /* 0x0000000000007941 */ /* 0x000fea0003800000 */
.L_x_1385:
[----:B------:R-:W-:Y:S01]  /*9170*/  ISETP.GE.AND P1, PT, R19, R94, PT ;  /* 0x0000005e1300720c */ /* 0x000fe20003f26270 */
[----:B------:R-:W-:-:S12]  /*9180*/  BSSY B0, `(.L_x_1387) ;  /* 0x0000030000007945 */ /* 0x000fd80003800000 */
[----:B------:R-:W-:Y:S05]  /*9190*/  @P1 BRA `(.L_x_1388) ;  /* 0x0000000000b81947 */ /* 0x000fea0003800000 */
[----:B------:R-:W-:Y:S01]  /*91a0*/  ULDC UR4, c[0x0][0x310] ;  /* 0x0000c40000047ab9 */ /* 0x000fe20000000800 */
[----:B------:R-:W-:Y:S01]  /*91b0*/  PLOP3.LUT P5, PT, PT, PT, PT, 0x8, 0x0 ;  /* 0x000000000000781c */ /* 0x000fe20003fae170 */
[----:B------:R-:W-:Y:S01]  /*91c0*/  IMAD R27, R17, 0x4000, R190 ;  /* 0x00004000111b7824 */ /* 0x000fe200078e02be */
[----:B------:R-:W-:Y:S01]  /*91d0*/  ISETP.GE.AND P2, PT, R175, UR4, PT ;  /* 0x00000004af007c0c */ /* 0x000fe2000bf46270 */
[----:B-1----:R-:W-:Y:S01]  /*91e0*/  IMAD.WIDE R4, R57, 0x80, R44 ;  /* 0x0000008039047825 */ /* 0x002fe200078e022c */
[----:B------:R-:W-:Y:S01]  /*91f0*/  PLOP3.LUT P4, PT, PT, PT, PT, 0x8, 0x0 ;  /* 0x000000000000781c */ /* 0x000fe20003f8e170 */
[----:B------:R-:W-:Y:S01]  /*9200*/  ULDC.64 UR6, c[0x0][0x318] ;  /* 0x0000c60000067ab9 */ /* 0x000fe20000000a00 */
[----:B------:R-:W-:Y:S01]  /*9210*/  ULDC.64 UR8, c[0x0][0x308] ;  /* 0x0000c20000087ab9 */ /* 0x000fe20000000a00 */
[----:B------:R-:W-:Y:S02]  /*9220*/  IMAD.MOV.U32 R6, RZ, RZ, R50 ;  /* 0x000000ffff067224 */ /* 0x000fe400078e0032 */
[----:B------:R-:W-:-:S02]  /*9230*/  IMAD.MOV.U32 R7, RZ, RZ, R65 ;  /* 0x000000ffff077224 */ /* 0x000fc400078e0041 */
[----:B------:R-:W-:Y:S02]  /*9240*/  IMAD R5, R5, UR6, RZ ;  /* 0x0000000605057c24 */ /* 0x000fe4000f8e02ff */
[C---:B------:R-:W-:Y:S02]  /*9250*/  IMAD.WIDE.U32 R6, R4.reuse, UR6, R6 ;  /* 0x0000000604067c25 */ /* 0x040fe4000f8e0006 */
[----:B------:R-:W-:Y:S02]  /*9260*/  @!P2 LOP3.LUT P1, RZ, R183, 0x2, RZ, 0xc0, !PT ;  /* 0x00000002b7ffa812 */ /* 0x000fe4000782c0ff */
[----:B------:R-:W-:Y:S02]  /*9270*/  IMAD R5, R4, UR7, R5 ;  /* 0x0000000704057c24 */ /* 0x000fe4000f8e0205 */
[----:B------:R-:W-:Y:S01]  /*9280*/  @!P2 PLOP3.LUT P5, PT, P1, PT, PT, 0x80, 0x0 ;  /* 0x000000000000a81c */ /* 0x000fe20000faf070 */
[----:B------:R-:W-:Y:S01]  /*9290*/  @!P2 VIADD R4, R27, 0x20 ;  /* 0x000000201b04a836 */ /* 0x000fe20000000000 */
[----:B------:R-:W-:-:S11]  /*92a0*/  ISETP.GE.AND P1, PT, R174, UR4, PT ;  /* 0x00000004ae007c0c */ /* 0x000fd6000bf26270 */
[----:B------:R-:W-:Y:S02]  /*92b0*/  @P5 VIADD R4, R27, 0xffffffe0 ;  /* 0xffffffe01b045836 */ /* 0x000fe40000000000 */
[----:B------:R-:W-:Y:S01]  /*92c0*/  @!P1 LOP3.LUT P6, RZ, R183, 0x4, RZ, 0xc0, !PT ;  /* 0x00000004b7ff9812 */ /* 0x000fe200078cc0ff */
[----:B------:R-:W-:Y:S02]  /*92d0*/  @!P1 VIADD R8, R27, 0x40 ;  /* 0x000000401b089836 */ /* 0x000fe40000000000 */
[----:B------:R-:W-:Y:S01]  /*92e0*/  @!P2 IMAD.IADD R4, R16, 0x1, R4 ;  /* 0x000000011004a824 */ /* 0x000fe200078e0204 */
[----:B------:R-:W-:Y:S02]  /*92f0*/  @!P1 PLOP3.LUT P4, PT, P6, PT, PT, 0x80, 0x0 ;  /* 0x000000000000981c */ /* 0x000fe4000378f070 */
[----:B------:R-:W-:-:S04]  /*9300*/  IADD3 R24, P6, R6, UR8, RZ ;  /* 0x0000000806187c10 */ /* 0x000fc8000ffde0ff */
[----:B------:R-:W-:Y:S02]  /*9310*/  IADD3.X R25, R7, UR9, R5, P6, !PT ;  /* 0x0000000907197c10 */ /* 0x000fe4000b7fe405 */
[----:B------:R-:W1:Y:S05]  /*9320*/  @!P2 LDS.128 R4, [R4+0x8400] ;  /* 0x008400000404a984 */ /* 0x000e6a0000000c00 */
[----:B------:R-:W-:-:S04]  /*9330*/  @P4 VIADD R8, R27, 0xffffffc0 ;  /* 0xffffffc01b084836 */ /* 0x000fc80000000000 */
[----:B------:R-:W-:-:S06]  /*9340*/  @!P1 IMAD.IADD R8, R16, 0x1, R8 ;  /* 0x0000000110089824 */ /* 0x000fcc00078e0208 */
[----:B------:R-:W3:Y:S04]  /*9350*/  @!P1 LDS.128 R8, [R8+0x8400] ;  /* 0x0084000008089984 */ /* 0x000ee80000000c00 */
[----:B-1----:R-:W-:Y:S04]  /*9360*/  @!P2 STG.E.128 desc[UR40][R24.64+0x20], R4 ;  /* 0x000020041800a986 */ /* 0x002fe8000c101d28 */
[----:B---3--:R-:W-:Y:S01]  /*9370*/  @!P1 STG.E.128 desc[UR40][R24.64+0x40], R8 ;  /* 0x0000400818009986 */ /* 0x008fe2000c101d28 */
[----:B------:R-:W-:-:S13]  /*9380*/  ISETP.GE.AND P1, PT, R22, UR4, PT ;  /* 0x0000000416007c0c */ /* 0x000fda000bf26270 */
[----:B------:R-:W-:-:S06]  /*9390*/  @!P1 IMAD.IADD R12, R16, 0x1, R27 ;  /* 0x00000001100c9824 */ /* 0x000fcc00078e021b */
[----:B------:R-:W1:Y:S04]  /*93a0*/  @!P1 LDS.128 R12, [R12+0x8400] ;  /* 0x008400000c0c9984 */ /* 0x000e680000000c00 */
[----:B-1----:R3:W-:Y:S01]  /*93b0*/  @!P1 STG.E.128 desc[UR40][R24.64], R12 ;  /* 0x0000000c18009986 */ /* 0x0027e2000c101d28 */
[----:B------:R-:W-:-:S13]  /*93c0*/  ISETP.GE.AND P1, PT, R100, UR4, PT ;  /* 0x0000000464007c0c */ /* 0x000fda000bf26270 */
[----:B------:R-:W-:Y:S05]  /*93d0*/  @P1 BRA `(.L_x_1388) ;  /* 0x0000000000281947 */ /* 0x000fea0003800000 */
[----:B------:R-:W-:Y:S01]  /*93e0*/  R2P PR, R183, 0x6 ;  /* 0x00000006b7007804 */ /* 0x000fe20000000000 */
[----:B------:R-:W-:Y:S01]  /*93f0*/  IMAD.MOV.U32 R4, RZ, RZ, -0x40 ;  /* 0xffffffc0ff047424 */ /* 0x000fe200078e00ff */
[----:B------:R-:W-:Y:S01]  /*9400*/  MOV R6, 0x40 ;  /* 0x0000004000067802 */ /* 0x000fe20000000f00 */
[----:B------:R-:W-:-:S03]  /*9410*/  IMAD.MOV.U32 R5, RZ, RZ, 0x60 ;  /* 0x00000060ff057424 */ /* 0x000fc600078e00ff */
[----:B------:R-:W-:-:S07]  /*9420*/  SEL R4, R4, 0x40, P2 ;  /* 0x0000004004047807 */ /* 0x000fce0001000000 */
[----:B------:R-:W-:Y:S01]  /*9430*/  @P2 IADD3 R5, -R6, 0x20, RZ ;  /* 0x0000002006052810 */ /* 0x000fe20007ffe1ff */
[----:B------:R-:W-:-:S05]  /*9440*/  @P1 VIADD R5, R4, 0xffffffe0 ;  /* 0xffffffe004051836 */ /* 0x000fca0000000000 */
[----:B------:R-:W-:-:S06]  /*9450*/  IADD3 R5, R16, R27, R5 ;  /* 0x0000001b10057210 */ /* 0x000fcc0007ffe005 */
[----:B------:R-:W1:Y:S04]  /*9460*/  LDS.128 R4, [R5+0x8400] ;  /* 0x0084000005047984 */ /* 0x000e680000000c00 */
[----:B-1----:R4:W-:Y:S02]  /*9470*/  STG.E.128 desc[UR40][R24.64+0x60], R4 ;  /* 0x0000600418007986 */ /* 0x0029e4000c101d28 */
.L_x_1388:
[----:B------:R-:W-:Y:S05]  /*9480*/  BSYNC B0 ;  /* 0x0000000000007941 */ /* 0x000fea0003800000 */
.L_x_1387:
[----:B------:R-:W-:Y:S01]  /*9490*/  @!PT LDS RZ, [RZ] ;  /* 0x00000000fffff984 */ /* 0x000fe20000000800 */
[----:B------:R-:W-:Y:S01]  /*94a0*/  @!PT LDS RZ, [RZ] ;  /* 0x00000000fffff984 */ /* 0x000fe20000000800 */
[----:B------:R-:W-:Y:S01]  /*94b0*/  @!PT LDS RZ, [RZ] ;  /* 0x00000000fffff984 */ /* 0x000fe20000000800 */
[----:B------:R-:W-:Y:S01]  /*94c0*/  @!PT LDS RZ, [RZ] ;  /* 0x00000000fffff984 */ /* 0x000fe20000000800 */
[----:B------:R5:W-:Y:S06]  /*94d0*/  MEMBAR.ALL.CTA ;  /* 0x0000000000007992 */ /* 0x000bec0000008000 */
[----:B-----5:R-:W5:Y:S01]  /*94e0*/  FENCE.VIEW.ASYNC.S ;  /* 0x00000000000073c6 */ /* 0x020f620000000000 */
[----:B------:R-:W-:Y:S02]  /*94f0*/  VIADD R17, R17, 0x1 ;  /* 0x0000000111117836 */ /* 0x000fe40000000000 */
[----:B0-2---:R-:W-:Y:S01]  /*9500*/  @!P3 VIADD R92, R92, 0x228c0 ;  /* 0x000228c05c5cb836 */ /* 0x005fe20000000000 */
[----:B-----5:R0:W-:Y:S02]  /*9510*/  BAR.SYNC.DEFER_BLOCKING R76, 0x80 ;  /* 0x0002004c0000751d */ /* 0x0201e40000010000 */
[----:B------:R-:W-:-:S02]  /*9520*/  ISETP.NE.AND P1, PT, R17, 0x2, PT ;  /* 0x000000021100780c */ /* 0x000fc40003f25270 */
[----:B------:R-:W-:Y:S02]  /*9530*/  @!P3 PRMT R92, RZ, 0x654, R92 ;  /* 0x00000654ff5cb816 */ /* 0x000fe4000000005c */
[----:B-1--4-:R-:W-:Y:S02]  /*9540*/  SEL R4, RZ, 0x1, P1 ;  /* 0x00000001ff047807 */ /* 0x012fe40000800000 */
[----:B------:R-:W-:Y:S02]  /*9550*/  SEL R17, R17, RZ, P1 ;  /* 0x000000ff11117207 */ /* 0x000fe40000800000 */
[----:B------:R-:W-:Y:S01]  /*9560*/  LOP3.LUT R173, R173, R4, RZ, 0x3c, !PT ;  /* 0x00000004adad7212 */ /* 0x000fe200078e3cff */
[----:B------:R0:W-:Y:S01]  /*9570*/  @!P3 SYNCS.ARRIVE.TRANS64.RED.A1T0 RZ, [R92+URZ], RZ ;  /* 0x000000ff5cffb9a7 */ /* 0x0001e2000810043f */
[----:B------:R-:W-:Y:S05]  /*9580*/  @P0 BRA `(.L_x_1389) ;  /* 0xffffff9000c00947 */ /* 0x000fea000383ffff */
[----:B------:R-:W1:Y:S01]  /*9590*/  S2R R5, SR_TID.X ;  /* 0x0000000000057919 */ /* 0x000e620000002100 */
[----:B------:R-:W-:Y:S02]  /*95a0*/  PLOP3.LUT P0, PT, PT, PT, PT, 0x8, 0x0 ;  /* 0x000000000000781c */ /* 0x000fe40003f0e170 */
[----:B-1----:R-:W-:-:S04]  /*95b0*/  SHF.R.U32.HI R5, RZ, 0x7, R5 ;  /* 0x00000007ff057819 */ /* 0x002fc80000011605 */
[----:B------:R-:W-:-:S13]  /*95c0*/  ISETP.NE.AND P2, PT, R5, 0x1, PT ;  /* 0x000000010500780c */ /* 0x000fda0003f45270 */
[----:B------:R-:W-:Y:S06]  /*95d0*/  @!P2 BAR.ARV 0x9, 0x100 ;  /* 0x024400000000ab1d */ /* 0x000fec0000002000 */
.L_x_1329:
[----:B------:R-:W1:Y:S01]  /*95e0*/  LDC R0, c[0x0][0x428] ;  /* 0x00010a00ff007b82 */ /* 0x000e620000000800 */
[----:B------:R-:W-:-:S07]  /*95f0*/  IMAD.MOV.U32 R191, RZ, RZ, R178 ;  /* 0x000000ffffbf7224 */ /* 0x000fce00078e00b2 */
[----:B------:R-:W2:Y:S01]  /*9600*/  LDC.64 R4, c[0x0][0x9e0] ;  /* 0x00027800ff047b82 */ /* 0x000ea20000000a00 */
[----:B-1----:R-:W-:Y:S02]  /*9610*/  ISETP.NE.AND P1, PT, R0, 0x1, PT ;  /* 0x000000010000780c */ /* 0x002fe40003f25270 */
[----:B------:R-:W-:-:S05]  /*9620*/  IADD3 R0, R170, 0x80, -R171 ;  /* 0x00000080aa007810 */ /* 0x000fca0007ffe8ab */
[----:B------:R-:W-:Y:S01]  /*9630*/  IMAD R185, R177, 0x80, R0 ;  /* 0x00000080b1b97824 */ /* 0x000fe200078e0200 */
[----:B--2---:R-:W-:-:S05]  /*9640*/  ISETP.GE.AND P2, PT, R5, 0x1, PT ;  /* 0x000000010500780c */ /* 0x004fca0003f46270 */
[----:B------:R-:W1:Y:S08]  /*9650*/  @P1 LDC R3, c[0x0][0x42c] ;  /* 0x00010b00ff031b82 */ /* 0x000e700000000800 */
[----:B------:R-:W2:Y:S01]  /*9660*/  @P1 LDC R2, c[0x0][0x430] ;  /* 0x00010c00ff021b82 */ /* 0x000ea20000000800 */
[----:B-1----:R-:W-:Y:S01]  /*9670*/  @P1 IMAD.HI.U32 R3, R178, R3, RZ ;  /* 0x00000003b2031227 */ /* 0x002fe200078e00ff */
[----:B------:R-:W-:Y:S06]  /*9680*/  @P0 BRA `(.L_x_1390) ;  /* 0x00000000000c0947 */ /* 0x000fec0003800000 */
[----:B------:R-:W1:Y:S01]  /*9690*/  FENCE.VIEW.ASYNC.G ;  /* 0x00000000000073c6 */ /* 0x000e620000000100 */
[----:B------:R-:W-:Y:S05]  /*96a0*/  WARPSYNC.ALL ;  /* 0x0000000000007948 */ /* 0x000fea0003800000 */
[----:B-1----:R-:W-:Y:S06]  /*96b0*/  BAR.ARV 0xc, 0x180 ;  /* 0x0306000000007b1d */ /* 0x002fec0000002000 */
.L_x_1390:
[----:B--2---:R-:W-:Y:S01]  /*96c0*/  @P1 SHF.R.U32.HI R191, RZ, R2, R3 ;  /* 0x00000002ffbf1219 */ /* 0x004fe20000011603 */
[----:B------:R-:W-:Y:S01]  /*96d0*/  IMAD.IADD R0, R185, 0x1, R4 ;  /* 0x00000001b9007824 */ /* 0x000fe200078e0204 */
[----:B------:R-:W-:Y:S06]  /*96e0*/  @!P2 BRA `(.L_x_1391) ;  /* 0x000000000048a947 */ /* 0x000fec0003800000 */
[C---:B------:R-:W-:Y:S01]  /*96f0*/  ISETP.GT.AND P0, PT, R185.reuse, RZ, PT ;  /* 0x000000ffb900720c */ /* 0x040fe20003f04270 */
[----:B------:R-:W-:Y:S01]  /*9700*/  BSSY B0, `(.L_x_1392) ;  /* 0x000000e000007945 */ /* 0x000fe20003800000 */
[----:B------:R-:W-:-:S11]  /*9710*/  VIADD R2, R185, 0xffffffff ;  /* 0xffffffffb9027836 */ /* 0x000fd60000000000 */
        /* <DEDUP_REMOVED lines=8> */
.L_x_1393:
[----:B------:R-:W-:-:S13]  /*97a0*/  ISETP.NE.AND P0, PT, R5, 0x1, PT ;  /* 0x000000010500780c */ /* 0x000fda0003f05270 */
[----:B------:R-:W1:Y:S02]  /*97b0*/  @P0 LDC.64 R6, c[0x0][0x9e8] ;  /* 0x00027a00ff060b82 */ /* 0x000e640000000a00 */
[----:B-1----:R-:W-:-:S05]  /*97c0*/  @P0 IMAD.HI.U32 R4, R2, R6, RZ ;  /* 0x0000000602040227 */ /* 0x002fca00078e00ff */
[----:B------:R-:W-:-:S07]  /*97d0*/  @P0 SHF.R.U32.HI R2, RZ, R7, R4 ;  /* 0x00000007ff020219 */ /* 0x000fce0000011604 */
.L_x_1394:
[----:B------:R-:W-:Y:S05]  /*97e0*/  BSYNC B0 ;  /* 0x0000000000007941 */ /* 0x000fea0003800000 */
.L_x_1392:
[----:B------:R-:W-:-:S05]  /*97f0*/  IMAD R3, R2, R5, R5 ;  /* 0x0000000502037224 */ /* 0x000fca00078e0205 */
[----:B------:R-:W-:-:S07]  /*9800*/  VIMNMX R0, R0, R3, PT ;  /* 0x0000000300007248 */ /* 0x000fce0003fe0100 */
.L_x_1391:
[----:B------:R-:W-:Y:S01]  /*9810*/  VIADD R0, R0, 0x7f ;  /* 0x0000007f00007836 */ /* 0x000fe20000000000 */
[----:B------:R-:W-:Y:S01]  /*9820*/  ULDC UR4, c[0x0][0x9dc] ;  /* 0x0002770000047ab9 */ /* 0x000fe20000000800 */
[----:B------:R-:W-:-:S03]  /*9830*/  IMAD.IADD R207, R170, 0x1, -R171 ;  /* 0x00000001aacf7824 */ /* 0x000fc600078e0aab */
[----:B------:R-:W-:Y:S01]  /*9840*/  SHF.R.S32.HI R3, RZ, 0x1f, R0 ;  /* 0x0000001fff037819 */ /* 0x000fe20000011400 */
[----:B------:R-:W-:-:S03]  /*9850*/  IMAD R89, R177, 0x80, R207 ;  /* 0x00000080b1597824 */ /* 0x000fc600078e02cf */
[----:B------:R-:W-:Y:S01]  /*9860*/  LEA.HI R3, R3, R0, RZ, 0x7 ;  /* 0x0000000003037211 */ /* 0x000fe200078f38ff */
[----:B------:R-:W-:-:S03]  /*9870*/  VIADD R0, R89, -UR4 ;  /* 0x8000000459007c36 */ /* 0x000fc60008000000 */
[----:B------:R-:W-:-:S04]  /*9880*/  SHF.R.S32.HI R3, RZ, 0x7, R3 ;  /* 0x00000007ff037819 */ /* 0x000fc80000011403 */
[----:B------:R-:W-:Y:S01]  /*9890*/  VIMNMX R91, R54, R3, PT ;  /* 0x00000003365b7248 */ /* 0x000fe20003fe0100 */
[----:B------:R-:W-:Y:S06]  /*98a0*/  @!P2 BRA `(.L_x_1395) ;  /* 0x000000000048a947 */ /* 0x000fec0003800000 */
[----:B------:R-:W-:Y:S01]  /*98b0*/  ISETP.GT.AND P0, PT, R89, -0x1, PT ;  /* 0xffffffff5900780c */ /* 0x000fe20003f04270 */
[----:B------:R-:W-:-:S12]  /*98c0*/  BSSY B0, `(.L_x_1396) ;  /* 0x000000e000007945 */ /* 0x000fd80003800000 */
        /* <DEDUP_REMOVED lines=8> */
.L_x_1397:
[----:B------:R-:W-:-:S13]  /*9950*/  ISETP.NE.AND P0, PT, R5, 0x1, PT ;  /* 0x000000010500780c */ /* 0x000fda0003f05270 */
[----:B------:R-:W1:Y:S02]  /*9960*/  @P0 LDC.64 R2, c[0x0][0x9e8] ;  /* 0x00027a00ff020b82 */ /* 0x000e640000000a00 */
[----:B-1----:R-:W-:-:S04]  /*9970*/  @P0 IMAD.HI.U32 R4, R89, R2, RZ ;  /* 0x0000000259040227 */ /* 0x002fc800078e00ff */
[----:B------:R-:W-:Y:S01]  /*9980*/  IMAD.MOV.U32 R2, RZ, RZ, R89 ;  /* 0x000000ffff027224 */ /* 0x000fe200078e0059 */
[----:B------:R-:W-:-:S07]  /*9990*/  @P0 SHF.R.U32.HI R2, RZ, R3, R4 ;  /* 0x00000003ff020219 */ /* 0x000fce0000011604 */
.L_x_1398:
[----:B------:R-:W-:Y:S05]  /*99a0*/  BSYNC B0 ;  /* 0x0000000000007941 */ /* 0x000fea0003800000 */
.L_x_1396:
[----:B------:R-:W-:-:S05]  /*99b0*/  IMAD R3, R2, R5, RZ ;  /* 0x0000000502037224 */ /* 0x000fca00078e02ff */
[----:B------:R-:W-:-:S07]  /*99c0*/  VIMNMX R0, R0, R3, !PT ;  /* 0x0000000300007248 */ /* 0x000fce0007fe0100 */
.L_x_1395:
[----:B------:R-:W-:Y:S01]  /*99d0*/  SHF.R.S32.HI R3, RZ, 0x1f, R0 ;  /* 0x0000001fff037819 */ /* 0x000fe20000011400 */
[----:B------:R-:W-:Y:S01]  /*99e0*/  IMAD.MOV.U32 R62, RZ, RZ, RZ ;  /* 0x000000ffff3e7224 */ /* 0x000fe200078e00ff */
[----:B------:R-:W-:Y:S01]  /*99f0*/  PLOP3.LUT P0, PT, PT, PT, PT, 0x80, 0x0 ;  /* 0x000000000000781c */ /* 0x000fe20003f0f070 */
[----:B------:R-:W-:Y:S01]  /*9a00*/  IMAD.MOV.U32 R64, RZ, RZ, RZ ;  /* 0x000000ffff407224 */ /* 0x000fe200078e00ff */
[----:B------:R-:W-:Y:S02]  /*9a10*/  LEA.HI R3, R3, R0, RZ, 0x7 ;  /* 0x0000000003037211 */ /* 0x000fe400078f38ff */
[----:B------:R-:W-:Y:S02]  /*9a20*/  CS2R R150, SRZ ;  /* 0x0000000000967805 */ /* 0x000fe4000001ff00 */
        /* <DEDUP_REMOVED lines=11> */
[----:B---3--:R-:W-:Y:S02]  /*9ae0*/  CS2R R12, SRZ ;  /* 0x00000000000c7805 */ /* 0x008fe4000001ff00 */
        /* <DEDUP_REMOVED lines=20> */
[----:B0-----:R-:W-:Y:S02]  /*9c30*/  CS2R R92, SRZ ;  /* 0x00000000005c7805 */ /* 0x001fe4000001ff00 */
[----:B------:R-:W-:Y:S01]  /*9c40*/  CS2R R40, SRZ ;  /* 0x0000000000287805 */ /* 0x000fe2000001ff00 */
[----:B------:R-:W-:Y:S06]  /*9c50*/  @!P1 BRA `(.L_x_1399) ;  /* 0x0000015000d89947 */ /* 0x000fec0003800000 */
[----:B------:R-:W-:-:S03]  /*9c60*/  UMOV UR4, 0xffffffff ;  /* 0xffffffff00047882 */ /* 0x000fc60000000000 */
[----:B------:R-:W-:Y:S05]  /*9c70*/  BRA.DIV UR4, `(.L_x_1400) ;  /* 0x000001e604c87947 */ /* 0x000fea000b800000 */
[----:B------:R0:W1:Y:S02]  /*9c80*/  SHFL.IDX PT, R176, R202, RZ, 0x1f ;  /* 0x00001fffcab07589 */ /* 0x00006400000e0000 */
.L_x_1690:
        /* <DEDUP_REMOVED lines=24> */
[----:B0-2--5:R-:W-:Y:S05]  /*9e10*/  CALL.ABS.NOINC R2 ;  /* 0x0000000002007343 */ /* 0x025fea0003c00000 */
.L_x_1401:
[----:B------:R-:W-:Y:S01]  /*9e20*/  ULDC.64 UR4, c[0x0][0x990] ;  /* 0x0002640000047ab9 */ /* 0x000fe20000000a00 */
[----:B------:R-:W-:Y:S01]  /*9e30*/  ULDC.64 UR6, c[0x0][0x998] ;  /* 0x0002660000067ab9 */ /* 0x000fe20000000a00 */
[----:B------:R-:W-:Y:S02]  /*9e40*/  ISETP.NE.U32.AND P0, PT, RZ, UR4, PT ;  /* 0x00000004ff007c0c */ /* 0x000fe4000bf05070 */
[----:B------:R-:W-:Y:S02]  /*9e50*/  ISETP.NE.U32.AND P1, PT, RZ, UR6, PT ;  /* 0x00000006ff007c0c */ /* 0x000fe4000bf25070 */
[----:B------:R-:W-:Y:S02]  /*9e60*/  ISETP.NE.AND.EX P0, PT, RZ, UR5, PT, P0 ;  /* 0x00000005ff007c0c */ /* 0x000fe4000bf05300 */
[----:B------:R-:W-:-:S11]  /*9e70*/  ISETP.NE.AND.EX P1, PT, RZ, UR7, PT, P1 ;  /* 0x00000007ff007c0c */ /* 0x000fd6000bf25310 */
[----:B------:R-:W1:Y:S01]  /*9e80*/  @P0 LDC.64 R8, c[0x0][0x9a8] ;  /* 0x00026a00ff080b82 */ /* 0x000e620000000a00 */
[--C-:B------:R-:W-:Y:S02]  /*9e90*/  @P0 SHF.R.S32.HI R3, RZ, 0x1f, R179.reuse ;  /* 0x0000001fff030819 */ /* 0x100fe400000114b3 */
[----:B------:R-:W-:Y:S02]  /*9ea0*/  @P1 SHF.R.S32.HI R5, RZ, 0x1f, R179 ;  /* 0x0000001fff051819 */ /* 0x000fe400000114b3 */
[----:B------:R-:W-:-:S03]  /*9eb0*/  @P0 SHF.R.S32.HI R7, RZ, 0x1f, R191 ;  /* 0x0000001fff070819 */ /* 0x000fc600000114bf */
[----:B------:R-:W2:Y:S08]  /*9ec0*/  @P1 LDC.64 R10, c[0x0][0x9b8] ;  /* 0x00026e00ff0a1b82 */ /* 0x000eb00000000a00 */
[----:B------:R-:W3:Y:S08]  /*9ed0*/  @P0 LDC.64 R12, c[0x0][0x9b0] ;  /* 0x00026c00ff0c0b82 */ /* 0x000ef00000000a00 */
[----:B------:R-:W4:Y:S01]  /*9ee0*/  @P1 LDC.64 R14, c[0x0][0x9c0] ;  /* 0x00027000ff0e1b82 */ /* 0x000f220000000a00 */
[----:B-1----:R-:W-:-:S02]  /*9ef0*/  @P0 IMAD R0, R3, R8, RZ ;  /* 0x0000000803000224 */ /* 0x002fc400078e02ff */
[----:B------:R-:W-:-:S04]  /*9f00*/  @P0 IMAD.WIDE.U32 R2, R179, R8, RZ ;  /* 0x00000008b3020225 */ /* 0x000fc800078e00ff */
[----:B------:R-:W-:Y:S02]  /*9f10*/  @P0 IMAD R9, R179, R9, R0 ;  /* 0x00000009b3090224 */ /* 0x000fe400078e0200 */
[----:B--2---:R-:W-:-:S03]  /*9f20*/  @P1 IMAD R4, R5, R10, RZ ;  /* 0x0000000a05041224 */ /* 0x004fc600078e02ff */
[----:B------:R-:W-:Y:S01]  /*9f30*/  @P0 IADD3 R3, R3, R9, RZ ;  /* 0x0000000903030210 */ /* 0x000fe20007ffe0ff */
[C---:B------:R-:W-:Y:S01]  /*9f40*/  @P1 IMAD R11, R179.reuse, R11, R4 ;  /* 0x0000000bb30b1224 */ /* 0x040fe200078e0204 */
[----:B------:R-:W-:Y:S01]  /*9f50*/  @P1 SHF.R.S32.HI R9, RZ, 0x1f, R191 ;  /* 0x0000001fff091819 */ /* 0x000fe200000114bf */
        /* <DEDUP_REMOVED lines=11> */
[----:B------:R-:W-:Y:S01]  /*a010*/  @P1 LEA R8, P3, R6, UR6, 0x2 ;  /* 0x0000000606081c11 */ /* 0x000fe2000f8610ff */
[----:B------:R-:W-:-:S02]  /*a020*/  @P1 IMAD.IADD R3, R7, 0x1, R11 ;  /* 0x0000000107031824 */ /* 0x000fc400078e020b */
[----:B------:R-:W-:Y:S01]  /*a030*/  IMAD.MOV.U32 R0, RZ, RZ, 0x3f800000 ;  /* 0x3f800000ff007424 */ /* 0x000fe200078e00ff */
        /* <DEDUP_REMOVED lines=20> */
.L_x_1405:
[----:B--2---:R2:W3:Y:S02]  /*a180*/  SYNCS.PHASECHK.TRANS64.TRYWAIT P0, [R16+URZ+0x22800], R3 ;  /* 0x02280003100075a7 */ /* 0x0044e4000800017f */
[----:B---3--:R-:W-:Y:S05]  /*a190*/  @!P0 NANOSLEEP.SYNCS 0x989680 ;  /* 0x009896800000895d */ /* 0x008fea0003900000 */
[----:B------:R-:W3:Y:S02]  /*a1a0*/  @!P0 SYNCS.PHASECHK.TRANS64 P0, [R16+URZ+0x22800], R3 ;  /* 0x02280003100085a7 */ /* 0x000ee4000800007f */
[----:B---3--:R-:W-:Y:S05]  /*a1b0*/  @!P0 BRA `(.L_x_1405) ;  /* 0xfffffffc00f08947 */ /* 0x008fea000383ffff */
.L_x_1404:
[----:B------:R-:W-:Y:S05]  /*a1c0*/  BSYNC B0 ;  /* 0x0000000000007941 */ /* 0x000fea0003800000 */
.L_x_1403:
[----:B------:R-:W-:Y:S05]  /*a1d0*/  BRA `(.L_x_1406) ;  /* 0x0000006c00d87947 */ /* 0x000fea0003800000 */
.L_x_1402:
[----:B------:R-:W-:Y:S01]  /*a1e0*/  ULOP3.LUT UP0, URZ, UR42, 0x1bf, URZ, 0xc0, !UPT ;  /* 0x000001bf2a3f7892 */ /* 0x000fe2000f80c03f */
[----:B-----5:R-:W-:Y:S01]  /*a1f0*/  SHF.R.S32.HI R0, RZ, 0x1f, R55 ;  /* 0x0000001fff007819 */ /* 0x020fe20000011437 */
[----:B------:R-:W-:Y:S01]  /*a200*/  ULDC.64 UR4, c[0x0][0x3d8] ;  /* 0x0000f60000047ab9 */ /* 0x000fe20000000a00 */
[----:B------:R-:W-:Y:S01]  /*a210*/  ULDC.64 UR6, c[0x0][0x3e8] ;  /* 0x0000fa0000067ab9 */ /* 0x000fe20000000a00 */
[----:B------:R-:W-:Y:S01]  /*a220*/  IMAD.WIDE.U32 R46, R55, UR4, RZ ;  /* 0x00000004372e7c25 */ /* 0x000fe2000f8e00ff */
[----:B------:R-:W-:Y:S02]  /*a230*/  SHF.R.S32.HI R59, RZ, 0x1f, R172 ;  /* 0x0000001fff3b7819 */ /* 0x000fe400000114ac */
[----:B------:R-:W-:Y:S01]  /*a240*/  PLOP3.LUT P0, PT, PT, PT, UP0, 0x80, 0x0 ;  /* 0x000000000000781c */ /* 0x000fe20003f0f008 */
[C---:B------:R-:W-:Y:S01]  /*a250*/  IMAD R4, R0.reuse, UR4, RZ ;  /* 0x0000000400047c24 */ /* 0x040fe2000f8e02ff */
[----:B------:R-:W-:Y:S01]  /*a260*/  SHF.R.S32.HI R61, RZ, 0x1f, R22 ;  /* 0x0000001fff3d7819 */ /* 0x000fe20000011416 */
[----:B------:R-:W-:-:S02]  /*a270*/  IMAD R0, R0, UR6, RZ ;  /* 0x0000000600007c24 */ /* 0x000fc4000f8e02ff */
[C---:B------:R-:W-:Y:S02]  /*a280*/  IMAD R53, R55.reuse, UR5, R4 ;  /* 0x0000000537357c24 */ /* 0x040fe4000f8e0204 */
[C---:B------:R-:W-:Y:S02]  /*a290*/  IMAD R51, R55.reuse, UR7, R0 ;  /* 0x0000000737337c24 */ /* 0x040fe4000f8e0200 */
[----:B------:R-:W-:-:S04]  /*a2a0*/  IMAD.WIDE.U32 R48, R55, UR6, RZ ;  /* 0x0000000637307c25 */ /* 0x000fc8000f8e00ff */
[----:B------:R-:W-:Y:S02]  /*a2b0*/  IMAD.IADD R53, R53, 0x1, R47 ;  /* 0x0000000135357824 */ /* 0x000fe400078e022f */
[----:B------:R-:W-:Y:S01]  /*a2c0*/  IMAD.IADD R51, R51, 0x1, R49 ;  /* 0x0000000133337824 */ /* 0x000fe200078e0231 */
        /* <DEDUP_REMOVED lines=16> */
[----:B0-2---:R-:W-:Y:S05]  /*a3d0*/  CALL.ABS.NOINC R14 ;  /* 0x000000000e007343 */ /* 0x005fea0003c00000 */
.L_x_1407:
[----:B------:R-:W1:Y:S01]  /*a3e0*/  LDC.64 R12, c[0x0][0x3d8] ;  /* 0x0000f600ff0c7b82 */ /* 0x000e620000000a00 */
[----:B------:R-:W-:Y:S01]  /*a3f0*/  SHF.R.S32.HI R3, RZ, 0x1f, R177 ;  /* 0x0000001fff037819 */ /* 0x000fe200000114b1 */
[----:B------:R-:W-:Y:S01]  /*a400*/  ULDC.U8 UR4, c[0x0][0x3f0] ;  /* 0x0000fc0000047ab9 */ /* 0x000fe20000000000 */
[----:B------:R-:W-:Y:S01]  /*a410*/  BSSY B0, `(.L_x_1408) ;  /* 0x00006ca000007945 */ /* 0x000fe20003800000 */
[----:B------:R-:W-:-:S04]  /*a420*/  ISETP.NE.AND P0, PT, RZ, UR4, PT ;  /* 0x00000004ff007c0c */ /* 0x000fc8000bf05270 */
[----:B------:R-:W2:Y:S01]  /*a430*/  LDC.64 R10, c[0x0][0x3e8] ;  /* 0x0000fa00ff0a7b82 */ /* 0x000ea20000000a00 */
[-C--:B-1----:R-:W-:Y:S02]  /*a440*/  IMAD R0, R3, R12.reuse, RZ ;  /* 0x0000000c03007224 */ /* 0x082fe400078e02ff */
[----:B------:R-:W-:-:S04]  /*a450*/  IMAD.WIDE.U32 R4, R177, R12, RZ ;  /* 0x0000000cb1047225 */ /* 0x000fc800078e00ff */
[----:B------:R-:W-:Y:S02]  /*a460*/  IMAD.SHL.U32 R55, R4, 0x80, RZ ;  /* 0x0000008004377824 */ /* 0x000fe400078e00ff */
[-C--:B--2---:R-:W-:Y:S02]  /*a470*/  IMAD R8, R3, R10.reuse, RZ ;  /* 0x0000000a03087224 */ /* 0x084fe400078e02ff */
[C---:B------:R-:W-:Y:S02]  /*a480*/  IMAD R3, R177.reuse, R13, R0 ;  /* 0x0000000db1037224 */ /* 0x040fe400078e0200 */
[----:B------:R-:W-:-:S04]  /*a490*/  IMAD.WIDE.U32 R6, R177, R10, RZ ;  /* 0x0000000ab1067225 */ /* 0x000fc800078e00ff */
[----:B------:R-:W-:Y:S02]  /*a4a0*/  IMAD R9, R177, R11, R8 ;  /* 0x0000000bb1097224 */ /* 0x000fe400078e0208 */
[----:B------:R-:W-:Y:S02]  /*a4b0*/  IMAD.IADD R5, R5, 0x1, R3 ;  /* 0x0000000105057824 */ /* 0x000fe400078e0203 */
[----:B------:R-:W-:Y:S02]  /*a4c0*/  IMAD R0, R177, -0x80, R171 ;  /* 0xffffff80b1007824 */ /* 0x000fe400078e02ab */
[----:B------:R-:W-:Y:S01]  /*a4d0*/  IMAD.IADD R3, R7, 0x1, R9 ;  /* 0x0000000107037824 */ /* 0x000fe200078e0209 */
[----:B------:R-:W-:Y:S01]  /*a4e0*/  SHF.L.U64.HI R52, R4, 0x7, R5 ;  /* 0x0000000704347819 */ /* 0x000fe20000010205 */
[----:B------:R-:W-:Y:S01]  /*a4f0*/  IMAD.SHL.U32 R57, R6, 0x80, RZ ;  /* 0x0000008006397824 */ /* 0x000fe200078e00ff */
[----:B------:R-:W-:Y:S02]  /*a500*/  VIMNMX R4, R0, 0x80, PT ;  /* 0x0000008000047848 */ /* 0x000fe40003fe0100 */
[----:B------:R-:W-:Y:S01]  /*a510*/  SHF.L.U64.HI R54, R6, 0x7, R3 ;  /* 0x0000000706367819 */ /* 0x000fe20000010203 */
[----:B------:R-:W-:Y:S06]  /*a520*/  @!P0 BRA `(.L_x_1409) ;  /* 0x0000003400808947 */ /* 0x000fec0003800000 */
[----:B------:R-:W1:Y:S01]  /*a530*/  LDC R0, c[0x0][0x428] ;  /* 0x00010a00ff007b82 */ /* 0x000e620000000800 */
[----:B------:R-:W-:Y:S01]  /*a540*/  ISETP.GE.AND P0, PT, R19, R4, PT ;  /* 0x000000041300720c */ /* 0x000fe20003f06270 */
[----:B------:R-:W-:Y:S01]  /*a550*/  IMAD R3, R177, 0x80, R19 ;  /* 0x00000080b1037824 */ /* 0x000fe200078e0213 */
[----:B------:R-:W-:Y:S01]  /*a560*/  BSSY B1, `(.L_x_1410) ;  /* 0x0000050000017945 */ /* 0x000fe20003800000 */
        /* <DEDUP_REMOVED lines=12> */
[----:B------:R-:W-:Y:S02]  /*a630*/  IMAD.MOV.U32 R4, RZ, RZ, R46 ;  /* 0x000000ffff047224 */ /* 0x000fe400078e002e */
[----:B------:R-:W-:Y:S02]  /*a640*/  IMAD.MOV.U32 R6, RZ, RZ, R48 ;  /* 0x000000ffff067224 */ /* 0x000fe400078e0030 */
[----:B------:R-:W-:Y:S01]  /*a650*/  IMAD.MOV.U32 R7, RZ, RZ, R51 ;  /* 0x000000ffff077224 */ /* 0x000fe200078e0033 */
[----:B-1----:R-:W-:-:S13]  /*a660*/  ISETP.NE.AND P1, PT, R0, 0x1, PT ;  /* 0x000000010000780c */ /* 0x002fda0003f25270 */
[----:B------:R-:W1:Y:S08]  /*a670*/  @P1 LDC R0, c[0x0][0x42c] ;  /* 0x00010b00ff001b82 */ /* 0x000e700000000800 */
[----:B------:R-:W2:Y:S01]  /*a680*/  @P1 LDC R5, c[0x0][0x430] ;  /* 0x00010c00ff051b82 */ /* 0x000ea20000000800 */
[----:B-1----:R-:W-:-:S05]  /*a690*/  @P1 IMAD.HI.U32 R0, R3, R0, RZ ;  /* 0x0000000003001227 */ /* 0x002fca00078e00ff */
[----:B--2---:R-:W-:Y:S01]  /*a6a0*/  @P1 SHF.R.U32.HI R3, RZ, R5, R0 ;  /* 0x00000005ff031219 */ /* 0x004fe20000011600 */
[----:B------:R-:W-:-:S03]  /*a6b0*/  IMAD.MOV.U32 R5, RZ, RZ, R53 ;  /* 0x000000ffff057224 */ /* 0x000fc600078e0035 */
[----:B------:R-:W-:Y:S01]  /*a6c0*/  SHF.R.S32.HI R45, RZ, 0x1f, R3 ;  /* 0x0000001fff2d7819 */ /* 0x000fe20000011403 */
[----:B------:R-:W-:Y:S06]  /*a6d0*/  @P0 BRA `(.L_x_1411) ;  /* 0x0000000000e00947 */ /* 0x000fec0003800000 */
[----:B------:R-:W-:Y:S01]  /*a6e0*/  MOV R8, R172 ;  /* 0x000000ac00087202 */ /* 0x000fe20000000f00 */
[CC--:B------:R-:W-:Y:S01]  /*a6f0*/  IMAD R0, R196.reuse, R12.reuse, RZ ;  /* 0x0000000cc4007224 */ /* 0x0c0fe200078e02ff */
[----:B------:R-:W-:Y:S01]  /*a700*/  ULDC UR4, c[0x0][0x3d4] ;  /* 0x0000f50000047ab9 */ /* 0x000fe20000000800 */
[----:B------:R-:W-:Y:S01]  /*a710*/  IMAD.MOV.U32 R9, RZ, RZ, R59 ;  /* 0x000000ffff097224 */ /* 0x000fe200078e003b */
[----:B------:R-:W-:Y:S01]  /*a720*/  ULDC.64 UR6, c[0x0][0x3c8] ;  /* 0x0000f20000067ab9 */ /* 0x000fe20000000a00 */
[C---:B------:R-:W-:Y:S01]  /*a730*/  IMAD R21, R19.reuse, R13, R0 ;  /* 0x0000000d13157224 */ /* 0x040fe200078e0200 */
[----:B------:R-:W-:Y:S01]  /*a740*/  ULDC.64 UR8, c[0x0][0x3e0] ;  /* 0x0000f80000087ab9 */ /* 0x000fe20000000a00 */
[----:B------:R-:W-:Y:S01]  /*a750*/  IMAD.WIDE.U32 R14, R19, R12, R8 ;  /* 0x0000000c130e7225 */ /* 0x000fe200078e0008 */
[----:B------:R-:W-:Y:S02]  /*a760*/  CS2R R42, SRZ ;  /* 0x00000000002a7805 */ /* 0x000fe4000001ff00 */
[----:B------:R-:W-:Y:S01]  /*a770*/  CS2R R40, SRZ ;  /* 0x0000000000287805 */ /* 0x000fe2000001ff00 */
[----:B------:R-:W-:Y:S01]  /*a780*/  IMAD R0, R196, R10, RZ ;  /* 0x0000000ac4007224 */ /* 0x000fe200078e02ff */
[----:B------:R-:W-:Y:S01]  /*a790*/  IADD3 R14, P2, P5, R55, R46, R14 ;  /* 0x0000002e370e7210 */ /* 0x000fe20007d5e00e */
[----:B------:R-:W-:-:S02]  /*a7a0*/  IMAD.IADD R21, R21, 0x1, R15 ;  /* 0x0000000115157824 */ /* 0x000fc400078e020f */
[----:B------:R-:W-:-:S04]  /*a7b0*/  IMAD.WIDE.U32 R8, R19, R10, R8 ;  /* 0x0000000a13087225 */ /* 0x000fc800078e0008 */
[----:B------:R-:W-:Y:S01]  /*a7c0*/  IMAD R15, R19, R11, R0 ;  /* 0x0000000b130f7224 */ /* 0x000fe200078e0200 */
[----:B------:R-:W-:Y:S01]  /*a7d0*/  IADD3 R46, P3, P4, R57, R48, R8 ;  /* 0x00000030392e7210 */ /* 0x000fe20007c7e008 */
[C---:B------:R-:W-:Y:S02]  /*a7e0*/  VIADD R8, R172.reuse, 0x10 ;  /* 0x00000010ac087836 */ /* 0x040fe40000000000 */
[----:B------:R-:W-:Y:S02]  /*a7f0*/  IMAD.IADD R0, R15, 0x1, R9 ;  /* 0x000000010f007824 */ /* 0x000fe400078e0209 */
[----:B------:R-:W-:Y:S01]  /*a800*/  VIADD R20, R172, 0x20 ;  /* 0x00000020ac147836 */ /* 0x000fe20000000000 */
[----:B------:R-:W-:Y:S01]  /*a810*/  ISETP.GE.AND P1, PT, R8, UR4, PT ;  /* 0x0000000408007c0c */ /* 0x000fe2000bf26270 */
[----:B------:R-:W-:Y:S01]  /*a820*/  VIADD R9, R172, 0x30 ;  /* 0x00000030ac097836 */ /* 0x000fe20000000000 */
[----:B------:R-:W-:Y:S02]  /*a830*/  IADD3.X R0, R54, R51, R0, P3, P4 ;  /* 0x0000003336007210 */ /* 0x000fe40001fe8400 */
[----:B------:R-:W-:-:S02]  /*a840*/  ISETP.GE.AND P4, PT, R172, UR4, PT ;  /* 0x00000004ac007c0c */ /* 0x000fc4000bf86270 */
[----:B------:R-:W-:Y:S02]  /*a850*/  IADD3.X R8, R52, R53, R21, P2, P5 ;  /* 0x0000003534087210 */ /* 0x000fe400017ea415 */
[----:B------:R-:W-:Y:S02]  /*a860*/  IADD3 R14, P3, R14, UR6, RZ ;  /* 0x000000060e0e7c10 */ /* 0x000fe4000ff7e0ff */
[----:B------:R-:W-:Y:S02]  /*a870*/  IADD3 R46, P5, R46, UR8, RZ ;  /* 0x000000082e2e7c10 */ /* 0x000fe4000ffbe0ff */
[----:B------:R-:W-:Y:S01]  /*a880*/  ISETP.GE.AND P2, PT, R20, UR4, PT ;  /* 0x0000000414007c0c */ /* 0x000fe2000bf46270 */
[----:B------:R-:W-:Y:S01]  /*a890*/  VIADD R20, R172, 0x40 ;  /* 0x00000040ac147836 */ /* 0x000fe20000000000 */
[----:B------:R-:W-:Y:S02]  /*a8a0*/  IADD3.X R15, R8, UR7, RZ, P3, !PT ;  /* 0x00000007080f7c10 */ /* 0x000fe40009ffe4ff */
[----:B------:R-:W-:Y:S01]  /*a8b0*/  IADD3.X R47, R0, UR9, RZ, P5, !PT ;  /* 0x00000009002f7c10 */ /* 0x000fe2000affe4ff */
[----:B------:R-:W-:Y:S01]  /*a8c0*/  VIADD R0, R172, 0x50 ;  /* 0x00000050ac007836 */ /* 0x000fe20000000000 */
[----:B------:R-:W-:Y:S01]  /*a8d0*/  ISETP.GE.AND P3, PT, R9, UR4, PT ;  /* 0x0000000409007c0c */ /* 0x000fe2000bf66270 */
[----:B------:R1:W5:Y:S01]  /*a8e0*/  @!P4 LDG.E.64 R42, desc[UR40][R14.64] ;  /* 0x000000280e2ac981 */ /* 0x000362000c1e1b00 */
[----:B------:R-:W-:-:S03]  /*a8f0*/  ISETP.GE.AND P5, PT, R20, UR4, PT ;  /* 0x0000000414007c0c */ /* 0x000fc6000bfa6270 */
[----:B------:R1:W5:Y:S01]  /*a900*/  @!P4 LDG.E.64 R40, desc[UR40][R46.64] ;  /* 0x000000282e28c981 */ /* 0x000362000c1e1b00 */
[----:B------:R-:W-:Y:S02]  /*a910*/  ISETP.GE.AND P4, PT, R0, UR4, PT ;  /* 0x0000000400007c0c */ /* 0x000fe4000bf86270 */
        /* <DEDUP_REMOVED lines=20> */
.L_x_1411:
[----:B------:R-:W-:Y:S05]  /*aa60*/  BSYNC B1 ;  /* 0x0000000000017941 */ /* 0x000fea0003800000 */
.L_x_1410:
[----:B------:R-:W-:Y:S01]  /*aa70*/  IMAD R0, R45, R12, RZ ;  /* 0x0000000c2d007224 */ /* 0x000fe200078e02ff */
[----:B------:R-:W-:Y:S01]  /*aa80*/  ULDC.64 UR4, c[0x0][0x3c8] ;  /* 0x0000f20000047ab9 */ /* 0x000fe20000000a00 */
[----:B------:R-:W-:Y:S01]  /*aa90*/  IMAD.WIDE.U32 R6, R3, R10, R6 ;  /* 0x0000000a03067225 */ /* 0x000fe200078e0006 */
[----:B------:R-:W-:-:S03]  /*aaa0*/  ULDC.64 UR6, c[0x0][0x3e0] ;  /* 0x0000f80000067ab9 */ /* 0x000fc60000000a00 */
[----:B------:R-:W-:-:S04]  /*aab0*/  IMAD.WIDE.U32 R4, R3, R12, R4 ;  /* 0x0000000c03047225 */ /* 0x000fc800078e0004 */
[----:B------:R-:W-:Y:S01]  /*aac0*/  IMAD R10, R45, R10, RZ ;  /* 0x0000000a2d0a7224 */ /* 0x000fe200078e02ff */
[----:B------:R-:W-:Y:S01]  /*aad0*/  IADD3 R4, P1, R4, UR4, RZ ;  /* 0x0000000404047c10 */ /* 0x000fe2000ff3e0ff */
[C---:B------:R-:W-:Y:S01]  /*aae0*/  IMAD R13, R3.reuse, R13, R0 ;  /* 0x0000000d030d7224 */ /* 0x040fe200078e0200 */
[----:B------:R-:W-:Y:S01]  /*aaf0*/  IADD3 R0, P2, R6, UR6, RZ ;  /* 0x0000000606007c10 */ /* 0x000fe2000ff5e0ff */
[----:B------:R-:W-:Y:S01]  /*ab00*/  IMAD R3, R3, R11, R10 ;  /* 0x0000000b03037224 */ /* 0x000fe200078e020a */
[----:B------:R-:W-:Y:S02]  /*ab10*/  UMOV UR4, 0xffffffff ;  /* 0xffffffff00047882 */ /* 0x000fe40000000000 */
[----:B------:R-:W-:Y:S02]  /*ab20*/  IADD3.X R13, R5, UR5, R13, P1, !PT ;  /* 0x00000005050d7c10 */ /* 0x000fe40008ffe40d */
[----:B------:R-:W-:Y:S01]  /*ab30*/  IADD3.X R3, R7, UR7, R3, P2, !PT ;  /* 0x0000000707037c10 */ /* 0x000fe200097fe403 */
[----:B------:R-:W-:Y:S06]  /*ab40*/  BRA.DIV UR4, `(.L_x_1412) ;  /* 0x000001da04407947 */ /* 0x000fec000b800000 */
.L_x_1693:
[----:B------:R-:W-:-:S03]  /*ab50*/  UMOV UR4, 0xffffffff ;  /* 0xffffffff00047882 */ /* 0x000fc60000000000 */
[----:B------:R-:W-:Y:S05]  /*ab60*/  BRA.DIV UR4, `(.L_x_1413) ;  /* 0x000001da045c7947 */ /* 0x000fea000b800000 */
.L_x_1696:
[----:B------:R-:W-:-:S03]  /*ab70*/  UMOV UR4, 0xffffffff ;  /* 0xffffffff00047882 */ /* 0x000fc60000000000 */
[----:B------:R-:W-:Y:S05]  /*ab80*/  BRA.DIV UR4, `(.L_x_1414) ;  /* 0x000001da047c7947 */ /* 0x000fea000b800000 */
.L_x_1699:
[----:B------:R-:W-:-:S03]  /*ab90*/  UMOV UR4, 0xffffffff ;  /* 0xffffffff00047882 */ /* 0x000fc60000000000 */
[----:B------:R-:W-:Y:S05]  /*aba0*/  BRA.DIV UR4, `(.L_x_1415) ;  /* 0x000001da049c7947 */ /* 0x000fea000b800000 */
.L_x_1702:
        /* <DEDUP_REMOVED lines=8> */
.L_x_1703:
[----:B------:R-:W-:Y:S05]  /*ac30*/  BSYNC B1 ;  /* 0x0000000000017941 */ /* 0x000fea0003800000 */
.L_x_1416:
[----:B------:R-:W-:Y:S05]  /*ac40*/  @P0 BRA `(.L_x_1418) ;  /* 0x0000006400180947 */ /* 0x000fea0003800000 */
[----:B--2---:R-:W2:Y:S01]  /*ac50*/  LDC R3, c[0x0][0x3d4] ;  /* 0x0000f500ff037b82 */ /* 0x004ea20000000800 */
[C---:B------:R-:W-:Y:S01]  /*ac60*/  VIADD R0, R172.reuse, 0x10 ;  /* 0x00000010ac007836 */ /* 0x040fe20000000000 */
[----:B------:R-:W-:Y:S01]  /*ac70*/  BSSY B1, `(.L_x_1419) ;  /* 0x0000083000017945 */ /* 0x000fe20003800000 */
[C---:B------:R-:W-:Y:S02]  /*ac80*/  VIADD R4, R172.reuse, 0x20 ;  /* 0x00000020ac047836 */ /* 0x040fe40000000000 */
[C---:B------:R-:W-:Y:S01]  /*ac90*/  VIADD R6, R172.reuse, 0x30 ;  /* 0x00000030ac067836 */ /* 0x040fe20000000000 */
[-C--:B--2---:R-:W-:Y:S02]  /*aca0*/  ISETP.GE.AND P0, PT, R172, R3.reuse, PT ;  /* 0x00000003ac00720c */ /* 0x084fe40003f06270 */
[-C--:B------:R-:W-:Y:S01]  /*acb0*/  ISETP.GE.AND P1, PT, R0, R3.reuse, PT ;  /* 0x000000030000720c */ /* 0x080fe20003f26270 */
[----:B------:R-:W-:Y:S01]  /*acc0*/  VIADD R0, R172, 0x40 ;  /* 0x00000040ac007836 */ /* 0x000fe20000000000 */
[-C--:B------:R-:W-:Y:S01]  /*acd0*/  ISETP.GE.AND P2, PT, R4, R3.reuse, PT ;  /* 0x000000030400720c */ /* 0x080fe20003f46270 */
[----:B------:R-:W-:Y:S01]  /*ace0*/  VIADD R4, R172, 0x50 ;  /* 0x00000050ac047836 */ /* 0x000fe20000000000 */
[----:B------:R-:W-:-:S02]  /*acf0*/  ISETP.GE.AND P3, PT, R6, R3, PT ;  /* 0x000000030600720c */ /* 0x000fc40003f66270 */
[-C--:B------:R-:W-:Y:S01]  /*ad00*/  ISETP.GE.AND P4, PT, R0, R3.reuse, PT ;  /* 0x000000030000720c */ /* 0x080fe20003f86270 */
[----:B------:R-:W-:Y:S01]  /*ad10*/  IMAD.IADD R0, R16, 0x1, R188 ;  /* 0x0000000110007824 */ /* 0x000fe200078e02bc */
[----:B------:R-:W-:-:S03]  /*ad20*/  ISETP.GE.AND P5, PT, R4, R3, PT ;  /* 0x000000030400720c */ /* 0x000fc60003fa6270 */
[----:B------:R-:W-:Y:S10]  /*ad30*/  @P0 BRA `(.L_x_1420) ;  /* 0x0000000400d80947 */ /* 0x000ff40003800000 */
[----:B------:R-:W2:Y:S01]  /*ad40*/  LDS.128 R4, [R0+0x10400] ;  /* 0x0104000000047984 */ /* 0x000ea20000000c00 */
[----:B-----5:R-:W-:Y:S02]  /*ad50*/  SHF.R.U32.HI R3, RZ, 0x8, R42 ;  /* 0x00000008ff037819 */ /* 0x020fe4000001162a */
[----:B------:R-:W-:Y:S02]  /*ad60*/  SHF.R.U32.HI R11, RZ, 0x8, R43 ;  /* 0x00000008ff0b7819 */ /* 0x000fe4000001162b */
[----:B------:R-:W-:Y:S02]  /*ad70*/  LOP3.LUT R10, R42, 0xff, RZ, 0xc0, !PT ;  /* 0x000000ff2a0a7812 */ /* 0x000fe400078ec0ff */
[----:B------:R-:W-:Y:S02]  /*ad80*/  LOP3.LUT R3, R3, 0xff, RZ, 0xc0, !PT ;  /* 0x000000ff03037812 */ /* 0x000fe400078ec0ff */
[----:B------:R-:W-:Y:S02]  /*ad90*/  LOP3.LUT R12, R43, 0xff, RZ, 0xc0, !PT ;  /* 0x000000ff2b0c7812 */ /* 0x000fe400078ec0ff */
[----:B------:R-:W-:-:S02]  /*ada0*/  LOP3.LUT R11, R11, 0xff, RZ, 0xc0, !PT ;  /* 0x000000ff0b0b7812 */ /* 0x000fc400078ec0ff */
[----:B------:R-:W-:Y:S02]  /*adb0*/  PRMT R3, R3, 0x7604, R10 ;  /* 0x0000760403037816 */ /* 0x000fe4000000000a */
[----:B-1----:R-:W-:Y:S02]  /*adc0*/  SHF.R.U32.HI R46, RZ, 0x10, R43 ;  /* 0x00000010ff2e7819 */ /* 0x002fe4000001162b */
        /* <DEDUP_REMOVED lines=109> */
.L_x_1420:
[----:B------:R-:W-:Y:S05]  /*b4a0*/  BSYNC B1 ;  /* 0x0000000000017941 */ /* 0x000fea0003800000 */
.L_x_1419:
        /* <DEDUP_REMOVED lines=13> */
[----:B-1----:R-:W-:Y:S02]  /*b580*/  LOP3.LUT R15, R13, 0xff, RZ, 0xc0, !PT ;  /* 0x000000ff0d0f7812 */ /* 0x002fe400078ec0ff */
        /* <DEDUP_REMOVED lines=31> */
[CC--:B------:R-:W-:Y:S01]  /*b780*/  FMUL.FTZ R42, R10.reuse, R40.reuse ;  /* 0x000000280a2a7220 */ /* 0x0c0fe20000410000 */
[----:B------:R-:W-:Y:S01]  /*b790*/  F2FP.F16.E4M3.UNPACK_B R7, R5 ;  /* 0x00000005ff07723e */ /* 0x000fe200020006ff */
[----:B------:R-:W-:Y:S01]  /*b7a0*/  FMUL.FTZ R45, R10, R37 ;  /* 0x000000250a2d7220 */ /* 0x000fe20000410000 */
        /* <DEDUP_REMOVED lines=26> */
[CC--:B------:R-:W-:Y:S01]  /*b950*/  FMUL.FTZ R40, R6.reuse, R41.reuse ;  /* 0x0000002906287220 */ /* 0x0c0fe20000410000 */
        /* <DEDUP_REMOVED lines=10> */
[----:B------:R-:W-:Y:S01]  /*ba00*/  HADD2.F32 R6, -RZ, R4.H1_H1 ;  /* 0x30000004ff067230 */ /* 0x000fe20000004100 */
[----:B------:R-:W-:Y:S01]  /*ba10*/  F2FP.SATFINITE.E4M3.F32.PACK_AB_MERGE_C R43, R46, R43, RZ ;  /* 0x0000002b2e2b723e */ /* 0x000fe200048070ff */
[----:B------:R-:W-:-:S02]  /*ba20*/  HADD2.F32 R12, -RZ, R11.H1_H1 ;  /* 0x3000000bff0c7230 */ /* 0x000fc40000004100 */
[----:B------:R-:W-:Y:S02]  /*ba30*/  HADD2.F32 R5, -RZ, R4.H0_H0 ;  /* 0x20000004ff057230 */ /* 0x000fe40000004100 */
[C---:B------:R-:W-:Y:S01]  /*ba40*/  FMUL.FTZ R36, R6.reuse, R15 ;  /* 0x0000000f06247220 */ /* 0x040fe20000410000 */
[----:B------:R-:W-:Y:S02]  /*ba50*/  HADD2.F32 R4, -RZ, R3.H1_H1 ;  /* 0x30000003ff047230 */ /* 0x000fe40000004100 */
[-C--:B------:R-:W-:Y:S01]  /*ba60*/  FMUL.FTZ R40, R6, R12.reuse ;  /* 0x0000000c06287220 */ /* 0x080fe20000410000 */
[----:B------:R-:W-:Y:S02]  /*ba70*/  HADD2.F32 R11, -RZ, R11.H0_H0 ;  /* 0x2000000bff0b7230 */ /* 0x000fe40000004100 */
[C---:B------:R-:W-:Y:S01]  /*ba80*/  FFMA.FTZ R36, R5.reuse, R12, -R36 ;  /* 0x0000000c05247223 */ /* 0x040fe20000010824 */
[----:B------:R-:W-:Y:S02]  /*ba90*/  HADD2.F32 R3, -RZ, R3.H0_H0 ;  /* 0x20000003ff037230 */ /* 0x000fe40000004100 */
[C---:B------:R-:W-:Y:S01]  /*baa0*/  FMUL.FTZ R6, R4.reuse, R13 ;  /* 0x0000000d04067220 */ /* 0x040fe20000410000 */
[----:B------:R-:W-:Y:S01]  /*bab0*/  FFMA.FTZ R15, R5, R15, R40 ;  /* 0x0000000f050f7223 */ /* 0x000fe20000010028 */
[----:B------:R-:W-:Y:S01]  /*bac0*/  FMUL.FTZ R4, R4, R11 ;  /* 0x0000000b04047220 */ /* 0x000fe20000410000 */
[----:B------:R-:W-:-:S02]  /*bad0*/  HADD2.F32 R5, -RZ, R14.H1_H1 ;  /* 0x3000000eff057230 */ /* 0x000fc40000004100 */
[C---:B------:R-:W-:Y:S01]  /*bae0*/  FFMA.FTZ R12, R3.reuse, R11, -R6 ;  /* 0x0000000b030c7223 */ /* 0x040fe20000010806 */
[----:B------:R-:W-:Y:S02]  /*baf0*/  HADD2.F32 R11, -RZ, R38.H1_H1 ;  /* 0x30000026ff0b7230 */ /* 0x000fe40000004100 */
[----:B------:R-:W-:Y:S01]  /*bb00*/  FFMA.FTZ R13, R3, R13, R4 ;  /* 0x0000000d030d7223 */ /* 0x000fe20000010004 */
[----:B------:R-:W-:Y:S02]  /*bb10*/  HADD2.F32 R4, -RZ, R10.H1_H1 ;  /* 0x3000000aff047230 */ /* 0x000fe40000004100 */
[----:B------:R-:W-:Y:S02]  /*bb20*/  HADD2.F32 R38, -RZ, R38.H0_H0 ;  /* 0x20000026ff267230 */ /* 0x000fe40000004100 */
[----:B------:R-:W-:Y:S02]  /*bb30*/  HADD2.F32 R3, -RZ, R7.H1_H1 ;  /* 0x30000007ff037230 */ /* 0x000fe40000004100 */
[----:B------:R-:W-:Y:S01]  /*bb40*/  FMUL.FTZ R37, R4, R11 ;  /* 0x0000000b04257220 */ /* 0x000fe20000410000 */
[----:B------:R-:W-:-:S02]  /*bb50*/  HADD2.F32 R14, -RZ, R14.H0_H0 ;  /* 0x2000000eff0e7230 */ /* 0x000fc40000004100 */
        /* <DEDUP_REMOVED lines=12> */
[----:B------:R-:W-:Y:S02]  /*bc20*/  F2FP.SATFINITE.E4M3.F32.PACK_AB_MERGE_C R6, R39, R42, R43 ;  /* 0x0000002a2706723e */ /* 0x000fe4000480702b */
[----:B------:R-:W-:Y:S02]  /*bc30*/  F2FP.SATFINITE.E4M3.F32.PACK_AB_MERGE_C R7, R48, R45, R7 ;  /* 0x0000002d3007723e */ /* 0x000fe40004807007 */
[----:B------:R-:W-:Y:S02]  /*bc40*/  F2FP.SATFINITE.E4M3.F32.PACK_AB_MERGE_C R4, R13, R12, R4 ;  /* 0x0000000c0d04723e */ /* 0x000fe40004807004 */
[----:B------:R-:W-:-:S05]  /*bc50*/  F2FP.SATFINITE.E4M3.F32.PACK_AB_MERGE_C R5, R38, R5, R37 ;  /* 0x000000052605723e */ /* 0x000fca0004807025 */
[----:B------:R3:W-:Y:S02]  /*bc60*/  STS.128 [R195], R4 ;  /* 0x00000004c3007388 */ /* 0x0007e40000000c00 */
.L_x_1422:
[----:B------:R-:W-:Y:S05]  /*bc70*/  BSYNC B1 ;  /* 0x0000000000017941 */ /* 0x000fea0003800000 */
.L_x_1421:
[----:B------:R-:W-:Y:S04]  /*bc80*/  BSSY B1, `(.L_x_1423) ;  /* 0x0000078000017945 */ /* 0x000fe80003800000 */
[----:B------:R-:W-:Y:S05]  /*bc90*/  @P2 BRA `(.L_x_1424) ;  /* 0x0000000400d82947 */ /* 0x000fea0003800000 */
[----:B--23--:R-:W2:Y:S01]  /*bca0*/  LDS.128 R4, [R0+0x12400] ;  /* 0x0124000000047984 */ /* 0x00cea20000000c00 */
[----:B-----5:R-:W-:Y:S02]  /*bcb0*/  SHF.R.U32.HI R3, RZ, 0x8, R32 ;  /* 0x00000008ff037819 */ /* 0x020fe40000011620 */
[----:B------:R-:W-:Y:S02]  /*bcc0*/  SHF.R.U32.HI R11, RZ, 0x8, R33 ;  /* 0x00000008ff0b7819 */ /* 0x000fe40000011621 */
[----:B------:R-:W-:Y:S02]  /*bcd0*/  LOP3.LUT R10, R32, 0xff, RZ, 0xc0, !PT ;  /* 0x000000ff200a7812 */ /* 0x000fe400078ec0ff */
[----:B------:R-:W-:Y:S02]  /*bce0*/  LOP3.LUT R3, R3, 0xff, RZ, 0xc0, !PT ;  /* 0x000000ff03037812 */ /* 0x000fe400078ec0ff */
[----:B------:R-:W-:Y:S02]  /*bcf0*/  LOP3.LUT R12, R33, 0xff, RZ, 0xc0, !PT ;  /* 0x000000ff210c7812 */ /* 0x000fe400078ec0ff */
[----:B------:R-:W-:-:S02]  /*bd00*/  LOP3.LUT R11, R11, 0xff, RZ, 0xc0, !PT ;  /* 0x000000ff0b0b7812 */ /* 0x000fc400078ec0ff */
[----:B------:R-:W-:Y:S02]  /*bd10*/  PRMT R3, R3, 0x7604, R10 ;  /* 0x0000760403037816 */ /* 0x000fe4000000000a */
[----:B------:R-:W-:Y:S02]  /*bd20*/  SHF.R.U32.HI R36, RZ, 0x10, R33 ;  /* 0x00000010ff247819 */ /* 0x000fe40000011621 */
[--C-:B-1----:R-:W-:Y:S02]  /*bd30*/  SHF.R.U32.HI R14, RZ, 0x8, R35.reuse ;  /* 0x00000008ff0e7819 */ /* 0x102fe40000011623 */
        /* <DEDUP_REMOVED lines=107> */
[----:B------:R4:W-:Y:S02]  /*c3f0*/  STS.128 [R0+0x12400], R4 ;  /* 0x0124000400007388 */ /* 0x0009e40000000c00 */
.L_x_1424:
[----:B------:R-:W-:Y:S05]  /*c400*/  BSYNC B1 ;  /* 0x0000000000017941 */ /* 0x000fea0003800000 */
.L_x_1423:
        /* <DEDUP_REMOVED lines=124> */
.L_x_1426:
[----:B------:R-:W-:Y:S05]  /*cbd0*/  BSYNC B1 ;  /* 0x0000000000017941 */ /* 0x000fea0003800000 */
.L_x_1425:
[----:B------:R-:W-:Y:S04]  /*cbe0*/  BSSY B1, `(.L_x_1427) ;  /* 0x0000078000017945 */ /* 0x000fe80003800000 */
[----:B------:R-:W-:Y:S05]  /*cbf0*/  @P4 BRA `(.L_x_1428) ;  /* 0x0000000400d84947 */ /* 0x000fea0003800000 */
[----:B-1234-:R-:W1:Y:S01]  /*cc00*/  LDS.128 R4, [R0+0x14400] ;  /* 0x0144000000047984 */ /* 0x01ee620000000c00 */
        /* <DEDUP_REMOVED lines=28> */
[----:B-1----:R-:W-:Y:S02]  /*cdd0*/  F2FP.F16.E4M3.UNPACK_B R3, R6.H1 ;  /* 0x00000006ff03723e */ /* 0x002fe400030006ff */
        /* <DEDUP_REMOVED lines=88> */
.L_x_1428:
[----:B------:R-:W-:Y:S05]  /*d360*/  BSYNC B1 ;  /* 0x0000000000017941 */ /* 0x000fea0003800000 */
.L_x_1427:
[----:B------:R-:W-:Y:S05]  /*d370*/  @P5 BRA `(.L_x_1418) ;  /* 0x0000003c004c5947 */ /* 0x000fea0003800000 */
[----:B-1234-:R-:W1:Y:S01]  /*d380*/  LDS.128 R4, [R195+0x4000] ;  /* 0x00400000c3047984 */ /* 0x01ee620000000c00 */
[----:B-----5:R-:W-:Y:S02]  /*d390*/  SHF.R.U32.HI R15, RZ, 0x8, R21 ;  /* 0x00000008ff0f7819 */ /* 0x020fe40000011615 */
[----:B------:R-:W-:Y:S02]  /*d3a0*/  SHF.R.U32.HI R11, RZ, 0x8, R9 ;  /* 0x00000008ff0b7819 */ /* 0x000fe40000011609 */
[----:B------:R-:W-:Y:S02]  /*d3b0*/  SHF.R.U32.HI R13, RZ, 0x8, R20 ;  /* 0x00000008ff0d7819 */ /* 0x000fe40000011614 */
[----:B------:R-:W-:Y:S02]  /*d3c0*/  LOP3.LUT R14, R21, 0xff, RZ, 0xc0, !PT ;  /* 0x000000ff150e7812 */ /* 0x000fe400078ec0ff */
[----:B------:R-:W-:Y:S02]  /*d3d0*/  LOP3.LUT R15, R15, 0xff, RZ, 0xc0, !PT ;  /* 0x000000ff0f0f7812 */ /* 0x000fe400078ec0ff */
[----:B------:R-:W-:-:S02]  /*d3e0*/  LOP3.LUT R10, R9, 0xff, RZ, 0xc0, !PT ;  /* 0x000000ff090a7812 */ /* 0x000fc400078ec0ff */
[----:B------:R-:W-:Y:S02]  /*d3f0*/  LOP3.LUT R11, R11, 0xff, RZ, 0xc0, !PT ;  /* 0x000000ff0b0b7812 */ /* 0x000fe400078ec0ff */
[----:B------:R-:W-:Y:S02]  /*d400*/  SHF.R.U32.HI R3, RZ, 0x8, R8 ;  /* 0x00000008ff037819 */ /* 0x000fe40000011608 */
[----:B------:R-:W-:Y:S02]  /*d410*/  LOP3.LUT R12, R20, 0xff, RZ, 0xc0, !PT ;  /* 0x000000ff140c7812 */ /* 0x000fe400078ec0ff */
[----:B------:R-:W-:Y:S02]  /*d420*/  LOP3.LUT R13, R13, 0xff, RZ, 0xc0, !PT ;  /* 0x000000ff0d0d7812 */ /* 0x000fe400078ec0ff */
[----:B------:R-:W-:Y:S02]  /*d430*/  PRMT R15, R15, 0x7604, R14 ;  /* 0x000076040f0f7816 */ /* 0x000fe4000000000e */
[----:B------:R-:W-:-:S02]  /*d440*/  PRMT R11, R11, 0x7604, R10 ;  /* 0x000076040b0b7816 */ /* 0x000fc4000000000a */
[----:B------:R-:W-:Y:S02]  /*d450*/  SHF.R.U32.HI R14, RZ, 0x10, R21 ;  /* 0x00000010ff0e7819 */ /* 0x000fe40000011615 */
[----:B------:R-:W-:Y:S02]  /*d460*/  SHF.R.U32.HI R10, RZ, 0x10, R9 ;  /* 0x00000010ff0a7819 */ /* 0x000fe40000011609 */
[----:B------:R-:W-:Y:S02]  /*d470*/  LOP3.LUT R0, R8, 0xff, RZ, 0xc0, !PT ;  /* 0x000000ff08007812 */ /* 0x000fe400078ec0ff */
[----:B------:R-:W-:Y:S02]  /*d480*/  LOP3.LUT R3, R3, 0xff, RZ, 0xc0, !PT ;  /* 0x000000ff03037812 */ /* 0x000fe400078ec0ff */
[----:B------:R-:W-:Y:S02]  /*d490*/  PRMT R13, R13, 0x7604, R12 ;  /* 0x000076040d0d7816 */ /* 0x000fe4000000000c */
[----:B------:R-:W-:-:S02]  /*d4a0*/  SHF.R.U32.HI R12, RZ, 0x10, R20 ;  /* 0x00000010ff0c7819 */ /* 0x000fc40000011614 */
[----:B------:R-:W-:Y:S02]  /*d4b0*/  LOP3.LUT R14, R14, 0xff, RZ, 0xc0, !PT ;  /* 0x000000ff0e0e7812 */ /* 0x000fe400078ec0ff */
[----:B------:R-:W-:Y:S02]  /*d4c0*/  LOP3.LUT R10, R10, 0xff, RZ, 0xc0, !PT ;  /* 0x000000ff0a0a7812 */ /* 0x000fe400078ec0ff */
[----:B------:R-:W-:Y:S02]  /*d4d0*/  PRMT R3, R3, 0x7604, R0 ;  /* 0x0000760403037816 */ /* 0x000fe40000000000 */
[----:B------:R-:W-:Y:S02]  /*d4e0*/  SHF.R.U32.HI R0, RZ, 0x10, R8 ;  /* 0x00000010ff007819 */ /* 0x000fe40000011608 */
[----:B------:R-:W-:Y:S02]  /*d4f0*/  LOP3.LUT R12, R12, 0xff, RZ, 0xc0, !PT ;  /* 0x000000ff0c0c7812 */ /* 0x000fe400078ec0ff */
[----:B------:R-:W-:-:S02]  /*d500*/  PRMT R25, R14, 0x7054, R15 ;  /* 0x000070540e197816 */ /* 0x000fc4000000000f */
[----:B------:R-:W-:Y:S02]  /*d510*/  PRMT R11, R10, 0x7054, R11 ;  /* 0x000070540a0b7816 */ /* 0x000fe4000000000b */
[----:B------:R-:W-:Y:S02]  /*d520*/  LOP3.LUT R0, R0, 0xff, RZ, 0xc0, !PT ;  /* 0x000000ff00007812 */ /* 0x000fe400078ec0ff */
[----:B------:R-:W-:Y:S02]  /*d530*/  PRMT R15, R12, 0x7054, R13 ;  /* 0x000070540c0f7816 */ /* 0x000fe4000000000d */
[----:B------:R-:W-:Y:S02]  /*d540*/  LOP3.LUT R25, R25, 0xff000000, R21, 0xf8, !PT ;  /* 0xff00000019197812 */ /* 0x000fe400078ef815 */
[----:B------:R-:W-:Y:S02]  /*d550*/  LOP3.LUT R13, R11, 0xff000000, R9, 0xf8, !PT ;  /* 0xff0000000b0d7812 */ /* 0x000fe400078ef809 */
[----:B------:R-:W-:-:S02]  /*d560*/  PRMT R3, R0, 0x7054, R3 ;  /* 0x0000705400037816 */ /* 0x000fc40000000003 */
[-C--:B-1----:R-:W-:Y:S02]  /*d570*/  F2FP.F16.E4M3.UNPACK_B R0, R6.reuse.H1 ;  /* 0x00000006ff00723e */ /* 0x082fe400030006ff */
[----:B------:R-:W-:Y:S02]  /*d580*/  F2FP.F16.E4M3.UNPACK_B R21, R25 ;  /* 0x00000019ff15723e */ /* 0x000fe400020006ff */
[----:B------:R-:W-:Y:S01]  /*d590*/  F2FP.F16.E4M3.UNPACK_B R14, R13 ;  /* 0x0000000dff0e723e */ /* 0x000fe200020006ff */
[----:B------:R-:W-:Y:S01]  /*d5a0*/  HADD2.F32 R9, -RZ, R0.H1_H1 ;  /* 0x30000000ff097230 */ /* 0x000fe20000004100 */
[----:B------:R-:W-:Y:S01]  /*d5b0*/  LOP3.LUT R20, R15, 0xff000000, R20, 0xf8, !PT ;  /* 0xff0000000f147812 */ /* 0x000fe200078ef814 */
[----:B------:R-:W-:Y:S01]  /*d5c0*/  HADD2.F32 R24, -RZ, R21.H1_H1 ;  /* 0x30000015ff187230 */ /* 0x000fe20000004100 */
[----:B------:R-:W-:Y:S01]  /*d5d0*/  LOP3.LUT R12, R3, 0xff000000, R8, 0xf8, !PT ;  /* 0xff000000030c7812 */ /* 0x000fe200078ef808 */
[----:B------:R-:W-:Y:S01]  /*d5e0*/  HADD2.F32 R15, -RZ, R14.H1_H1 ;  /* 0x3000000eff0f7230 */ /* 0x000fe20000004100 */
[----:B------:R-:W-:Y:S01]  /*d5f0*/  F2FP.F16.E4M3.UNPACK_B R3, R6 ;  /* 0x00000006ff03723e */ /* 0x000fe200020006ff */
[----:B------:R-:W-:-:S02]  /*d600*/  HADD2.F32 R8, -RZ, R0.H0_H0 ;  /* 0x20000000ff087230 */ /* 0x000fc40000004100 */
[CC--:B------:R-:W-:Y:S01]  /*d610*/  FMUL.FTZ R27, R9.reuse, R24.reuse ;  /* 0x00000018091b7220 */ /* 0x0c0fe20000410000 */
[----:B------:R-:W-:Y:S01]  /*d620*/  F2FP.F16.E4M3.UNPACK_B R10, R7 ;  /* 0x00000007ff0a723e */ /* 0x000fe200020006ff */
[----:B------:R-:W-:Y:S01]  /*d630*/  FMUL.FTZ R9, R9, R15 ;  /* 0x0000000f09097220 */ /* 0x000fe20000410000 */
[----:B------:R-:W-:Y:S01]  /*d640*/  F2FP.F16.E4M3.UNPACK_B R11, R7.H1 ;  /* 0x00000007ff0b723e */ /* 0x000fe200030006ff */
[C---:B------:R-:W-:Y:S01]  /*d650*/  FFMA.FTZ R27, R8.reuse, R15, -R27 ;  /* 0x0000000f081b7223 */ /* 0x040fe2000001081b */
[-C--:B------:R-:W-:Y:S01]  /*d660*/  F2FP.F16.E4M3.UNPACK_B R6, R5.reuse ;  /* 0x00000005ff06723e */ /* 0x080fe200020006ff */
[----:B------:R-:W-:Y:S01]  /*d670*/  FFMA.FTZ R26, R8, R24, R9 ;  /* 0x00000018081a7223 */ /* 0x000fe20000010009 */
[----:B------:R-:W-:Y:S01]  /*d680*/  F2FP.F16.E4M3.UNPACK_B R7, R5.H1 ;  /* 0x00000005ff07723e */ /* 0x000fe200030006ff */
[----:B------:R-:W-:Y:S01]  /*d690*/  HADD2.F32 R8, -RZ, R21.H0_H0 ;  /* 0x20000015ff087230 */ /* 0x000fe20000004100 */
[----:B------:R-:W-:Y:S01]  /*d6a0*/  F2FP.F16.E4M3.UNPACK_B R25, R25.H1 ;  /* 0x00000019ff19723e */ /* 0x000fe200030006ff */
[--C-:B------:R-:W-:Y:S01]  /*d6b0*/  HADD2.F32 R5, -RZ, R3.reuse.H1_H1 ;  /* 0x30000003ff057230 */ /* 0x100fe20000004100 */
[----:B------:R-:W-:Y:S01]  /*d6c0*/  F2FP.F16.E4M3.UNPACK_B R13, R13.H1 ;  /* 0x0000000dff0d723e */ /* 0x000fe200030006ff */
[----:B------:R-:W-:Y:S01]  /*d6d0*/  HADD2.F32 R14, -RZ, R14.H0_H0 ;  /* 0x2000000eff0e7230 */ /* 0x000fe20000004100 */
[----:B------:R-:W-:Y:S01]  /*d6e0*/  F2FP.F16.E4M3.UNPACK_B R0, R4 ;  /* 0x00000004ff00723e */ /* 0x000fe200020006ff */
[----:B------:R-:W-:-:S02]  /*d6f0*/  HADD2.F32 R3, -RZ, R3.H0_H0 ;  /* 0x20000003ff037230 */ /* 0x000fc40000004100 */
[C---:B------:R-:W-:Y:S01]  /*d700*/  FMUL.FTZ R24, R5.reuse, R8 ;  /* 0x0000000805187220 */ /* 0x040fe20000410000 */
[----:B------:R-:W-:Y:S02]  /*d710*/  HADD2.F32 R9, -RZ, R25.H0_H0 ;  /* 0x20000019ff097230 */ /* 0x000fe40000004100 */
[-C--:B------:R-:W-:Y:S01]  /*d720*/  FMUL.FTZ R15, R5, R14.reuse ;  /* 0x0000000e050f7220 */ /* 0x080fe20000410000 */
[--C-:B------:R-:W-:Y:S02]  /*d730*/  HADD2.F32 R5, -RZ, R10.reuse.H1_H1 ;  /* 0x3000000aff057230 */ /* 0x100fe40000004100 */
[C---:B------:R-:W-:Y:S01]  /*d740*/  FFMA.FTZ R24, R3.reuse, R14, -R24 ;  /* 0x0000000e03187223 */ /* 0x040fe20000010818 */
[----:B------:R-:W-:Y:S02]  /*d750*/  HADD2.F32 R10, -RZ, R10.H0_H0 ;  /* 0x2000000aff0a7230 */ /* 0x000fe40000004100 */
[----:B------:R-:W-:Y:S01]  /*d760*/  FFMA.FTZ R21, R3, R8, R15 ;  /* 0x0000000803157223 */ /* 0x000fe2000001000f */
[----:B------:R-:W-:-:S02]  /*d770*/  HADD2.F32 R8, -RZ, R13.H0_H0 ;  /* 0x2000000dff087230 */ /* 0x000fc40000004100 */
[CC--:B------:R-:W-:Y:S01]  /*d780*/  FMUL.FTZ R15, R5.reuse, R9.reuse ;  /* 0x00000009050f7220 */ /* 0x0c0fe20000410000 */
[----:B------:R-:W-:Y:S01]  /*d790*/  HADD2.F32 R14, -RZ, R25.H1_H1 ;  /* 0x30000019ff0e7230 */ /* 0x000fe20000004100 */
[----:B------:R-:W-:Y:S01]  /*d7a0*/  F2FP.F16.E4M3.UNPACK_B R4, R4.H1 ;  /* 0x00000004ff04723e */ /* 0x000fe200030006ff */
[----:B------:R-:W-:Y:S02]  /*d7b0*/  HADD2.F32 R3, -RZ, R11.H1_H1 ;  /* 0x3000000bff037230 */ /* 0x000fe40000004100 */
[-C--:B------:R-:W-:Y:S01]  /*d7c0*/  FMUL.FTZ R5, R5, R8.reuse ;  /* 0x0000000805057220 */ /* 0x080fe20000410000 */
[C---:B------:R-:W-:Y:S01]  /*d7d0*/  FFMA.FTZ R25, R10.reuse, R8, -R15 ;  /* 0x000000080a197223 */ /* 0x040fe2000001080f */
[----:B------:R-:W-:Y:S02]  /*d7e0*/  HADD2.F32 R8, -RZ, R13.H1_H1 ;  /* 0x3000000dff087230 */ /* 0x000fe40000004100 */
[----:B------:R-:W-:Y:S02]  /*d7f0*/  HADD2.F32 R11, -RZ, R11.H0_H0 ;  /* 0x2000000bff0b7230 */ /* 0x000fe40000004100 */
[C---:B------:R-:W-:Y:S01]  /*d800*/  FMUL.FTZ R30, R3.reuse, R14 ;  /* 0x0000000e031e7220 */ /* 0x040fe20000410000 */
[----:B------:R-:W-:Y:S01]  /*d810*/  FFMA.FTZ R28, R10, R9, R5 ;  /* 0x000000090a1c7223 */ /* 0x000fe20000010005 */
[----:B------:R-:W-:Y:S01]  /*d820*/  F2FP.F16.E4M3.UNPACK_B R9, R20 ;  /* 0x00000014ff09723e */ /* 0x000fe200020006ff */
[-C--:B------:R-:W-:Y:S01]  /*d830*/  FMUL.FTZ R10, R3, R8.reuse ;  /* 0x00000008030a7220 */ /* 0x080fe20000410000 */
[----:B------:R-:W-:Y:S01]  /*d840*/  FFMA.FTZ R30, R11, R8, -R30 ;  /* 0x000000080b1e7223 */ /* 0x000fe2000001081e */
[----:B------:R-:W-:Y:S01]  /*d850*/  F2FP.F16.E4M3.UNPACK_B R8, R12 ;  /* 0x0000000cff08723e */ /* 0x000fe200020006ff */
[----:B------:R-:W-:-:S02]  /*d860*/  HADD2.F32 R5, -RZ, R4.H1_H1 ;  /* 0x30000004ff057230 */ /* 0x000fc40000004100 */
[----:B------:R-:W-:Y:S01]  /*d870*/  FFMA.FTZ R29, R11, R14, R10 ;  /* 0x0000000e0b1d7223 */ /* 0x000fe2000001000a */
[--C-:B------:R-:W-:Y:S01]  /*d880*/  HADD2.F32 R13, -RZ, R9.reuse.H1_H1 ;  /* 0x30000009ff0d7230 */ /* 0x100fe20000004100 */
[----:B------:R-:W-:Y:S01]  /*d890*/  F2FP.F16.E4M3.UNPACK_B R12, R12.H1 ;  /* 0x0000000cff0c723e */ /* 0x000fe200030006ff */
[----:B------:R-:W-:Y:S01]  /*d8a0*/  HADD2.F32 R10, -RZ, R9.H0_H0 ;  /* 0x20000009ff0a7230 */ /* 0x000fe20000004100 */
[----:B------:R-:W-:Y:S01]  /*d8b0*/  F2FP.F16.E4M3.UNPACK_B R20, R20.H1 ;  /* 0x00000014ff14723e */ /* 0x000fe200030006ff */
[----:B------:R-:W-:Y:S02]  /*d8c0*/  HADD2.F32 R9, -RZ, R8.H1_H1 ;  /* 0x30000008ff097230 */ /* 0x000fe40000004100 */
[----:B------:R-:W-:Y:S01]  /*d8d0*/  FMUL.FTZ R11, R5, R13 ;  /* 0x0000000d050b7220 */ /* 0x000fe20000410000 */
[----:B------:R-:W-:Y:S02]  /*d8e0*/  HADD2.F32 R3, -RZ, R0.H1_H1 ;  /* 0x30000000ff037230 */ /* 0x000fe40000004100 */
        /* <DEDUP_REMOVED lines=10> */
[----:B------:R-:W-:-:S02]  /*d990*/  HADD2.F32 R4, -RZ, R12.H1_H1 ;  /* 0x3000000cff047230 */ /* 0x000fc40000004100 */
[--C-:B------:R-:W-:Y:S02]  /*d9a0*/  HADD2.F32 R3, -RZ, R7.reuse.H1_H1 ;  /* 0x30000007ff037230 */ /* 0x100fe40000004100 */
[--C-:B------:R-:W-:Y:S02]  /*d9b0*/  HADD2.F32 R8, -RZ, R20.reuse.H1_H1 ;  /* 0x30000014ff087230 */ /* 0x100fe40000004100 */
[----:B------:R-:W-:Y:S02]  /*d9c0*/  HADD2.F32 R9, -RZ, R20.H0_H0 ;  /* 0x20000014ff097230 */ /* 0x000fe40000004100 */
[C---:B------:R-:W-:Y:S01]  /*d9d0*/  FMUL.FTZ R13, R3.reuse, R4 ;  /* 0x00000004030d7220 */ /* 0x040fe20000410000 */
[----:B------:R-:W-:Y:S02]  /*d9e0*/  HADD2.F32 R0, -RZ, R6.H1_H1 ;  /* 0x30000006ff007230 */ /* 0x000fe40000004100 */
[----:B------:R-:W-:Y:S02]  /*d9f0*/  HADD2.F32 R5, -RZ, R12.H0_H0 ;  /* 0x2000000cff057230 */ /* 0x000fe40000004100 */
[----:B------:R-:W-:Y:S01]  /*da00*/  FMUL.FTZ R12, R3, R8 ;  /* 0x00000008030c7220 */ /* 0x000fe20000410000 */
[----:B------:R-:W-:-:S02]  /*da10*/  HADD2.F32 R7, -RZ, R7.H0_H0 ;  /* 0x20000007ff077230 */ /* 0x000fc40000004100 */
[C---:B------:R-:W-:Y:S01]  /*da20*/  FMUL.FTZ R3, R0.reuse, R9 ;  /* 0x0000000900037220 */ /* 0x040fe20000410000 */
[----:B------:R-:W-:Y:S02]  /*da30*/  HADD2.F32 R6, -RZ, R6.H0_H0 ;  /* 0x20000006ff067230 */ /* 0x000fe40000004100 */
[-C--:B------:R-:W-:Y:S01]  /*da40*/  FMUL.FTZ R0, R0, R5.reuse ;  /* 0x0000000500007220 */ /* 0x080fe20000410000 */
[C---:B------:R-:W-:Y:S01]  /*da50*/  FFMA.FTZ R12, R7.reuse, R4, -R12 ;  /* 0x00000004070c7223 */ /* 0x040fe2000001080c */
[----:B------:R-:W-:Y:S01]  /*da60*/  FFMA.FTZ R13, R7, R8, R13 ;  /* 0x00000008070d7223 */ /* 0x000fe2000001000d */
[C---:B------:R-:W-:Y:S01]  /*da70*/  FFMA.FTZ R5, R6.reuse, R5, -R3 ;  /* 0x0000000506057223 */ /* 0x040fe20000010803 */
[----:B------:R-:W-:Y:S01]  /*da80*/  FFMA.FTZ R0, R6, R9, R0 ;  /* 0x0000000906007223 */ /* 0x000fe20000010000 */
[----:B------:R-:W-:Y:S02]  /*da90*/  F2FP.SATFINITE.E4M3.F32.PACK_AB_MERGE_C R6, R26, R27, RZ ;  /* 0x0000001b1a06723e */ /* 0x000fe400048070ff */
[----:B------:R-:W-:-:S02]  /*daa0*/  F2FP.SATFINITE.E4M3.F32.PACK_AB_MERGE_C R7, R29, R30, RZ ;  /* 0x0000001e1d07723e */ /* 0x000fc400048070ff */
[----:B------:R-:W-:Y:S02]  /*dab0*/  F2FP.SATFINITE.E4M3.F32.PACK_AB_MERGE_C R4, R15, R14, RZ ;  /* 0x0000000e0f04723e */ /* 0x000fe400048070ff */
[----:B------:R-:W-:Y:S02]  /*dac0*/  F2FP.SATFINITE.E4M3.F32.PACK_AB_MERGE_C R12, R13, R12, RZ ;  /* 0x0000000c0d0c723e */ /* 0x000fe400048070ff */
[----:B------:R-:W-:Y:S02]  /*dad0*/  F2FP.SATFINITE.E4M3.F32.PACK_AB_MERGE_C R6, R21, R24, R6 ;  /* 0x000000181506723e */ /* 0x000fe40004807006 */
[----:B------:R-:W-:Y:S02]  /*dae0*/  F2FP.SATFINITE.E4M3.F32.PACK_AB_MERGE_C R7, R28, R25, R7 ;  /* 0x000000191c07723e */ /* 0x000fe40004807007 */
[----:B------:R-:W-:Y:S02]  /*daf0*/  F2FP.SATFINITE.E4M3.F32.PACK_AB_MERGE_C R4, R10, R11, R4 ;  /* 0x0000000b0a04723e */ /* 0x000fe40004807004 */
[----:B------:R-:W-:-:S05]  /*db00*/  F2FP.SATFINITE.E4M3.F32.PACK_AB_MERGE_C R5, R0, R5, R12 ;  /* 0x000000050005723e */ /* 0x000fca000480700c */
[----:B------:R1:W-:Y:S01]  /*db10*/  STS.128 [R195+0x4000], R4 ;  /* 0x00400004c3007388 */ /* 0x0003e20000000c00 */
[----:B------:R-:W-:Y:S05]  /*db20*/  BRA `(.L_x_1418) ;  /* 0x0000003400607947 */ /* 0x000fea0003800000 */
.L_x_1409:
[----:B------:R-:W1:Y:S01]  /*db30*/  LDC R0, c[0x0][0x428] ;  /* 0x00010a00ff007b82 */ /* 0x000e620000000800 */
[----:B------:R-:W-:Y:S01]  /*db40*/  ISETP.GE.AND P0, PT, R19, R4, PT ;  /* 0x000000041300720c */ /* 0x000fe20003f06270 */
[----:B------:R-:W-:Y:S01]  /*db50*/  IMAD R3, R177, 0x80, R19 ;  /* 0x00000080b1037824 */ /* 0x000fe200078e0213 */
[----:B------:R-:W-:Y:S01]  /*db60*/  BSSY B1, `(.L_x_1429) ;  /* 0x0000041000017945 */ /* 0x000fe20003800000 */
[----:B------:R-:W-:Y:S01]  /*db70*/  IMAD.MOV.U32 R20, RZ, RZ, R46 ;  /* 0x000000ffff147224 */ /* 0x000fe200078e002e */
[----:B------:R-:W-:Y:S01]  /*db80*/  CS2R R40, SRZ ;  /* 0x0000000000287805 */ /* 0x000fe2000001ff00 */
[----:B------:R-:W-:Y:S01]  /*db90*/  IMAD.MOV.U32 R21, RZ, RZ, R53 ;  /* 0x000000ffff157224 */ /* 0x000fe200078e0035 */
[----:B------:R-:W-:Y:S01]  /*dba0*/  CS2R R42, SRZ ;  /* 0x00000000002a7805 */ /* 0x000fe2000001ff00 */
[----:B------:R-:W-:Y:S01]  /*dbb0*/  IMAD.MOV.U32 R50, RZ, RZ, R48 ;  /* 0x000000ffff327224 */ /* 0x000fe200078e0030 */
        /* <DEDUP_REMOVED lines=9> */
[----:B-1----:R-:W-:-:S13]  /*dc50*/  ISETP.NE.AND P1, PT, R0, 0x1, PT ;  /* 0x000000010000780c */ /* 0x002fda0003f25270 */
[----:B------:R-:W1:Y:S08]  /*dc60*/  @P1 LDC R0, c[0x0][0x42c] ;  /* 0x00010b00ff001b82 */ /* 0x000e700000000800 */
[----:B------:R-:W2:Y:S01]  /*dc70*/  @P1 LDC R5, c[0x0][0x430] ;  /* 0x00010c00ff051b82 */ /* 0x000ea20000000800 */
[----:B-1----:R-:W-:-:S05]  /*dc80*/  @P1 IMAD.HI.U32 R0, R3, R0, RZ ;  /* 0x0000000003001227 */ /* 0x002fca00078e00ff */
[----:B--2---:R-:W-:Y:S02]  /*dc90*/  @P1 SHF.R.U32.HI R3, RZ, R5, R0 ;  /* 0x00000005ff031219 */ /* 0x004fe40000011600 */
[----:B------:R-:W-:Y:S02]  /*dca0*/  CS2R R4, SRZ ;  /* 0x0000000000047805 */ /* 0x000fe4000001ff00 */
[----:B------:R-:W-:Y:S01]  /*dcb0*/  SHF.R.S32.HI R45, RZ, 0x1f, R3 ;  /* 0x0000001fff2d7819 */ /* 0x000fe20000011403 */
[----:B------:R-:W-:Y:S06]  /*dcc0*/  @P0 BRA `(.L_x_1430) ;  /* 0x0000000000a80947 */ /* 0x000fec0003800000 */
[----:B------:R-:W-:Y:S01]  /*dcd0*/  MOV R5, R61 ;  /* 0x0000003d00057202 */ /* 0x000fe20000000f00 */
[C---:B------:R-:W-:Y:S01]  /*dce0*/  IMAD R0, R196.reuse, R12, RZ ;  /* 0x0000000cc4007224 */ /* 0x040fe200078e02ff */
[----:B------:R-:W-:Y:S01]  /*dcf0*/  ULDC.64 UR4, c[0x0][0x3c8] ;  /* 0x0000f20000047ab9 */ /* 0x000fe20000000a00 */
[----:B------:R-:W-:Y:S01]  /*dd00*/  IMAD.MOV.U32 R4, RZ, RZ, R22 ;  /* 0x000000ffff047224 */ /* 0x000fe200078e0016 */
[----:B------:R-:W-:Y:S01]  /*dd10*/  ULDC.64 UR6, c[0x0][0x3e0] ;  /* 0x0000f80000067ab9 */ /* 0x000fe20000000a00 */
[----:B------:R-:W-:Y:S01]  /*dd20*/  IMAD R8, R196, R10, RZ ;  /* 0x0000000ac4087224 */ /* 0x000fe200078e02ff */
[----:B------:R-:W-:Y:S01]  /*dd30*/  CS2R R28, SRZ ;  /* 0x00000000001c7805 */ /* 0x000fe2000001ff00 */
[----:B------:R-:W-:Y:S01]  /*dd40*/  IMAD.WIDE.U32 R6, R19, R12, R4 ;  /* 0x0000000c13067225 */ /* 0x000fe200078e0004 */
[----:B------:R-:W-:Y:S02]  /*dd50*/  CS2R R30, SRZ ;  /* 0x00000000001e7805 */ /* 0x000fe4000001ff00 */
[----:B------:R-:W-:-:S02]  /*dd60*/  CS2R R24, SRZ ;  /* 0x0000000000187805 */ /* 0x000fc4000001ff00 */
[----:B------:R-:W-:Y:S01]  /*dd70*/  CS2R R26, SRZ ;  /* 0x00000000001a7805 */ /* 0x000fe2000001ff00 */
[C---:B------:R-:W-:Y:S01]  /*dd80*/  IMAD R9, R19.reuse, R13, R0 ;  /* 0x0000000d13097224 */ /* 0x040fe200078e0200 */
[----:B------:R-:W-:Y:S01]  /*dd90*/  CS2R R40, SRZ ;  /* 0x0000000000287805 */ /* 0x000fe2000001ff00 */
[C---:B------:R-:W-:Y:S01]  /*dda0*/  IMAD.WIDE.U32 R4, R19.reuse, R10, R4 ;  /* 0x0000000a13047225 */ /* 0x040fe200078e0004 */
[----:B------:R-:W-:Y:S02]  /*ddb0*/  CS2R R42, SRZ ;  /* 0x00000000002a7805 */ /* 0x000fe4000001ff00 */
[----:B------:R-:W-:Y:S02]  /*ddc0*/  CS2R R36, SRZ ;  /* 0x0000000000247805 */ /* 0x000fe4000001ff00 */
[----:B------:R-:W-:Y:S01]  /*ddd0*/  CS2R R38, SRZ ;  /* 0x0000000000267805 */ /* 0x000fe2000001ff00 */
[----:B------:R-:W-:Y:S01]  /*dde0*/  IMAD R15, R19, R11, R8 ;  /* 0x0000000b130f7224 */ /* 0x000fe200078e0208 */
[----:B------:R-:W-:Y:S01]  /*ddf0*/  IADD3 R8, P1, P2, R55, R46, R6 ;  /* 0x0000002e37087210 */ /* 0x000fe20007a3e006 */
[----:B------:R-:W-:Y:S01]  /*de00*/  IMAD.IADD R9, R7, 0x1, R9 ;  /* 0x0000000107097824 */ /* 0x000fe200078e0209 */
[----:B------:R-:W-:Y:S01]  /*de10*/  IADD3 R14, P3, P4, R57, R48, R4 ;  /* 0x00000030390e7210 */ /* 0x000fe20007c7e004 */
[----:B------:R-:W-:Y:S01]  /*de20*/  IMAD.IADD R0, R5, 0x1, R15 ;  /* 0x0000000105007824 */ /* 0x000fe200078e020f */
[----:B------:R-:W-:-:S02]  /*de30*/  CS2R R6, SRZ ;  /* 0x0000000000067805 */ /* 0x000fc4000001ff00 */
[----:B------:R-:W-:Y:S02]  /*de40*/  CS2R R32, SRZ ;  /* 0x0000000000207805 */ /* 0x000fe4000001ff00 */
[----:B------:R-:W-:Y:S02]  /*de50*/  IADD3.X R4, R52, R53, R9, P1, P2 ;  /* 0x0000003534047210 */ /* 0x000fe40000fe4409 */
[----:B------:R-:W-:Y:S02]  /*de60*/  CS2R R34, SRZ ;  /* 0x0000000000227805 */ /* 0x000fe4000001ff00 */
[----:B------:R-:W-:Y:S01]  /*de70*/  IADD3 R8, P1, R8, UR4, RZ ;  /* 0x0000000408087c10 */ /* 0x000fe2000ff3e0ff */
[----:B------:R-:W-:Y:S01]  /*de80*/  ULDC UR4, c[0x0][0x3d4] ;  /* 0x0000f50000047ab9 */ /* 0x000fe20000000800 */
[----:B------:R-:W-:Y:S02]  /*de90*/  IADD3.X R0, R54, R51, R0, P3, P4 ;  /* 0x0000003336007210 */ /* 0x000fe40001fe8400 */
[----:B------:R-:W-:-:S02]  /*dea0*/  IADD3 R14, P2, R14, UR6, RZ ;  /* 0x000000060e0e7c10 */ /* 0x000fc4000ff5e0ff */
[----:B------:R-:W-:Y:S02]  /*deb0*/  IADD3.X R9, R4, UR5, RZ, P1, !PT ;  /* 0x0000000504097c10 */ /* 0x000fe40008ffe4ff */
[----:B------:R-:W-:Y:S02]  /*dec0*/  CS2R R4, SRZ ;  /* 0x0000000000047805 */ /* 0x000fe4000001ff00 */
[----:B------:R-:W-:Y:S02]  /*ded0*/  IADD3.X R15, R0, UR7, RZ, P2, !PT ;  /* 0x00000007000f7c10 */ /* 0x000fe400097fe4ff */
[----:B------:R-:W-:Y:S02]  /*dee0*/  ISETP.GE.AND P1, PT, R22, UR4, PT ;  /* 0x0000000416007c0c */ /* 0x000fe4000bf26270 */
[----:B------:R-:W-:Y:S02]  /*def0*/  ISETP.GE.AND P2, PT, R175, UR4, PT ;  /* 0x00000004af007c0c */ /* 0x000fe4000bf46270 */
[----:B------:R-:W-:-:S09]  /*df00*/  ISETP.GE.AND P3, PT, R174, UR4, PT ;  /* 0x00000004ae007c0c */ /* 0x000fd2000bf66270 */
[----:B------:R1:W5:Y:S04]  /*df10*/  @!P1 LDG.E.128 R28, desc[UR40][R8.64] ;  /* 0x00000028081c9981 */ /* 0x000368000c1e1d00 */
[----:B------:R1:W5:Y:S04]  /*df20*/  @!P2 LDG.E.128 R24, desc[UR40][R8.64+0x20] ;  /* 0x000020280818a981 */ /* 0x000368000c1e1d00 */
[----:B------:R1:W5:Y:S04]  /*df30*/  @!P3 LDG.E.128 R4, desc[UR40][R8.64+0x40] ;  /* 0x000040280804b981 */ /* 0x000368000c1e1d00 */
[----:B------:R1:W5:Y:S04]  /*df40*/  @!P1 LDG.E.128 R40, desc[UR40][R14.64] ;  /* 0x000000280e289981 */ /* 0x000368000c1e1d00 */
[----:B------:R1:W5:Y:S04]  /*df50*/  @!P2 LDG.E.128 R36, desc[UR40][R14.64+0x20] ;  /* 0x000020280e24a981 */ /* 0x000368000c1e1d00 */
[----:B------:R1:W5:Y:S02]  /*df60*/  @!P3 LDG.E.128 R32, desc[UR40][R14.64+0x40] ;  /* 0x000040280e20b981 */ /* 0x000364000c1e1d00 */
.L_x_1430:
[----:B------:R-:W-:Y:S05]  /*df70*/  BSYNC B1 ;  /* 0x0000000000017941 */ /* 0x000fea0003800000 */
.L_x_1429:
[----:B------:R-:W-:Y:S01]  /*df80*/  IMAD R0, R45, R12, RZ ;  /* 0x0000000c2d007224 */ /* 0x000fe200078e02ff */
[----:B------:R-:W-:Y:S01]  /*df90*/  ULDC.64 UR4, c[0x0][0x3c8] ;  /* 0x0000f20000047ab9 */ /* 0x000fe20000000a00 */
[----:B-1----:R-:W-:Y:S01]  /*dfa0*/  IMAD.WIDE.U32 R14, R3, R10, R50 ;  /* 0x0000000a030e7225 */ /* 0x002fe200078e0032 */
        /* <DEDUP_REMOVED lines=11> */
.L_x_1706:
[----:B------:R-:W-:-:S03]  /*e060*/  UMOV UR4, 0xffffffff ;  /* 0xffffffff00047882 */ /* 0x000fc60000000000 */
[----:B------:R-:W-:Y:S05]  /*e070*/  BRA.DIV UR4, `(.L_x_1432) ;  /* 0x000001a604c87947 */ /* 0x000fea000b800000 */
.L_x_1709:
[----:B------:R-:W-:-:S03]  /*e080*/  UMOV UR4, 0xffffffff ;  /* 0xffffffff00047882 */ /* 0x000fc60000000000 */
[----:B------:R-:W-:Y:S05]  /*e090*/  BRA.DIV UR4, `(.L_x_1433) ;  /* 0x000001a604e87947 */ /* 0x000fea000b800000 */
.L_x_1712:
[----:B------:R-:W-:-:S03]  /*e0a0*/  UMOV UR4, 0xffffffff ;  /* 0xffffffff00047882 */ /* 0x000fc60000000000 */
[----:B------:R-:W-:Y:S05]  /*e0b0*/  BRA.DIV UR4, `(.L_x_1434) ;  /* 0x000001aa04087947 */ /* 0x000fea000b800000 */
.L_x_1715:
[----:B------:R-:W-:Y:S01]  /*e0c0*/  ULEA.HI UR4, UR36, UR36, URZ, 0x1 ;  /* 0x0000002424047291 */ /* 0x000fe2000f8f083f */
[----:B------:R-:W-:Y:S03]  /*e0d0*/  BSSY B1, `(.L_x_1435) ;  /* 0x0000007000017945 */ /* 0x000fe60003800000 */
[----:B------:R-:W-:-:S04]  /*e0e0*/  ULOP3.LUT UR4, UR4, 0xfffffffe, URZ, 0xc0, !UPT ;  /* 0xfffffffe04047892 */ /* 0x000fc8000f8ec03f */
[----:B------:R-:W-:-:S06]  /*e0f0*/  UIADD3 UR4, UR36, -UR4, URZ ;  /* 0x8000000424047290 */ /* 0x000fcc000fffe03f */
[----:B------:R-:W-:-:S05]  /*e100*/  IMAD.U32 R3, RZ, RZ, UR4 ;  /* 0x00000004ff037e24 */ /* 0x000fca000f8e00ff */
[----:B------:R-:W-:-:S04]  /*e110*/  SHF.L.U32 R3, R3, 0x1f, RZ ;  /* 0x0000001f03037819 */ /* 0x000fc800000006ff */
[----:B------:R-:W1:Y:S02]  /*e120*/  SYNCS.PHASECHK.TRANS64.TRYWAIT P1, [R16+URZ+0x22800], R3 ;  /* 0x02280003100075a7 */ /* 0x000e64000802017f */
[----:B-1----:R-:W-:Y:S05]  /*e130*/  @!P1 BRA `(.L_x_1436) ;  /* 0x000001a800109947 */ /* 0x002fea0003800000 */
.L_x_1716:
[----:B------:R-:W-:Y:S05]  /*e140*/  BSYNC B1 ;  /* 0x0000000000017941 */ /* 0x000fea0003800000 */
.L_x_1435:
[----:B------:R-:W-:Y:S05]  /*e150*/  @P0 BRA `(.L_x_1418) ;  /* 0x0000002c00d40947 */ /* 0x000fea0003800000 */
[----:B------:R-:W2:Y:S01]  /*e160*/  LDC R0, c[0x0][0x3d4] ;  /* 0x0000f500ff007b82 */ /* 0x000ea20000000800 */
[----:B------:R-:W-:Y:S01]  /*e170*/  BSSY B1, `(.L_x_1437) ;  /* 0x00000fb000017945 */ /* 0x000fe20003800000 */
[-C--:B--2---:R-:W-:Y:S02]  /*e180*/  ISETP.GE.AND P0, PT, R22, R0.reuse, PT ;  /* 0x000000001600720c */ /* 0x084fe40003f06270 */
[-C--:B------:R-:W-:Y:S02]  /*e190*/  ISETP.GE.AND P1, PT, R175, R0.reuse, PT ;  /* 0x00000000af00720c */ /* 0x080fe40003f26270 */
[----:B------:R-:W-:-:S09]  /*e1a0*/  ISETP.GE.AND P2, PT, R174, R0, PT ;  /* 0x00000000ae00720c */ /* 0x000fd20003f46270 */
[----:B------:R-:W-:Y:S05]  /*e1b0*/  @P0 BRA `(.L_x_1438) ;  /* 0x0000000c00d80947 */ /* 0x000fea0003800000 */
[----:B-1---5:R-:W-:Y:S02]  /*e1c0*/  SHF.R.U32.HI R3, RZ, 0x8, R28 ;  /* 0x00000008ff037819 */ /* 0x022fe4000001161c */
        /* <DEDUP_REMOVED lines=8> */
[----:B------:R-:W-:Y:S01]  /*e250*/  LEA.HI R9, R8, R3, RZ, 0x2 ;  /* 0x0000000308097211 */ /* 0x000fe200078f10ff */
[----:B------:R-:W-:Y:S01]  /*e260*/  IMAD.SHL.U32 R3, R3, 0x10, RZ ;  /* 0x0000001003037824 */ /* 0x000fe200078e00ff */
[----:B------:R-:W-:Y:S02]  /*e270*/  PRMT R47, R12, 0x7604, R13 ;  /* 0x000076040c2f7816 */ /* 0x000fe4000000000d */
[----:B------:R-:W-:Y:S01]  /*e280*/  SHF.R.U32.HI R12, RZ, 0x8, R40 ;  /* 0x00000008ff0c7819 */ /* 0x000fe20000011628 */
[----:B------:R-:W-:Y:S01]  /*e290*/  IMAD.SHL.U32 R9, R9, 0x800, RZ ;  /* 0x0000080009097824 */ /* 0x000fe200078e00ff */
[----:B------:R-:W-:-:S02]  /*e2a0*/  LOP3.LUT R8, R180, 0x30, R3, 0xf8, !PT ;  /* 0x00000030b4087812 */ /* 0x000fc400078ef803 */
[----:B------:R-:W-:Y:S02]  /*e2b0*/  SHF.R.U32.HI R10, RZ, 0x8, R29 ;  /* 0x00000008ff0a7819 */ /* 0x000fe4000001161d */
[----:B------:R-:W-:Y:S02]  /*e2c0*/  LOP3.LUT R13, R12, 0xff, RZ, 0xc0, !PT ;  /* 0x000000ff0c0d7812 */ /* 0x000fe400078ec0ff */
[----:B------:R-:W-:Y:S02]  /*e2d0*/  LOP3.LUT R12, R8, R181, RZ, 0x3c, !PT ;  /* 0x000000b5080c7212 */ /* 0x000fe400078e3cff */
[----:B------:R-:W-:Y:S02]  /*e2e0*/  LOP3.LUT R3, R9, 0xffffe000, RZ, 0xc0, !PT ;  /* 0xffffe00009037812 */ /* 0x000fe400078ec0ff */
[----:B------:R-:W-:Y:S02]  /*e2f0*/  LOP3.LUT R11, R29, 0xff, RZ, 0xc0, !PT ;  /* 0x000000ff1d0b7812 */ /* 0x000fe400078ec0ff */
[----:B------:R-:W-:-:S02]  /*e300*/  LOP3.LUT R10, R10, 0xff, RZ, 0xc0, !PT ;  /* 0x000000ff0a0a7812 */ /* 0x000fc400078ec0ff */
[----:B------:R-:W-:Y:S02]  /*e310*/  IADD3 R3, R12, R182, R3 ;  /* 0x000000b60c037210 */ /* 0x000fe40007ffe003 */
[----:B------:R-:W-:Y:S02]  /*e320*/  PRMT R20, R10, 0x7604, R11 ;  /* 0x000076040a147816 */ /* 0x000fe4000000000b */
[----:B------:R-:W-:Y:S01]  /*e330*/  SHF.R.U32.HI R10, RZ, 0x8, R31 ;  /* 0x00000008ff0a7819 */ /* 0x000fe2000001161f */
[----:B------:R-:W-:Y:S01]  /*e340*/  IMAD.IADD R3, R16, 0x1, R3 ;  /* 0x0000000110037824 */ /* 0x000fe200078e0203 */
[----:B------:R-:W-:Y:S02]  /*e350*/  LOP3.LUT R14, R40, 0xff, RZ, 0xc0, !PT ;  /* 0x000000ff280e7812 */ /* 0x000fe400078ec0ff */
[----:B------:R-:W-:Y:S02]  /*e360*/  LOP3.LUT R11, R31, 0xff, RZ, 0xc0, !PT ;  /* 0x000000ff1f0b7812 */ /* 0x000fe400078ec0ff */
[----:B------:R-:W-:-:S02]  /*e370*/  LOP3.LUT R10, R10, 0xff, RZ, 0xc0, !PT ;  /* 0x000000ff0a0a7812 */ /* 0x000fc400078ec0ff */
[----:B------:R-:W-:Y:S02]  /*e380*/  PRMT R53, R13, 0x7604, R14 ;  /* 0x000076040d357816 */ /* 0x000fe4000000000e */
[----:B------:R-:W1:Y:S01]  /*e390*/  LDS.128 R12, [R3+0x10400] ;  /* 0x01040000030c7984 */ /* 0x000e620000000c00 */
[----:B------:R-:W-:Y:S02]  /*e3a0*/  PRMT R46, R10, 0x7604, R11 ;  /* 0x000076040a2e7816 */ /* 0x000fe4000000000b */
[----:B------:R-:W-:Y:S01]  /*e3b0*/  SHF.R.U32.HI R49, RZ, 0x8, R42 ;  /* 0x00000008ff317819 */ /* 0x000fe2000001162a */
[----:B------:R-:W2:Y:S01]  /*e3c0*/  LDS.128 R8, [R200+0x10400] ;  /* 0x01040000c8087984 */ /* 0x000ea20000000c00 */
[----:B------:R-:W-:Y:S02]  /*e3d0*/  SHF.R.U32.HI R45, RZ, 0x8, R41 ;  /* 0x00000008ff2d7819 */ /* 0x000fe40000011629 */
[----:B------:R-:W-:Y:S02]  /*e3e0*/  LOP3.LUT R50, R42, 0xff, RZ, 0xc0, !PT ;  /* 0x000000ff2a327812 */ /* 0x000fe400078ec0ff */
[----:B------:R-:W-:-:S02]  /*e3f0*/  LOP3.LUT R49, R49, 0xff, RZ, 0xc0, !PT ;  /* 0x000000ff31317812 */ /* 0x000fc400078ec0ff */
[----:B------:R-:W-:Y:S02]  /*e400*/  LOP3.LUT R48, R41, 0xff, RZ, 0xc0, !PT ;  /* 0x000000ff29307812 */ /* 0x000fe400078ec0ff */
[----:B------:R-:W-:Y:S02]  /*e410*/  LOP3.LUT R45, R45, 0xff, RZ, 0xc0, !PT ;  /* 0x000000ff2d2d7812 */ /* 0x000fe400078ec0ff */
[----:B------:R-:W-:Y:S02]  /*e420*/  PRMT R57, R49, 0x7604, R50 ;  /* 0x0000760431397816 */ /* 0x000fe40000000032 */
[----:B------:R-:W-:Y:S02]  /*e430*/  PRMT R48, R45, 0x7604, R48 ;  /* 0x000076042d307816 */ /* 0x000fe40000000030 */
[----:B------:R-:W-:Y:S02]  /*e440*/  SHF.R.U32.HI R49, RZ, 0x10, R31 ;  /* 0x00000010ff317819 */ /* 0x000fe4000001161f */
[----:B------:R-:W-:-:S02]  /*e450*/  SHF.R.U32.HI R55, RZ, 0x10, R41 ;  /* 0x00000010ff377819 */ /* 0x000fc40000011629 */
[----:B------:R-:W-:Y:S01]  /*e460*/  SHF.R.U32.HI R51, RZ, 0x8, R43 ;  /* 0x00000008ff337819 */ /* 0x000fe2000001162b */
[----:B------:R-:W-:Y:S01]  /*e470*/  IMAD.U32 R49, R49, 0x10000, RZ ;  /* 0x0001000031317824 */ /* 0x000fe200078e00ff */
[----:B------:R-:W-:Y:S01]  /*e480*/  SHF.R.U32.HI R45, RZ, 0x10, R29 ;  /* 0x00000010ff2d7819 */ /* 0x000fe2000001161d */
[----:B------:R-:W-:Y:S01]  /*e490*/  IMAD.U32 R55, R55, 0x10000, RZ ;  /* 0x0001000037377824 */ /* 0x000fe200078e00ff */
[----:B------:R-:W-:Y:S02]  /*e4a0*/  LOP3.LUT R52, R43, 0xff, RZ, 0xc0, !PT ;  /* 0x000000ff2b347812 */ /* 0x000fe400078ec0ff */
[----:B------:R-:W-:Y:S01]  /*e4b0*/  LOP3.LUT R51, R51, 0xff, RZ, 0xc0, !PT ;  /* 0x000000ff33337812 */ /* 0x000fe200078ec0ff */
[----:B------:R-:W-:Y:S01]  /*e4c0*/  IMAD.U32 R45, R45, 0x10000, RZ ;  /* 0x000100002d2d7824 */ /* 0x000fe200078e00ff */
[----:B------:R-:W-:Y:S02]  /*e4d0*/  SHF.R.U32.HI R59, RZ, 0x10, R43 ;  /* 0x00000010ff3b7819 */ /* 0x000fe4000001162b */
[----:B------:R-:W-:-:S02]  /*e4e0*/  LOP3.LUT R21, R21, 0xff0000, R28, 0xf8, !PT ;  /* 0x00ff000015157812 */ /* 0x000fc400078ef81c */
[----:B------:R-:W-:Y:S01]  /*e4f0*/  PRMT R52, R51, 0x7604, R52 ;  /* 0x0000760433347816 */ /* 0x000fe20000000034 */
[----:B------:R-:W-:Y:S01]  /*e500*/  IMAD.U32 R59, R59, 0x10000, RZ ;  /* 0x000100003b3b7824 */ /* 0x000fe200078e00ff */
[----:B------:R-:W-:Y:S02]  /*e510*/  LOP3.LUT R51, R46, 0xff0000, R49, 0xf8, !PT ;  /* 0x00ff00002e337812 */ /* 0x000fe400078ef831 */
[----:B------:R-:W-:Y:S02]  /*e520*/  LOP3.LUT R55, R48, 0xff0000, R55, 0xf8, !PT ;  /* 0x00ff000030377812 */ /* 0x000fe400078ef837 */
[----:B------:R-:W-:Y:S02]  /*e530*/  LOP3.LUT R45, R20, 0xff0000, R45, 0xf8, !PT ;  /* 0x00ff0000142d7812 */ /* 0x000fe400078ef82d */
[----:B------:R-:W-:Y:S02]  /*e540*/  LOP3.LUT R49, R47, 0xff0000, R30, 0xf8, !PT ;  /* 0x00ff00002f317812 */ /* 0x000fe400078ef81e */
[----:B------:R-:W-:-:S02]  /*e550*/  LOP3.LUT R47, R21, 0xff000000, R28, 0xf8, !PT ;  /* 0xff000000152f7812 */ /* 0x000fc400078ef81c */
[--C-:B------:R-:W-:Y:S02]  /*e560*/  LOP3.LUT R21, R53, 0xff0000, R40.reuse, 0xf8, !PT ;  /* 0x00ff000035157812 */ /* 0x100fe400078ef828 */
[----:B------:R-:W-:Y:S02]  /*e570*/  LOP3.LUT R55, R55, 0xff000000, R41, 0xf8, !PT ;  /* 0xff00000037377812 */ /* 0x000fe400078ef829 */
[----:B------:R-:W-:Y:S02]  /*e580*/  LOP3.LUT R48, R45, 0xff000000, R29, 0xf8, !PT ;  /* 0xff0000002d307812 */ /* 0x000fe400078ef81d */
[----:B------:R-:W-:Y:S02]  /*e590*/  LOP3.LUT R59, R52, 0xff0000, R59, 0xf8, !PT ;  /* 0x00ff0000343b7812 */ /* 0x000fe400078ef83b */
[----:B------:R-:W-:Y:S02]  /*e5a0*/  LOP3.LUT R53, R51, 0xff000000, R31, 0xf8, !PT ;  /* 0xff00000033357812 */ /* 0x000fe400078ef81f */
[----:B------:R-:W-:-:S02]  /*e5b0*/  LOP3.LUT R54, R21, 0xff000000, R40, 0xf8, !PT ;  /* 0xff00000015367812 */ /* 0x000fc400078ef828 */
[----:B------:R-:W-:Y:S02]  /*e5c0*/  LOP3.LUT R52, R49, 0xff000000, R30, 0xf8, !PT ;  /* 0xff00000031347812 */ /* 0x000fe400078ef81e */
[----:B------:R-:W-:Y:S02]  /*e5d0*/  F2FP.F16.E4M3.UNPACK_B R51, R55 ;  /* 0x00000037ff33723e */ /* 0x000fe400020006ff */
[----:B-1----:R-:W-:Y:S02]  /*e5e0*/  F2FP.F16.E4M3.UNPACK_B R40, R13 ;  /* 0x0000000dff28723e */ /* 0x002fe400020006ff */
[----:B------:R-:W-:Y:S01]  /*e5f0*/  F2FP.F16.E4M3.UNPACK_B R49, R48 ;  /* 0x00000030ff31723e */ /* 0x000fe200020006ff */
[----:B------:R-:W-:Y:S01]  /*e600*/  HADD2.F32 R56, -RZ, R51.H0_H0 ;  /* 0x20000033ff387230 */ /* 0x000fe20000004100 */
[-C--:B--2---:R-:W-:Y:S02]  /*e610*/  F2FP.F16.E4M3.UNPACK_B R20, R9.reuse ;  /* 0x00000009ff14723e */ /* 0x084fe400020006ff */
[----:B------:R-:W-:Y:S01]  /*e620*/  F2FP.F16.E4M3.UNPACK_B R21, R9.H1 ;  /* 0x00000009ff15723e */ /* 0x000fe200030006ff */
[--C-:B------:R-:W-:Y:S01]  /*e630*/  HADD2.F32 R9, -RZ, R40.reuse.H0_H0 ;  /* 0x20000028ff097230 */ /* 0x100fe20000004100 */
[--C-:B------:R-:W-:Y:S01]  /*e640*/  LOP3.LUT R57, R57, 0xff0000, R42.reuse, 0xf8, !PT ;  /* 0x00ff000039397812 */ /* 0x100fe200078ef82a */
[----:B------:R-:W-:Y:S01]  /*e650*/  HADD2.F32 R50, -RZ, R49.H0_H0 ;  /* 0x20000031ff327230 */ /* 0x000fe20000004100 */
[-C--:B------:R-:W-:Y:S01]  /*e660*/  F2FP.F16.E4M3.UNPACK_B R28, R10.reuse ;  /* 0x0000000aff1c723e */ /* 0x080fe200020006ff */
[----:B------:R-:W-:Y:S01]  /*e670*/  HADD2.F32 R40, -RZ, R40.H1_H1 ;  /* 0x30000028ff287230 */ /* 0x000fe20000004100 */
[----:B------:R-:W-:Y:S01]  /*e680*/  F2FP.F16.E4M3.UNPACK_B R29, R10.H1 ;  /* 0x0000000aff1d723e */ /* 0x000fe200030006ff */
[----:B------:R-:W-:Y:S01]  /*e690*/  HADD2.F32 R10, -RZ, R20.H0_H0 ;  /* 0x20000014ff0a7230 */ /* 0x000fe20000004100 */
[----:B------:R-:W-:Y:S01]  /*e6a0*/  F2FP.F16.E4M3.UNPACK_B R41, R13.H1 ;  /* 0x0000000dff29723e */ /* 0x000fe200030006ff */
[----:B------:R-:W-:Y:S01]  /*e6b0*/  FMUL.FTZ R13, R9, R56 ;  /* 0x00000038090d7220 */ /* 0x000fe20000410000 */
[----:B------:R-:W-:Y:S01]  /*e6c0*/  LOP3.LUT R58, R57, 0xff000000, R42, 0xf8, !PT ;  /* 0xff000000393a7812 */ /* 0x000fe200078ef82a */
[-C--:B------:R-:W-:Y:S01]  /*e6d0*/  FMUL.FTZ R57, R9, R50.reuse ;  /* 0x0000003209397220 */ /* 0x080fe20000410000 */
[----:B------:R-:W-:Y:S01]  /*e6e0*/  F2FP.F16.E4M3.UNPACK_B R55, R55.H1 ;  /* 0x00000037ff37723e */ /* 0x000fe200030006ff */
[C---:B------:R-:W-:Y:S01]  /*e6f0*/  FFMA.FTZ R9, R10.reuse, R50, -R13 ;  /* 0x000000320a097223 */ /* 0x040fe2000001080d */
[----:B------:R-:W-:Y:S01]  /*e700*/  F2FP.F16.E4M3.UNPACK_B R48, R48.H1 ;  /* 0x00000030ff30723e */ /* 0x000fe200030006ff */
[----:B------:R-:W-:Y:S01]  /*e710*/  FFMA.FTZ R13, R10, R56, R57 ;  /* 0x000000380a0d7223 */ /* 0x000fe20000010039 */
[----:B------:R-:W-:Y:S01]  /*e720*/  HADD2.F32 R57, -RZ, R51.H1_H1 ;  /* 0x30000033ff397230 */ /* 0x000fe20000004100 */
[----:B------:R-:W-:Y:S01]  /*e730*/  LOP3.LUT R60, R59, 0xff000000, R43, 0xf8, !PT ;  /* 0xff0000003b3c7812 */ /* 0x000fe200078ef82b */
[----:B------:R-:W-:Y:S01]  /*e740*/  HADD2.F32 R49, -RZ, R49.H1_H1 ;  /* 0x30000031ff317230 */ /* 0x000fe20000004100 */
[-C--:B------:R-:W-:Y:S01]  /*e750*/  F2FP.F16.E4M3.UNPACK_B R42, R14.reuse ;  /* 0x0000000eff2a723e */ /* 0x080fe200020006ff */
[----:B------:R-:W-:Y:S01]  /*e760*/  HADD2.F32 R59, -RZ, R55.H0_H0 ;  /* 0x20000037ff3b7230 */ /* 0x000fe20000004100 */
[----:B------:R-:W-:Y:S01]  /*e770*/  F2FP.F16.E4M3.UNPACK_B R43, R14.H1 ;  /* 0x0000000eff2b723e */ /* 0x000fe200030006ff */
[----:B------:R-:W-:-:S02]  /*e780*/  HADD2.F32 R14, -RZ, R41.H0_H0 ;  /* 0x20000029ff0e7230 */ /* 0x000fc40000004100 */
[C---:B------:R-:W-:Y:S01]  /*e790*/  FMUL.FTZ R61, R40.reuse, R57 ;  /* 0x00000039283d7220 */ /* 0x040fe20000410000 */
[----:B------:R-:W-:Y:S02]  /*e7a0*/  HADD2.F32 R20, -RZ, R20.H1_H1 ;  /* 0x30000014ff147230 */ /* 0x000fe40000004100 */
[----:B------:R-:W-:Y:S01]  /*e7b0*/  FMUL.FTZ R40, R40, R49 ;  /* 0x0000003128287220 */ /* 0x000fe20000410000 */
[----:B------:R-:W-:Y:S02]  /*e7c0*/  HADD2.F32 R51, -RZ, R48.H0_H0 ;  /* 0x20000030ff337230 */ /* 0x000fe40000004100 */
[----:B------:R-:W-:Y:S01]  /*e7d0*/  FMUL.FTZ R63, R14, R59 ;  /* 0x0000003b0e3f7220 */ /* 0x000fe20000410000 */
[----:B------:R-:W-:Y:S01]  /*e7e0*/  HADD2.F32 R10, -RZ, R21.H0_H0 ;  /* 0x20000015ff0a7230 */ /* 0x000fe20000004100 */
[----:B------:R-:W-:Y:S01]  /*e7f0*/  F2FP.F16.E4M3.UNPACK_B R45, R15 ;  /* 0x0000000fff2d723e */ /* 0x000fe200020006ff */
[----:B------:R-:W-:Y:S01]  /*e800*/  FFMA.FTZ R56, R20, R49, -R61 ;  /* 0x0000003114387223 */ /* 0x000fe2000001083d */
[----:B------:R-:W-:Y:S01]  /*e810*/  FMUL.FTZ R14, R14, R51 ;  /* 0x000000330e0e7220 */ /* 0x000fe20000410000 */
[----:B------:R-:W-:Y:S01]  /*e820*/  FFMA.FTZ R62, R20, R57, R40 ;  /* 0x00000039143e7223 */ /* 0x000fe20000010028 */
[-C--:B------:R-:W-:Y:S01]  /*e830*/  F2FP.F16.E4M3.UNPACK_B R50, R60.reuse ;  /* 0x0000003cff32723e */ /* 0x080fe200020006ff */
[C---:B------:R-:W-:Y:S01]  /*e840*/  FFMA.FTZ R63, R10.reuse, R51, -R63 ;  /* 0x000000330a3f7223 */ /* 0x040fe2000001083f */
[----:B------:R-:W-:Y:S01]  /*e850*/  F2FP.F16.E4M3.UNPACK_B R20, R53 ;  /* 0x00000035ff14723e */ /* 0x000fe200020006ff */
[----:B------:R-:W-:Y:S01]  /*e860*/  FFMA.FTZ R59, R10, R59, R14 ;  /* 0x0000003b0a3b7223 */ /* 0x000fe2000001000e */
[----:B------:R-:W-:Y:S01]  /*e870*/  F2FP.F16.E4M3.UNPACK_B R30, R11 ;  /* 0x0000000bff1e723e */ /* 0x000fe200020006ff */
[----:B------:R-:W-:Y:S01]  /*e880*/  HADD2.F32 R40, -RZ, R55.H1_H1 ;  /* 0x30000037ff287230 */ /* 0x000fe20000004100 */
[----:B------:R-:W-:Y:S01]  /*e890*/  F2FP.F16.E4M3.UNPACK_B R46, R15.H1 ;  /* 0x0000000fff2e723e */ /* 0x000fe200030006ff */
[----:B------:R-:W-:Y:S01]  /*e8a0*/  HADD2.F32 R41, -RZ, R41.H1_H1 ;  /* 0x30000029ff297230 */ /* 0x000fe20000004100 */
[----:B------:R-:W-:Y:S01]  /*e8b0*/  F2FP.F16.E4M3.UNPACK_B R60, R60.H1 ;  /* 0x0000003cff3c723e */ /* 0x000fe200030006ff */
[----:B------:R-:W-:Y:S01]  /*e8c0*/  HADD2.F32 R51, -RZ, R50.H0_H0 ;  /* 0x20000032ff337230 */ /* 0x000fe20000004100 */
[----:B------:R-:W-:Y:S01]  /*e8d0*/  F2FP.F16.E4M3.UNPACK_B R53, R53.H1 ;  /* 0x00000035ff35723e */ /* 0x000fe200030006ff */
        /* <DEDUP_REMOVED lines=20> */
[----:B------:R-:W-:Y:S01]  /*ea20*/  FMUL.FTZ R45, R45, R20 ;  /* 0x000000142d2d7220 */ /* 0x000fe20000410000 */
[----:B------:R-:W-:Y:S01]  /*ea30*/  HADD2.F32 R14, -RZ, R46.H0_H0 ;  /* 0x2000002eff0e7230 */ /* 0x000fe20000004100 */
[----:B------:R-:W-:Y:S01]  /*ea40*/  F2FP.F16.E4M3.UNPACK_B R15, R12 ;  /* 0x0000000cff0f723e */ /* 0x000fe200020006ff */
[----:B------:R-:W-:Y:S02]  /*ea50*/  HADD2.F32 R21, -RZ, R53.H0_H0 ;  /* 0x20000035ff157230 */ /* 0x000fe40000004100 */
[----:B------:R-:W-:Y:S01]  /*ea60*/  FFMA.FTZ R66, R30, R20, -R49 ;  /* 0x000000141e427223 */ /* 0x000fe20000010831 */
[----:B------:R-:W-:Y:S02]  /*ea70*/  HADD2.F32 R10, -RZ, R31.H0_H0 ;  /* 0x2000001fff0a7230 */ /* 0x000fe40000004100 */
[----:B------:R-:W-:Y:S01]  /*ea80*/  FMUL.FTZ R51, R14, R41 ;  /* 0x000000290e337220 */ /* 0x000fe20000410000 */
[----:B------:R-:W-:Y:S01]  /*ea90*/  FFMA.FTZ R68, R30, R50, R45 ;  /* 0x000000321e447223 */ /* 0x000fe2000001002d */
[----:B------:R-:W-:Y:S01]  /*eaa0*/  F2FP.F16.E4M3.UNPACK_B R12, R12.H1 ;  /* 0x0000000cff0c723e */ /* 0x000fe200030006ff */
[-C--:B------:R-:W-:Y:S01]  /*eab0*/  FMUL.FTZ R14, R14, R21.reuse ;  /* 0x000000150e0e7220 */ /* 0x080fe20000410000 */
[----:B------:R-:W-:Y:S01]  /*eac0*/  F2FP.F16.E4M3.UNPACK_B R30, R54.H1 ;  /* 0x00000036ff1e723e */ /* 0x000fe200030006ff */
[C---:B------:R-:W-:Y:S01]  /*ead0*/  FFMA.FTZ R61, R10.reuse, R21, -R51 ;  /* 0x000000150a3d7223 */ /* 0x040fe20000010833 */
[----:B------:R-:W-:Y:S01]  /*eae0*/  F2FP.F16.E4M3.UNPACK_B R20, R47.H1 ;  /* 0x0000002fff14723e */ /* 0x000fe200030006ff */
[----:B------:R-:W-:Y:S01]  /*eaf0*/  FFMA.FTZ R65, R10, R41, R14 ;  /* 0x000000290a417223 */ /* 0x000fe2000001000e */
[-C--:B------:R-:W-:Y:S01]  /*eb00*/  F2FP.F16.E4M3.UNPACK_B R11, R8.reuse ;  /* 0x00000008ff0b723e */ /* 0x080fe200020006ff */
[----:B------:R-:W-:Y:S01]  /*eb10*/  HADD2.F32 R41, -RZ, R30.H0_H0 ;  /* 0x2000001eff297230 */ /* 0x000fe20000004100 */
[----:B------:R-:W-:Y:S01]  /*eb20*/  F2FP.F16.E4M3.UNPACK_B R8, R8.H1 ;  /* 0x00000008ff08723e */ /* 0x000fe200030006ff */
[----:B------:R-:W-:Y:S01]  /*eb30*/  HADD2.F32 R14, -RZ, R12.H0_H0 ;  /* 0x2000000cff0e7230 */ /* 0x000fe20000004100 */
[----:B------:R-:W-:Y:S01]  /*eb40*/  F2FP.F16.E4M3.UNPACK_B R54, R54 ;  /* 0x00000036ff36723e */ /* 0x000fe200020006ff */
[----:B------:R-:W-:Y:S01]  /*eb50*/  HADD2.F32 R21, -RZ, R20.H0_H0 ;  /* 0x20000014ff157230 */ /* 0x000fe20000004100 */
[----:B------:R-:W-:Y:S01]  /*eb60*/  F2FP.F16.E4M3.UNPACK_B R47, R47 ;  /* 0x0000002fff2f723e */ /* 0x000fe200020006ff */
[----:B------:R-:W-:-:S02]  /*eb70*/  HADD2.F32 R53, -RZ, R53.H1_H1 ;  /* 0x30000035ff357230 */ /* 0x000fc40000004100 */
[C---:B------:R-:W-:Y:S01]  /*eb80*/  FMUL.FTZ R45, R14.reuse, R41 ;  /* 0x000000290e2d7220 */ /* 0x040fe20000410000 */
[----:B------:R-:W-:Y:S02]  /*eb90*/  HADD2.F32 R60, -RZ, R60.H1_H1 ;  /* 0x3000003cff3c7230 */ /* 0x000fe40000004100 */
[----:B------:R-:W-:Y:S01]  /*eba0*/  FMUL.FTZ R14, R14, R21 ;  /* 0x000000150e0e7220 */ /* 0x000fe20000410000 */
[----:B------:R-:W-:Y:S01]  /*ebb0*/  HADD2.F32 R46, -RZ, R46.H1_H1 ;  /* 0x3000002eff2e7230 */ /* 0x000fe20000004100 */
[----:B------:R-:W-:Y:S01]  /*ebc0*/  F2FP.SATFINITE.E4M3.F32.PACK_AB_MERGE_C R63, R64, R63, RZ ;  /* 0x0000003f403f723e */ /* 0x000fe200048070ff */
[----:B------:R-:W-:Y:S01]  /*ebd0*/  HADD2.F32 R10, -RZ, R8.H0_H0 ;  /* 0x20000008ff0a7230 */ /* 0x000fe20000004100 */
[----:B------:R-:W-:Y:S01]  /*ebe0*/  F2FP.SATFINITE.E4M3.F32.PACK_AB_MERGE_C R48, R48, R59, RZ ;  /* 0x0000003b3030723e */ /* 0x000fe200048070ff */
[----:B------:R-:W-:Y:S02]  /*ebf0*/  HADD2.F32 R31, -RZ, R31.H1_H1 ;  /* 0x3000001fff1f7230 */ /* 0x000fe40000004100 */
[C---:B------:R-:W-:Y:S01]  /*ec00*/  FMUL.FTZ R40, R46.reuse, R60 ;  /* 0x0000003c2e287220 */ /* 0x040fe20000410000 */
[----:B------:R-:W-:Y:S01]  /*ec10*/  FMUL.FTZ R49, R46, R53 ;  /* 0x000000352e317220 */ /* 0x000fe20000410000 */
[----:B------:R-:W-:Y:S01]  /*ec20*/  FFMA.FTZ R46, R10, R41, R14 ;  /* 0x000000290a2e7223 */ /* 0x000fe2000001000e */
[----:B------:R-:W-:-:S02]  /*ec30*/  HADD2.F32 R41, -RZ, R30.H1_H1 ;  /* 0x3000001eff297230 */ /* 0x000fc40000004100 */
[C---:B------:R-:W-:Y:S01]  /*ec40*/  FFMA.FTZ R70, R31.reuse, R53, -R40 ;  /* 0x000000351f467223 */ /* 0x040fe20000010828 */
[----:B------:R-:W-:Y:S02]  /*ec50*/  HADD2.F32 R12, -RZ, R12.H1_H1 ;  /* 0x3000000cff0c7230 */ /* 0x000fe40000004100 */
[----:B------:R-:W-:Y:S01]  /*ec60*/  FFMA.FTZ R40, R10, R21, -R45 ;  /* 0x000000150a287223 */ /* 0x000fe2000001082d */
[----:B------:R-:W-:Y:S02]  /*ec70*/  HADD2.F32 R21, -RZ, R20.H1_H1 ;  /* 0x30000014ff157230 */ /* 0x000fe40000004100 */
        /* <DEDUP_REMOVED lines=10> */
[----:B------:R-:W-:Y:S01]  /*ed20*/  FMUL.FTZ R41, R10, R31 ;  /* 0x0000001f0a297220 */ /* 0x000fe20000410000 */
[----:B------:R-:W-:-:S02]  /*ed30*/  HADD2.F32 R54, -RZ, R54.H1_H1 ;  /* 0x30000036ff367230 */ /* 0x000fc40000004100 */
[-C--:B------:R-:W-:Y:S01]  /*ed40*/  FMUL.FTZ R45, R10, R21.reuse ;  /* 0x000000150a2d7220 */ /* 0x080fe20000410000 */
[----:B------:R-:W-:Y:S02]  /*ed50*/  HADD2.F32 R15, -RZ, R15.H1_H1 ;  /* 0x3000000fff0f7230 */ /* 0x000fe40000004100 */
[C---:B------:R-:W-:Y:S01]  /*ed60*/  FFMA.FTZ R41, R8.reuse, R21, -R41 ;  /* 0x0000001508297223 */ /* 0x040fe20000010829 */
[----:B------:R-:W-:Y:S02]  /*ed70*/  HADD2.F32 R10, -RZ, R47.H1_H1 ;  /* 0x3000002fff0a7230 */ /* 0x000fe40000004100 */
[----:B------:R-:W-:Y:S01]  /*ed80*/  FFMA.FTZ R45, R8, R31, R45 ;  /* 0x0000001f082d7223 */ /* 0x000fe2000001002d */
[----:B------:R-:W-:Y:S01]  /*ed90*/  HADD2.F32 R11, -RZ, R11.H1_H1 ;  /* 0x3000000bff0b7230 */ /* 0x000fe20000004100 */
[----:B------:R-:W-:Y:S01]  /*eda0*/  F2FP.F16.E4M3.UNPACK_B R14, R58.H1 ;  /* 0x0000003aff0e723e */ /* 0x000fe200030006ff */
[C---:B------:R-:W-:Y:S01]  /*edb0*/  FMUL.FTZ R12, R15.reuse, R54 ;  /* 0x000000360f0c7220 */ /* 0x040fe20000410000 */
[----:B------:R-:W-:Y:S01]  /*edc0*/  F2FP.F16.E4M3.UNPACK_B R8, R52.H1 ;  /* 0x00000034ff08723e */ /* 0x000fe200030006ff */
[----:B------:R-:W-:Y:S01]  /*edd0*/  FMUL.FTZ R21, R15, R10 ;  /* 0x0000000a0f157220 */ /* 0x000fe20000410000 */
[----:B------:R-:W-:Y:S01]  /*ede0*/  F2FP.F16.E4M3.UNPACK_B R52, R52 ;  /* 0x00000034ff34723e */ /* 0x000fe200020006ff */
[----:B------:R-:W-:Y:S01]  /*edf0*/  FFMA.FTZ R20, R11, R10, -R12 ;  /* 0x0000000a0b147223 */ /* 0x000fe2000001080c */
[----:B------:R-:W-:-:S02]  /*ee00*/  HADD2.F32 R15, -RZ, R14.H0_H0 ;  /* 0x2000000eff0f7230 */ /* 0x000fc40000004100 */
[----:B------:R-:W-:Y:S01]  /*ee10*/  FFMA.FTZ R54, R11, R54, R21 ;  /* 0x000000360b367223 */ /* 0x000fe20000010015 */
[--C-:B------:R-:W-:Y:S01]  /*ee20*/  HADD2.F32 R10, -RZ, R43.reuse.H0_H0 ;  /* 0x2000002bff0a7230 */ /* 0x100fe20000004100 */
[----:B------:R-:W-:Y:S01]  /*ee30*/  F2FP.F16.E4M3.UNPACK_B R58, R58 ;  /* 0x0000003aff3a723e */ /* 0x000fe200020006ff */
[----:B------:R-:W-:Y:S01]  /*ee40*/  HADD2.F32 R11, -RZ, R8.H0_H0 ;  /* 0x20000008ff0b7230 */ /* 0x000fe20000004100 */
[----:B------:R-:W-:Y:S01]  /*ee50*/  F2FP.SATFINITE.E4M3.F32.PACK_AB_MERGE_C R9, R56, R9, R63 ;  /* 0x000000093809723e */ /* 0x000fe2000480703f */
[----:B------:R-:W-:Y:S02]  /*ee60*/  HADD2.F32 R14, -RZ, R14.H1_H1 ;  /* 0x3000000eff0e7230 */ /* 0x000fe40000004100 */
[C---:B------:R-:W-:Y:S01]  /*ee70*/  FMUL.FTZ R21, R10.reuse, R15 ;  /* 0x0000000f0a157220 */ /* 0x040fe20000410000 */
[----:B------:R-:W-:Y:S02]  /*ee80*/  HADD2.F32 R43, -RZ, R43.H1_H1 ;  /* 0x3000002bff2b7230 */ /* 0x000fe40000004100 */
[----:B------:R-:W-:Y:S01]  /*ee90*/  FMUL.FTZ R31, R10, R11 ;  /* 0x0000000b0a1f7220 */ /* 0x000fe20000410000 */
[----:B------:R-:W-:Y:S01]  /*eea0*/  HADD2.F32 R12, -RZ, R8.H1_H1 ;  /* 0x30000008ff0c7230 */ /* 0x000fe20000004100 */
[----:B------:R-:W-:Y:S01]  /*eeb0*/  F2FP.SATFINITE.E4M3.F32.PACK_AB_MERGE_C R13, R62, R13, R48 ;  /* 0x0000000d3e0d723e */ /* 0x000fe20004807030 */
[----:B------:R-:W-:-:S02]  /*eec0*/  HADD2.F32 R8, -RZ, R29.H0_H0 ;  /* 0x2000001dff087230 */ /* 0x000fc40000004100 */
[C---:B------:R-:W-:Y:S01]  /*eed0*/  FMUL.FTZ R10, R43.reuse, R14 ;  /* 0x0000000e2b0a7220 */ /* 0x040fe20000410000 */
[----:B------:R-:W-:Y:S02]  /*eee0*/  HADD2.F32 R29, -RZ, R29.H1_H1 ;  /* 0x3000001dff1d7230 */ /* 0x000fe40000004100 */
[-C--:B------:R-:W-:Y:S01]  /*eef0*/  FMUL.FTZ R43, R43, R12.reuse ;  /* 0x0000000c2b2b7220 */ /* 0x080fe20000410000 */
[C---:B------:R-:W-:Y:S01]  /*ef00*/  FFMA.FTZ R30, R8.reuse, R11, -R21 ;  /* 0x0000000b081e7223 */ /* 0x040fe20000010815 */
[----:B------:R-:W-:Y:S01]  /*ef10*/  FFMA.FTZ R47, R8, R15, R31 ;  /* 0x0000000f082f7223 */ /* 0x000fe2000001001f */
[C---:B------:R-:W-:Y:S01]  /*ef20*/  FFMA.FTZ R53, R29.reuse, R12, -R10 ;  /* 0x0000000c1d357223 */ /* 0x040fe2000001080a */
[----:B------:R-:W-:Y:S01]  /*ef30*/  FFMA.FTZ R50, R29, R14, R43 ;  /* 0x0000000e1d327223 */ /* 0x000fe2000001002b */
[----:B------:R-:W-:Y:S02]  /*ef40*/  HADD2.F32 R10, -RZ, R42.H0_H0 ;  /* 0x2000002aff0a7230 */ /* 0x000fe40000004100 */
[----:B------:R-:W-:Y:S01]  /*ef50*/  HADD2.F32 R11, -RZ, R52.H0_H0 ;  /* 0x20000034ff0b7230 */ /* 0x000fe20000004100 */
[----:B------:R-:W-:Y:S01]  /*ef60*/  F2FP.SATFINITE.E4M3.F32.PACK_AB_MERGE_C R30, R53, R30, RZ ;  /* 0x0000001e351e723e */ /* 0x000fe200048070ff */
[--C-:B------:R-:W-:Y:S01]  /*ef70*/  HADD2.F32 R21, -RZ, R58.reuse.H0_H0 ;  /* 0x2000003aff157230 */ /* 0x100fe20000004100 */
[----:B------:R-:W-:Y:S01]  /*ef80*/  F2FP.SATFINITE.E4M3.F32.PACK_AB_MERGE_C R47, R50, R47, RZ ;  /* 0x0000002f322f723e */ /* 0x000fe200048070ff */
[----:B------:R-:W-:-:S02]  /*ef90*/  HADD2.F32 R29, -RZ, R58.H1_H1 ;  /* 0x3000003aff1d7230 */ /* 0x000fc40000004100 */
[C---:B------:R-:W-:Y:S01]  /*efa0*/  FMUL.FTZ R12, R10.reuse, R11 ;  /* 0x0000000b0a0c7220 */ /* 0x040fe20000410000 */
[----:B------:R-:W-:Y:S02]  /*efb0*/  HADD2.F32 R42, -RZ, R42.H1_H1 ;  /* 0x3000002aff2a7230 */ /* 0x000fe40000004100 */
[----:B------:R-:W-:Y:S01]  /*efc0*/  FMUL.FTZ R31, R10, R21 ;  /* 0x000000150a1f7220 */ /* 0x000fe20000410000 */
[----:B------:R-:W-:Y:S02]  /*efd0*/  HADD2.F32 R15, -RZ, R52.H1_H1 ;  /* 0x30000034ff0f7230 */ /* 0x000fe40000004100 */
        /* <DEDUP_REMOVED lines=15> */
[----:B------:R-:W-:Y:S02]  /*f0d0*/  F2FP.SATFINITE.E4M3.F32.PACK_AB_MERGE_C R15, R68, R57, R15 ;  /* 0x00000039440f723e */ /* 0x000fe4000480700f */
[----:B------:R-:W-:Y:S01]  /*f0e0*/  F2FP.SATFINITE.E4M3.F32.PACK_AB_MERGE_C R12, R54, R45, R12 ;  /* 0x0000002d360c723e */ /* 0x000fe2000480700c */
[----:B------:R2:W-:Y:S01]  /*f0f0*/  STS.128 [R200+0x10400], R8 ;  /* 0x01040008c8007388 */ /* 0x0005e20000000c00 */
[----:B------:R-:W-:-:S05]  /*f100*/  F2FP.SATFINITE.E4M3.F32.PACK_AB_MERGE_C R14, R29, R14, R47 ;  /* 0x0000000e1d0e723e */ /* 0x000fca000480702f */
[----:B------:R2:W-:Y:S02]  /*f110*/  STS.128 [R3+0x10400], R12 ;  /* 0x0104000c03007388 */ /* 0x0005e40000000c00 */
.L_x_1438:
[----:B------:R-:W-:Y:S05]  /*f120*/  BSYNC B1 ;  /* 0x0000000000017941 */ /* 0x000fea0003800000 */
.L_x_1437:
[----:B------:R-:W-:Y:S04]  /*f130*/  BSSY B1, `(.L_x_1439) ;  /* 0x0000100000017945 */ /* 0x000fe80003800000 */
[----:B------:R-:W-:Y:S05]  /*f140*/  @P1 BRA `(.L_x_1440) ;  /* 0x0000000c00f81947 */ /* 0x000fea0003800000 */
[----:B-12--5:R-:W-:Y:S02]  /*f150*/  SHF.R.U32.HI R3, RZ, 0x8, R24 ;  /* 0x00000008ff037819 */ /* 0x026fe40000011618 */
        /* <DEDUP_REMOVED lines=8> */
[----:B------:R-:W-:Y:S02]  /*f1e0*/  SHF.R.U32.HI R14, RZ, 0x8, R36 ;  /* 0x00000008ff0e7819 */ /* 0x000fe40000011624 */
[----:B------:R-:W-:Y:S01]  /*f1f0*/  SHF.R.U32.HI R11, RZ, 0x8, R25 ;  /* 0x00000008ff0b7819 */ /* 0x000fe20000011619 */
[----:B------:R-:W-:Y:S01]  /*f200*/  IMAD.SHL.U32 R9, R9, 0x800, RZ ;  /* 0x0000080009097824 */ /* 0x000fe200078e00ff */
[----:B------:R-:W-:Y:S02]  /*f210*/  LOP3.LUT R8, R180, 0x30, R3, 0xf8, !PT ;  /* 0x00000030b4087812 */ /* 0x000fe400078ef803 */
[----:B------:R-:W-:-:S02]  /*f220*/  LOP3.LUT R12, R27, 0xff, RZ, 0xc0, !PT ;  /* 0x000000ff1b0c7812 */ /* 0x000fc400078ec0ff */
[----:B------:R-:W-:Y:S02]  /*f230*/  LOP3.LUT R13, R36, 0xff, RZ, 0xc0, !PT ;  /* 0x000000ff240d7812 */ /* 0x000fe400078ec0ff */
[----:B------:R-:W-:Y:S02]  /*f240*/  LOP3.LUT R3, R15, 0xff, RZ, 0xc0, !PT ;  /* 0x000000ff0f037812 */ /* 0x000fe400078ec0ff */
[----:B------:R-:W-:Y:S02]  /*f250*/  LOP3.LUT R14, R14, 0xff, RZ, 0xc0, !PT ;  /* 0x000000ff0e0e7812 */ /* 0x000fe400078ec0ff */
[----:B------:R-:W-:Y:S02]  /*f260*/  LOP3.LUT R8, R8, R181, RZ, 0x3c, !PT ;  /* 0x000000b508087212 */ /* 0x000fe400078e3cff */
[----:B------:R-:W-:Y:S02]  /*f270*/  LOP3.LUT R9, R9, 0xffffe000, RZ, 0xc0, !PT ;  /* 0xffffe00009097812 */ /* 0x000fe400078ec0ff */
[----:B------:R-:W-:-:S02]  /*f280*/  LOP3.LUT R10, R25, 0xff, RZ, 0xc0, !PT ;  /* 0x000000ff190a7812 */ /* 0x000fc400078ec0ff */
[----:B------:R-:W-:Y:S02]  /*f290*/  LOP3.LUT R11, R11, 0xff, RZ, 0xc0, !PT ;  /* 0x000000ff0b0b7812 */ /* 0x000fe400078ec0ff */
[----:B------:R-:W-:Y:S02]  /*f2a0*/  PRMT R41, R3, 0x7604, R12 ;  /* 0x0000760403297816 */ /* 0x000fe4000000000c */
[----:B------:R-:W-:Y:S02]  /*f2b0*/  PRMT R45, R14, 0x7604, R13 ;  /* 0x000076040e2d7816 */ /* 0x000fe4000000000d */
[----:B------:R-:W-:Y:S02]  /*f2c0*/  IADD3 R3, R8, R182, R9 ;  /* 0x000000b608037210 */ /* 0x000fe40007ffe009 */
[----:B------:R-:W-:Y:S02]  /*f2d0*/  SHF.R.U32.HI R13, RZ, 0x8, R37 ;  /* 0x00000008ff0d7819 */ /* 0x000fe40000011625 */
[----:B------:R-:W-:Y:S01]  /*f2e0*/  SHF.R.U32.HI R15, RZ, 0x8, R38 ;  /* 0x00000008ff0f7819 */ /* 0x000fe20000011626 */
[----:B------:R-:W-:Y:S01]  /*f2f0*/  IMAD.IADD R3, R16, 0x1, R3 ;  /* 0x0000000110037824 */ /* 0x000fe200078e0203 */
[----:B------:R-:W-:-:S02]  /*f300*/  PRMT R29, R11, 0x7604, R10 ;  /* 0x000076040b1d7816 */ /* 0x000fc4000000000a */
[----:B------:R-:W-:Y:S02]  /*f310*/  SHF.R.U32.HI R11, RZ, 0x8, R26 ;  /* 0x00000008ff0b7819 */ /* 0x000fe4000001161a */
[----:B------:R-:W-:Y:S02]  /*f320*/  LOP3.LUT R12, R37, 0xff, RZ, 0xc0, !PT ;  /* 0x000000ff250c7812 */ /* 0x000fe400078ec0ff */
[----:B------:R-:W-:Y:S02]  /*f330*/  LOP3.LUT R14, R38, 0xff, RZ, 0xc0, !PT ;  /* 0x000000ff260e7812 */ /* 0x000fe400078ec0ff */
[----:B------:R-:W-:Y:S02]  /*f340*/  LOP3.LUT R13, R13, 0xff, RZ, 0xc0, !PT ;  /* 0x000000ff0d0d7812 */ /* 0x000fe400078ec0ff */
[----:B------:R-:W-:Y:S02]  /*f350*/  LOP3.LUT R15, R15, 0xff, RZ, 0xc0, !PT ;  /* 0x000000ff0f0f7812 */ /* 0x000fe400078ec0ff */
[----:B------:R-:W-:-:S02]  /*f360*/  LOP3.LUT R10, R26, 0xff, RZ, 0xc0, !PT ;  /* 0x000000ff1a0a7812 */ /* 0x000fc400078ec0ff */
[----:B------:R-:W-:Y:S02]  /*f370*/  LOP3.LUT R11, R11, 0xff, RZ, 0xc0, !PT ;  /* 0x000000ff0b0b7812 */ /* 0x000fe400078ec0ff */
[----:B------:R-:W-:Y:S02]  /*f380*/  PRMT R47, R13, 0x7604, R12 ;  /* 0x000076040d2f7816 */ /* 0x000fe4000000000c */
[----:B------:R-:W-:Y:S02]  /*f390*/  PRMT R49, R15, 0x7604, R14 ;  /* 0x000076040f317816 */ /* 0x000fe4000000000e */
[----:B------:R-:W1:Y:S01]  /*f3a0*/  LDS.128 R12, [R3+0x10400] ;  /* 0x01040000030c7984 */ /* 0x000e620000000c00 */
[----:B------:R-:W-:Y:S02]  /*f3b0*/  PRMT R31, R11, 0x7604, R10 ;  /* 0x000076040b1f7816 */ /* 0x000fe4000000000a */
[----:B------:R-:W-:Y:S01]  /*f3c0*/  SHF.R.U32.HI R43, RZ, 0x8, R39 ;  /* 0x00000008ff2b7819 */ /* 0x000fe20000011627 */
[----:B------:R-:W2:Y:S01]  /*f3d0*/  LDS.128 R8, [R199+0x10400] ;  /* 0x01040000c7087984 */ /* 0x000ea20000000c00 */
[----:B------:R-:W-:-:S02]  /*f3e0*/  LOP3.LUT R20, R39, 0xff, RZ, 0xc0, !PT ;  /* 0x000000ff27147812 */ /* 0x000fc400078ec0ff */
[----:B------:R-:W-:Y:S02]  /*f3f0*/  LOP3.LUT R43, R43, 0xff, RZ, 0xc0, !PT ;  /* 0x000000ff2b2b7812 */ /* 0x000fe400078ec0ff */
[----:B------:R-:W-:Y:S02]  /*f400*/  SHF.R.U32.HI R28, RZ, 0x10, R25 ;  /* 0x00000010ff1c7819 */ /* 0x000fe40000011619 */
[----:B------:R-:W-:Y:S02]  /*f410*/  PRMT R51, R43, 0x7604, R20 ;  /* 0x000076042b337816 */ /* 0x000fe40000000014 */
[----:B------:R-:W-:Y:S02]  /*f420*/  SHF.R.U32.HI R20, RZ, 0x10, R24 ;  /* 0x00000010ff147819 */ /* 0x000fe40000011618 */
[----:B------:R-:W-:Y:S02]  /*f430*/  SHF.R.U32.HI R30, RZ, 0x10, R26 ;  /* 0x00000010ff1e7819 */ /* 0x000fe4000001161a */
[----:B------:R-:W-:-:S02]  /*f440*/  LOP3.LUT R28, R28, 0xff, RZ, 0xc0, !PT ;  /* 0x000000ff1c1c7812 */ /* 0x000fc400078ec0ff */
[----:B------:R-:W-:Y:S02]  /*f450*/  LOP3.LUT R20, R20, 0xff, RZ, 0xc0, !PT ;  /* 0x000000ff14147812 */ /* 0x000fe400078ec0ff */
[----:B------:R-:W-:Y:S02]  /*f460*/  LOP3.LUT R30, R30, 0xff, RZ, 0xc0, !PT ;  /* 0x000000ff1e1e7812 */ /* 0x000fe400078ec0ff */
[----:B------:R-:W-:Y:S02]  /*f470*/  SHF.R.U32.HI R40, RZ, 0x10, R27 ;  /* 0x00000010ff287819 */ /* 0x000fe4000001161b */
[----:B------:R-:W-:Y:S02]  /*f480*/  PRMT R29, R28, 0x7054, R29 ;  /* 0x000070541c1d7816 */ /* 0x000fe4000000001d */
[----:B------:R-:W-:Y:S02]  /*f490*/  SHF.R.U32.HI R28, RZ, 0x10, R37 ;  /* 0x00000010ff1c7819 */ /* 0x000fe40000011625 */
[----:B------:R-:W-:-:S02]  /*f4a0*/  PRMT R21, R20, 0x7054, R21 ;  /* 0x0000705414157816 */ /* 0x000fc40000000015 */
[----:B------:R-:W-:Y:S02]  /*f4b0*/  PRMT R31, R30, 0x7054, R31 ;  /* 0x000070541e1f7816 */ /* 0x000fe4000000001f */
[----:B------:R-:W-:Y:S02]  /*f4c0*/  SHF.R.U32.HI R20, RZ, 0x10, R36 ;  /* 0x00000010ff147819 */ /* 0x000fe40000011624 */
[----:B------:R-:W-:Y:S02]  /*f4d0*/  LOP3.LUT R40, R40, 0xff, RZ, 0xc0, !PT ;  /* 0x000000ff28287812 */ /* 0x000fe400078ec0ff */
[----:B------:R-:W-:Y:S02]  /*f4e0*/  SHF.R.U32.HI R30, RZ, 0x10, R38 ;  /* 0x00000010ff1e7819 */ /* 0x000fe40000011626 */
[----:B------:R-:W-:Y:S02]  /*f4f0*/  LOP3.LUT R28, R28, 0xff, RZ, 0xc0, !PT ;  /* 0x000000ff1c1c7812 */ /* 0x000fe400078ec0ff */
[----:B------:R-:W-:-:S02]  /*f500*/  LOP3.LUT R20, R20, 0xff, RZ, 0xc0, !PT ;  /* 0x000000ff14147812 */ /* 0x000fc400078ec0ff */
[----:B------:R-:W-:Y:S02]  /*f510*/  PRMT R43, R40, 0x7054, R41 ;  /* 0x00007054282b7816 */ /* 0x000fe40000000029 */
[----:B------:R-:W-:Y:S02]  /*f520*/  LOP3.LUT R30, R30, 0xff, RZ, 0xc0, !PT ;  /* 0x000000ff1e1e7812 */ /* 0x000fe400078ec0ff */
[----:B------:R-:W-:Y:S02]  /*f530*/  SHF.R.U32.HI R40, RZ, 0x10, R39 ;  /* 0x00000010ff287819 */ /* 0x000fe40000011627 */
[----:B------:R-:W-:Y:S02]  /*f540*/  PRMT R47, R28, 0x7054, R47 ;  /* 0x000070541c2f7816 */ /* 0x000fe4000000002f */
[----:B------:R-:W-:Y:S02]  /*f550*/  PRMT R45, R20, 0x7054, R45 ;  /* 0x00007054142d7816 */ /* 0x000fe4000000002d */
[----:B------:R-:W-:-:S02]  /*f560*/  PRMT R49, R30, 0x7054, R49 ;  /* 0x000070541e317816 */ /* 0x000fc40000000031 */
[----:B------:R-:W-:Y:S02]  /*f570*/  LOP3.LUT R41, R29, 0xff000000, R25, 0xf8, !PT ;  /* 0xff0000001d297812 */ /* 0x000fe400078ef819 */
[----:B------:R-:W-:Y:S02]  /*f580*/  LOP3.LUT R40, R40, 0xff, RZ, 0xc0, !PT ;  /* 0x000000ff28287812 */ /* 0x000fe400078ec0ff */
[----:B------:R-:W-:Y:S02]  /*f590*/  LOP3.LUT R47, R47, 0xff000000, R37, 0xf8, !PT ;  /* 0xff0000002f2f7812 */ /* 0x000fe400078ef825 */
[----:B------:R-:W-:Y:S02]  /*f5a0*/  LOP3.LUT R43, R43, 0xff000000, R27, 0xf8, !PT ;  /* 0xff0000002b2b7812 */ /* 0x000fe400078ef81b */
[----:B------:R-:W-:Y:S02]  /*f5b0*/  LOP3.LUT R45, R45, 0xff000000, R36, 0xf8, !PT ;  /* 0xff0000002d2d7812 */ /* 0x000fe400078ef824 */
[----:B------:R-:W-:-:S02]  /*f5c0*/  LOP3.LUT R49, R49, 0xff000000, R38, 0xf8, !PT ;  /* 0xff00000031317812 */ /* 0x000fc400078ef826 */
[----:B------:R-:W-:Y:S02]  /*f5d0*/  F2FP.F16.E4M3.UNPACK_B R36, R41 ;  /* 0x00000029ff24723e */ /* 0x000fe400020006ff */
[----:B-1----:R-:W-:Y:S02]  /*f5e0*/  F2FP.F16.E4M3.UNPACK_B R27, R13 ;  /* 0x0000000dff1b723e */ /* 0x002fe400020006ff */
[----:B------:R-:W-:Y:S01]  /*f5f0*/  PRMT R51, R40, 0x7054, R51 ;  /* 0x0000705428337816 */ /* 0x000fe20000000033 */
[----:B------:R-:W-:Y:S01]  /*f600*/  HADD2.F32 R37, -RZ, R36.H0_H0 ;  /* 0x20000024ff257230 */ /* 0x000fe20000004100 */
[----:B------:R-:W-:Y:S01]  /*f610*/  F2FP.F16.E4M3.UNPACK_B R38, R47 ;  /* 0x0000002fff26723e */ /* 0x000fe200020006ff */
[--C-:B------:R-:W-:Y:S01]  /*f620*/  HADD2.F32 R29, -RZ, R27.reuse.H0_H0 ;  /* 0x2000001bff1d7230 */ /* 0x100fe20000004100 */
[----:B--2---:R-:W-:Y:S01]  /*f630*/  F2FP.F16.E4M3.UNPACK_B R20, R9 ;  /* 0x00000009ff14723e */ /* 0x004fe200020006ff */
[----:B------:R-:W-:Y:S01]  /*f640*/  HADD2.F32 R27, -RZ, R27.H1_H1 ;  /* 0x3000001bff1b7230 */ /* 0x000fe20000004100 */
[----:B------:R-:W-:Y:S01]  /*f650*/  LOP3.LUT R51, R51, 0xff000000, R39, 0xf8, !PT ;  /* 0xff00000033337812 */ /* 0x000fe200078ef827 */
[--C-:B------:R-:W-:Y:S01]  /*f660*/  HADD2.F32 R39, -RZ, R38.reuse.H0_H0 ;  /* 0x20000026ff277230 */ /* 0x100fe20000004100 */
[----:B------:R-:W-:Y:S01]  /*f670*/  LOP3.LUT R42, R31, 0xff000000, R26, 0xf8, !PT ;  /* 0xff0000001f2a7812 */ /* 0x000fe200078ef81a */
[----:B------:R-:W-:Y:S01]  /*f680*/  FMUL.FTZ R46, R29, R37 ;  /* 0x000000251d2e7220 */ /* 0x000fe20000410000 */
[----:B------:R-:W-:Y:S01]  /*f690*/  LOP3.LUT R40, R21, 0xff000000, R24, 0xf8, !PT ;  /* 0xff00000015287812 */ /* 0x000fe200078ef818 */
[----:B------:R-:W-:Y:S01]  /*f6a0*/  HADD2.F32 R38, -RZ, R38.H1_H1 ;  /* 0x30000026ff267230 */ /* 0x000fe20000004100 */
[----:B------:R-:W-:Y:S01]  /*f6b0*/  F2FP.F16.E4M3.UNPACK_B R25, R11 ;  /* 0x0000000bff19723e */ /* 0x000fe200020006ff */
[----:B------:R-:W-:Y:S01]  /*f6c0*/  FMUL.FTZ R53, R29, R39 ;  /* 0x000000271d357220 */ /* 0x000fe20000410000 */
[----:B------:R-:W-:Y:S01]  /*f6d0*/  F2FP.F16.E4M3.UNPACK_B R26, R11.H1 ;  /* 0x0000000bff1a723e */ /* 0x000fe200030006ff */
[----:B------:R-:W-:Y:S01]  /*f6e0*/  HADD2.F32 R36, -RZ, R36.H1_H1 ;  /* 0x30000024ff247230 */ /* 0x000fe20000004100 */
[----:B------:R-:W-:Y:S01]  /*f6f0*/  F2FP.F16.E4M3.UNPACK_B R11, R10 ;  /* 0x0000000aff0b723e */ /* 0x000fe200020006ff */
[C---:B------:R-:W-:Y:S01]  /*f700*/  FMUL.FTZ R55, R27.reuse, R38 ;  /* 0x000000261b377220 */ /* 0x040fe20000410000 */
[----:B------:R-:W-:Y:S01]  /*f710*/  F2FP.F16.E4M3.UNPACK_B R24, R10.H1 ;  /* 0x0000000aff18723e */ /* 0x000fe200030006ff */
[--C-:B------:R-:W-:Y:S01]  /*f720*/  HADD2.F32 R10, -RZ, R20.reuse.H0_H0 ;  /* 0x20000014ff0a7230 */ /* 0x100fe20000004100 */
[----:B------:R-:W-:Y:S01]  /*f730*/  F2FP.F16.E4M3.UNPACK_B R28, R13.H1 ;  /* 0x0000000dff1c723e */ /* 0x000fe200030006ff */
[----:B------:R-:W-:Y:S01]  /*f740*/  HADD2.F32 R20, -RZ, R20.H1_H1 ;  /* 0x30000014ff147230 */ /* 0x000fe20000004100 */
[----:B------:R-:W-:Y:S01]  /*f750*/  F2FP.F16.E4M3.UNPACK_B R47, R47.H1 ;  /* 0x0000002fff2f723e */ /* 0x000fe200030006ff */
[----:B------:R-:W-:Y:S01]  /*f760*/  FMUL.FTZ R27, R27, R36 ;  /* 0x000000241b1b7220 */ /* 0x000fe20000410000 */
[----:B------:R-:W-:Y:S01]  /*f770*/  F2FP.F16.E4M3.UNPACK_B R41, R41.H1 ;  /* 0x00000029ff29723e */ /* 0x000fe200030006ff */
[C---:B------:R-:W-:Y:S01]  /*f780*/  FFMA.FTZ R46, R10.reuse, R39, R46 ;  /* 0x000000270a2e7223 */ /* 0x040fe2000001002e */
[----:B------:R-:W-:Y:S01]  /*f790*/  F2FP.F16.E4M3.UNPACK_B R30, R15 ;  /* 0x0000000fff1e723e */ /* 0x000fe200020006ff */
[----:B------:R-:W-:Y:S01]  /*f7a0*/  FFMA.FTZ R53, R10, R37, -R53 ;  /* 0x000000250a357223 */ /* 0x000fe20000010835 */
[----:B------:R-:W-:Y:S01]  /*f7b0*/  F2FP.F16.E4M3.UNPACK_B R31, R15.H1 ;  /* 0x0000000fff1f723e */ /* 0x000fe200030006ff */
[----:B------:R-:W-:Y:S01]  /*f7c0*/  HADD2.F32 R39, -RZ, R47.H0_H0 ;  /* 0x2000002fff277230 */ /* 0x000fe20000004100 */
[-C--:B------:R-:W-:Y:S01]  /*f7d0*/  F2FP.F16.E4M3.UNPACK_B R15, R14.reuse ;  /* 0x0000000eff0f723e */ /* 0x080fe200020006ff */
[----:B------:R-:W-:Y:S01]  /*f7e0*/  HADD2.F32 R37, -RZ, R41.H0_H0 ;  /* 0x20000029ff257230 */ /* 0x000fe20000004100 */
[----:B------:R-:W-:Y:S01]  /*f7f0*/  F2FP.F16.E4M3.UNPACK_B R29, R14.H1 ;  /* 0x0000000eff1d723e */ /* 0x000fe200030006ff */
[----:B------:R-:W-:Y:S01]  /*f800*/  HADD2.F32 R14, -RZ, R28.H0_H0 ;  /* 0x2000001cff0e7230 */ /* 0x000fe20000004100 */
[----:B------:R-:W-:Y:S01]  /*f810*/  F2FP.F16.E4M3.UNPACK_B R21, R9.H1 ;  /* 0x00000009ff15723e */ /* 0x000fe200030006ff */
[C---:B------:R-:W-:Y:S01]  /*f820*/  FFMA.FTZ R48, R20.reuse, R36, -R55 ;  /* 0x0000002414307223 */ /* 0x040fe20000010837 */
[----:B------:R-:W-:Y:S01]  /*f830*/  FFMA.FTZ R55, R20, R38, R27 ;  /* 0x0000002614377223 */ /* 0x000fe2000001001b */
[----:B------:R-:W-:Y:S01]  /*f840*/  F2FP.F16.E4M3.UNPACK_B R36, R51 ;  /* 0x00000033ff24723e */ /* 0x000fe200020006ff */
[----:B------:R-:W-:Y:S01]  /*f850*/  FMUL.FTZ R57, R14, R39 ;  /* 0x000000270e397220 */ /* 0x000fe20000410000 */
[----:B------:R-:W-:-:S02]  /*f860*/  HADD2.F32 R10, -RZ, R21.H0_H0 ;  /* 0x20000015ff0a7230 */ /* 0x000fc40000004100 */
[----:B------:R-:W-:Y:S01]  /*f870*/  FMUL.FTZ R14, R14, R37 ;  /* 0x000000250e0e7220 */ /* 0x000fe20000410000 */
[----:B------:R-:W-:Y:S01]  /*f880*/  F2FP.F16.E4M3.UNPACK_B R20, R43 ;  /* 0x0000002bff14723e */ /* 0x000fe200020006ff */
[----:B------:R-:W-:Y:S01]  /*f890*/  HADD2.F32 R47, -RZ, R47.H1_H1 ;  /* 0x3000002fff2f7230 */ /* 0x000fe20000004100 */
[----:B------:R-:W-:Y:S01]  /*f8a0*/  F2FP.F16.E4M3.UNPACK_B R51, R51.H1 ;  /* 0x00000033ff33723e */ /* 0x000fe200030006ff */
[C---:B------:R-:W-:Y:S01]  /*f8b0*/  FFMA.FTZ R57, R10.reuse, R37, -R57 ;  /* 0x000000250a397223 */ /* 0x040fe20000010839 */
[----:B------:R-:W-:Y:S01]  /*f8c0*/  FFMA.FTZ R38, R10, R39, R14 ;  /* 0x000000270a267223 */ /* 0x000fe2000001000e */
[----:B------:R-:W-:Y:S01]  /*f8d0*/  HADD2.F32 R37, -RZ, R36.H0_H0 ;  /* 0x20000024ff257230 */ /* 0x000fe20000004100 */
[----:B------:R-:W-:Y:S01]  /*f8e0*/  F2FP.F16.E4M3.UNPACK_B R43, R43.H1 ;  /* 0x0000002bff2b723e */ /* 0x000fe200030006ff */
[----:B------:R-:W-:Y:S01]  /*f8f0*/  HADD2.F32 R14, -RZ, R30.H0_H0 ;  /* 0x2000001eff0e7230 */ /* 0x000fe20000004100 */
[-C--:B------:R-:W-:Y:S01]  /*f900*/  F2FP.F16.E4M3.UNPACK_B R13, R12.reuse ;  /* 0x0000000cff0d723e */ /* 0x080fe200020006ff */
[----:B------:R-:W-:Y:S01]  /*f910*/  HADD2.F32 R28, -RZ, R28.H1_H1 ;  /* 0x3000001cff1c7230 */ /* 0x000fe20000004100 */
[----:B------:R-:W-:Y:S01]  /*f920*/  F2FP.F16.E4M3.UNPACK_B R12, R12.H1 ;  /* 0x0000000cff0c723e */ /* 0x000fe200030006ff */
[----:B------:R-:W-:-:S02]  /*f930*/  HADD2.F32 R27, -RZ, R20.H0_H0 ;  /* 0x20000014ff1b7230 */ /* 0x000fc40000004100 */
[----:B------:R-:W-:Y:S01]  /*f940*/  FMUL.FTZ R39, R14, R37 ;  /* 0x000000250e277220 */ /* 0x000fe20000410000 */
[----:B------:R-:W-:Y:S02]  /*f950*/  HADD2.F32 R41, -RZ, R41.H1_H1 ;  /* 0x30000029ff297230 */ /* 0x000fe40000004100 */
[----:B------:R-:W-:Y:S01]  /*f960*/  FMUL.FTZ R50, R28, R47 ;  /* 0x0000002f1c327220 */ /* 0x000fe20000410000 */
[----:B------:R-:W-:Y:S02]  /*f970*/  HADD2.F32 R10, -RZ, R25.H0_H0 ;  /* 0x20000019ff0a7230 */ /* 0x000fe40000004100 */
[----:B------:R-:W-:Y:S01]  /*f980*/  FMUL.FTZ R14, R14, R27 ;  /* 0x0000001b0e0e7220 */ /* 0x000fe20000410000 */
[----:B------:R-:W-:Y:S02]  /*f990*/  HADD2.F32 R21, -RZ, R21.H1_H1 ;  /* 0x30000015ff157230 */ /* 0x000fe40000004100 */
        /* <DEDUP_REMOVED lines=8> */
[----:B------:R-:W-:Y:S01]  /*fa20*/  HADD2.F32 R25, -RZ, R25.H1_H1 ;  /* 0x30000019ff197230 */ /* 0x000fe20000004100 */
[----:B------:R-:W-:Y:S01]  /*fa30*/  F2FP.F16.E4M3.UNPACK_B R9, R8 ;  /* 0x00000008ff09723e */ /* 0x000fe200020006ff */
[----:B------:R-:W-:-:S02]  /*fa40*/  HADD2.F32 R27, -RZ, R51.H0_H0 ;  /* 0x20000033ff1b7230 */ /* 0x000fc40000004100 */
[C---:B------:R-:W-:Y:S01]  /*fa50*/  FMUL.FTZ R28, R30.reuse, R36 ;  /* 0x000000241e1c7220 */ /* 0x040fe20000410000 */
[----:B------:R-:W-:Y:S02]  /*fa60*/  HADD2.F32 R14, -RZ, R31.H0_H0 ;  /* 0x2000001fff0e7230 */ /* 0x000fe40000004100 */
[-C--:B------:R-:W-:Y:S01]  /*fa70*/  FMUL.FTZ R37, R30, R20.reuse ;  /* 0x000000141e257220 */ /* 0x080fe20000410000 */
[--C-:B------:R-:W-:Y:S02]  /*fa80*/  HADD2.F32 R21, -RZ, R43.reuse.H0_H0 ;  /* 0x2000002bff157230 */ /* 0x100fe40000004100 */
[C---:B------:R-:W-:Y:S01]  /*fa90*/  FFMA.FTZ R59, R25.reuse, R20, -R28 ;  /* 0x00000014193b7223 */ /* 0x040fe2000001081c */
[----:B------:R-:W-:Y:S02]  /*faa0*/  HADD2.F32 R10, -RZ, R26.H0_H0 ;  /* 0x2000001aff0a7230 */ /* 0x000fe40000004100 */
[C---:B------:R-:W-:Y:S01]  /*fab0*/  FMUL.FTZ R39, R14.reuse, R27 ;  /* 0x0000001b0e277220 */ /* 0x040fe20000410000 */
[----:B------:R-:W-:Y:S01]  /*fac0*/  FFMA.FTZ R61, R25, R36, R37 ;  /* 0x00000024193d7223 */ /* 0x000fe20000010025 */
[----:B------:R-:W-:Y:S01]  /*fad0*/  FMUL.FTZ R14, R14, R21 ;  /* 0x000000150e0e7220 */ /* 0x000fe20000410000 */
[----:B------:R-:W-:Y:S01]  /*fae0*/  F2FP.F16.E4M3.UNPACK_B R25, R45.H1 ;  /* 0x0000002dff19723e */ /* 0x000fe200030006ff */
[----:B------:R-:W-:Y:S01]  /*faf0*/  HADD2.F32 R43, -RZ, R43.H1_H1 ;  /* 0x3000002bff2b7230 */ /* 0x000fe20000004100 */
[----:B------:R-:W-:Y:S01]  /*fb00*/  F2FP.F16.E4M3.UNPACK_B R20, R40.H1 ;  /* 0x00000028ff14723e */ /* 0x000fe200030006ff */
[----:B------:R-:W-:Y:S01]  /*fb10*/  FFMA.FTZ R58, R10, R27, R14 ;  /* 0x0000001b0a3a7223 */ /* 0x000fe2000001000e */
        /* <DEDUP_REMOVED lines=33> */
[----:B------:R-:W-:Y:S01]  /*fd30*/  FMUL.FTZ R31, R10, R21 ;  /* 0x000000150a1f7220 */ /* 0x000fe20000410000 */
        /* <DEDUP_REMOVED lines=24> */
[--C-:B------:R-:W-:Y:S02]  /*fec0*/  HADD2.F32 R10, -RZ, R42.reuse.H0_H0 ;  /* 0x2000002aff0a7230 */ /* 0x100fe40000004100 */
[C---:B------:R-:W-:Y:S01]  /*fed0*/  FMUL.FTZ R9, R29.reuse, R14 ;  /* 0x0000000e1d097220 */ /* 0x040fe20000410000 */
[-C--:B------:R-:W-:Y:S01]  /*fee0*/  FMUL.FTZ R21, R29, R12.reuse ;  /* 0x0000000c1d157220 */ /* 0x080fe20000410000 */
[----:B------:R-:W-:Y:S02]  /*fef0*/  HADD2.F32 R42, -RZ, R42.H1_H1 ;  /* 0x3000002aff2a7230 */ /* 0x000fe40000004100 */
[----:B------:R-:W-:Y:S01]  /*ff00*/  FFMA.FTZ R29, R8, R13, R25 ;  /* 0x0000000d081d7223 */ /* 0x000fe20000010019 */
[C---:B------:R-:W-:Y:S01]  /*ff10*/  FFMA.FTZ R41, R24.reuse, R12, -R9 ;  /* 0x0000000c18297223 */ /* 0x040fe20000010809 */
[----:B------:R-:W-:Y:S01]  /*ff20*/  FFMA.FTZ R36, R24, R14, R21 ;  /* 0x0000000e18247223 */ /* 0x000fe20000010015 */
[----:B------:R-:W-:-:S02]  /*ff30*/  HADD2.F32 R9, -RZ, R15.H0_H0 ;  /* 0x2000000fff097230 */ /* 0x000fc40000004100 */
[--C-:B------:R-:W-:Y:S02]  /*ff40*/  HADD2.F32 R12, -RZ, R49.reuse.H0_H0 ;  /* 0x20000031ff0c7230 */ /* 0x100fe40000004100 */
[----:B------:R-:W-:Y:S01]  /*ff50*/  HADD2.F32 R14, -RZ, R49.H1_H1 ;  /* 0x30000031ff0e7230 */ /* 0x000fe20000004100 */
[----:B------:R-:W-:Y:S01]  /*ff60*/  F2FP.SATFINITE.E4M3.F32.PACK_AB_MERGE_C R29, R36, R29, RZ ;  /* 0x0000001d241d723e */ /* 0x000fe200048070ff */
[----:B------:R-:W-:Y:S02]  /*ff70*/  HADD2.F32 R15, -RZ, R15.H1_H1 ;  /* 0x3000000fff0f7230 */ /* 0x000fe40000004100 */
[C---:B------:R-:W-:Y:S01]  /*ff80*/  FMUL.FTZ R13, R9.reuse, R12 ;  /* 0x0000000c090d7220 */ /* 0x040fe20000410000 */
[--C-:B------:R-:W-:Y:S02]  /*ff90*/  HADD2.F32 R8, -RZ, R11.reuse.H0_H0 ;  /* 0x2000000bff087230 */ /* 0x100fe40000004100 */
[----:B------:R-:W-:Y:S01]  /*ffa0*/  FMUL.FTZ R9, R9, R10 ;  /* 0x0000000a09097220 */ /* 0x000fe20000410000 */
[----:B------:R-:W-:-:S02]  /*ffb0*/  HADD2.F32 R11, -RZ, R11.H1_H1 ;  /* 0x3000000bff0b7230 */ /* 0x000fc40000004100 */
[C---:B------:R-:W-:Y:S01]  /*ffc0*/  FMUL.FTZ R24, R15.reuse, R14 ;  /* 0x0000000e0f187220 */ /* 0x040fe20000410000 */
[----:B------:R-:W-:Y:S01]  /*ffd0*/  FMUL.FTZ R15, R15, R42 ;  /* 0x0000002a0f0f7220 */ /* 0x000fe20000410000 */
        /* <DEDUP_REMOVED lines=21> */
.L_x_1440:
[----:B------:R-:W-:Y:S05]  /*10130*/  BSYNC B1 ;  /* 0x0000000000017941 */ /* 0x000fea0003800000 */
.L_x_1439:
[----:B------:R-:W-:Y:S05]  /*10140*/  @P2 BRA `(.L_x_1418) ;  /* 0x0000000c00d82947 */ /* 0x000fea0003800000 */
[----:B-123-5:R-:W-:Y:S02]  /*10150*/  SHF.R.U32.HI R3, RZ, 0x8, R4 ;  /* 0x00000008ff037819 */ /* 0x02efe40000011604 */
        /* <DEDUP_REMOVED lines=9> */
[----:B------:R-:W-:Y:S01]  /*101f0*/  LOP3.LUT R11, R11, 0xff, RZ, 0xc0, !PT ;  /* 0x000000ff0b0b7812 */ /* 0x000fe200078ec0ff */
[----:B------:R-:W-:Y:S01]  /*10200*/  IMAD.SHL.U32 R8, R8, 0x800, RZ ;  /* 0x0000080008087824 */ /* 0x000fe200078e00ff */
[----:B------:R-:W-:Y:S02]  /*10210*/  LOP3.LUT R0, R180, 0x30, R3, 0xf8, !PT ;  /* 0x00000030b4007812 */ /* 0x000fe400078ef803 */
[----:B------:R-:W-:-:S02]  /*10220*/  PRMT R25, R11, 0x7604, R12 ;  /* 0x000076040b197816 */ /* 0x000fc4000000000c */
[----:B------:R-:W-:Y:S02]  /*10230*/  SHF.R.U32.HI R9, RZ, 0x8, R5 ;  /* 0x00000008ff097819 */ /* 0x000fe40000011605 */
[----:B------:R-:W-:Y:S02]  /*10240*/  SHF.R.U32.HI R11, RZ, 0x8, R32 ;  /* 0x00000008ff0b7819 */ /* 0x000fe40000011620 */
[----:B------:R-:W-:Y:S02]  /*10250*/  LOP3.LUT R0, R0, R181, RZ, 0x3c, !PT ;  /* 0x000000b500007212 */ /* 0x000fe400078e3cff */
[----:B------:R-:W-:Y:S02]  /*10260*/  LOP3.LUT R3, R8, 0xffffe000, RZ, 0xc0, !PT ;  /* 0xffffe00008037812 */ /* 0x000fe400078ec0ff */
[----:B------:R-:W-:Y:S02]  /*10270*/  LOP3.LUT R10, R5, 0xff, RZ, 0xc0, !PT ;  /* 0x000000ff050a7812 */ /* 0x000fe400078ec0ff */
[----:B------:R-:W-:-:S02]  /*10280*/  LOP3.LUT R9, R9, 0xff, RZ, 0xc0, !PT ;  /* 0x000000ff09097812 */ /* 0x000fc400078ec0ff */
[----:B------:R-:W-:Y:S02]  /*10290*/  LOP3.LUT R12, R32, 0xff, RZ, 0xc0, !PT ;  /* 0x000000ff200c7812 */ /* 0x000fe400078ec0ff */
[----:B------:R-:W-:Y:S02]  /*102a0*/  LOP3.LUT R11, R11, 0xff, RZ, 0xc0, !PT ;  /* 0x000000ff0b0b7812 */ /* 0x000fe400078ec0ff */
[----:B------:R-:W-:Y:S02]  /*102b0*/  IADD3 R3, R0, R182, R3 ;  /* 0x000000b600037210 */ /* 0x000fe40007ffe003 */
[----:B------:R-:W-:Y:S02]  /*102c0*/  PRMT R20, R9, 0x7604, R10 ;  /* 0x0000760409147816 */ /* 0x000fe4000000000a */
[----:B------:R-:W-:Y:S01]  /*102d0*/  PRMT R31, R11, 0x7604, R12 ;  /* 0x000076040b1f7816 */ /* 0x000fe2000000000c */
[----:B------:R-:W-:Y:S01]  /*102e0*/  IMAD.IADD R0, R16, 0x1, R3 ;  /* 0x0000000110007824 */ /* 0x000fe200078e0203 */
[----:B------:R-:W-:-:S02]  /*102f0*/  SHF.R.U32.HI R9, RZ, 0x8, R7 ;  /* 0x00000008ff097819 */ /* 0x000fc40000011607 */
[----:B------:R-:W-:Y:S02]  /*10300*/  SHF.R.U32.HI R12, RZ, 0x8, R33 ;  /* 0x00000008ff0c7819 */ /* 0x000fe40000011621 */
[----:B------:R-:W-:Y:S02]  /*10310*/  LOP3.LUT R10, R7, 0xff, RZ, 0xc0, !PT ;  /* 0x000000ff070a7812 */ /* 0x000fe400078ec0ff */
[----:B------:R-:W-:Y:S02]  /*10320*/  LOP3.LUT R9, R9, 0xff, RZ, 0xc0, !PT ;  /* 0x000000ff09097812 */ /* 0x000fe400078ec0ff */
[----:B------:R-:W-:Y:S02]  /*10330*/  LOP3.LUT R3, R12, 0xff, RZ, 0xc0, !PT ;  /* 0x000000ff0c037812 */ /* 0x000fe400078ec0ff */
[----:B------:R-:W1:Y:S01]  /*10340*/  LDS.128 R12, [R0+0x10400] ;  /* 0x01040000000c7984 */ /* 0x000e620000000c00 */
[----:B------:R-:W-:Y:S02]  /*10350*/  PRMT R24, R9, 0x7604, R10 ;  /* 0x0000760409187816 */ /* 0x000fe4000000000a */
[----:B------:R-:W-:Y:S01]  /*10360*/  SHF.R.U32.HI R27, RZ, 0x8, R34 ;  /* 0x00000008ff1b7819 */ /* 0x000fe20000011622 */
[----:B------:R-:W2:Y:S01]  /*10370*/  LDS.128 R8, [R198+0x10400] ;  /* 0x01040000c6087984 */ /* 0x000ea20000000c00 */
[----:B------:R-:W-:-:S02]  /*10380*/  LOP3.LUT R26, R33, 0xff, RZ, 0xc0, !PT ;  /* 0x000000ff211a7812 */ /* 0x000fc400078ec0ff */
[----:B------:R-:W-:Y:S02]  /*10390*/  LOP3.LUT R28, R34, 0xff, RZ, 0xc0, !PT ;  /* 0x000000ff221c7812 */ /* 0x000fe400078ec0ff */
[----:B------:R-:W-:Y:S02]  /*103a0*/  LOP3.LUT R27, R27, 0xff, RZ, 0xc0, !PT ;  /* 0x000000ff1b1b7812 */ /* 0x000fe400078ec0ff */
[----:B------:R-:W-:Y:S02]  /*103b0*/  PRMT R26, R3, 0x7604, R26 ;  /* 0x00007604031a7816 */ /* 0x000fe4000000001a */
[----:B------:R-:W-:Y:S02]  /*103c0*/  SHF.R.U32.HI R3, RZ, 0x10, R5 ;  /* 0x00000010ff037819 */ /* 0x000fe40000011605 */
[----:B------:R-:W-:Y:S02]  /*103d0*/  SHF.R.U32.HI R37, RZ, 0x10, R33 ;  /* 0x00000010ff257819 */ /* 0x000fe40000011621 */
[----:B------:R-:W-:Y:S01]  /*103e0*/  PRMT R39, R27, 0x7604, R28 ;  /* 0x000076041b277816 */ /* 0x000fe2000000001c */
[----:B------:R-:W-:Y:S01]  /*103f0*/  IMAD.U32 R3, R3, 0x10000, RZ ;  /* 0x0001000003037824 */ /* 0x000fe200078e00ff */
[----:B------:R-:W-:Y:S01]  /*10400*/  SHF.R.U32.HI R27, RZ, 0x10, R7 ;  /* 0x00000010ff1b7819 */ /* 0x000fe20000011607 */
[----:B------:R-:W-:Y:S01]  /*10410*/  IMAD.U32 R37, R37, 0x10000, RZ ;  /* 0x0001000025257824 */ /* 0x000fe200078e00ff */
[----:B------:R-:W-:-:S02]  /*10420*/  SHF.R.U32.HI R29, RZ, 0x8, R35 ;  /* 0x00000008ff1d7819 */ /* 0x000fc40000011623 */
[----:B------:R-:W-:Y:S01]  /*10430*/  LOP3.LUT R30, R35, 0xff, RZ, 0xc0, !PT ;  /* 0x000000ff231e7812 */ /* 0x000fe200078ec0ff */
[----:B------:R-:W-:Y:S01]  /*10440*/  IMAD.U32 R27, R27, 0x10000, RZ ;  /* 0x000100001b1b7824 */ /* 0x000fe200078e00ff */
[----:B------:R-:W-:Y:S02]  /*10450*/  LOP3.LUT R29, R29, 0xff, RZ, 0xc0, !PT ;  /* 0x000000ff1d1d7812 */ /* 0x000fe400078ec0ff */
[----:B------:R-:W-:Y:S02]  /*10460*/  LOP3.LUT R3, R20, 0xff0000, R3, 0xf8, !PT ;  /* 0x00ff000014037812 */ /* 0x000fe400078ef803 */
[----:B------:R-:W-:Y:S02]  /*10470*/  LOP3.LUT R37, R26, 0xff0000, R37, 0xf8, !PT ;  /* 0x00ff00001a257812 */ /* 0x000fe400078ef825 */
[----:B------:R-:W-:Y:S02]  /*10480*/  PRMT R30, R29, 0x7604, R30 ;  /* 0x000076041d1e7816 */ /* 0x000fe4000000001e */
[----:B------:R-:W-:-:S02]  /*10490*/  SHF.R.U32.HI R41, RZ, 0x10, R35 ;  /* 0x00000010ff297819 */ /* 0x000fc40000011623 */
[----:B------:R-:W-:Y:S02]  /*104a0*/  LOP3.LUT R29, R24, 0xff0000, R27, 0xf8, !PT ;  /* 0x00ff0000181d7812 */ /* 0x000fe400078ef81b */
[----:B------:R-:W-:Y:S01]  /*104b0*/  LOP3.LUT R28, R3, 0xff000000, R5, 0xf8, !PT ;  /* 0xff000000031c7812 */ /* 0x000fe200078ef805 */
[----:B------:R-:W-:Y:S01]  /*104c0*/  IMAD.U32 R41, R41, 0x10000, RZ ;  /* 0x0001000029297824 */ /* 0x000fe200078e00ff */
[----:B------:R-:W-:Y:S02]  /*104d0*/  LOP3.LUT R37, R37, 0xff000000, R33, 0xf8, !PT ;  /* 0xff00000025257812 */ /* 0x000fe400078ef821 */
[----:B------:R-:W-:Y:S02]  /*104e0*/  LOP3.LUT R21, R21, 0xff0000, R4, 0xf8, !PT ;  /* 0x00ff000015157812 */ /* 0x000fe400078ef804 */
[----:B------:R-:W-:Y:S02]  /*104f0*/  LOP3.LUT R36, R29, 0xff000000, R7, 0xf8, !PT ;  /* 0xff0000001d247812 */ /* 0x000fe400078ef807 */
[----:B------:R-:W-:-:S02]  /*10500*/  LOP3.LUT R39, R39, 0xff0000, R34, 0xf8, !PT ;  /* 0x00ff000027277812 */ /* 0x000fc400078ef822 */
[----:B------:R-:W-:Y:S02]  /*10510*/  F2FP.F16.E4M3.UNPACK_B R29, R28 ;  /* 0x0000001cff1d723e */ /* 0x000fe400020006ff */
[----:B------:R-:W-:Y:S02]  /*10520*/  F2FP.F16.E4M3.UNPACK_B R33, R37 ;  /* 0x00000025ff21723e */ /* 0x000fe400020006ff */
[----:B-1----:R-:W-:Y:S02]  /*10530*/  F2FP.F16.E4M3.UNPACK_B R20, R13 ;  /* 0x0000000dff14723e */ /* 0x002fe400020006ff */
[----:B------:R-:W-:Y:S02]  /*10540*/  LOP3.LUT R27, R21, 0xff000000, R4, 0xf8, !PT ;  /* 0xff000000151b7812 */ /* 0x000fe400078ef804 */
[----:B------:R-:W-:Y:S01]  /*10550*/  LOP3.LUT R41, R30, 0xff0000, R41, 0xf8, !PT ;  /* 0x00ff00001e297812 */ /* 0x000fe200078ef829 */
[----:B------:R-:W-:Y:S01]  /*10560*/  HADD2.F32 R30, -RZ, R29.H0_H0 ;  /* 0x2000001dff1e7230 */ /* 0x000fe20000004100 */
[----:B------:R-:W-:Y:S01]  /*10570*/  LOP3.LUT R39, R39, 0xff000000, R34, 0xf8, !PT ;  /* 0xff00000027277812 */ /* 0x000fe200078ef822 */
[--C-:B------:R-:W-:Y:S01]  /*10580*/  HADD2.F32 R34, -RZ, R33.reuse.H0_H0 ;  /* 0x20000021ff227230 */ /* 0x100fe20000004100 */
[----:B--2---:R-:W-:Y:S01]  /*10590*/  F2FP.F16.E4M3.UNPACK_B R4, R9 ;  /* 0x00000009ff04723e */ /* 0x004fe200020006ff */
[----:B------:R-:W-:Y:S01]  /*105a0*/  HADD2.F32 R24, -RZ, R20.H0_H0 ;  /* 0x20000014ff187230 */ /* 0x000fe20000004100 */
[----:B------:R-:W-:Y:S01]  /*105b0*/  LOP3.LUT R25, R25, 0xff0000, R6, 0xf8, !PT ;  /* 0x00ff000019197812 */ /* 0x000fe200078ef806 */
[----:B------:R-:W-:Y:S01]  /*105c0*/  HADD2.F32 R33, -RZ, R33.H1_H1 ;  /* 0x30000021ff217230 */ /* 0x000fe20000004100 */
[----:B------:R-:W-:Y:S01]  /*105d0*/  LOP3.LUT R41, R41, 0xff000000, R35, 0xf8, !PT ;  /* 0xff00000029297812 */ /* 0x000fe200078ef823 */
[----:B------:R-:W-:Y:S01]  /*105e0*/  HADD2.F32 R5, -RZ, R4.H0_H0 ;  /* 0x20000004ff057230 */ /* 0x000fe20000004100 */
[----:B------:R-:W-:Y:S01]  /*105f0*/  F2FP.F16.E4M3.UNPACK_B R21, R13.H1 ;  /* 0x0000000dff15723e */ /* 0x000fe200030006ff */
[C---:B------:R-:W-:Y:S01]  /*10600*/  FMUL.FTZ R38, R24.reuse, R34 ;  /* 0x0000002218267220 */ /* 0x040fe20000410000 */
[----:B------:R-:W-:Y:S01]  /*10610*/  FMUL.FTZ R35, R24, R30 ;  /* 0x0000001e18237220 */ /* 0x000fe20000410000 */
[----:B------:R-:W-:Y:S01]  /*10620*/  F2FP.F16.E4M3.UNPACK_B R37, R37.H1 ;  /* 0x00000025ff25723e */ /* 0x000fe200030006ff */
[----:B------:R-:W-:Y:S01]  /*10630*/  HADD2.F32 R20, -RZ, R20.H1_H1 ;  /* 0x30000014ff147230 */ /* 0x000fe20000004100 */
[----:B------:R-:W-:Y:S01]  /*10640*/  F2FP.F16.E4M3.UNPACK_B R28, R28.H1 ;  /* 0x0000001cff1c723e */ /* 0x000fe200030006ff */
[----:B------:R-:W-:Y:S01]  /*10650*/  FFMA.FTZ R38, R5, R30, -R38 ;  /* 0x0000001e05267223 */ /* 0x000fe20000010826 */
[----:B------:R-:W-:Y:S01]  /*10660*/  LOP3.LUT R3, R31, 0xff0000, R32, 0xf8, !PT ;  /* 0x00ff00001f037812 */ /* 0x000fe200078ef820 */
[----:B------:R-:W-:Y:S01]  /*10670*/  FFMA.FTZ R35, R5, R34, R35 ;  /* 0x0000002205237223 */ /* 0x000fe20000010023 */
[----:B------:R-:W-:Y:S01]  /*10680*/  LOP3.LUT R31, R25, 0xff000000, R6, 0xf8, !PT ;  /* 0xff000000191f7812 */ /* 0x000fe200078ef806 */
[----:B------:R-:W-:Y:S01]  /*10690*/  HADD2.F32 R29, -RZ, R29.H1_H1 ;  /* 0x3000001dff1d7230 */ /* 0x000fe20000004100 */
[-C--:B------:R-:W-:Y:S01]  /*106a0*/  F2FP.F16.E4M3.UNPACK_B R25, R15.reuse ;  /* 0x0000000fff19723e */ /* 0x080fe200020006ff */
[----:B------:R-:W-:Y:S01]  /*106b0*/  HADD2.F32 R4, -RZ, R4.H1_H1 ;  /* 0x30000004ff047230 */ /* 0x000fe20000004100 */
[----:B------:R-:W-:Y:S01]  /*106c0*/  F2FP.F16.E4M3.UNPACK_B R26, R15.H1 ;  /* 0x0000000fff1a723e */ /* 0x000fe200030006ff */
[----:B------:R-:W-:Y:S01]  /*106d0*/  HADD2.F32 R34, -RZ, R37.H0_H0 ;  /* 0x20000025ff227230 */ /* 0x000fe20000004100 */
[----:B------:R-:W-:Y:S01]  /*106e0*/  F2FP.F16.E4M3.UNPACK_B R9, R9.H1 ;  /* 0x00000009ff09723e */ /* 0x000fe200030006ff */
[----:B------:R-:W-:Y:S01]  /*106f0*/  HADD2.F32 R30, -RZ, R28.H0_H0 ;  /* 0x2000001cff1e7230 */ /* 0x000fe20000004100 */
[-C--:B------:R-:W-:Y:S01]  /*10700*/  F2FP.F16.E4M3.UNPACK_B R15, R14.reuse ;  /* 0x0000000eff0f723e */ /* 0x080fe200020006ff */
[----:B------:R-:W-:Y:S01]  /*10710*/  FMUL.FTZ R43, R20, R33 ;  /* 0x00000021142b7220 */ /* 0x000fe20000410000 */
[----:B------:R-:W-:Y:S01]  /*10720*/  F2FP.F16.E4M3.UNPACK_B R24, R14.H1 ;  /* 0x0000000eff18723e */ /* 0x000fe200030006ff */
[----:B------:R-:W-:-:S02]  /*10730*/  HADD2.F32 R14, -RZ, R21.H0_H0 ;  /* 0x20000015ff0e7230 */ /* 0x000fc40000004100 */
[-C--:B------:R-:W-:Y:S01]  /*10740*/  FMUL.FTZ R20, R20, R29.reuse ;  /* 0x0000001d14147220 */ /* 0x080fe20000410000 */
[----:B------:R-:W-:Y:S02]  /*10750*/  HADD2.F32 R5, -RZ, R9.H0_H0 ;  /* 0x20000009ff057230 */ /* 0x000fe40000004100 */
[----:B------:R-:W-:Y:S01]  /*10760*/  FFMA.FTZ R43, R4, R29, -R43 ;  /* 0x0000001d042b7223 */ /* 0x000fe2000001082b */
[----:B------:R-:W-:Y:S01]  /*10770*/  F2FP.F16.E4M3.UNPACK_B R29, R41 ;  /* 0x00000029ff1d723e */ /* 0x000fe200020006ff */
[C---:B------:R-:W-:Y:S01]  /*10780*/  FMUL.FTZ R42, R14.reuse, R34 ;  /* 0x000000220e2a7220 */ /* 0x040fe20000410000 */
[-C--:B------:R-:W-:Y:S01]  /*10790*/  FMUL.FTZ R45, R14, R30.reuse ;  /* 0x0000001e0e2d7220 */ /* 0x080fe20000410000 */
[----:B------:R-:W-:Y:S01]  /*107a0*/  F2FP.F16.E4M3.UNPACK_B R7, R11 ;  /* 0x0000000bff07723e */ /* 0x000fe200020006ff */
[----:B------:R-:W-:Y:S01]  /*107b0*/  FFMA.FTZ R40, R4, R33, R20 ;  /* 0x0000002104287223 */ /* 0x000fe20000010014 */
[C---:B------:R-:W-:Y:S01]  /*107c0*/  FFMA.FTZ R42, R5.reuse, R30, -R42 ;  /* 0x0000001e052a7223 */ /* 0x040fe2000001082a */
[----:B------:R-:W-:Y:S01]  /*107d0*/  FFMA.FTZ R45, R5, R34, R45 ;  /* 0x00000022052d7223 */ /* 0x000fe2000001002d */
[-C--:B------:R-:W-:Y:S01]  /*107e0*/  F2FP.F16.E4M3.UNPACK_B R14, R36.reuse ;  /* 0x00000024ff0e723e */ /* 0x080fe200020006ff */
[----:B------:R-:W-:Y:S01]  /*107f0*/  HADD2.F32 R33, -RZ, R29.H0_H0 ;  /* 0x2000001dff217230 */ /* 0x000fe20000004100 */
[----:B------:R-:W-:Y:S01]  /*10800*/  F2FP.F16.E4M3.UNPACK_B R41, R41.H1 ;  /* 0x00000029ff29723e */ /* 0x000fe200030006ff */
[----:B------:R-:W-:Y:S01]  /*10810*/  HADD2.F32 R5, -RZ, R25.H0_H0 ;  /* 0x20000019ff057230 */ /* 0x000fe20000004100 */
[----:B------:R-:W-:Y:S01]  /*10820*/  F2FP.F16.E4M3.UNPACK_B R36, R36.H1 ;  /* 0x00000024ff24723e */ /* 0x000fe200030006ff */
[----:B------:R-:W-:Y:S01]  /*10830*/  HADD2.F32 R20, -RZ, R14.H0_H0 ;  /* 0x2000000eff147230 */ /* 0x000fe20000004100 */
[----:B------:R-:W-:Y:S01]  /*10840*/  F2FP.F16.E4M3.UNPACK_B R11, R11.H1 ;  /* 0x0000000bff0b723e */ /* 0x000fe200030006ff */
[----:B------:R-:W-:-:S02]  /*10850*/  HADD2.F32 R4, -RZ, R7.H0_H0 ;  /* 0x20000007ff047230 */ /* 0x000fc40000004100 */
[C---:B------:R-:W-:Y:S01]  /*10860*/  FMUL.FTZ R47, R5.reuse, R33 ;  /* 0x00000021052f7220 */ /* 0x040fe20000410000 */
[----:B------:R-:W-:Y:S02]  /*10870*/  HADD2.F32 R30, -RZ, R37.H1_H1 ;  /* 0x30000025ff1e7230 */ /* 0x000fe40000004100 */
[-C--:B------:R-:W-:Y:S01]  /*10880*/  FMUL.FTZ R46, R5, R20.reuse ;  /* 0x00000014052e7220 */ /* 0x080fe20000410000 */
[----:B------:R-:W-:Y:S02]  /*10890*/  HADD2.F32 R21, -RZ, R21.H1_H1 ;  /* 0x30000015ff157230 */ /* 0x000fe40000004100 */
[----:B------:R-:W-:Y:S01]  /*108a0*/  FFMA.FTZ R47, R4, R20, -R47 ;  /* 0x00000014042f7223 */ /* 0x000fe2000001082f */
[----:B------:R-:W-:Y:S01]  /*108b0*/  HADD2.F32 R28, -RZ, R28.H1_H1 ;  /* 0x3000001cff1c7230 */ /* 0x000fe20000004100 */
[----:B------:R-:W-:Y:S01]  /*108c0*/  LOP3.LUT R32, R3, 0xff000000, R32, 0xf8, !PT ;  /* 0xff00000003207812 */ /* 0x000fe200078ef820 */
[----:B------:R-:W-:Y:S02]  /*108d0*/  HADD2.F32 R9, -RZ, R9.H1_H1 ;  /* 0x30000009ff097230 */ /* 0x000fe40000004100 */
[----:B------:R-:W-:Y:S01]  /*108e0*/  FMUL.FTZ R34, R21, R30 ;  /* 0x0000001e15227220 */ /* 0x000fe20000410000 */
[----:B------:R-:W-:-:S02]  /*108f0*/  HADD2.F32 R20, -RZ, R29.H1_H1 ;  /* 0x3000001dff147230 */ /* 0x000fc40000004100 */
[-C--:B------:R-:W-:Y:S01]  /*10900*/  FMUL.FTZ R21, R21, R28.reuse ;  /* 0x0000001c15157220 */ /* 0x080fe20000410000 */
[----:B------:R-:W-:Y:S02]  /*10910*/  HADD2.F32 R25, -RZ, R25.H1_H1 ;  /* 0x30000019ff197230 */ /* 0x000fe40000004100 */
[C---:B------:R-:W-:Y:S01]  /*10920*/  FFMA.FTZ R37, R9.reuse, R28, -R34 ;  /* 0x0000001c09257223 */ /* 0x040fe20000010822 */
[----:B------:R-:W-:Y:S02]  /*10930*/  HADD2.F32 R14, -RZ, R14.H1_H1 ;  /* 0x3000000eff0e7230 */ /* 0x000fe40000004100 */
[----:B------:R-:W-:Y:S01]  /*10940*/  FFMA.FTZ R30, R9, R30, R21 ;  /* 0x0000001e091e7223 */ /* 0x000fe20000010015 */
[----:B------:R-:W-:Y:S02]  /*10950*/  HADD2.F32 R7, -RZ, R7.H1_H1 ;  /* 0x30000007ff077230 */ /* 0x000fe40000004100 */
[----:B------:R-:W-:Y:S01]  /*10960*/  FMUL.FTZ R28, R25, R20 ;  /* 0x00000014191c7220 */ /* 0x000fe20000410000 */
[----:B------:R-:W-:-:S02]  /*10970*/  HADD2.F32 R21, -RZ, R41.H0_H0 ;  /* 0x20000029ff157230 */ /* 0x000fc40000004100 */
[----:B------:R-:W-:Y:S01]  /*10980*/  FMUL.FTZ R25, R25, R14 ;  /* 0x0000000e19197220 */ /* 0x000fe20000410000 */
[----:B------:R-:W-:Y:S01]  /*10990*/  HADD2.F32 R5, -RZ, R26.H0_H0 ;  /* 0x2000001aff057230 */ /* 0x000fe20000004100 */
[----:B------:R-:W-:Y:S01]  /*109a0*/  F2FP.F16.E4M3.UNPACK_B R13, R12 ;  /* 0x0000000cff0d723e */ /* 0x000fe200020006ff */
[----:B------:R-:W-:Y:S01]  /*109b0*/  FFMA.FTZ R46, R4, R33, R46 ;  /* 0x00000021042e7223 */ /* 0x000fe2000001002e */
[----:B------:R-:W-:Y:S02]  /*109c0*/  HADD2.F32 R9, -RZ, R36.H0_H0 ;  /* 0x20000024ff097230 */ /* 0x000fe40000004100 */
[C---:B------:R-:W-:Y:S01]  /*109d0*/  FFMA.FTZ R34, R7.reuse, R14, -R28 ;  /* 0x0000000e07227223 */ /* 0x040fe2000001081c */
[----:B------:R-:W-:Y:S01]  /*109e0*/  HADD2.F32 R41, -RZ, R41.H1_H1 ;  /* 0x30000029ff297230 */ /* 0x000fe20000004100 */
[----:B------:R-:W-:Y:S01]  /*109f0*/  F2FP.F16.E4M3.UNPACK_B R12, R12.H1 ;  /* 0x0000000cff0c723e */ /* 0x000fe200030006ff */
[----:B------:R-:W-:Y:S02]  /*10a00*/  HADD2.F32 R26, -RZ, R26.H1_H1 ;  /* 0x3000001aff1a7230 */ /* 0x000fe40000004100 */
[----:B------:R-:W-:Y:S01]  /*10a10*/  FFMA.FTZ R33, R7, R20, R25 ;  /* 0x0000001407217223 */ /* 0x000fe20000010019 */
[----:B------:R-:W-:Y:S01]  /*10a20*/  HADD2.F32 R4, -RZ, R11.H0_H0 ;  /* 0x2000000bff047230 */ /* 0x000fe20000004100 */
[----:B------:R-:W-:Y:S01]  /*10a30*/  F2FP.F16.E4M3.UNPACK_B R14, R32.H1 ;  /* 0x00000020ff0e723e */ /* 0x000fe200030006ff */
[----:B------:R-:W-:-:S02]  /*10a40*/  HADD2.F32 R36, -RZ, R36.H1_H1 ;  /* 0x30000024ff247230 */ /* 0x000fc40000004100 */
[C---:B------:R-:W-:Y:S01]  /*10a50*/  FMUL.FTZ R29, R5.reuse, R21 ;  /* 0x00000015051d7220 */ /* 0x040fe20000410000 */
[----:B------:R-:W-:Y:S01]  /*10a60*/  F2FP.F16.E4M3.UNPACK_B R7, R27.H1 ;  /* 0x0000001bff07723e */ /* 0x000fe200030006ff */
[----:B------:R-:W-:Y:S01]  /*10a70*/  FMUL.FTZ R50, R5, R9 ;  /* 0x0000000905327220 */ /* 0x000fe20000410000 */
[-C--:B------:R-:W-:Y:S01]  /*10a80*/  F2FP.F16.E4M3.UNPACK_B R3, R8.reuse ;  /* 0x00000008ff03723e */ /* 0x080fe200020006ff */
[----:B------:R-:W-:Y:S01]  /*10a90*/  HADD2.F32 R11, -RZ, R11.H1_H1 ;  /* 0x3000000bff0b7230 */ /* 0x000fe20000004100 */
[----:B------:R-:W-:Y:S01]  /*10aa0*/  F2FP.F16.E4M3.UNPACK_B R8, R8.H1 ;  /* 0x00000008ff08723e */ /* 0x000fe200030006ff */
[----:B------:R-:W-:Y:S01]  /*10ab0*/  FMUL.FTZ R28, R26, R41 ;  /* 0x000000291a1c7220 */ /* 0x000fe20000410000 */
[----:B------:R-:W-:Y:S01]  /*10ac0*/  FFMA.FTZ R48, R4, R9, -R29 ;  /* 0x0000000904307223 */ /* 0x000fe2000001081d */
[----:B------:R-:W-:Y:S02]  /*10ad0*/  HADD2.F32 R20, -RZ, R14.H0_H0 ;  /* 0x2000000eff147230 */ /* 0x000fe40000004100 */
[----:B------:R-:W-:Y:S01]  /*10ae0*/  FMUL.FTZ R26, R26, R36 ;  /* 0x000000241a1a7220 */ /* 0x000fe20000410000 */
[----:B------:R-:W-:-:S02]  /*10af0*/  HADD2.F32 R5, -RZ, R12.H0_H0 ;  /* 0x2000000cff057230 */ /* 0x000fc40000004100 */
[----:B------:R-:W-:Y:S01]  /*10b00*/  FFMA.FTZ R50, R4, R21, R50 ;  /* 0x0000001504327223 */ /* 0x000fe20000010032 */
[--C-:B------:R-:W-:Y:S02]  /*10b10*/  HADD2.F32 R9, -RZ, R7.reuse.H0_H0 ;  /* 0x20000007ff097230 */ /* 0x100fe40000004100 */
[C---:B------:R-:W-:Y:S01]  /*10b20*/  FFMA.FTZ R49, R11.reuse, R36, -R28 ;  /* 0x000000240b317223 */ /* 0x040fe2000001081c */
[----:B------:R-:W-:Y:S02]  /*10b30*/  HADD2.F32 R4, -RZ, R8.H0_H0 ;  /* 0x20000008ff047230 */ /* 0x000fe40000004100 */
[----:B------:R-:W-:Y:S01]  /*10b40*/  FFMA.FTZ R41, R11, R41, R26 ;  /* 0x000000290b297223 */ /* 0x000fe2000001001a */
[C---:B------:R-:W-:Y:S01]  /*10b50*/  FMUL.FTZ R21, R5.reuse, R20 ;  /* 0x0000001405157220 */ /* 0x040fe20000410000 */
[----:B------:R-:W-:Y:S02]  /*10b60*/  HADD2.F32 R11, -RZ, R14.H1_H1 ;  /* 0x3000000eff0b7230 */ /* 0x000fe40000004100 */
[----:B------:R-:W-:Y:S01]  /*10b70*/  FMUL.FTZ R5, R5, R9 ;  /* 0x0000000905057220 */ /* 0x000fe20000410000 */
[----:B------:R-:W-:Y:S01]  /*10b80*/  HADD2.F32 R12, -RZ, R12.H1_H1 ;  /* 0x3000000cff0c7230 */ /* 0x000fe20000004100 */
[----:B------:R-:W-:Y:S01]  /*10b90*/  F2FP.F16.E4M3.UNPACK_B R32, R32 ;  /* 0x00000020ff20723e */ /* 0x000fe200020006ff */
[----:B------:R-:W-:-:S02]  /*10ba0*/  HADD2.F32 R7, -RZ, R7.H1_H1 ;  /* 0x30000007ff077230 */ /* 0x000fc40000004100 */
[C---:B------:R-:W-:Y:S01]  /*10bb0*/  FFMA.FTZ R25, R4.reuse, R9, -R21 ;  /* 0x0000000904197223 */ /* 0x040fe20000010815 */
[----:B------:R-:W-:Y:S02]  /*10bc0*/  HADD2.F32 R8, -RZ, R8.H1_H1 ;  /* 0x30000008ff087230 */ /* 0x000fe40000004100 */
[----:B------:R-:W-:Y:S01]  /*10bd0*/  FFMA.FTZ R26, R4, R20, R5 ;  /* 0x00000014041a7223 */ /* 0x000fe20000010005 */
[----:B------:R-:W-:Y:S01]  /*10be0*/  F2FP.F16.E4M3.UNPACK_B R27, R27 ;  /* 0x0000001bff1b723e */ /* 0x000fe200020006ff */
[C---:B------:R-:W-:Y:S01]  /*10bf0*/  FMUL.FTZ R21, R12.reuse, R11 ;  /* 0x0000000b0c157220 */ /* 0x040fe20000410000 */
[-C--:B------:R-:W-:Y:S01]  /*10c00*/  FMUL.FTZ R12, R12, R7.reuse ;  /* 0x000000070c0c7220 */ /* 0x080fe20000410000 */
[----:B------:R-:W-:Y:S01]  /*10c10*/  HADD2.F32 R9, -RZ, R32.H0_H0 ;  /* 0x20000020ff097230 */ /* 0x000fe20000004100 */
[-C--:B------:R-:W-:Y:S01]  /*10c20*/  F2FP.F16.E4M3.UNPACK_B R6, R10.reuse ;  /* 0x0000000aff06723e */ /* 0x080fe200020006ff */
[----:B------:R-:W-:Y:S02]  /*10c30*/  HADD2.F32 R5, -RZ, R13.H0_H0 ;  /* 0x2000000dff057230 */ /* 0x000fe40000004100 */
[C---:B------:R-:W-:Y:S01]  /*10c40*/  FFMA.FTZ R28, R8.reuse, R7, -R21 ;  /* 0x00000007081c7223 */ /* 0x040fe20000010815 */
[----:B------:R-:W-:Y:S01]  /*10c50*/  FFMA.FTZ R29, R8, R11, R12 ;  /* 0x0000000b081d7223 */ /* 0x000fe2000001000c */
[----:B------:R-:W-:Y:S01]  /*10c60*/  HADD2.F32 R7, -RZ, R27.H0_H0 ;  /* 0x2000001bff077230 */ /* 0x000fe20000004100 */
[----:B------:R-:W-:Y:S01]  /*10c70*/  F2FP.F16.E4M3.UNPACK_B R10, R10.H1 ;  /* 0x0000000aff0a723e */ /* 0x000fe200030006ff */
[----:B------:R-:W-:-:S02]  /*10c80*/  HADD2.F32 R4, -RZ, R3.H0_H0 ;  /* 0x20000003ff047230 */ /* 0x000fc40000004100 */
[C---:B------:R-:W-:Y:S01]  /*10c90*/  FMUL.FTZ R11, R5.reuse, R9 ;  /* 0x00000009050b7220 */ /* 0x040fe20000410000 */
[----:B------:R-:W-:Y:S02]  /*10ca0*/  HADD2.F32 R32, -RZ, R32.H1_H1 ;  /* 0x30000020ff207230 */ /* 0x000fe40000004100 */
[-C--:B------:R-:W-:Y:S01]  /*10cb0*/  FMUL.FTZ R5, R5, R7.reuse ;  /* 0x0000000705057220 */ /* 0x080fe20000410000 */
[----:B------:R-:W-:Y:S02]  /*10cc0*/  HADD2.F32 R13, -RZ, R13.H1_H1 ;  /* 0x3000000dff0d7230 */ /* 0x000fe40000004100 */
[C---:B------:R-:W-:Y:S01]  /*10cd0*/  FFMA.FTZ R12, R4.reuse, R7, -R11 ;  /* 0x00000007040c7223 */ /* 0x040fe2000001080b */
[----:B------:R-:W-:Y:S01]  /*10ce0*/  HADD2.F32 R8, -RZ, R27.H1_H1 ;  /* 0x3000001bff087230 */ /* 0x000fe20000004100 */
[----:B------:R-:W-:Y:S01]  /*10cf0*/  F2FP.F16.E4M3.UNPACK_B R11, R39.H1 ;  /* 0x00000027ff0b723e */ /* 0x000fe200030006ff */
[----:B------:R-:W-:Y:S02]  /*10d00*/  HADD2.F32 R3, -RZ, R3.H1_H1 ;  /* 0x30000003ff037230 */ /* 0x000fe40000004100 */
[C---:B------:R-:W-:Y:S01]  /*10d10*/  FMUL.FTZ R20, R13.reuse, R32 ;  /* 0x000000200d147220 */ /* 0x040fe20000410000 */
[----:B------:R-:W-:Y:S01]  /*10d20*/  FFMA.FTZ R14, R4, R9, R5 ;  /* 0x00000009040e7223 */ /* 0x000fe20000010005 */
[-C--:B------:R-:W-:Y:S01]  /*10d30*/  FMUL.FTZ R7, R13, R8.reuse ;  /* 0x000000080d077220 */ /* 0x080fe20000410000 */
[----:B------:R-:W-:Y:S01]  /*10d40*/  F2FP.F16.E4M3.UNPACK_B R5, R31.H1 ;  /* 0x0000001fff05723e */ /* 0x000fe200030006ff */
[----:B------:R-:W-:Y:S01]  /*10d50*/  FFMA.FTZ R13, R3, R8, -R20 ;  /* 0x00000008030d7223 */ /* 0x000fe20000010814 */
        /* <DEDUP_REMOVED lines=11> */
[----:B------:R-:W-:Y:S01]  /*10e10*/  FFMA.FTZ R27, R3, R7, -R20 ;  /* 0x00000007031b7223 */ /* 0x000fe20000010814 */
[----:B------:R-:W-:Y:S01]  /*10e20*/  HADD2.F32 R5, -RZ, R5.H1_H1 ;  /* 0x30000005ff057230 */ /* 0x000fe20000004100 */
[----:B------:R-:W-:Y:S01]  /*10e30*/  F2FP.SATFINITE.E4M3.F32.PACK_AB_MERGE_C R41, R41, R50, RZ ;  /* 0x000000322929723e */ /* 0x000fe200048070ff */
[----:B------:R-:W-:Y:S02]  /*10e40*/  HADD2.F32 R10, -RZ, R10.H1_H1 ;  /* 0x3000000aff0a7230 */ /* 0x000fe40000004100 */
[C---:B------:R-:W-:Y:S01]  /*10e50*/  FMUL.FTZ R7, R24.reuse, R11 ;  /* 0x0000000b18077220 */ /* 0x040fe20000410000 */
[-C--:B------:R-:W-:Y:S01]  /*10e60*/  FMUL.FTZ R20, R24, R5.reuse ;  /* 0x0000000518147220 */ /* 0x080fe20000410000 */
[----:B------:R-:W-:Y:S02]  /*10e70*/  FFMA.FTZ R24, R3, R8, R4 ;  /* 0x0000000803187223 */ /* 0x000fe40000010004 */
[----:B------:R-:W-:Y:S01]  /*10e80*/  FFMA.FTZ R32, R10, R5, -R7 ;  /* 0x000000050a207223 */ /* 0x000fe20000010807 */
[----:B------:R-:W-:-:S02]  /*10e90*/  HADD2.F32 R5, -RZ, R31.H0_H0 ;  /* 0x2000001fff057230 */ /* 0x000fc40000004100 */
[----:B------:R-:W-:Y:S01]  /*10ea0*/  FFMA.FTZ R11, R10, R11, R20 ;  /* 0x0000000b0a0b7223 */ /* 0x000fe20000010014 */
[----:B------:R-:W-:Y:S02]  /*10eb0*/  HADD2.F32 R7, -RZ, R39.H0_H0 ;  /* 0x20000027ff077230 */ /* 0x000fe40000004100 */
[----:B------:R-:W-:Y:S02]  /*10ec0*/  HADD2.F32 R4, -RZ, R15.H0_H0 ;  /* 0x2000000fff047230 */ /* 0x000fe40000004100 */
[----:B------:R-:W-:Y:S01]  /*10ed0*/  HADD2.F32 R31, -RZ, R31.H1_H1 ;  /* 0x3000001fff1f7230 */ /* 0x000fe20000004100 */
[----:B------:R-:W-:Y:S01]  /*10ee0*/  F2FP.SATFINITE.E4M3.F32.PACK_AB_MERGE_C R24, R11, R24, RZ ;  /* 0x000000180b18723e */ /* 0x000fe200048070ff */
[----:B------:R-:W-:Y:S02]  /*10ef0*/  HADD2.F32 R39, -RZ, R39.H1_H1 ;  /* 0x30000027ff277230 */ /* 0x000fe40000004100 */
[----:B------:R-:W-:Y:S01]  /*10f00*/  FMUL.FTZ R8, R4, R7 ;  /* 0x0000000704087220 */ /* 0x000fe20000410000 */
[----:B------:R-:W-:-:S02]  /*10f10*/  HADD2.F32 R15, -RZ, R15.H1_H1 ;  /* 0x3000000fff0f7230 */ /* 0x000fc40000004100 */
[----:B------:R-:W-:Y:S01]  /*10f20*/  FMUL.FTZ R4, R4, R5 ;  /* 0x0000000504047220 */ /* 0x000fe20000410000 */
[--C-:B------:R-:W-:Y:S01]  /*10f30*/  HADD2.F32 R3, -RZ, R6.reuse.H0_H0 ;  /* 0x20000006ff037230 */ /* 0x100fe20000004100 */
[----:B------:R-:W-:Y:S01]  /*10f40*/  F2FP.SATFINITE.E4M3.F32.PACK_AB_MERGE_C R11, R33, R46, R41 ;  /* 0x0000002e210b723e */ /* 0x000fe20004807029 */
[----:B------:R-:W-:Y:S02]  /*10f50*/  HADD2.F32 R6, -RZ, R6.H1_H1 ;  /* 0x30000006ff067230 */ /* 0x000fe40000004100 */
[C---:B------:R-:W-:Y:S01]  /*10f60*/  FMUL.FTZ R9, R15.reuse, R39 ;  /* 0x000000270f097220 */ /* 0x040fe20000410000 */
        /* <DEDUP_REMOVED lines=20> */
.L_x_1418:
[----:B------:R-:W-:Y:S05]  /*110b0*/  BSYNC B0 ;  /* 0x0000000000007941 */ /* 0x000fea0003800000 */
.L_x_1408:
        /* <DEDUP_REMOVED lines=8> */
.L_x_1406:
[----:B-12-4-:R-:W-:-:S05]  /*11140*/  IMAD.U32 R0, RZ, RZ, UR39 ;  /* 0x00000027ff007e24 */ /* 0x016fca000f8e00ff */
[----:B------:R-:W-:-:S13]  /*11150*/  ISETP.NE.AND P0, PT, R0, 0x3, PT ;  /* 0x000000030000780c */ /* 0x000fda0003f05270 */
[----:B------:R-:W-:Y:S05]  /*11160*/  @!P0 BRA `(.L_x_1441) ;  /* 0x0000000000048947 */ /* 0x000fea0003800000 */
[----:B------:R-:W-:Y:S01]  /*11170*/  BPT.TRAP 0x1 ;  /* 0x000000040000795c */ /* 0x000fe20000300000 */
.L_x_1441:
[----:B------:R-:W-:Y:S01]  /*11180*/  IMAD R0, R168, 0x8, R16 ;  /* 0x00000008a8007824 */ /* 0x000fe200078e0210 */
[----:B---3--:R-:W-:-:S04]  /*11190*/  SHF.L.U32 R3, R18, 0x1f, RZ ;  /* 0x0000001f12037819 */ /* 0x008fc800000006ff */
[----:B------:R1:W2:Y:S01]  /*111a0*/  SYNCS.PHASECHK.TRANS64.TRYWAIT P2, [R0+URZ+0x22830], R3 ;  /* 0x02283003000075a7 */ /* 0x0002a2000804017f */
[----:B------:R-:W-:Y:S05]  /*111b0*/  @!P0 BRA `(.L_x_1442) ;  /* 0x0000000000048947 */ /* 0x000fea0003800000 */
[----:B------:R-:W-:Y:S01]  /*111c0*/  BPT.TRAP 0x1 ;  /* 0x000000040000795c */ /* 0x000fe20000300000 */
.L_x_1442:
[----:B-----5:R-:W3:Y:S02]  /*111d0*/  S2R R4, SR_TID.X ;  /* 0x0000000000047919 */ /* 0x020ee40000002100 */
[----:B---3--:R-:W-:-:S04]  /*111e0*/  LOP3.LUT R4, R4, 0x7f, RZ, 0xc0, !PT ;  /* 0x0000007f04047812 */ /* 0x008fc800078ec0ff */
[----:B------:R-:W-:Y:S01]  /*111f0*/  ISETP.NE.AND P1, PT, R4, RZ, PT ;  /* 0x000000ff0400720c */ /* 0x000fe20003f25270 */
[----:B--2---:R-:W-:-:S12]  /*11200*/  @P2 BRA `(.L_x_1443) ;  /* 0x0000000000082947 */ /* 0x004fd80003800000 */
[----:B------:R-:W2:Y:S02]  /*11210*/  SYNCS.PHASECHK.TRANS64.TRYWAIT P2, [R0+URZ+0x22830], R3 ;  /* 0x02283003000075a7 */ /* 0x000ea4000804017f */
[----:B--2---:R-:W-:Y:S05]  /*11220*/  @!P2 BRA `(.L_x_1444) ;  /* 0x0000017400e8a947 */ /* 0x004fea0003800000 */
.L_x_1443:
[----:B------:R-:W-:Y:S05]  /*11230*/  WARPSYNC.ALL ;  /* 0x0000000000007948 */ /* 0x000fea0003800000 */
[----:B-12---:R-:W-:Y:S01]  /*11240*/  VIADD R3, R16, 0x16400 ;  /* 0x0001640010037836 */ /* 0x006fe20000000000 */
[----:B------:R-:W-:Y:S01]  /*11250*/  R2UR UR28, R44 ;  /* 0x000000002c1c72ca */ /* 0x000fe200000e0000 */
[----:B------:R-:W-:Y:S01]  /*11260*/  IMAD.MOV.U32 R7, RZ, RZ, -0x7fffffe0 ;  /* 0x80000020ff077424 */ /* 0x000fe200078e00ff */
[----:B------:R-:W-:Y:S01]  /*11270*/  WARPGROUP.ARRIVE ;  /* 0x00000000000079c5 */ /* 0x000fe20000000000 */
[----:B------:R-:W-:Y:S01]  /*11280*/  UMOV UR29, 0x80000020 ;  /* 0x80000020001d7882 */ /* 0x000fe20000000000 */
[----:B------:R-:W-:Y:S01]  /*11290*/  SHF.R.U32.HI R3, RZ, 0x4, R3 ;  /* 0x00000004ff037819 */ /* 0x000fe20000011603 */
[----:B------:R-:W-:Y:S01]  /*112a0*/  IMAD.MOV.U32 R9, RZ, RZ, -0x7fffffe0 ;  /* 0x80000020ff097424 */ /* 0x000fe200078e00ff */
[----:B------:R-:W-:Y:S01]  /*112b0*/  R2UR UR31, R7 ;  /* 0x00000000071f72ca */ /* 0x000fe200000e0000 */
[----:B------:R-:W-:Y:S01]  /*112c0*/  UMOV UR9, 0x80000020 ;  /* 0x8000002000097882 */ /* 0x000fe20000000000 */
[----:B------:R-:W-:Y:S01]  /*112d0*/  LOP3.LUT R3, R3, 0x3fff, RZ, 0xc0, !PT ;  /* 0x00003fff03037812 */ /* 0x000fe200078ec0ff */
[----:B------:R-:W-:Y:S01]  /*112e0*/  UMOV UR13, 0x80000020 ;  /* 0x80000020000d7882 */ /* 0x000fe20000000000 */
[----:B------:R-:W-:Y:S01]  /*112f0*/  R2UR UR11, R9 ;  /* 0x00000000090b72ca */ /* 0x000fe200000e0000 */
[----:B------:R-:W-:Y:S01]  /*11300*/  IMAD.MOV.U32 R9, RZ, RZ, -0x7fffffe0 ;  /* 0x80000020ff097424 */ /* 0x000fe200078e00ff */
[----:B------:R-:W-:Y:S01]  /*11310*/  LOP3.LUT R5, R3, 0x10000, RZ, 0xfc, !PT ;  /* 0x0001000003057812 */ /* 0x000fe200078efcff */
[----:B------:R-:W-:Y:S01]  /*11320*/  ULOP3.LUT UR28, UR28, 0x10000, URZ, 0xfc, !UPT ;  /* 0x000100001c1c7892 */ /* 0x000fe2000f8efc3f */
[----:B------:R-:W-:Y:S01]  /*11330*/  IMAD.MOV.U32 R7, RZ, RZ, -0x7fffffe0 ;  /* 0x80000020ff077424 */ /* 0x000fe200078e00ff */
[----:B------:R-:W-:Y:S01]  /*11340*/  UMOV UR17, 0x80000020 ;  /* 0x8000002000117882 */ /* 0x000fe20000000000 */
[----:B------:R-:W-:Y:S01]  /*11350*/  R2UR UR15, R9 ;  /* 0x00000000090f72ca */ /* 0x000fe200000e0000 */
[----:B------:R-:W-:Y:S01]  /*11360*/  IMAD R6, R168, 0x600, R5 ;  /* 0x00000600a8067824 */ /* 0x000fe200078e0205 */
[----:B------:R-:W-:Y:S01]  /*11370*/  UIADD3 UR8, UR28, 0x2, URZ ;  /* 0x000000021c087890 */ /* 0x000fe2000fffe03f */
[----:B------:R-:W-:Y:S01]  /*11380*/  IMAD.MOV.U32 R9, RZ, RZ, -0x7fffffe0 ;  /* 0x80000020ff097424 */ /* 0x000fe200078e00ff */
[----:B------:R-:W-:Y:S01]  /*11390*/  UIADD3 UR12, UR28, 0x200, URZ ;  /* 0x000002001c0c7890 */ /* 0x000fe2000fffe03f */
[C---:B------:R-:W-:Y:S01]  /*113a0*/  VIADD R8, R6.reuse, 0x2 ;  /* 0x0000000206087836 */ /* 0x040fe20000000000 */
[----:B------:R-:W-:Y:S01]  /*113b0*/  R2UR UR30, R6 ;  /* 0x00000000061e72ca */ /* 0x000fe200000e0000 */
[----:B------:R-:W-:Y:S01]  /*113c0*/  UIADD3 UR16, UR28, 0x202, URZ ;  /* 0x000002021c107890 */ /* 0x000fe2000fffe03f */
[----:B------:R-:W-:Y:S01]  /*113d0*/  R2UR UR19, R9 ;  /* 0x00000000091372ca */ /* 0x000fe200000e0000 */
[----:B------:R-:W-:Y:S01]  /*113e0*/  IMAD.MOV.U32 R9, RZ, RZ, -0x7fffffe0 ;  /* 0x80000020ff097424 */ /* 0x000fe200078e00ff */
[----:B------:R-:W-:Y:S01]  /*113f0*/  R2UR UR10, R8 ;  /* 0x00000000080a72ca */ /* 0x000fe200000e0000 */
[----:B------:R-:W-:Y:S01]  /*11400*/  UIADD3 UR20, UR28, 0x400, URZ ;  /* 0x000004001c147890 */ /* 0x000fe2000fffe03f */
[----:B------:R-:W-:Y:S01]  /*11410*/  IADD3 R8, R6, 0x200, RZ ;  /* 0x0000020006087810 */ /* 0x000fe20007ffe0ff */
[----:B------:R-:W-:Y:S01]  /*11420*/  UMOV UR21, 0x80000020 ;  /* 0x8000002000157882 */ /* 0x000fe20000000000 */
[----:B------:R-:W-:Y:S01]  /*11430*/  R2UR UR23, R9 ;  /* 0x00000000091772ca */ /* 0x000fe200000e0000 */
[----:B------:R-:W-:Y:S01]  /*11440*/  UIADD3 UR24, UR28, 0x402, URZ ;  /* 0x000004021c187890 */ /* 0x000fe2000fffe03f */
[----:B------:R-:W-:Y:S01]  /*11450*/  R2UR UR14, R8 ;  /* 0x00000000080e72ca */ /* 0x000fe200000e0000 */
[----:B------:R-:W-:Y:S01]  /*11460*/  VIADD R8, R6, 0x202 ;  /* 0x0000020206087836 */ /* 0x000fe20000000000 */
[----:B------:R-:W-:Y:S01]  /*11470*/  R2UR UR27, R7 ;  /* 0x00000000071b72ca */ /* 0x000fe200000e0000 */
[----:B------:R-:W-:Y:S01]  /*11480*/  QGMMA.64x128x32.F32.E4M3.E4M3 R24, gdesc[UR28], RZ, !UPT, gsb0 ;  /* 0x01e000001c1879f3 */ /* 0x000fe2000c0008ff */
[----:B------:R-:W-:Y:S01]  /*11490*/  UMOV UR25, 0x80000020 ;  /* 0x8000002000197882 */ /* 0x000fe20000000000 */
[----:B------:R-:W-:Y:S01]  /*114a0*/  @!P1 VIADD R0, R0, 0x22840 ;  /* 0x0002284000009836 */ /* 0x000fe20000000000 */
[----:B------:R-:W-:Y:S01]  /*114b0*/  R2UR UR18, R8 ;  /* 0x00000000081272ca */ /* 0x000fe200000e0000 */
[C---:B------:R-:W-:Y:S01]  /*114c0*/  VIADD R8, R6.reuse, 0x400 ;  /* 0x0000040006087836 */ /* 0x040fe20000000000 */
[----:B------:R-:W-:Y:S01]  /*114d0*/  ULDC UR43, c[0x0][0x9dc] ;  /* 0x00027700002b7ab9 */ /* 0x000fe20000000800 */
[----:B------:R-:W-:Y:S01]  /*114e0*/  VIADD R6, R6, 0x402 ;  /* 0x0000040206067836 */ /* 0x000fe20000000000 */
[----:B------:R-:W-:Y:S01]  /*114f0*/  @!P1 PRMT R0, RZ, 0x654, R0 ;  /* 0x00000654ff009816 */ /* 0x000fe20000000000 */
[----:B------:R-:W-:Y:S01]  /*11500*/  ULOP3.LUT UR43, URZ, UR43, URZ, 0x33, !UPT ;  /* 0x0000002b3f2b7292 */ /* 0x000fe2000f8e333f */
[----:B------:R-:W-:-:S02]  /*11510*/  R2UR UR22, R8 ;  /* 0x00000000081672ca */ /* 0x000fc400000e0000 */
[----:B------:R-:W-:Y:S01]  /*11520*/  R2UR UR26, R6 ;  /* 0x00000000061a72ca */ /* 0x000fe200000e0000 */
[----:B------:R-:W1:Y:S02]  /*11530*/  LDC.64 R8, c[0x0][0x9e0] ;  /* 0x00027800ff087b82 */ /* 0x000e640000000a00 */
[----:B-1----:R-:W-:Y:S01]  /*11540*/  ISETP.GE.AND P2, PT, R9, 0x1, PT ;  /* 0x000000010900780c */ /* 0x002fe20003f46270 */
        /* <DEDUP_REMOVED lines=19> */
[----:B------:R-:W-:Y:S02]  /*11680*/  IMAD.MOV.U32 R36, RZ, RZ, -0x80 ;  /* 0xffffff80ff247424 */ /* 0x000fe400078e00ff */
[C---:B------:R-:W-:Y:S01]  /*11690*/  FMUL.FTZ R46, R2.reuse, R52 ;  /* 0x00000034022e7220 */ /* 0x040fe20000410000 */
[C---:B------:R-:W-:Y:S01]  /*116a0*/  FMUL.FTZ R52, R2.reuse, R63 ;  /* 0x0000003f02347220 */ /* 0x040fe20000410000 */
[C---:B------:R-:W-:Y:S01]  /*116b0*/  FMUL.FTZ R63, R2.reuse, R79 ;  /* 0x0000004f023f7220 */ /* 0x040fe20000410000 */
[C---:B------:R-:W-:Y:S01]  /*116c0*/  FMUL.FTZ R56, R2.reuse, R56 ;  /* 0x0000003802387220 */ /* 0x040fe20000410000 */
[C---:B------:R-:W-:Y:S01]  /*116d0*/  FMUL.FTZ R57, R2.reuse, R57 ;  /* 0x0000003902397220 */ /* 0x040fe20000410000 */
[----:B------:R-:W-:Y:S01]  /*116e0*/  FMUL.FTZ R65, R2, R65 ;  /* 0x0000004102417220 */ /* 0x000fe20000410000 */
[----:B------:R-:W-:-:S02]  /*116f0*/  IMAD R79, R91, R36, 0x80 ;  /* 0x000000805b4f7424 */ /* 0x000fc400078e0224 */
        /* <DEDUP_REMOVED lines=19> */
[----:B------:R1:W2:Y:S01]  /*11830*/  MUFU.TANH R53, R56 ;  /* 0x0000003800357308 */ /* 0x0002a20000002400 */
[C---:B------:R-:W-:Y:S01]  /*11840*/  FMUL.FTZ R32, R2.reuse, R58 ;  /* 0x0000003a02207220 */ /* 0x040fe20000410000 */
[C---:B------:R-:W-:Y:S01]  /*11850*/  FMUL.FTZ R33, R2.reuse, R59 ;  /* 0x0000003b02217220 */ /* 0x040fe20000410000 */
[----:B------:R-:W-:Y:S01]  /*11860*/  FMUL.FTZ R51, R2, R62 ;  /* 0x0000003e02337220 */ /* 0x000fe20000410000 */
[----:B------:R-:W-:-:S02]  /*11870*/  IMAD.IADD R38, R170, 0x1, R79 ;  /* 0x00000001aa267824 */ /* 0x000fc400078e024f */
[C---:B------:R-:W-:Y:S01]  /*11880*/  FMUL.FTZ R28, R2.reuse, R28 ;  /* 0x0000001c021c7220 */ /* 0x040fe20000410000 */
[C---:B------:R-:W-:Y:S01]  /*11890*/  FMUL.FTZ R29, R2.reuse, R29 ;  /* 0x0000001d021d7220 */ /* 0x040fe20000410000 */
[C---:B------:R-:W-:Y:S01]  /*118a0*/  FMUL.FTZ R37, R2.reuse, R37 ;  /* 0x0000002502257220 */ /* 0x040fe20000410000 */
[----:B------:R3:W4:Y:S01]  /*118b0*/  MUFU.TANH R93, R57 ;  /* 0x00000039005d7308 */ /* 0x0007220000002400 */
[C---:B------:R-:W-:Y:S01]  /*118c0*/  FMUL.FTZ R15, R2.reuse, R39 ;  /* 0x00000027020f7220 */ /* 0x040fe20000410000 */
[C---:B------:R-:W-:Y:S01]  /*118d0*/  FMUL.FTZ R40, R2.reuse, R40 ;  /* 0x0000002802287220 */ /* 0x040fe20000410000 */
[C---:B------:R-:W-:Y:S01]  /*118e0*/  FMUL.FTZ R41, R2.reuse, R41 ;  /* 0x0000002902297220 */ /* 0x040fe20000410000 */
[C---:B------:R-:W-:Y:S01]  /*118f0*/  FMUL.FTZ R44, R2.reuse, R48 ;  /* 0x00000030022c7220 */ /* 0x040fe20000410000 */
[C---:B------:R-:W-:Y:S01]  /*11900*/  FMUL.FTZ R45, R2.reuse, R49 ;  /* 0x00000031022d7220 */ /* 0x040fe20000410000 */
[C---:B------:R-:W-:Y:S01]  /*11910*/  FMUL.FTZ R26, R2.reuse, R50 ;  /* 0x00000032021a7220 */ /* 0x040fe20000410000 */
[C---:B------:R-:W-:Y:S01]  /*11920*/  FMUL.FTZ R54, R2.reuse, R66 ;  /* 0x0000004202367220 */ /* 0x040fe20000410000 */
[----:B------:R5:W0:Y:S01]  /*11930*/  MUFU.TANH R97, R65 ;  /* 0x0000004100617308 */ /* 0x000a220000002400 */
[C---:B------:R-:W-:Y:S01]  /*11940*/  FMUL.FTZ R55, R2.reuse, R67 ;  /* 0x0000004302377220 */ /* 0x040fe20000410000 */
[C---:B-1----:R-:W-:Y:S01]  /*11950*/  FMUL.FTZ R56, R2.reuse, R70 ;  /* 0x0000004602387220 */ /* 0x042fe20000410000 */
[C---:B---3--:R-:W-:Y:S01]  /*11960*/  FMUL.FTZ R57, R2.reuse, R71 ;  /* 0x0000004702397220 */ /* 0x048fe20000410000 */
[C---:B------:R-:W-:Y:S01]  /*11970*/  FMUL.FTZ R73, R2.reuse, R73 ;  /* 0x0000004902497220 */ /* 0x040fe20000410000 */
[C---:B------:R-:W-:Y:S01]  /*11980*/  FMUL.FTZ R58, R2.reuse, R74 ;  /* 0x0000004a023a7220 */ /* 0x040fe20000410000 */
[C---:B------:R-:W-:Y:S01]  /*11990*/  FMUL.FTZ R59, R2.reuse, R75 ;  /* 0x0000004b023b7220 */ /* 0x040fe20000410000 */
[C---:B------:R-:W-:Y:S01]  /*119a0*/  FMUL.FTZ R62, R2.reuse, R78 ;  /* 0x0000004e023e7220 */ /* 0x040fe20000410000 */
[C---:B------:R-:W-:Y:S01]  /*119b0*/  FMUL.FTZ R80, R2.reuse, R80 ;  /* 0x0000005002507220 */ /* 0x040fe20000410000 */
[C---:B------:R-:W-:Y:S01]  /*119c0*/  FMUL.FTZ R81, R2.reuse, R81 ;  /* 0x0000005102517220 */ /* 0x040fe20000410000 */
[C---:B-----5:R-:W-:Y:S01]  /*119d0*/  FMUL.FTZ R65, R2.reuse, R82 ;  /* 0x0000005202417220 */ /* 0x060fe20000410000 */
        /* <DEDUP_REMOVED lines=12> */
[----:B------:R1:W-:Y:S01]  /*11aa0*/  @!P1 SYNCS.ARRIVE.TRANS64.RED.A1T0 RZ, [R0+URZ], RZ ;  /* 0x000000ff00ff99a7 */ /* 0x0003e2000810043f */
[----:B------:R-:W3:Y:S01]  /*11ab0*/  MUFU.TANH R6, R6 ;  /* 0x0000000600067308 */ /* 0x000ee20000002400 */
[----:B------:R-:W-:Y:S01]  /*11ac0*/  FMUL.FTZ R60, R2, R60 ;  /* 0x0000003c023c7220 */ /* 0x000fe20000410000 */
[----:B------:R-:W-:Y:S01]  /*11ad0*/  IMAD R83, R23, -0x2, R38 ;  /* 0xfffffffe17537824 */ /* 0x000fe200078e0226 */
[----:B------:R-:W-:-:S02]  /*11ae0*/  LEA R82, R91, 0xffffff80, 0x7 ;  /* 0xffffff805b527811 */ /* 0x000fc400078e38ff */
[----:B-1----:R-:W-:-:S03]  /*11af0*/  IADD3 R0, -R171, 0x1, R38 ;  /* 0x00000001ab007810 */ /* 0x002fc60007ffe126 */
[----:B------:R-:W1:Y:S02]  /*11b00*/  MUFU.TANH R7, R7 ;  /* 0x0000000700077308 */ /* 0x000e640000002400 */
[----:B------:R-:W-:Y:S02]  /*11b10*/  IMAD R39, R23, -0x2, R0 ;  /* 0xfffffffe17277824 */ /* 0x000fe400078e0200 */
[----:B------:R-:W-:-:S04]  /*11b20*/  IMAD R0, R177, 0x80, R201 ;  /* 0x00000080b1007824 */ /* 0x000fc800078e02c9 */
[----:B------:R-:W0:Y:S01]  /*11b30*/  MUFU.TANH R3, R3 ;  /* 0x0000000300037308 */ /* 0x000e220000002400 */
[C---:B------:R-:W-:Y:S02]  /*11b40*/  IMAD.IADD R86, R39.reuse, 0x1, R8 ;  /* 0x0000000127567824 */ /* 0x040fe400078e0208 */
[----:B------:R-:W-:-:S03]  /*11b50*/  VIADD R87, R39, UR43 ;  /* 0x0000002b27577c36 */ /* 0x000fc60008000000 */
[----:B------:R-:W-:Y:S02]  /*11b60*/  VIADDMNMX R50, R0, R86, R83, PT ;  /* 0x0000005600327246 */ /* 0x000fe40003800153 */
        /* <DEDUP_REMOVED lines=71> */
.L_x_1447:
[----:B------:R-:W-:-:S13]  /*11fe0*/  ISETP.NE.AND P3, PT, R9, 0x1, PT ;  /* 0x000000010900780c */ /* 0x000fda0003f65270 */
[----:B------:R-:W1:Y:S02]  /*11ff0*/  @P3 LDC.64 R38, c[0x0][0x9e8] ;  /* 0x00027a00ff263b82 */ /* 0x000e640000000a00 */
[----:B-1----:R-:W-:-:S05]  /*12000*/  @P3 IMAD.HI.U32 R38, R48, R38, RZ ;  /* 0x0000002630263227 */ /* 0x002fca00078e00ff */
[----:B------:R-:W-:-:S07]  /*12010*/  @P3 SHF.R.U32.HI R48, RZ, R39, R38 ;  /* 0x00000027ff303219 */ /* 0x000fce0000011626 */
.L_x_1448:
[----:B------:R-:W-:Y:S05]  /*12020*/  BSYNC B0 ;  /* 0x0000000000007941 */ /* 0x000fea0003800000 */
.L_x_1446:
[----:B------:R-:W-:-:S04]  /*12030*/  IMAD R48, R48, R9, -R82 ;  /* 0x0000000930307224 */ /* 0x000fc800078e0a52 */
[----:B------:R-:W-:-:S05]  /*12040*/  IMAD R39, R23, -0x2, R48 ;  /* 0xfffffffe17277824 */ /* 0x000fca00078e0230 */
[----:B------:R-:W-:Y:S02]  /*12050*/  VIMNMX R60, R60, R39, !PT ;  /* 0x000000273c3c7248 */ /* 0x000fe40007fe0100 */
[----:B------:R-:W-:-:S07]  /*12060*/  VIADDMNMX R50, R39, R9, R50, PT ;  /* 0x0000000927327246 */ /* 0x000fce0003800132 */
.L_x_1445:
[C---:B------:R-:W-:Y:S02]  /*12070*/  ISETP.GE.AND P3, PT, R79.reuse, 0x2, PT ;  /* 0x000000024f00780c */ /* 0x040fe40003f66270 */
[----:B------:R-:W-:Y:S02]  /*12080*/  ISETP.GE.AND P5, PT, R79, 0x9, PT ;  /* 0x000000094f00780c */ /* 0x000fe40003fa6270 */
[----:B------:R-:W-:Y:S02]  /*12090*/  ISETP.GT.AND P4, PT, R60, 0x1, !P3 ;  /* 0x000000013c00780c */ /* 0x000fe40005f84270 */
[----:B------:R-:W-:Y:S02]  /*120a0*/  P2R R101, PR, RZ, 0x20 ;  /* 0x00000020ff657803 */ /* 0x000fe40000000000 */
[----:B------:R-:W-:-:S04]  /*120b0*/  ISETP.LT.OR P4, PT, R50, 0x2, P4 ;  /* 0x000000023200780c */ /* 0x000fc80002781670 */
[----:B------:R-:W-:Y:S02]  /*120c0*/  FSEL R70, R7, -INF , !P4 ;  /* 0xff80000007467808 */ /* 0x000fe40006000000 */
[----:B------:R-:W-:Y:S02]  /*120d0*/  ISETP.GT.AND P4, PT, R60, 0x8, !P5 ;  /* 0x000000083c00780c */ /* 0x000fe40006f84270 */
[----:B------:R-:W-:Y:S02]  /*120e0*/  ISETP.GE.AND P5, PT, R79, 0xa, PT ;  /* 0x0000000a4f00780c */ /* 0x000fe40003fa6270 */
[----:B------:R-:W-:Y:S02]  /*120f0*/  ISETP.LT.OR P4, PT, R50, 0x9, P4 ;  /* 0x000000093200780c */ /* 0x000fe40002781670 */
[----:B------:R-:W-:Y:S02]  /*12100*/  P2R R102, PR, RZ, 0x20 ;  /* 0x00000020ff667803 */ /* 0x000fe40000000000 */
[----:B0-----:R-:W-:-:S02]  /*12110*/  FSEL R71, R28, -INF , !P4 ;  /* 0xff8000001c477808 */ /* 0x001fc40006000000 */
[----:B------:R-:W-:Y:S02]  /*12120*/  ISETP.GT.AND P4, PT, R60, 0x9, !P5 ;  /* 0x000000093c00780c */ /* 0x000fe40006f84270 */
[----:B------:R-:W-:Y:S02]  /*12130*/  ISETP.GE.AND P5, PT, R79, 0x11, PT ;  /* 0x000000114f00780c */ /* 0x000fe40003fa6270 */
[----:B------:R-:W-:Y:S02]  /*12140*/  ISETP.LT.OR P4, PT, R50, 0xa, P4 ;  /* 0x0000000a3200780c */ /* 0x000fe40002781670 */
[----:B------:R-:W-:Y:S02]  /*12150*/  P2R R103, PR, RZ, 0x20 ;  /* 0x00000020ff677803 */ /* 0x000fe40000000000 */
[----:B------:R-:W-:Y:S02]  /*12160*/  FSEL R72, R29, -INF , !P4 ;  /* 0xff8000001d487808 */ /* 0x000fe40006000000 */
[----:B------:R-:W-:-:S02]  /*12170*/  ISETP.GT.AND P4, PT, R60, 0x10, !P5 ;  /* 0x000000103c00780c */ /* 0x000fc40006f84270 */
[C---:B------:R-:W-:Y:S02]  /*12180*/  ISETP.GE.AND P5, PT, R79.reuse, 0x12, PT ;  /* 0x000000124f00780c */ /* 0x040fe40003fa6270 */
[----:B------:R-:W-:Y:S02]  /*12190*/  ISETP.LT.OR P4, PT, R50, 0x11, P4 ;  /* 0x000000113200780c */ /* 0x000fe40002781670 */
[----:B------:R-:W-:Y:S02]  /*121a0*/  P2R R104, PR, RZ, 0x20 ;  /* 0x00000020ff687803 */ /* 0x000fe40000000000 */
[----:B------:R-:W-:Y:S02]  /*121b0*/  FSEL R88, R88, -INF , !P4 ;  /* 0xff80000058587808 */ /* 0x000fe40006000000 */
[----:B------:R-:W-:Y:S02]  /*121c0*/  ISETP.GT.AND P4, PT, R60, 0x11, !P5 ;  /* 0x000000113c00780c */ /* 0x000fe40006f84270 */
[----:B------:R-:W-:-:S02]  /*121d0*/  ISETP.GE.AND P5, PT, R79, 0x19, PT ;  /* 0x000000194f00780c */ /* 0x000fc40003fa6270 */
[----:B------:R-:W-:Y:S02]  /*121e0*/  ISETP.LT.OR P4, PT, R50, 0x12, P4 ;  /* 0x000000123200780c */ /* 0x000fe40002781670 */
[----:B------:R-:W-:Y:S02]  /*121f0*/  P2R R105, PR, RZ, 0x20 ;  /* 0x00000020ff697803 */ /* 0x000fe40000000000 */
[----:B------:R-:W-:Y:S02]  /*12200*/  FSEL R90, R90, -INF , !P4 ;  /* 0xff8000005a5a7808 */ /* 0x000fe40006000000 */
[----:B------:R-:W-:Y:S02]  /*12210*/  ISETP.GT.AND P4, PT, R60, 0x18, !P5 ;  /* 0x000000183c00780c */ /* 0x000fe40006f84270 */
[----:B------:R-:W-:Y:S02]  /*12220*/  ISETP.GE.AND P5, PT, R79, 0x1a, PT ;  /* 0x0000001a4f00780c */ /* 0x000fe40003fa6270 */
[----:B------:R-:W-:-:S02]  /*12230*/  ISETP.LT.OR P4, PT, R50, 0x19, P4 ;  /* 0x000000193200780c */ /* 0x000fc40002781670 */
[----:B------:R-:W-:Y:S02]  /*12240*/  P2R R106, PR, RZ, 0x20 ;  /* 0x00000020ff6a7803 */ /* 0x000fe40000000000 */
[----:B------:R-:W-:Y:S02]  /*12250*/  FSEL R92, R92, -INF , !P4 ;  /* 0xff8000005c5c7808 */ /* 0x000fe40006000000 */
[----:B------:R-:W-:Y:S02]  /*12260*/  ISETP.GT.AND P4, PT, R60, 0x19, !P5 ;  /* 0x000000193c00780c */ /* 0x000fe40006f84270 */
[----:B------:R-:W-:Y:S02]  /*12270*/  ISETP.GE.AND P5, PT, R79, 0x21, PT ;  /* 0x000000214f00780c */ /* 0x000fe40003fa6270 */
[----:B------:R-:W-:Y:S02]  /*12280*/  ISETP.LT.OR P4, PT, R50, 0x1a, P4 ;  /* 0x0000001a3200780c */ /* 0x000fe40002781670 */
[----:B------:R-:W-:-:S02]  /*12290*/  P2R R107, PR, RZ, 0x20 ;  /* 0x00000020ff6b7803 */ /* 0x000fc40000000000 */
[----:B------:R-:W-:Y:S02]  /*122a0*/  FSEL R76, R37, -INF , !P4 ;  /* 0xff800000254c7808 */ /* 0x000fe40006000000 */
[----:B------:R-:W-:Y:S02]  /*122b0*/  ISETP.GT.AND P4, PT, R60, 0x20, !P5 ;  /* 0x000000203c00780c */ /* 0x000fe40006f84270 */
[----:B------:R-:W-:Y:S02]  /*122c0*/  ISETP.GE.AND P5, PT, R79, 0x22, PT ;  /* 0x000000224f00780c */ /* 0x000fe40003fa6270 */
[----:B------:R-:W-:Y:S02]  /*122d0*/  ISETP.LT.OR P4, PT, R50, 0x21, P4 ;  /* 0x000000213200780c */ /* 0x000fe40002781670 */
[----:B------:R-:W-:Y:S02]  /*122e0*/  P2R R108, PR, RZ, 0x20 ;  /* 0x00000020ff6c7803 */ /* 0x000fe40000000000 */
[----:B------:R-:W-:-:S02]  /*122f0*/  FSEL R77, R40, -INF , !P4 ;  /* 0xff800000284d7808 */ /* 0x000fc40006000000 */
        /* <DEDUP_REMOVED lines=36> */
[----:B------:R-:W-:Y:S02]  /*12540*/  ISETP.GE.AND P5, PT, R79, 0x42, PT ;  /* 0x000000424f00780c */ /* 0x000fe40003fa6270 */
[----:B------:R-:W-:Y:S02]  /*12550*/  ISETP.LT.OR P4, PT, R50, 0x41, P4 ;  /* 0x000000413200780c */ /* 0x000fe40002781670 */
[----:B------:R-:W-:Y:S02]  /*12560*/  P2R R116, PR, RZ, 0x20 ;  /* 0x00000020ff747803 */ /* 0x000fe40000000000 */
[----:B------:R-:W-:Y:S02]  /*12570*/  FSEL R53, R53, -INF , !P4 ;  /* 0xff80000035357808 */ /* 0x000fe40006000000 */
[----:B------:R-:W-:Y:S02]  /*12580*/  ISETP.GT.AND P4, PT, R60, 0x41, !P5 ;  /* 0x000000413c00780c */ /* 0x000fe40006f84270 */
[----:B------:R-:W-:-:S02]  /*12590*/  ISETP.GE.AND P5, PT, R79, 0x49, PT ;  /* 0x000000494f00780c */ /* 0x000fc40003fa6270 */
[----:B------:R-:W-:-:S04]  /*125a0*/  ISETP.LT.OR P4, PT, R50, 0x42, P4 ;  /* 0x000000423200780c */ /* 0x000fc80002781670 */
        /* <DEDUP_REMOVED lines=24> */
[C---:B------:R-:W-:Y:S02]  /*12730*/  ISETP.GE.AND P5, PT, R79.reuse, 0x5a, PT ;  /* 0x0000005a4f00780c */ /* 0x040fe40003fa6270 */
        /* <DEDUP_REMOVED lines=28> */
[----:B------:R-:W-:-:S04]  /*12900*/  ISETP.LT.OR P4, PT, R50, 0x71, P4 ;  /* 0x000000713200780c */ /* 0x000fc80002781670 */
        /* <DEDUP_REMOVED lines=16> */
[----:B------:R-:W-:Y:S02]  /*12a10*/  ISETP.GT.AND P6, PT, R60, 0x79, !P6 ;  /* 0x000000793c00780c */ /* 0x000fe400077c4270 */
[----:B------:R-:W-:Y:S02]  /*12a20*/  IADD3 R60, R87, 0x8, R0 ;  /* 0x00000008573c7810 */ /* 0x000fe40007ffe000 */
        /* <DEDUP_REMOVED lines=17> */
.L_x_1451:
[----:B------:R-:W-:-:S13]  /*12b40*/  ISETP.NE.AND P6, PT, R9, 0x1, PT ;  /* 0x000000010900780c */ /* 0x000fda0003fc5270 */
[----:B------:R-:W0:Y:S02]  /*12b50*/  @P6 LDC.64 R6, c[0x0][0x9e8] ;  /* 0x00027a00ff066b82 */ /* 0x000e240000000a00 */
[----:B0-----:R-:W-:-:S05]  /*12b60*/  @P6 IMAD.HI.U32 R6, R73, R6, RZ ;  /* 0x0000000649066227 */ /* 0x001fca00078e00ff */
[----:B------:R-:W-:-:S07]  /*12b70*/  @P6 SHF.R.U32.HI R73, RZ, R7, R6 ;  /* 0x00000007ff496219 */ /* 0x000fce0000011606 */
.L_x_1452:
[----:B------:R-:W-:Y:S05]  /*12b80*/  BSYNC B0 ;  /* 0x0000000000007941 */ /* 0x000fea0003800000 */
.L_x_1450:
[----:B------:R-:W-:-:S04]  /*12b90*/  IMAD R6, R73, R9, -R82 ;  /* 0x0000000949067224 */ /* 0x000fc800078e0a52 */
[----:B------:R-:W-:-:S05]  /*12ba0*/  IMAD R7, R23, -0x2, R6 ;  /* 0xfffffffe17077824 */ /* 0x000fca00078e0206 */
[----:B------:R-:W-:Y:S02]  /*12bb0*/  VIMNMX R60, R60, R7, !PT ;  /* 0x000000073c3c7248 */ /* 0x000fe40007fe0100 */
[----:B------:R-:W-:-:S07]  /*12bc0*/  VIADDMNMX R50, R7, R9, R50, PT ;  /* 0x0000000907327246 */ /* 0x000fce0003800132 */
.L_x_1449:
        /* <DEDUP_REMOVED lines=8> */
[C---:B------:R-:W-:Y:S02]  /*12c50*/  ISETP.GT.AND P5, PT, R60.reuse, 0x78, !P5 ;  /* 0x000000783c00780c */ /* 0x040fe40006fa4270 */
[----:B------:R-:W-:Y:S02]  /*12c60*/  ISETP.GT.AND P3, PT, R60, 0x8, !P3 ;  /* 0x000000083c00780c */ /* 0x000fe40005f64270 */
[C---:B------:R-:W-:Y:S02]  /*12c70*/  ISETP.LT.OR P4, PT, R50.reuse, 0x72, P4 ;  /* 0x000000723200780c */ /* 0x040fe40002781670 */
[C---:B------:R-:W-:Y:S02]  /*12c80*/  ISETP.LT.OR P3, PT, R50.reuse, 0x9, P3 ;  /* 0x000000093200780c */ /* 0x040fe40001f61670 */
[----:B------:R-:W-:Y:S02]  /*12c90*/  ISETP.LT.OR P5, PT, R50, 0x79, P5 ;  /* 0x000000793200780c */ /* 0x000fe40002fa1670 */
[----:B------:R-:W-:-:S02]  /*12ca0*/  FSEL R10, R10, -INF , !P3 ;  /* 0xff8000000a0a7808 */ /* 0x000fc40005800000 */
[----:B------:R-:W-:Y:S02]  /*12cb0*/  ISETP.NE.AND P3, PT, R102, RZ, PT ;  /* 0x000000ff6600720c */ /* 0x000fe40003f65270 */
[----:B------:R-:W-:Y:S02]  /*12cc0*/  FSEL R34, R34, -INF , !P4 ;  /* 0xff80000022227808 */ /* 0x000fe40006000000 */
[----:B------:R-:W-:Y:S02]  /*12cd0*/  ISETP.GT.AND P3, PT, R60, 0x9, !P3 ;  /* 0x000000093c00780c */ /* 0x000fe40005f64270 */
[----:B------:R-:W-:Y:S02]  /*12ce0*/  FSEL R35, R35, -INF , !P5 ;  /* 0xff80000023237808 */ /* 0x000fe40006800000 */
[----:B------:R-:W-:-:S04]  /*12cf0*/  ISETP.LT.OR P3, PT, R50, 0xa, P3 ;  /* 0x0000000a3200780c */ /* 0x000fc80001f61670 */
[----:B------:R-:W-:Y:S02]  /*12d00*/  FSEL R11, R11, -INF , !P3 ;  /* 0xff8000000b0b7808 */ /* 0x000fe40005800000 */
[----:B------:R-:W-:-:S04]  /*12d10*/  ISETP.NE.AND P3, PT, R103, RZ, PT ;  /* 0x000000ff6700720c */ /* 0x000fc80003f65270 */
[----:B------:R-:W-:-:S04]  /*12d20*/  ISETP.GT.AND P3, PT, R60, 0x10, !P3 ;  /* 0x000000103c00780c */ /* 0x000fc80005f64270 */
[----:B------:R-:W-:-:S04]  /*12d30*/  ISETP.LT.OR P3, PT, R50, 0x11, P3 ;  /* 0x000000113200780c */ /* 0x000fc80001f61670 */
        /* <DEDUP_REMOVED lines=21> */
[----:B------:R-:W-:Y:S02]  /*12e90*/  ISETP.NE.AND P6, PT, R116, RZ, PT ;  /* 0x000000ff7400720c */ /* 0x000fe40003fc5270 */
        /* <DEDUP_REMOVED lines=54> */
[----:B------:R-:W-:Y:S01]  /*13200*/  ISETP.NE.AND P3, PT, R115, RZ, PT ;  /* 0x000000ff7300720c */ /* 0x000fe20003f65270 */
[----:B------:R-:W0:Y:S03]  /*13210*/  SHFL.BFLY PT, R12, R7, 0x2, 0x1f ;  /* 0x0c401f00070c7f89 */ /* 0x000e2600000e0000 */
[----:B------:R-:W-:-:S04]  /*13220*/  ISETP.GT.AND P3, PT, R60, 0x40, !P3 ;  /* 0x000000403c00780c */ /* 0x000fc80005f64270 */
[----:B------:R-:W-:-:S04]  /*13230*/  ISETP.LT.OR P3, PT, R50, 0x41, P3 ;  /* 0x000000413200780c */ /* 0x000fc80001f61670 */
[----:B------:R-:W-:Y:S02]  /*13240*/  FSEL R32, R32, -INF , !P3 ;  /* 0xff80000020207808 */ /* 0x000fe40005800000 */
[----:B------:R-:W-:Y:S02]  /*13250*/  ISETP.GT.AND P3, PT, R60, 0x41, !P6 ;  /* 0x000000413c00780c */ /* 0x000fe40007764270 */
[----:B------:R-:W-:Y:S01]  /*13260*/  ISETP.NE.AND P6, PT, R75, RZ, PT ;  /* 0x000000ff4b00720c */ /* 0x000fe20003fc5270 */
[----:B------:R-:W-:Y:S01]  /*13270*/  IMAD.U32 R75, RZ, RZ, UR35 ;  /* 0x00000023ff4b7e24 */ /* 0x000fe2000f8e00ff */
[----:B------:R-:W-:-:S04]  /*13280*/  ISETP.LT.OR P3, PT, R50, 0x42, P3 ;  /* 0x000000423200780c */ /* 0x000fc80001f61670 */
[----:B------:R-:W-:Y:S02]  /*13290*/  FSEL R33, R33, -INF , !P3 ;  /* 0xff80000021217808 */ /* 0x000fe40005800000 */
[----:B------:R-:W-:Y:S02]  /*132a0*/  ISETP.NE.AND P3, PT, R93, RZ, PT ;  /* 0x000000ff5d00720c */ /* 0x000fe40003f65270 */
[----:B0-----:R-:W-:Y:S02]  /*132b0*/  FMNMX.FTZ R73, R7, R12, !PT ;  /* 0x0000000c07497209 */ /* 0x001fe40007810000 */
[----:B------:R-:W-:-:S03]  /*132c0*/  ISETP.GT.AND P3, PT, R60, 0x48, !P3 ;  /* 0x000000483c00780c */ /* 0x000fc60005f64270 */
[----:B------:R-:W0:Y:S01]  /*132d0*/  SHFL.BFLY PT, R12, R73, 0x1, 0x1f ;  /* 0x0c201f00490c7f89 */ /* 0x000e2200000e0000 */
[----:B------:R-:W-:-:S04]  /*132e0*/  ISETP.LT.OR P3, PT, R50, 0x49, P3 ;  /* 0x000000493200780c */ /* 0x000fc80001f61670 */
[----:B------:R-:W-:Y:S02]  /*132f0*/  FSEL R51, R51, -INF , !P3 ;  /* 0xff80000033337808 */ /* 0x000fe40005800000 */
[----:B------:R-:W-:-:S04]  /*13300*/  ISETP.NE.AND P3, PT, R94, RZ, PT ;  /* 0x000000ff5e00720c */ /* 0x000fc80003f65270 */
[----:B------:R-:W-:-:S04]  /*13310*/  ISETP.GT.AND P3, PT, R60, 0x49, !P3 ;  /* 0x000000493c00780c */ /* 0x000fc80005f64270 */
[----:B------:R-:W-:-:S04]  /*13320*/  ISETP.LT.OR P3, PT, R50, 0x4a, P3 ;  /* 0x0000004a3200780c */ /* 0x000fc80001f61670 */
[----:B------:R-:W-:Y:S02]  /*13330*/  FSEL R52, R52, -INF , !P3 ;  /* 0xff80000034347808 */ /* 0x000fe40005800000 */
[----:B------:R-:W-:Y:S02]  /*13340*/  ISETP.NE.AND P3, PT, R95, RZ, PT ;  /* 0x000000ff5f00720c */ /* 0x000fe40003f65270 */
[----:B0-----:R-:W-:Y:S02]  /*13350*/  FMNMX.FTZ R12, R73, R12, !PT ;  /* 0x0000000c490c7209 */ /* 0x001fe40007810000 */
        /* <DEDUP_REMOVED lines=32> */
[----:B------:R-:W-:Y:S01]  /*13560*/  ISETP.NE.AND P6, PT, R74, RZ, PT ;  /* 0x000000ff4a00720c */ /* 0x000fe20003fc5270 */
[----:B------:R-:W-:-:S01]  /*13570*/  FFMA.FTZ R74, R12, R75, -8 ;  /* 0xc10000000c4a7423 */ /* 0x000fc2000001004b */
[----:B------:R-:W-:-:S04]  /*13580*/  ISETP.LT.OR P3, PT, R50, 0x71, P3 ;  /* 0x000000713200780c */ /* 0x000fc80001f61670 */
[----:B------:R-:W-:Y:S02]  /*13590*/  FSEL R65, R65, -INF , !P3 ;  /* 0xff80000041417808 */ /* 0x000fe40005800000 */
[----:B------:R-:W-:-:S04]  /*135a0*/  FSETP.NEU.FTZ.AND P3, PT, R12, -INF , PT ;  /* 0xff8000000c00780b */ /* 0x000fc80003f7d000 */
[----:B------:R-:W-:Y:S02]  /*135b0*/  FSEL R81, R74, RZ, P3 ;  /* 0x000000ff4a517208 */ /* 0x000fe40001800000 */
[----:B------:R-:W-:Y:S02]  /*135c0*/  ISETP.GT.AND P3, PT, R60, RZ, !P6 ;  /* 0x000000ff3c00720c */ /* 0x000fe40007764270 */
[----:B------:R-:W-:Y:S01]  /*135d0*/  ISETP.NE.AND P6, PT, R79, RZ, PT ;  /* 0x000000ff4f00720c */ /* 0x000fe20003fc5270 */
[----:B------:R-:W-:-:S01]  /*135e0*/  FFMA.FTZ R49, R49, UR35, -R81 ;  /* 0x0000002331317c23 */ /* 0x000fc20008010851 */
[----:B------:R-:W-:Y:S01]  /*135f0*/  ISETP.LT.OR P3, PT, R50, 0x1, P3 ;  /* 0x000000013200780c */ /* 0x000fe20001f61670 */
[----:B------:R-:W-:-:S01]  /*13600*/  FFMA.FTZ R70, R70, UR35, -R81 ;  /* 0x0000002346467c23 */ /* 0x000fc20008010851 */
[--C-:B------:R-:W-:Y:S01]  /*13610*/  FFMA.FTZ R71, R71, UR35, -R81.reuse ;  /* 0x0000002347477c23 */ /* 0x100fe20008010851 */
[----:B------:R-:W-:-:S01]  /*13620*/  FFMA.FTZ R72, R72, UR35, -R81 ;  /* 0x0000002348487c23 */ /* 0x000fc20008010851 */
[----:B------:R-:W-:Y:S01]  /*13630*/  FSEL R79, R3, -INF , !P3 ;  /* 0xff800000034f7808 */ /* 0x000fe20005800000 */
[----:B------:R-:W-:-:S01]  /*13640*/  FFMA.FTZ R3, R80, UR35, -R81 ;  /* 0x0000002350037c23 */ /* 0x000fc20008010851 */
[----:B------:R-:W-:Y:S01]  /*13650*/  ISETP.GT.AND P3, PT, R60, 0x79, !P6 ;  /* 0x000000793c00780c */ /* 0x000fe20007764270 */
[----:B------:R-:W-:Y:S01]  /*13660*/  MUFU.EX2 R70, R70 ;  /* 0x0000004600467308 */ /* 0x000fe20000000800 */
[----:B------:R-:W-:Y:S01]  /*13670*/  FMNMX.FTZ R7, R79, R4, !PT ;  /* 0x000000044f077209 */ /* 0x000fe20007810000 */
[--C-:B------:R-:W-:Y:S01]  /*13680*/  FFMA.FTZ R73, R88, UR35, -R81.reuse ;  /* 0x0000002358497c23 */ /* 0x100fe20008010851 */
[----:B------:R-:W-:Y:S01]  /*13690*/  ISETP.LT.OR P3, PT, R50, 0x7a, P3 ;  /* 0x0000007a3200780c */ /* 0x000fe20001f61670 */
[--C-:B------:R-:W-:Y:S01]  /*136a0*/  FFMA.FTZ R75, R92, UR35, -R81.reuse ;  /* 0x000000235c4b7c23 */ /* 0x100fe20008010851 */
[----:B------:R-:W-:Y:S01]  /*136b0*/  FMNMX.FTZ R74, R10, R7, !PT ;  /* 0x000000070a4a7209 */ /* 0x000fe20007810000 */
[--C-:B------:R-:W-:Y:S01]  /*136c0*/  FFMA.FTZ R76, R76, UR35, -R81.reuse ;  /* 0x000000234c4c7c23 */ /* 0x100fe20008010851 */
[----:B------:R-:W-:Y:S01]  /*136d0*/  FSEL R36, R36, -INF , !P3 ;  /* 0xff80000024247808 */ /* 0x000fe20005800000 */
[----:B------:R0:W-:Y:S01]  /*136e0*/  MUFU.EX2 R50, R49 ;  /* 0x0000003100327308 */ /* 0x0001e20000000800 */
[----:B------:R-:W-:Y:S01]  /*136f0*/  FMNMX.FTZ R7, R11, R74, !PT ;  /* 0x0000004a0b077209 */ /* 0x000fe20007810000 */
[--C-:B------:R-:W-:Y:S01]  /*13700*/  FFMA.FTZ R74, R90, UR35, -R81.reuse ;  /* 0x000000235a4a7c23 */ /* 0x100fe20008010851 */
[----:B------:R-:W-:-:S01]  /*13710*/  FFMA.FTZ R77, R77, UR35, -R81 ;  /* 0x000000234d4d7c23 */ /* 0x000fc20008010851 */
[--C-:B------:R-:W-:Y:S01]  /*13720*/  FFMA.FTZ R78, R78, UR35, -R81.reuse ;  /* 0x000000234e4e7c23 */ /* 0x100fe20008010851 */
[----:B------:R-:W-:Y:S01]  /*13730*/  FMNMX.FTZ R80, R6, R7, !PT ;  /* 0x0000000706507209 */ /* 0x000fe20007810000 */
[--C-:B------:R-:W-:Y:S01]  /*13740*/  FFMA.FTZ R69, R69, UR35, -R81.reuse ;  /* 0x0000002345457c23 */ /* 0x100fe20008010851 */
[----:B------:R-:W-:-:S01]  /*13750*/  FFMA.FTZ R68, R68, UR35, -R81 ;  /* 0x0000002344447c23 */ /* 0x000fc20008010851 */
[----:B------:R-:W1:Y:S01]  /*13760*/  MUFU.EX2 R3, R3 ;  /* 0x0000000300037308 */ /* 0x000e620000000800 */
[----:B------:R-:W-:Y:S01]  /*13770*/  FMNMX.FTZ R7, R13, R80, !PT ;  /* 0x000000500d077209 */ /* 0x000fe20007810000 */
[--C-:B------:R-:W-:Y:S01]  /*13780*/  FFMA.FTZ R67, R67, UR35, -R81.reuse ;  /* 0x0000002343437c23 */ /* 0x100fe20008010851 */
[----:B------:R-:W-:-:S01]  /*13790*/  FFMA.FTZ R66, R66, UR35, -R81 ;  /* 0x0000002342427c23 */ /* 0x000fc20008010851 */
[--C-:B------:R-:W-:Y:S01]  /*137a0*/  FFMA.FTZ R64, R64, UR35, -R81.reuse ;  /* 0x0000002340407c23 */ /* 0x100fe20008010851 */
[----:B------:R-:W-:Y:S01]  /*137b0*/  FMNMX.FTZ R80, R14, R7, !PT ;  /* 0x000000070e507209 */ /* 0x000fe20007810000 */
[--C-:B------:R-:W-:Y:S01]  /*137c0*/  FFMA.FTZ R61, R61, UR35, -R81.reuse ;  /* 0x000000233d3d7c23 */ /* 0x100fe20008010851 */
[----:B------:R-:W-:-:S01]  /*137d0*/  FFMA.FTZ R53, R53, UR35, -R81 ;  /* 0x0000002335357c23 */ /* 0x000fc20008010851 */
[----:B------:R-:W2:Y:S01]  /*137e0*/  MUFU.EX2 R71, R71 ;  /* 0x0000004700477308 */ /* 0x000ea20000000800 */
[----:B------:R-:W-:Y:S01]  /*137f0*/  FMNMX.FTZ R7, R15, R80, !PT ;  /* 0x000000500f077209 */ /* 0x000fe20007810000 */
[--C-:B------:R-:W-:Y:S01]  /*13800*/  FFMA.FTZ R48, R48, UR35, -R81.reuse ;  /* 0x0000002330307c23 */ /* 0x100fe20008010851 */
[----:B------:R-:W-:-:S01]  /*13810*/  FFMA.FTZ R47, R47, UR35, -R81 ;  /* 0x000000232f2f7c23 */ /* 0x000fc20008010851 */
[--C-:B------:R-:W-:Y:S01]  /*13820*/  FFMA.FTZ R46, R46, UR35, -R81.reuse ;  /* 0x000000232e2e7c23 */ /* 0x100fe20008010851 */
[----:B------:R-:W-:Y:S01]  /*13830*/  FMNMX.FTZ R80, R20, R7, !PT ;  /* 0x0000000714507209 */ /* 0x000fe20007810000 */
[--C-:B------:R-:W-:Y:S01]  /*13840*/  FFMA.FTZ R45, R45, UR35, -R81.reuse ;  /* 0x000000232d2d7c23 */ /* 0x100fe20008010851 */
[----:B------:R-:W-:-:S01]  /*13850*/  FFMA.FTZ R44, R44, UR35, -R81 ;  /* 0x000000232c2c7c23 */ /* 0x000fc20008010851 */
[----:B------:R-:W-:Y:S01]  /*13860*/  MUFU.EX2 R72, R72 ;  /* 0x0000004800487308 */ /* 0x000fe20000000800 */
        /* <DEDUP_REMOVED lines=13> */
[----:B------:R-:W-:-:S02]  /*13940*/  FFMA.FTZ R29, R29, UR35, -R81 ;  /* 0x000000231d1d7c23 */ /* 0x000fc40008010851 */
[----:B------:R-:W-:Y:S01]  /*13950*/  MUFU.EX2 R74, R74 ;  /* 0x0000004a004a7308 */ /* 0x000fe20000000800 */
[----:B------:R-:W-:-:S04]  /*13960*/  FMNMX.FTZ R7, R27, R80, !PT ;  /* 0x000000501b077209 */ /* 0x000fc80007810000 */
[----:B------:R-:W-:-:S03]  /*13970*/  FMNMX.FTZ R80, R30, R7, !PT ;  /* 0x000000071e507209 */ /* 0x000fc60007810000 */
        /* <DEDUP_REMOVED lines=25> */
[----:B------:R-:W-:-:S05]  /*13b10*/  FMNMX.FTZ R7, R36, R7, !PT ;  /* 0x0000000724077209 */ /* 0x000fca0007810000 */
[----:B------:R-:W3:Y:S02]  /*13b20*/  SHFL.BFLY PT, R60, R7, 0x2, 0x1f ;  /* 0x0c401f00073c7f89 */ /* 0x000ee400000e0000 */
[----:B------:R-:W-:Y:S08]  /*13b30*/  MUFU.EX2 R61, R61 ;  /* 0x0000003d003d7308 */ /* 0x000ff00000000800 */
[----:B------:R-:W-:Y:S08]  /*13b40*/  MUFU.EX2 R53, R53 ;  /* 0x0000003500357308 */ /* 0x000ff00000000800 */
[----:B------:R-:W-:Y:S01]  /*13b50*/  MUFU.EX2 R44, R44 ;  /* 0x0000002c002c7308 */ /* 0x000fe20000000800 */
[----:B---3--:R-:W-:-:S07]  /*13b60*/  FMNMX.FTZ R60, R7, R60, !PT ;  /* 0x0000003c073c7209 */ /* 0x008fce0007810000 */
[----:B------:R-:W-:Y:S01]  /*13b70*/  MUFU.EX2 R43, R43 ;  /* 0x0000002b002b7308 */ /* 0x000fe20000000800 */
[----:B------:R-:W3:Y:S07]  /*13b80*/  SHFL.BFLY PT, R7, R60, 0x1, 0x1f ;  /* 0x0c201f003c077f89 */ /* 0x000eee00000e0000 */
[----:B------:R-:W-:Y:S08]  /*13b90*/  MUFU.EX2 R48, R48 ;  /* 0x0000003000307308 */ /* 0x000ff00000000800 */
[----:B------:R-:W-:Y:S08]  /*13ba0*/  MUFU.EX2 R47, R47 ;  /* 0x0000002f002f7308 */ /* 0x000ff00000000800 */
[----:B------:R-:W-:Y:S01]  /*13bb0*/  MUFU.EX2 R46, R46 ;  /* 0x0000002e002e7308 */ /* 0x000fe20000000800 */
[----:B---3--:R-:W-:Y:S01]  /*13bc0*/  FMNMX.FTZ R7, R60, R7, !PT ;  /* 0x000000073c077209 */ /* 0x008fe20007810000 */
[----:B------:R-:W-:-:S03]  /*13bd0*/  IMAD.U32 R60, RZ, RZ, UR35 ;  /* 0x00000023ff3c7e24 */ /* 0x000fc6000f8e00ff */
[C---:B------:R-:W-:Y:S01]  /*13be0*/  FSETP.NEU.FTZ.AND P3, PT, R7.reuse, -INF , PT ;  /* 0xff8000000700780b */ /* 0x040fe20003f7d000 */
[----:B0-----:R-:W-:-:S02]  /*13bf0*/  FFMA.FTZ R49, R7, R60, -8 ;  /* 0xc100000007317423 */ /* 0x001fc4000001003c */
[----:B------:R-:W-:Y:S03]  /*13c00*/  MUFU.EX2 R45, R45 ;  /* 0x0000002d002d7308 */ /* 0x000fe60000000800 */
[----:B------:R-:W-:-:S05]  /*13c10*/  FSEL R60, R49, RZ, P3 ;  /* 0x000000ff313c7208 */ /* 0x000fca0001800000 */
[----:B------:R-:W-:Y:S01]  /*13c20*/  MUFU.EX2 R40, R40 ;  /* 0x0000002800287308 */ /* 0x000fe20000000800 */
[----:B------:R-:W-:-:S01]  /*13c30*/  FFMA.FTZ R49, R79, UR35, -R60 ;  /* 0x000000234f317c23 */ /* 0x000fc2000801083c */
[--C-:B------:R-:W-:Y:S01]  /*13c40*/  FFMA.FTZ R4, R4, UR35, -R60.reuse ;  /* 0x0000002304047c23 */ /* 0x100fe2000801083c */
[----:B------:R-:W-:-:S01]  /*13c50*/  FFMA.FTZ R10, R10, UR35, -R60 ;  /* 0x000000230a0a7c23 */ /* 0x000fc2000801083c */
[--C-:B------:R-:W-:Y:S01]  /*13c60*/  FFMA.FTZ R80, R11, UR35, -R60.reuse ;  /* 0x000000230b507c23 */ /* 0x100fe2000801083c */
[----:B------:R-:W-:-:S01]  /*13c70*/  FFMA.FTZ R6, R6, UR35, -R60 ;  /* 0x0000002306067c23 */ /* 0x000fc2000801083c */
[--C-:B------:R-:W-:Y:S01]  /*13c80*/  FFMA.FTZ R11, R13, UR35, -R60.reuse ;  /* 0x000000230d0b7c23 */ /* 0x100fe2000801083c */
[----:B------:R-:W-:-:S01]  /*13c90*/  FFMA.FTZ R14, R14, UR35, -R60 ;  /* 0x000000230e0e7c23 */ /* 0x000fc2000801083c */
        /* <DEDUP_REMOVED lines=8> */
[----:B------:R-:W0:Y:S01]  /*13d20*/  MUFU.EX2 R4, R4 ;  /* 0x0000000400047308 */ /* 0x000e220000000800 */
[----:B------:R-:W-:-:S01]  /*13d30*/  FFMA.FTZ R33, R33, UR35, -R60 ;  /* 0x0000002321217c23 */ /* 0x000fc2000801083c */
[--C-:B------:R-:W-:Y:S01]  /*13d40*/  FFMA.FTZ R51, R51, UR35, -R60.reuse ;  /* 0x0000002333337c23 */ /* 0x100fe2000801083c */
[----:B------:R-:W-:-:S01]  /*13d50*/  FFMA.FTZ R52, R52, UR35, -R60 ;  /* 0x0000002334347c23 */ /* 0x000fc2000801083c */
[--C-:B------:R-:W-:Y:S01]  /*13d60*/  FFMA.FTZ R54, R54, UR35, -R60.reuse ;  /* 0x0000002336367c23 */ /* 0x100fe2000801083c */
[----:B------:R-:W-:-:S01]  /*13d70*/  FFMA.FTZ R55, R55, UR35, -R60 ;  /* 0x0000002337377c23 */ /* 0x000fc2000801083c */
[--C-:B------:R-:W-:Y:S01]  /*13d80*/  FFMA.FTZ R56, R56, UR35, -R60.reuse ;  /* 0x0000002338387c23 */ /* 0x100fe2000801083c */
[----:B------:R-:W-:-:S01]  /*13d90*/  FFMA.FTZ R57, R57, UR35, -R60 ;  /* 0x0000002339397c23 */ /* 0x000fc2000801083c */
[----:B------:R3:W4:Y:S01]  /*13da0*/  MUFU.EX2 R79, R10 ;  /* 0x0000000a004f7308 */ /* 0x0007220000000800 */
[----:B------:R-:W-:-:S01]  /*13db0*/  FFMA.FTZ R58, R58, UR35, -R60 ;  /* 0x000000233a3a7c23 */ /* 0x000fc2000801083c */
[--C-:B------:R-:W-:Y:S01]  /*13dc0*/  FFMA.FTZ R59, R59, UR35, -R60.reuse ;  /* 0x000000233b3b7c23 */ /* 0x100fe2000801083c */
[----:B------:R-:W-:-:S01]  /*13dd0*/  FFMA.FTZ R62, R62, UR35, -R60 ;  /* 0x000000233e3e7c23 */ /* 0x000fc2000801083c */
[--C-:B------:R-:W-:Y:S01]  /*13de0*/  FFMA.FTZ R63, R63, UR35, -R60.reuse ;  /* 0x000000233f3f7c23 */ /* 0x100fe2000801083c */
[----:B------:R-:W-:-:S01]  /*13df0*/  FFMA.FTZ R65, R65, UR35, -R60 ;  /* 0x0000002341417c23 */ /* 0x000fc2000801083c */
[--C-:B------:R-:W-:Y:S01]  /*13e00*/  FFMA.FTZ R34, R34, UR35, -R60.reuse ;  /* 0x0000002322227c23 */ /* 0x100fe2000801083c */
[----:B------:R-:W-:-:S01]  /*13e10*/  FFMA.FTZ R35, R35, UR35, -R60 ;  /* 0x0000002323237c23 */ /* 0x000fc2000801083c */
[----:B------:R-:W5:Y:S01]  /*13e20*/  MUFU.EX2 R80, R80 ;  /* 0x0000005000507308 */ /* 0x000f620000000800 */
[----:B---3--:R-:W-:-:S01]  /*13e30*/  FFMA.FTZ R10, R20, UR35, -R60 ;  /* 0x00000023140a7c23 */ /* 0x008fc2000801083c */
[----:B-1----:R-:W-:Y:S01]  /*13e40*/  FADD.FTZ R20, R3, R70 ;  /* 0x0000004603147221 */ /* 0x002fe20000010000 */
[----:B------:R-:W-:-:S03]  /*13e50*/  FFMA.FTZ R36, R36, UR35, -R60 ;  /* 0x0000002324247c23 */ /* 0x000fc6000801083c */
[----:B--2---:R-:W-:Y:S01]  /*13e60*/  FADD.FTZ R21, R71, R20 ;  /* 0x0000001447157221 */ /* 0x004fe20000010000 */
[----:B0-----:R-:W-:-:S01]  /*13e70*/  FADD.FTZ R20, R49, R4 ;  /* 0x0000000431147221 */ /* 0x001fc20000010000 */
[----:B------:R-:W0:Y:S01]  /*13e80*/  MUFU.EX2 R6, R6 ;  /* 0x0000000600067308 */ /* 0x000e220000000800 */
[----:B------:R-:W-:-:S04]  /*13e90*/  F2FP.SATFINITE.E4M3.F32.PACK_AB_MERGE_C R71, R72, R71, RZ ;  /* 0x000000474847723e */ /* 0x000fc800048070ff */
[----:B------:R-:W-:-:S03]  /*13ea0*/  F2FP.SATFINITE.E4M3.F32.PACK_AB_MERGE_C R164, R70, R3, R71 ;  /* 0x0000000346a4723e */ /* 0x000fc60004807047 */
[----:B------:R1:W-:Y:S08]  /*13eb0*/  MUFU.EX2 R81, R14 ;  /* 0x0000000e00517308 */ /* 0x0003f00000000800 */
[----:B------:R-:W2:Y:S01]  /*13ec0*/  MUFU.EX2 R11, R11 ;  /* 0x0000000b000b7308 */ /* 0x000ea20000000800 */
[----:B-1----:R-:W-:-:S01]  /*13ed0*/  FFMA.FTZ R14, R26, UR35, -R60 ;  /* 0x000000231a0e7c23 */ /* 0x002fc2000801083c */
[----:B------:R-:W-:Y:S01]  /*13ee0*/  FADD.FTZ R26, R72, R21 ;  /* 0x00000015481a7221 */ /* 0x000fe20000010000 */
[----:B----4-:R-:W-:-:S01]  /*13ef0*/  FADD.FTZ R21, R79, R20 ;  /* 0x000000144f157221 */ /* 0x010fc20000010000 */
[----:B-----5:R-:W-:-:S03]  /*13f00*/  F2FP.SATFINITE.E4M3.F32.PACK_AB_MERGE_C R79, R80, R79, RZ ;  /* 0x0000004f504f723e */ /* 0x020fc600048070ff */
[----:B------:R-:W-:Y:S01]  /*13f10*/  FADD.FTZ R21, R80, R21 ;  /* 0x0000001550157221 */ /* 0x000fe20000010000 */
[----:B------:R1:W3:Y:S01]  /*13f20*/  MUFU.EX2 R82, R15 ;  /* 0x0000000f00527308 */ /* 0x0002e20000000800 */
[----:B------:R-:W-:-:S07]  /*13f30*/  F2FP.SATFINITE.E4M3.F32.PACK_AB_MERGE_C R165, R4, R49, R79 ;  /* 0x0000003104a5723e */ /* 0x000fce000480704f */
[----:B------:R-:W4:Y:S01]  /*13f40*/  MUFU.EX2 R10, R10 ;  /* 0x0000000a000a7308 */ /* 0x000f220000000800 */
[----:B-1----:R-:W-:-:S01]  /*13f50*/  FFMA.FTZ R15, R27, UR35, -R60 ;  /* 0x000000231b0f7c23 */ /* 0x002fc2000801083c */
[----:B------:R-:W-:-:S04]  /*13f60*/  FADD.FTZ R27, R73, R26 ;  /* 0x0000001a491b7221 */ /* 0x000fc80000010000 */
[----:B------:R-:W-:Y:S02]  /*13f70*/  FADD.FTZ R20, R74, R27 ;  /* 0x0000001b4a147221 */ /* 0x000fe40000010000 */
[----:B------:R-:W1:Y:S02]  /*13f80*/  MUFU.EX2 R13, R13 ;  /* 0x0000000d000d7308 */ /* 0x000e640000000800 */
[----:B------:R-:W-:-:S01]  /*13f90*/  FADD.FTZ R27, R75, R20 ;  /* 0x000000144b1b7221 */ /* 0x000fc20000010000 */
[----:B0-----:R-:W-:Y:S01]  /*13fa0*/  FADD.FTZ R20, R6, R21 ;  /* 0x0000001506147221 */ /* 0x001fe20000010000 */
[C---:B------:R-:W-:Y:S02]  /*13fb0*/  F2FP.SATFINITE.E4M3.F32.PACK_AB_MERGE_C R75, R76.reuse, R75, RZ ;  /* 0x0000004b4c4b723e */ /* 0x040fe400048070ff */
[----:B------:R-:W-:Y:S01]  /*13fc0*/  FADD.FTZ R26, R76, R27 ;  /* 0x0000001b4c1a7221 */ /* 0x000fe20000010000 */
[----:B--2---:R-:W-:-:S01]  /*13fd0*/  FADD.FTZ R20, R11, R20 ;  /* 0x000000140b147221 */ /* 0x004fc20000010000 */
[----:B------:R-:W0:Y:S01]  /*13fe0*/  MUFU.EX2 R24, R24 ;  /* 0x0000001800187308 */ /* 0x000e220000000800 */
[----:B------:R-:W-:Y:S01]  /*13ff0*/  F2FP.SATFINITE.E4M3.F32.PACK_AB_MERGE_C R166, R74, R73, R75 ;  /* 0x000000494aa6723e */ /* 0x000fe2000480704b */
[----:B------:R-:W-:Y:S01]  /*14000*/  FADD.FTZ R27, R77, R26 ;  /* 0x0000001a4d1b7221 */ /* 0x000fe20000010000 */
[----:B------:R-:W-:-:S01]  /*14010*/  FADD.FTZ R21, R81, R20 ;  /* 0x0000001451157221 */ /* 0x000fc20000010000 */
[----:B---3--:R-:W-:-:S02]  /*14020*/  F2FP.SATFINITE.E4M3.F32.PACK_AB_MERGE_C R81, R82, R81, RZ ;  /* 0x000000515251723e */ /* 0x008fc400048070ff */
[----:B------:R-:W-:-:S01]  /*14030*/  FADD.FTZ R20, R78, R27 ;  /* 0x0000001b4e147221 */ /* 0x000fc20000010000 */
[----:B------:R-:W-:Y:S01]  /*14040*/  FADD.FTZ R21, R82, R21 ;  /* 0x0000001552157221 */ /* 0x000fe20000010000 */
[----:B------:R-:W2:Y:S01]  /*14050*/  MUFU.EX2 R25, R25 ;  /* 0x0000001900197308 */ /* 0x000ea20000000800 */
[----:B------:R-:W-:Y:S01]  /*14060*/  F2FP.SATFINITE.E4M3.F32.PACK_AB_MERGE_C R167, R11, R6, R81 ;  /* 0x000000060ba7723e */ /* 0x000fe20004807051 */
[----:B------:R-:W-:Y:S01]  /*14070*/  FADD.FTZ R27, R69, R20 ;  /* 0x00000014451b7221 */ /* 0x000fe20000010000 */
[----:B----4-:R-:W-:-:S01]  /*14080*/  FADD.FTZ R20, R10, R21 ;  /* 0x000000150a147221 */ /* 0x010fc20000010000 */
[C---:B------:R-:W-:Y:S02]  /*14090*/  F2FP.SATFINITE.E4M3.F32.PACK_AB_MERGE_C R69, R68.reuse, R69, RZ ;  /* 0x000000454445723e */ /* 0x040fe400048070ff */
[----:B------:R-:W-:-:S01]  /*140a0*/  FADD.FTZ R68, R68, R27 ;  /* 0x0000001b44447221 */ /* 0x000fc20000010000 */
[----:B-1----:R-:W-:Y:S01]  /*140b0*/  FADD.FTZ R21, R13, R20 ;  /* 0x000000140d157221 */ /* 0x002fe20000010000 */
[----:B------:R-:W1:Y:S01]  /*140c0*/  MUFU.EX2 R14, R14 ;  /* 0x0000000e000e7308 */ /* 0x000e620000000800 */
[----:B------:R-:W-:Y:S01]  /*140d0*/  F2FP.SATFINITE.E4M3.F32.PACK_AB_MERGE_C R160, R78, R77, R69 ;  /* 0x0000004d4ea0723e */ /* 0x000fe20004807045 */
[----:B------:R-:W-:Y:S01]  /*140e0*/  FADD.FTZ R3, R67, R68 ;  /* 0x0000004443037221 */ /* 0x000fe20000010000 */
[----:B0-----:R-:W-:-:S03]  /*140f0*/  FADD.FTZ R20, R24, R21 ;  /* 0x0000001518147221 */ /* 0x001fc60000010000 */
[----:B------:R-:W-:Y:S02]  /*14100*/  FADD.FTZ R21, R66, R3 ;  /* 0x0000000342157221 */ /* 0x000fe40000010000 */
[----:B------:R-:W0:Y:S01]  /*14110*/  MUFU.EX2 R15, R15 ;  /* 0x0000000f000f7308 */ /* 0x000e220000000800 */
[----:B--2---:R-:W-:-:S01]  /*14120*/  FADD.FTZ R3, R25, R20 ;  /* 0x0000001419037221 */ /* 0x004fc20000010000 */
[----:B------:R-:W-:Y:S01]  /*14130*/  FADD.FTZ R26, R64, R21 ;  /* 0x00000015401a7221 */ /* 0x000fe20000010000 */
[----:B------:R-:W-:Y:S02]  /*14140*/  F2FP.SATFINITE.E4M3.F32.PACK_AB_MERGE_C R64, R61, R64, RZ ;  /* 0x000000403d40723e */ /* 0x000fe400048070ff */
[----:B------:R-:W-:Y:S01]  /*14150*/  F2FP.SATFINITE.E4M3.F32.PACK_AB_MERGE_C R24, R25, R24, RZ ;  /* 0x000000181918723e */ /* 0x000fe200048070ff */
[----:B------:R-:W-:-:S01]  /*14160*/  FADD.FTZ R26, R61, R26 ;  /* 0x0000001a3d1a7221 */ /* 0x000fc20000010000 */
[----:B------:R-:W-:Y:S01]  /*14170*/  F2FP.SATFINITE.E4M3.F32.PACK_AB_MERGE_C R162, R66, R67, R64 ;  /* 0x0000004342a2723e */ /* 0x000fe20004807040 */
[----:B------:R-:W2:Y:S01]  /*14180*/  MUFU.EX2 R30, R30 ;  /* 0x0000001e001e7308 */ /* 0x000ea20000000800 */
[----:B-1----:R-:W-:-:S01]  /*14190*/  FADD.FTZ R20, R14, R3 ;  /* 0x000000030e147221 */ /* 0x002fc20000010000 */
[----:B------:R-:W-:Y:S01]  /*141a0*/  FADD.FTZ R21, R53, R26 ;  /* 0x0000001a35157221 */ /* 0x000fe20000010000 */
[----:B------:R-:W-:-:S02]  /*141b0*/  F2FP.SATFINITE.E4M3.F32.PACK_AB_MERGE_C R26, R47, R48, RZ ;  /* 0x000000302f1a723e */ /* 0x000fc400048070ff */
[----:B------:R-:W-:Y:S01]  /*141c0*/  F2FP.SATFINITE.E4M3.F32.PACK_AB_MERGE_C R161, R13, R10, R24 ;  /* 0x0000000a0da1723e */ /* 0x000fe20004807018 */
[----:B------:R-:W-:-:S01]  /*141d0*/  FADD.FTZ R21, R50, R21 ;  /* 0x0000001532157221 */ /* 0x000fc20000010000 */
[----:B------:R-:W-:Y:S01]  /*141e0*/  F2FP.SATFINITE.E4M3.F32.PACK_AB_MERGE_C R156, R50, R53, R26 ;  /* 0x00000035329c723e */ /* 0x000fe2000480701a */
[----:B------:R-:W1:Y:S01]  /*141f0*/  MUFU.EX2 R31, R31 ;  /* 0x0000001f001f7308 */ /* 0x000e620000000800 */
[----:B0-----:R-:W-:-:S01]  /*14200*/  FADD.FTZ R3, R15, R20 ;  /* 0x000000140f037221 */ /* 0x001fc20000010000 */
[----:B------:R-:W-:-:S04]  /*14210*/  FADD.FTZ R48, R48, R21 ;  /* 0x0000001530307221 */ /* 0x000fc80000010000 */
[----:B------:R-:W-:Y:S02]  /*14220*/  FADD.FTZ R47, R47, R48 ;  /* 0x000000302f2f7221 */ /* 0x000fe40000010000 */
[----:B------:R-:W0:Y:S01]  /*14230*/  MUFU.EX2 R32, R32 ;  /* 0x0000002000207308 */ /* 0x000e220000000800 */
[----:B--2---:R-:W-:-:S07]  /*14240*/  FADD.FTZ R20, R30, R3 ;  /* 0x000000031e147221 */ /* 0x004fce0000010000 */
[----:B------:R-:W2:Y:S01]  /*14250*/  MUFU.EX2 R33, R33 ;  /* 0x0000002100217308 */ /* 0x000ea20000000800 */
[----:B-1----:R-:W-:-:S01]  /*14260*/  FADD.FTZ R3, R31, R20 ;  /* 0x000000141f037221 */ /* 0x002fc20000010000 */
[----:B------:R-:W-:-:S04]  /*14270*/  F2FP.SATFINITE.E4M3.F32.PACK_AB_MERGE_C R30, R31, R30, RZ ;  /* 0x0000001e1f1e723e */ /* 0x000fc800048070ff */
[----:B------:R-:W-:Y:S02]  /*14280*/  F2FP.SATFINITE.E4M3.F32.PACK_AB_MERGE_C R163, R15, R14, R30 ;  /* 0x0000000e0fa3723e */ /* 0x000fe4000480701e */
[----:B------:R-:W1:Y:S01]  /*14290*/  MUFU.EX2 R51, R51 ;  /* 0x0000003300337308 */ /* 0x000e620000000800 */
[----:B0-----:R-:W-:-:S01]  /*142a0*/  FADD.FTZ R20, R32, R3 ;  /* 0x0000000320147221 */ /* 0x001fc20000010000 */
[----:B------:R-:W-:-:S04]  /*142b0*/  F2FP.SATFINITE.E4M3.F32.PACK_AB_MERGE_C R3, R43, R44, RZ ;  /* 0x0000002c2b03723e */ /* 0x000fc800048070ff */
[----:B------:R-:W-:Y:S01]  /*142c0*/  F2FP.SATFINITE.E4M3.F32.PACK_AB_MERGE_C R158, R45, R46, R3 ;  /* 0x0000002e2d9e723e */ /* 0x000fe20004807003 */
[----:B------:R-:W-:-:S01]  /*142d0*/  FADD.FTZ R46, R46, R47 ;  /* 0x0000002f2e2e7221 */ /* 0x000fc20000010000 */
[----:B------:R-:W0:Y:S01]  /*142e0*/  MUFU.EX2 R52, R52 ;  /* 0x0000003400347308 */ /* 0x000e220000000800 */
[----:B--2---:R-:W-:-:S02]  /*142f0*/  FADD.FTZ R20, R33, R20 ;  /* 0x0000001421147221 */ /* 0x004fc40000010000 */
[----:B------:R-:W-:-:S04]  /*14300*/  FADD.FTZ R45, R45, R46 ;  /* 0x0000002e2d2d7221 */ /* 0x000fc80000010000 */
[----:B------:R-:W-:Y:S01]  /*14310*/  FADD.FTZ R44, R44, R45 ;  /* 0x0000002d2c2c7221 */ /* 0x000fe20000010000 */
[----:B------:R-:W2:Y:S01]  /*14320*/  MUFU.EX2 R54, R54 ;  /* 0x0000003600367308 */ /* 0x000ea20000000800 */
[----:B-1----:R-:W-:-:S02]  /*14330*/  FADD.FTZ R3, R51, R20 ;  /* 0x0000001433037221 */ /* 0x002fc40000010000 */
[----:B------:R-:W-:-:S05]  /*14340*/  FADD.FTZ R43, R43, R44 ;  /* 0x0000002c2b2b7221 */ /* 0x000fca0000010000 */
[----:B------:R-:W1:Y:S01]  /*14350*/  MUFU.EX2 R55, R55 ;  /* 0x0000003700377308 */ /* 0x000e620000000800 */
[----:B0-----:R-:W-:-:S01]  /*14360*/  FADD.FTZ R3, R52, R3 ;  /* 0x0000000334037221 */ /* 0x001fc20000010000 */
[----:B------:R-:W-:-:S04]  /*14370*/  F2FP.SATFINITE.E4M3.F32.PACK_AB_MERGE_C R51, R52, R51, RZ ;  /* 0x000000333433723e */ /* 0x000fc800048070ff */
[----:B------:R-:W-:Y:S02]  /*14380*/  F2FP.SATFINITE.E4M3.F32.PACK_AB_MERGE_C R157, R33, R32, R51 ;  /* 0x00000020219d723e */ /* 0x000fe40004807033 */
[----:B------:R-:W0:Y:S01]  /*14390*/  MUFU.EX2 R56, R56 ;  /* 0x0000003800387308 */ /* 0x000e220000000800 */
[----:B--2---:R-:W-:-:S07]  /*143a0*/  FADD.FTZ R20, R54, R3 ;  /* 0x0000000336147221 */ /* 0x004fce0000010000 */
[----:B------:R-:W2:Y:S01]  /*143b0*/  MUFU.EX2 R39, R39 ;  /* 0x0000002700277308 */ /* 0x000ea20000000800 */
[----:B-1----:R-:W-:-:S07]  /*143c0*/  FADD.FTZ R3, R55, R20 ;  /* 0x0000001437037221 */ /* 0x002fce0000010000 */
[----:B------:R-:W1:Y:S01]  /*143d0*/  MUFU.EX2 R57, R57 ;  /* 0x0000003900397308 */ /* 0x000e620000000800 */
[----:B0-----:R-:W-:-:S07]  /*143e0*/  FADD.FTZ R20, R56, R3 ;  /* 0x0000000338147221 */ /* 0x001fce0000010000 */
[----:B------:R-:W-:Y:S01]  /*143f0*/  MUFU.EX2 R42, R42 ;  /* 0x0000002a002a7308 */ /* 0x000fe20000000800 */
[----:B--2---:R-:W-:-:S07]  /*14400*/  F2FP.SATFINITE.E4M3.F32.PACK_AB_MERGE_C R21, R39, R40, RZ ;  /* 0x000000282715723e */ /* 0x004fce00048070ff */
        /* <DEDUP_REMOVED lines=31> */
[----:B------:R-:W-:-:S06]  /*14600*/  FADD.FTZ R28, R28, R37 ;  /* 0x000000251c1c7221 */ /* 0x000fcc0000010000 */
[----:B------:R-:W0:Y:S01]  /*14610*/  MUFU.EX2 R36, R36 ;  /* 0x0000002400247308 */ /* 0x000e220000000800 */
[----:B--2---:R-:W-:-:S04]  /*14620*/  FADD.FTZ R4, R34, R3 ;  /* 0x0000000322047221 */ /* 0x004fc80000010000 */
[----:B-1----:R-:W-:Y:S01]  /*14630*/  FADD.FTZ R3, R35, R4 ;  /* 0x0000000423037221 */ /* 0x002fe20000010000 */
[----:B------:R-:W-:-:S01]  /*14640*/  FADD.FTZ R4, R29, R28 ;  /* 0x0000001c1d047221 */ /* 0x000fc20000010000 */
[C---:B0-----:R-:W-:Y:S02]  /*14650*/  F2FP.SATFINITE.E4M3.F32.PACK_AB_MERGE_C R6, R36.reuse, R35, RZ ;  /* 0x000000232406723e */ /* 0x041fe400048070ff */
[----:B------:R-:W-:-:S02]  /*14660*/  FADD.FTZ R3, R36, R3 ;  /* 0x0000000324037221 */ /* 0x000fc40000010000 */
[----:B------:R-:W-:Y:S01]  /*14670*/  F2FP.SATFINITE.E4M3.F32.PACK_AB_MERGE_C R155, R34, R65, R6 ;  /* 0x00000041229b723e */ /* 0x000fe20004807006 */
[----:B------:R-:W-:Y:S01]  /*14680*/  VIADD R6, R91, 0xfffffffe ;  /* 0xfffffffe5b067836 */ /* 0x000fe20000000000 */
[----:B------:R-:W-:Y:S06]  /*14690*/  @!P2 BRA `(.L_x_1453) ;  /* 0x000000000048a947 */ /* 0x000fec0003800000 */
        /* <DEDUP_REMOVED lines=11> */
.L_x_1455:
[----:B------:R-:W-:-:S13]  /*14750*/  ISETP.NE.AND P3, PT, R9, 0x1, PT ;  /* 0x000000010900780c */ /* 0x000fda0003f65270 */
[----:B------:R-:W0:Y:S02]  /*14760*/  @P3 LDC.64 R14, c[0x0][0x9e8] ;  /* 0x00027a00ff0e3b82 */ /* 0x000e240000000a00 */
[----:B0-----:R-:W-:-:S05]  /*14770*/  @P3 IMAD.HI.U32 R14, R10, R14, RZ ;  /* 0x0000000e0a0e3227 */ /* 0x001fca00078e00ff */
[----:B------:R-:W-:-:S07]  /*14780*/  @P3 SHF.R.U32.HI R10, RZ, R15, R14 ;  /* 0x0000000fff0a3219 */ /* 0x000fce000001160e */
.L_x_1456:
[----:B------:R-:W-:Y:S05]  /*14790*/  BSYNC B0 ;  /* 0x0000000000007941 */ /* 0x000fea0003800000 */
.L_x_1454:
[----:B------:R-:W-:-:S05]  /*147a0*/  IMAD R9, R10, R9, R9 ;  /* 0x000000090a097224 */ /* 0x000fca00078e0209 */
[----:B------:R-:W-:-:S07]  /*147b0*/  VIMNMX R8, R8, R9, PT ;  /* 0x0000000908087248 */ /* 0x000fce0003fe0100 */
.L_x_1453:
[----:B------:R-:W-:Y:S01]  /*147c0*/  SHF.R.S32.HI R9, RZ, 0x1f, R8 ;  /* 0x0000001fff097819 */ /* 0x000fe20000011408 */
[----:B------:R-:W-:Y:S01]  /*147d0*/  ULDC UR32, c[0x0][0x9e4] ;  /* 0x0002790000207ab9 */ /* 0x000fe20000000800 */
[----:B------:R-:W-:Y:S01]  /*147e0*/  ULDC UR4, c[0x0][0x9e4] ;  /* 0x0002790000047ab9 */ /* 0x000fe20000000800 */
[----:B------:R-:W-:Y:S01]  /*147f0*/  ULDC UR5, c[0x0][0x988] ;  /* 0x0002620000057ab9 */ /* 0x000fe20000000800 */
[----:B------:R-:W-:Y:S01]  /*14800*/  LEA.HI R9, R9, R8, RZ, 0x7 ;  /* 0x0000000809097211 */ /* 0x000fe200078f38ff */
[----:B------:R-:W-:Y:S01]  /*14810*/  ULDC UR7, c[0x0][0x988] ;  /* 0x0002620000077ab9 */ /* 0x000fe20000000800 */
[----:B------:R-:W-:Y:S01]  /*14820*/  ULDC UR6, c[0x0][0x988] ;  /* 0x0002620000067ab9 */ /* 0x000fe20000000800 */
[----:B------:R-:W-:Y:S01]  /*14830*/  ULDC UR34, c[0x0][0x9e0] ;  /* 0x0002780000227ab9 */ /* 0x000fe20000000800 */
[----:B------:R-:W-:Y:S01]  /*14840*/  SHF.R.S32.HI R9, RZ, 0x7, R9 ;  /* 0x00000007ff097819 */ /* 0x000fe20000011409 */
[----:B------:R-:W-:Y:S01]  /*14850*/  ULDC UR33, c[0x0][0x9e0] ;  /* 0x0002780000217ab9 */ /* 0x000fe20000000800 */
[----:B------:R-:W-:-:S02]  /*14860*/  CS2R R150, SRZ ;  /* 0x0000000000967805 */ /* 0x000fc4000001ff00 */
[----:B------:R-:W-:Y:S02]  /*14870*/  CS2R R148, SRZ ;  /* 0x0000000000947805 */ /* 0x000fe4000001ff00 */
[----:B------:R-:W-:Y:S02]  /*14880*/  VIMNMX R13, R178, R9, !PT ;  /* 0x00000009b20d7248 */ /* 0x000fe40007fe0100 */
[----:B------:R-:W-:Y:S02]  /*14890*/  CS2R R146, SRZ ;  /* 0x0000000000927805 */ /* 0x000fe4000001ff00 */
[----:B------:R-:W-:Y:S02]  /*148a0*/  CS2R R144, SRZ ;  /* 0x0000000000907805 */ /* 0x000fe4000001ff00 */
[----:B------:R-:W-:Y:S02]  /*148b0*/  CS2R R142, SRZ ;  /* 0x00000000008e7805 */ /* 0x000fe4000001ff00 */
[----:B------:R-:W-:-:S02]  /*148c0*/  ISETP.GE.AND P3, PT, R6, R13, PT ;  /* 0x0000000d0600720c */ /* 0x000fc40003f66270 */
        /* <DEDUP_REMOVED lines=27> */
[----:B------:R-:W-:Y:S06]  /*14a80*/  @!P3 BRA `(.L_x_1457) ;  /* 0x0000003400fcb947 */ /* 0x000fec0003800000 */
[----:B------:R-:W-:Y:S02]  /*14a90*/  IMAD.IADD R207, R207, 0x1, R0 ;  /* 0x00000001cfcf7824 */ /* 0x000fe400078e0200 */
[----:B------:R-:W-:Y:S02]  /*14aa0*/  IMAD.MOV.U32 R151, RZ, RZ, RZ ;  /* 0x000000ffff977224 */ /* 0x000fe400078e00ff */
[----:B------:R-:W-:-:S07]  /*14ab0*/  VIADD R21, R207, 0x8 ;  /* 0x00000008cf157836 */ /* 0x000fce0000000000 */
.L_x_1476:
[----:B------:R-:W-:Y:S01]  /*14ac0*/  ISETP.NE.AND P3, PT, R176, RZ, PT ;  /* 0x000000ffb000720c */ /* 0x000fe20003f65270 */
[----:B------:R-:W-:Y:S01]  /*14ad0*/  VIADD R15, R168, 0x1 ;  /* 0x00000001a80f7836 */ /* 0x000fe20000000000 */
[----:B------:R-:W-:Y:S05]  /*14ae0*/  YIELD ;  /* 0x0000000000007946 */ /* 0x000fea0003800000 */
[----:B------:R-:W-:-:S04]  /*14af0*/  ISETP.NE.AND P4, PT, R15, 0x2, PT ;  /* 0x000000020f00780c */ /* 0x000fc80003f85270 */
[----:B------:R-:W-:Y:S02]  /*14b00*/  SEL R9, RZ, 0x1, P4 ;  /* 0x00000001ff097807 */ /* 0x000fe40002000000 */
[----:B------:R-:W-:Y:S02]  /*14b10*/  SEL R15, R15, RZ, P4 ;  /* 0x000000ff0f0f7207 */ /* 0x000fe40002000000 */
[----:B------:R-:W-:Y:S01]  /*14b20*/  LOP3.LUT R14, R18, R9, RZ, 0x3c, !PT ;  /* 0x00000009120e7212 */ /* 0x000fe200078e3cff */
[----:B------:R-:W-:Y:S06]  /*14b30*/  @P3 BRA `(.L_x_1458) ;  /* 0x0000000000303947 */ /* 0x000fec0003800000 */
[----:B------:R-:W-:Y:S05]  /*14b40*/  @!P0 BRA `(.L_x_1459) ;  /* 0x0000000000048947 */ /* 0x000fea0003800000 */
[----:B------:R-:W-:Y:S01]  /*14b50*/  BPT.TRAP 0x1 ;  /* 0x000000040000795c */ /* 0x000fe20000300000 */
.L_x_1459:
[----:B------:R-:W-:Y:S02]  /*14b60*/  LEA R9, R15, R16, 0x3 ;  /* 0x000000100f097211 */ /* 0x000fe400078e18ff */
[----:B------:R-:W-:-:S04]  /*14b70*/  SHF.L.U32 R8, R14, 0x1f, RZ ;  /* 0x0000001f0e087819 */ /* 0x000fc800000006ff */
[----:B------:R0:W1:Y:S01]  /*14b80*/  SYNCS.PHASECHK.TRANS64.TRYWAIT P4, [R9+URZ+0x22830], R8 ;  /* 0x02283008090075a7 */ /* 0x000062000808017f */
[----:B------:R-:W-:Y:S05]  /*14b90*/  @!P0 BRA `(.L_x_1460) ;  /* 0x0000000000048947 */ /* 0x000fea0003800000 */
[----:B------:R-:W-:Y:S01]  /*14ba0*/  BPT.TRAP 0x1 ;  /* 0x000000040000795c */ /* 0x000fe20000300000 */
.L_x_1460:
[----:B------:R-:W-:Y:S04]  /*14bb0*/  BSSY B0, `(.L_x_1458) ;  /* 0x0000004000007945 */ /* 0x000fe80003800000 */
[----:B-1----:R-:W-:Y:S05]  /*14bc0*/  @P4 BRA `(.L_x_1461) ;  /* 0x0000000000084947 */ /* 0x002fea0003800000 */
[----:B------:R-:W1:Y:S02]  /*14bd0*/  SYNCS.PHASECHK.TRANS64.TRYWAIT P4, [R9+URZ+0x22830], R8 ;  /* 0x02283008090075a7 */ /* 0x000e64000808017f */
[----:B-1----:R-:W-:Y:S05]  /*14be0*/  @!P4 BRA `(.L_x_1462) ;  /* 0x0000013c008cc947 */ /* 0x002fea0003800000 */
.L_x_1461:
[----:B------:R-:W-:Y:S05]  /*14bf0*/  BSYNC B0 ;  /* 0x0000000000007941 */ /* 0x000fea0003800000 */
.L_x_1458:
[----:B------:R-:W2:Y:S01]  /*14c00*/  S2R R10, SR_TID.X ;  /* 0x00000000000a7919 */ /* 0x000ea20000002100 */
[----:B01----:R-:W-:Y:S01]  /*14c10*/  IMAD.MOV.U32 R9, RZ, RZ, -0x7fffffe0 ;  /* 0x80000020ff097424 */ /* 0x003fe200078e00ff */
[----:B------:R-:W-:Y:S05]  /*14c20*/  WARPSYNC.ALL ;  /* 0x0000000000007948 */ /* 0x000fea0003800000 */
[----:B------:R-:W-:Y:S01]  /*14c30*/  R2UR UR31, R9 ;  /* 0x00000000091f72ca */ /* 0x000fe200000e0000 */
[----:B------:R-:W-:Y:S02]  /*14c40*/  IMAD R8, R15, 0x600, R5 ;  /* 0x000006000f087824 */ /* 0x000fe400078e0205 */
[----:B------:R-:W-:-:S03]  /*14c50*/  IMAD.MOV.U32 R11, RZ, RZ, -0x7fffffe0 ;  /* 0x80000020ff0b7424 */ /* 0x000fc600078e00ff */
[----:B------:R-:W-:Y:S02]  /*14c60*/  R2UR UR30, R8 ;  /* 0x00000000081e72ca */ /* 0x000fe400000e0000 */
[----:B------:R-:W-:Y:S01]  /*14c70*/  R2UR UR11, R11 ;  /* 0x000000000b0b72ca */ /* 0x000fe200000e0000 */
[----:B------:R-:W-:-:S05]  /*14c80*/  IMAD.MOV.U32 R11, RZ, RZ, -0x7fffffe0 ;  /* 0x80000020ff0b7424 */ /* 0x000fca00078e00ff */
[----:B------:R-:W-:Y:S01]  /*14c90*/  R2UR UR15, R11 ;  /* 0x000000000b0f72ca */ /* 0x000fe200000e0000 */
[----:B------:R-:W-:-:S05]  /*14ca0*/  IMAD.MOV.U32 R11, RZ, RZ, -0x7fffffe0 ;  /* 0x80000020ff0b7424 */ /* 0x000fca00078e00ff */
[----:B------:R-:W-:Y:S01]  /*14cb0*/  R2UR UR19, R11 ;  /* 0x000000000b1372ca */ /* 0x000fe200000e0000 */
[----:B------:R-:W-:Y:S01]  /*14cc0*/  IMAD.MOV.U32 R11, RZ, RZ, -0x7fffffe0 ;  /* 0x80000020ff0b7424 */ /* 0x000fe200078e00ff */
[----:B--2---:R-:W-:-:S04]  /*14cd0*/  SHF.R.U32.HI R10, RZ, 0x7, R10 ;  /* 0x00000007ff0a7819 */ /* 0x004fc8000001160a */
[----:B------:R-:W-:Y:S01]  /*14ce0*/  R2UR UR23, R11 ;  /* 0x000000000b1772ca */ /* 0x000fe200000e0000 */
[----:B------:R-:W-:Y:S02]  /*14cf0*/  VIADD R9, R10, 0x8 ;  /* 0x000000080a097836 */ /* 0x000fe40000000000 */
[----:B------:R-:W-:-:S03]  /*14d00*/  VIADD R10, R8, 0x2 ;  /* 0x00000002080a7836 */ /* 0x000fc60000000000 */
[----:B------:R0:W-:Y:S02]  /*14d10*/  BAR.SYNC.DEFER_BLOCKING R9, 0x100 ;  /* 0x000400090000751d */ /* 0x0001e40000010000 */
[----:B------:R-:W-:Y:S01]  /*14d20*/  R2UR UR10, R10 ;  /* 0x000000000a0a72ca */ /* 0x000fe200000e0000 */
[----:B------:R-:W-:-:S05]  /*14d30*/  VIADD R10, R8, 0x200 ;  /* 0x00000200080a7836 */ /* 0x000fca0000000000 */
[----:B------:R-:W-:Y:S01]  /*14d40*/  R2UR UR14, R10 ;  /* 0x000000000a0e72ca */ /* 0x000fe200000e0000 */
[----:B------:R-:W-:Y:S02]  /*14d50*/  VIADD R10, R8, 0x202 ;  /* 0x00000202080a7836 */ /* 0x000fe40000000000 */
[----:B0-----:R-:W-:-:S03]  /*14d60*/  IMAD.MOV.U32 R9, RZ, RZ, -0x7fffffe0 ;  /* 0x80000020ff097424 */ /* 0x001fc600078e00ff */
[----:B------:R-:W-:Y:S01]  /*14d70*/  R2UR UR18, R10 ;  /* 0x000000000a1272ca */ /* 0x000fe200000e0000 */
[C---:B------:R-:W-:Y:S01]  /*14d80*/  VIADD R10, R8.reuse, 0x400 ;  /* 0x00000400080a7836 */ /* 0x040fe20000000000 */
[----:B------:R-:W-:Y:S01]  /*14d90*/  R2UR UR27, R9 ;  /* 0x00000000091b72ca */ /* 0x000fe200000e0000 */
[----:B------:R-:W-:-:S03]  /*14da0*/  VIADD R8, R8, 0x402 ;  /* 0x0000040208087836 */ /* 0x000fc60000000000 */
[----:B------:R-:W-:Y:S02]  /*14db0*/  R2UR UR22, R10 ;  /* 0x000000000a1672ca */ /* 0x000fe400000e0000 */
[----:B------:R-:W-:Y:S01]  /*14dc0*/  R2UR UR26, R8 ;  /* 0x00000000081a72ca */ /* 0x000fe200000e0000 */
        /* <DEDUP_REMOVED lines=18> */
[----:B------:R-:W-:Y:S05]  /*14ef0*/  @P3 BRA `(.L_x_1463) ;  /* 0x0000000000283947 */ /* 0x000fea0003800000 */
[----:B------:R-:W-:Y:S05]  /*14f00*/  @!P0 BRA `(.L_x_1464) ;  /* 0x0000000000048947 */ /* 0x000fea0003800000 */
[----:B------:R-:W-:Y:S01]  /*14f10*/  BPT.TRAP 0x1 ;  /* 0x000000040000795c */ /* 0x000fe20000300000 */
.L_x_1464:
[----:B------:R-:W-:Y:S01]  /*14f20*/  SHF.L.U32 R8, R18, 0x1f, RZ ;  /* 0x0000001f12087819 */ /* 0x000fe200000006ff */
[----:B------:R-:W-:-:S04]  /*14f30*/  IMAD R9, R168, 0x8, R16 ;  /* 0x00000008a8097824 */ /* 0x000fc800078e0210 */
[----:B------:R0:W1:Y:S01]  /*14f40*/  SYNCS.PHASECHK.TRANS64.TRYWAIT P3, [R9+URZ+0x22850], R8 ;  /* 0x02285008090075a7 */ /* 0x000062000806017f */
[----:B------:R-:W-:Y:S05]  /*14f50*/  @!P0 BRA `(.L_x_1465) ;  /* 0x0000000000048947 */ /* 0x000fea0003800000 */
[----:B------:R-:W-:Y:S01]  /*14f60*/  BPT.TRAP 0x1 ;  /* 0x000000040000795c */ /* 0x000fe20000300000 */
.L_x_1465:
[----:B-1----:R-:W-:Y:S05]  /*14f70*/  @P3 BRA `(.L_x_1463) ;  /* 0x0000000000083947 */ /* 0x002fea0003800000 */
[----:B------:R-:W1:Y:S02]  /*14f80*/  SYNCS.PHASECHK.TRANS64.TRYWAIT P3, [R9+URZ+0x22850], R8 ;  /* 0x02285008090075a7 */ /* 0x000e64000806017f */
[----:B-1----:R-:W-:Y:S05]  /*14f90*/  @!P3 BRA `(.L_x_1466) ;  /* 0x0000013800b4b947 */ /* 0x002fea0003800000 */
.L_x_1463:
[----:B01----:R-:W-:Y:S01]  /*14fa0*/  VIADD R8, R16, 0x400 ;  /* 0x0000040010087836 */ /* 0x003fe20000000000 */
[----:B------:R-:W-:Y:S05]  /*14fb0*/  WARPSYNC.ALL ;  /* 0x0000000000007948 */ /* 0x000fea0003800000 */
[----:B------:R-:W-:Y:S01]  /*14fc0*/  SHF.R.U32.HI R8, RZ, 0x4, R8 ;  /* 0x00000004ff087819 */ /* 0x000fe20000011608 */
[----:B------:R-:W-:Y:S01]  /*14fd0*/  WARPGROUP.ARRIVE ;  /* 0x00000000000079c5 */ /* 0x000fe20000000000 */
[----:B------:R-:W-:-:S05]  /*14fe0*/  IMAD.MOV.U32 R11, RZ, RZ, 0x40000040 ;  /* 0x40000040ff0b7424 */ /* 0x000fca00078e00ff */
[----:B------:R-:W0:Y:S01]  /*14ff0*/  S2R R177, SR_TID.X ;  /* 0x0000000000b17919 */ /* 0x000e220000002100 */
[----:B------:R-:W-:Y:S01]  /*15000*/  LOP3.LUT R8, R8, 0x3fff, RZ, 0xc0, !PT ;  /* 0x00003fff08087812 */ /* 0x000fe200078ec0ff */
[C---:B------:R-:W-:Y:S01]  /*15010*/  FMUL.FTZ R18, R2.reuse, R26 ;  /* 0x0000001a02127220 */ /* 0x040fe20000410000 */
[C---:B------:R-:W-:Y:S01]  /*15020*/  FMUL.FTZ R20, R2.reuse, R27 ;  /* 0x0000001b02147220 */ /* 0x040fe20000410000 */
[----:B------:R-:W-:Y:S01]  /*15030*/  FMUL.FTZ R26, R2, R30 ;  /* 0x0000001e021a7220 */ /* 0x000fe20000410000 */
[----:B------:R-:W-:Y:S01]  /*15040*/  LOP3.LUT R9, R8, 0x10000, RZ, 0xfc, !PT ;  /* 0x0001000008097812 */ /* 0x000fe200078efcff */
[C---:B------:R-:W-:Y:S01]  /*15050*/  FMUL.FTZ R27, R2.reuse, R31 ;  /* 0x0000001f021b7220 */ /* 0x040fe20000410000 */
[C---:B------:R-:W-:Y:S01]  /*15060*/  FMUL.FTZ R30, R2.reuse, R34 ;  /* 0x00000022021e7220 */ /* 0x040fe20000410000 */
[C---:B------:R-:W-:Y:S01]  /*15070*/  FMUL.FTZ R31, R2.reuse, R35 ;  /* 0x00000023021f7220 */ /* 0x040fe20000410000 */
[----:B------:R-:W-:Y:S01]  /*15080*/  FMUL.FTZ R34, R2, R36 ;  /* 0x0000002402227220 */ /* 0x000fe20000410000 */
[----:B------:R-:W-:-:S02]  /*15090*/  IMAD R8, R168, 0x400, R9 ;  /* 0x00000400a8087824 */ /* 0x000fc400078e0209 */
[C---:B------:R-:W-:Y:S01]  /*150a0*/  FMUL.FTZ R35, R2.reuse, R37 ;  /* 0x0000002502237220 */ /* 0x040fe20000410000 */
[----:B------:R-:W-:Y:S02]  /*150b0*/  IMAD.MOV.U32 R9, RZ, RZ, 0x40000040 ;  /* 0x40000040ff097424 */ /* 0x000fe400078e00ff */
[----:B------:R-:W-:Y:S01]  /*150c0*/  FMUL.FTZ R36, R2, R38 ;  /* 0x0000002602247220 */ /* 0x000fe20000410000 */
[C---:B------:R-:W-:Y:S01]  /*150d0*/  VIADD R10, R8.reuse, 0x2 ;  /* 0x00000002080a7836 */ /* 0x040fe20000000000 */
[----:B------:R-:W-:Y:S01]  /*150e0*/  R2UR UR10, R8 ;  /* 0x00000000080a72ca */ /* 0x000fe200000e0000 */
[C---:B------:R-:W-:Y:S01]  /*150f0*/  FMUL.FTZ R37, R2.reuse, R39 ;  /* 0x0000002702257220 */ /* 0x040fe20000410000 */
[----:B------:R-:W-:Y:S01]  /*15100*/  R2UR UR11, R9 ;  /* 0x00000000090b72ca */ /* 0x000fe200000e0000 */
[----:B------:R-:W-:Y:S02]  /*15110*/  IMAD.MOV.U32 R9, RZ, RZ, 0x40000040 ;  /* 0x40000040ff097424 */ /* 0x000fe400078e00ff */
        /* <DEDUP_REMOVED lines=11> */
[----:B------:R-:W-:Y:S01]  /*151d0*/  QGMMA.64x128x32.F32.E4M3.E4M3 R88, R164, gdesc[UR8], R88, gsb0 ;  /* 0x01e00008a4587df3 */ /* 0x000fe20008000858 */
[----:B------:R-:W-:Y:S01]  /*151e0*/  R2UR UR10, R10 ;  /* 0x000000000a0a72ca */ /* 0x000fe200000e0000 */
[----:B------:R-:W-:Y:S01]  /*151f0*/  VIADD R10, R8, 0x4 ;  /* 0x00000004080a7836 */ /* 0x000fe20000000000 */
[----:B------:R-:W-:Y:S01]  /*15200*/  R2UR UR11, R11 ;  /* 0x000000000b0b72ca */ /* 0x000fe200000e0000 */
[----:B------:R-:W-:-:S02]  /*15210*/  IMAD.MOV.U32 R11, RZ, RZ, 0x40000040 ;  /* 0x40000040ff0b7424 */ /* 0x000fc400078e00ff */
[----:B------:R-:W-:Y:S01]  /*15220*/  FMUL.FTZ R33, R2, R33 ;  /* 0x0000002102217220 */ /* 0x000fe20000410000 */
[----:B------:R-:W-:Y:S02]  /*15230*/  VIADD R8, R8, 0x6 ;  /* 0x0000000608087836 */ /* 0x000fe40000000000 */
[C---:B------:R-:W-:Y:S01]  /*15240*/  FMUL.FTZ R40, R2.reuse, R40 ;  /* 0x0000002802287220 */ /* 0x040fe20000410000 */
[C---:B------:R-:W-:Y:S01]  /*15250*/  FMUL.FTZ R41, R2.reuse, R41 ;  /* 0x0000002902297220 */ /* 0x040fe20000410000 */
[C---:B------:R-:W-:Y:S01]  /*15260*/  FMUL.FTZ R58, R2.reuse, R78 ;  /* 0x0000004e023a7220 */ /* 0x040fe20000410000 */
[----:B------:R-:W-:Y:S01]  /*15270*/  FMUL.FTZ R59, R2, R79 ;  /* 0x0000004f023b7220 */ /* 0x000fe20000410000 */
[----:B0-----:R-:W-:Y:S01]  /*15280*/  SHF.R.U32.HI R177, RZ, 0x7, R177 ;  /* 0x00000007ffb17819 */ /* 0x001fe200000116b1 */
[----:B------:R-:W0:Y:S08]  /*15290*/  MUFU.TANH R24, R24 ;  /* 0x0000001800187308 */ /* 0x000e300000002400 */
        /* <DEDUP_REMOVED lines=23> */
[----:B------:R-:W-:Y:S01]  /*15410*/  QGMMA.64x128x32.F32.E4M3.E4M3 R88, R160, gdesc[UR8], R88, gsb0 ;  /* 0x01e00008a0587df3 */ /* 0x000fe20008000858 */
[----:B------:R-:W-:Y:S01]  /*15420*/  R2UR UR10, R10 ;  /* 0x000000000a0a72ca */ /* 0x000fe200000e0000 */
[C---:B------:R-:W-:Y:S01]  /*15430*/  FMUL.FTZ R10, R2.reuse, R54 ;  /* 0x00000036020a7220 */ /* 0x040fe20000410000 */
[----:B------:R-:W-:Y:S01]  /*15440*/  R2UR UR11, R11 ;  /* 0x000000000b0b72ca */ /* 0x000fe200000e0000 */
        /* <DEDUP_REMOVED lines=33> */
[----:B------:R-:W-:Y:S01]  /*15660*/  IMAD.SHL.U32 R81, R6, 0x80, RZ ;  /* 0x0000008006517824 */ /* 0x000fe200078e00ff */
[----:B------:R-:W-:Y:S01]  /*15670*/  R2UR UR11, R9 ;  /* 0x00000000090b72ca */ /* 0x000fe200000e0000 */
        /* <DEDUP_REMOVED lines=9> */
[C---:B------:R-:W-:Y:S01]  /*15710*/  FMUL.FTZ R68, R2.reuse, R73 ;  /* 0x0000004902447220 */ /* 0x040fe20000410000 */
[C---:B------:R-:W-:Y:S01]  /*15720*/  FMUL.FTZ R62, R2.reuse, R86 ;  /* 0x00000056023e7220 */ /* 0x040fe20000410000 */
[----:B------:R-:W-:Y:S01]  /*15730*/  FMUL.FTZ R63, R2, R87 ;  /* 0x00000057023f7220 */ /* 0x000fe20000410000 */
[----:B------:R-:W-:Y:S01]  /*15740*/  @!P1 IMAD R9, R15, 0x8, R16 ;  /* 0x000000080f099824 */ /* 0x000fe200078e0210 */
[----:B------:R-:W0:Y:S01]  /*15750*/  MUFU.TANH R161, R161 ;  /* 0x000000a100a17308 */ /* 0x000e220000002400 */
[----:B------:R-:W-:Y:S01]  /*15760*/  IMAD.IADD R74, R74, 0x1, -R171 ;  /* 0x000000014a4a7824 */ /* 0x000fe200078e0aab */
[----:B------:R-:W-:Y:S01]  /*15770*/  IADD3 R8, -R177, 0xb, RZ ;  /* 0x0000000bb1087810 */ /* 0x000fe20007ffe1ff */
[----:B------:R-:W-:-:S02]  /*15780*/  @!P1 VIADD R9, R9, 0x22840 ;  /* 0x0002284009099836 */ /* 0x000fc40000000000 */
[----:B------:R-:W-:-:S03]  /*15790*/  IMAD R74, R23, -0x2, R74 ;  /* 0xfffffffe174a7824 */ /* 0x000fc600078e024a */
[----:B------:R-:W0:Y:S01]  /*157a0*/  MUFU.TANH R160, R160 ;  /* 0x000000a000a07308 */ /* 0x000e220000002400 */
[----:B------:R-:W-:Y:S01]  /*157b0*/  @!P1 PRMT R9, RZ, 0x654, R9 ;  /* 0x00000654ff099816 */ /* 0x000fe20000000009 */
[----:B------:R-:W-:-:S04]  /*157c0*/  VIADD R87, R74, UR43 ;  /* 0x0000002b4a577c36 */ /* 0x000fc80008000000 */
[----:B------:R-:W-:Y:S02]  /*157d0*/  IMAD.IADD R84, R0, 0x1, R87 ;  /* 0x0000000100547824 */ /* 0x000fe400078e0257 */
        /* <DEDUP_REMOVED lines=25> */
[----:B------:R-:W-:Y:S01]  /*15970*/  FMUL.FTZ R82, R2, R85 ;  /* 0x0000005502527220 */ /* 0x000fe20000410000 */
[----:B------:R-:W0:Y:S01]  /*15980*/  MUFU.TANH R157, R157 ;  /* 0x0000009d009d7308 */ /* 0x000e220000002400 */
[----:B------:R-:W-:-:S05]  /*15990*/  IADD3 R85, R74, UR34, RZ ;  /* 0x000000224a557c10 */ /* 0x000fca000fffe0ff */
        /* <DEDUP_REMOVED lines=15> */
[----:B------:R0:W-:Y:S06]  /*15a90*/  BAR.ARV R8, 0x100 ;  /* 0x000400080000751d */ /* 0x0001ec0000002000 */
[----:B------:R0:W-:Y:S01]  /*15aa0*/  @!P1 SYNCS.ARRIVE.TRANS64.RED.A1T0 RZ, [R9+URZ], RZ ;  /* 0x000000ff09ff99a7 */ /* 0x0001e2000810043f */
[----:B-1234-:R-:W-:Y:S05]  /*15ab0*/  @!P2 BRA `(.L_x_1467) ;  /* 0x000000000058a947 */ /* 0x01efea0003800000 */
[----:B------:R-:W-:Y:S01]  /*15ac0*/  IADD3 R73, R0, R170, -R171 ;  /* 0x000000aa00497210 */ /* 0x000fe20007ffe8ab */
[----:B------:R-:W-:Y:S03]  /*15ad0*/  BSSY B0, `(.L_x_1468) ;  /* 0x0000010000007945 */ /* 0x000fe60003800000 */
[----:B------:R-:W-:-:S13]  /*15ae0*/  ISETP.GT.AND P3, PT, R73, -0x1, PT ;  /* 0xffffffff4900780c */ /* 0x000fda0003f64270 */
[----:B------:R-:W-:Y:S05]  /*15af0*/  @P3 BRA `(.L_x_1469) ;  /* 0x0000000000203947 */ /* 0x000fea0003800000 */
[----:B------:R-:W-:Y:S01]  /*15b00*/  IMAD.U32 R74, RZ, RZ, UR32 ;  /* 0x00000020ff4a7e24 */ /* 0x000fe2000f8e00ff */
[----:B------:R-:W-:-:S04]  /*15b10*/  LOP3.LUT R73, RZ, R73, RZ, 0x33, !PT ;  /* 0x00000049ff497212 */ /* 0x000fc800078e33ff */
[----:B------:R-:W-:-:S13]  /*15b20*/  ISETP.NE.AND P3, PT, R74, 0x1, PT ;  /* 0x000000014a00780c */ /* 0x000fda0003f65270 */
[----:B0-----:R-:W0:Y:S02]  /*15b30*/  @P3 LDC.64 R8, c[0x0][0x9e8] ;  /* 0x00027a00ff083b82 */ /* 0x001e240000000a00 */
[----:B0-----:R-:W-:-:S05]  /*15b40*/  @P3 IMAD.HI.U32 R8, R73, R8, RZ ;  /* 0x0000000849083227 */ /* 0x001fca00078e00ff */
[----:B------:R-:W-:-:S04]  /*15b50*/  @P3 SHF.R.U32.HI R73, RZ, R9, R8 ;  /* 0x00000009ff493219 */ /* 0x000fc80000011608 */
[----:B------:R-:W-:Y:S01]  /*15b60*/  LOP3.LUT R73, RZ, R73, RZ, 0x33, !PT ;  /* 0x00000049ff497212 */ /* 0x000fe200078e33ff */
[----:B------:R-:W-:Y:S06]  /*15b70*/  BRA `(.L_x_1470) ;  /* 0x0000000000147947 */ /* 0x000fec0003800000 */
.L_x_1469:
[----:B------:R-:W-:-:S05]  /*15b80*/  IMAD.U32 R74, RZ, RZ, UR32 ;  /* 0x00000020ff4a7e24 */ /* 0x000fca000f8e00ff */
[----:B------:R-:W-:-:S13]  /*15b90*/  ISETP.NE.AND P3, PT, R74, 0x1, PT ;  /* 0x000000014a00780c */ /* 0x000fda0003f65270 */
[----:B0-----:R-:W0:Y:S02]  /*15ba0*/  @P3 LDC.64 R8, c[0x0][0x9e8] ;  /* 0x00027a00ff083b82 */ /* 0x001e240000000a00 */
[----:B0-----:R-:W-:-:S05]  /*15bb0*/  @P3 IMAD.HI.U32 R8, R73, R8, RZ ;  /* 0x0000000849083227 */ /* 0x001fca00078e00ff */
[----:B------:R-:W-:-:S07]  /*15bc0*/  @P3 SHF.R.U32.HI R73, RZ, R9, R8 ;  /* 0x00000009ff493219 */ /* 0x000fce0000011608 */
.L_x_1470:
[----:B------:R-:W-:Y:S05]  /*15bd0*/  BSYNC B0 ;  /* 0x0000000000007941 */ /* 0x000fea0003800000 */
.L_x_1468:
[----:B------:R-:W-:-:S04]  /*15be0*/  IMAD R8, R73, R74, -R81 ;  /* 0x0000004a49087224 */ /* 0x000fc800078e0a51 */
[----:B------:R-:W-:-:S05]  /*15bf0*/  IMAD R8, R23, -0x2, R8 ;  /* 0xfffffffe17087824 */ /* 0x000fca00078e0208 */
[----:B------:R-:W-:Y:S02]  /*15c00*/  VIADDMNMX R83, R8, R74, R83, PT ;  /* 0x0000004a08537246 */ /* 0x000fe40003800153 */
[----:B------:R-:W-:-:S07]  /*15c10*/  VIMNMX R84, R84, R8, !PT ;  /* 0x0000000854547248 */ /* 0x000fce0007fe0100 */
.L_x_1467:
        /* <DEDUP_REMOVED lines=8> */
[----:B------:R-:W-:Y:S02]  /*15ca0*/  ISETP.GT.AND P4, PT, R84, 0x9, P3 ;  /* 0x000000095400780c */ /* 0x000fe40001f84270 */
[C---:B------:R-:W-:Y:S02]  /*15cb0*/  ISETP.LT.OR P5, PT, R83.reuse, 0x9, P5 ;  /* 0x000000095300780c */ /* 0x040fe40002fa1670 */
[----:B------:R-:W-:Y:S02]  /*15cc0*/  ISETP.LT.OR P4, PT, R83, 0xa, P4 ;  /* 0x0000000a5300780c */ /* 0x000fe40002781670 */
[----:B------:R-:W-:Y:S02]  /*15cd0*/  FSEL R77, R28, -INF , !P5 ;  /* 0xff8000001c4d7808 */ /* 0x000fe40006800000 */
        /* <DEDUP_REMOVED lines=83> */
[--C-:B------:R-:W-:Y:S02]  /*16210*/  IADD3 R72, R85, 0x8, R0.reuse ;  /* 0x0000000855487810 */ /* 0x100fe40007ffe000 */
[----:B------:R-:W-:-:S02]  /*16220*/  IADD3 R34, R87, 0x8, R0 ;  /* 0x0000000857227810 */ /* 0x000fc40007ffe000 */
[----:B------:R-:W-:Y:S02]  /*16230*/  FSEL R70, R80, -INF , !P5 ;  /* 0xff80000050467808 */ /* 0x000fe40006800000 */
[----:B------:R-:W-:Y:S01]  /*16240*/  FSEL R67, R82, -INF , !P4 ;  /* 0xff80000052437808 */ /* 0x000fe20006000000 */
[----:B------:R-:W-:Y:S06]  /*16250*/  @!P2 BRA `(.L_x_1471) ;  /* 0x00000000005ca947 */ /* 0x000fec0003800000 */
[----:B------:R-:W-:Y:S01]  /*16260*/  ISETP.GT.AND P4, PT, R21, -0x1, PT ;  /* 0xffffffff1500780c */ /* 0x000fe20003f84270 */
[----:B------:R-:W-:-:S12]  /*16270*/  BSSY B0, `(.L_x_1472) ;  /* 0x0000011000007945 */ /* 0x000fd80003800000 */
[----:B------:R-:W-:Y:S05]  /*16280*/  @P4 BRA `(.L_x_1473) ;  /* 0x0000000000244947 */ /* 0x000fea0003800000 */
[----:B------:R-:W-:Y:S02]  /*16290*/  IMAD.U32 R82, RZ, RZ, UR32 ;  /* 0x00000020ff527e24 */ /* 0x000fe4000f8e00ff */
[----:B------:R-:W-:-:S03]  /*162a0*/  VIADD R83, R207, 0x8 ;  /* 0x00000008cf537836 */ /* 0x000fc60000000000 */
[----:B------:R-:W-:Y:S02]  /*162b0*/  ISETP.NE.AND P4, PT, R82, 0x1, PT ;  /* 0x000000015200780c */ /* 0x000fe40003f85270 */
[----:B------:R-:W-:-:S11]  /*162c0*/  LOP3.LUT R83, RZ, R83, RZ, 0x33, !PT ;  /* 0x00000053ff537212 */ /* 0x000fd600078e33ff */
[----:B------:R-:W0:Y:S02]  /*162d0*/  @P4 LDC.64 R8, c[0x0][0x9e8] ;  /* 0x00027a00ff084b82 */ /* 0x000e240000000a00 */
[----:B0-----:R-:W-:-:S05]  /*162e0*/  @P4 IMAD.HI.U32 R8, R83, R8, RZ ;  /* 0x0000000853084227 */ /* 0x001fca00078e00ff */
[----:B------:R-:W-:-:S04]  /*162f0*/  @P4 SHF.R.U32.HI R83, RZ, R9, R8 ;  /* 0x00000009ff534219 */ /* 0x000fc80000011608 */
[----:B------:R-:W-:Y:S01]  /*16300*/  LOP3.LUT R8, RZ, R83, RZ, 0x33, !PT ;  /* 0x00000053ff087212 */ /* 0x000fe200078e33ff */
[----:B------:R-:W-:Y:S06]  /*16310*/  BRA `(.L_x_1474) ;  /* 0x0000000000187947 */ /* 0x000fec0003800000 */
.L_x_1473:
[----:B------:R-:W-:-:S05]  /*16320*/  IMAD.U32 R82, RZ, RZ, UR32 ;  /* 0x00000020ff527e24 */ /* 0x000fca000f8e00ff */
[----:B------:R-:W-:-:S13]  /*16330*/  ISETP.NE.AND P4, PT, R82, 0x1, PT ;  /* 0x000000015200780c */ /* 0x000fda0003f85270 */
[----:B------:R-:W0:Y:S02]  /*16340*/  @P4 LDC.64 R8, c[0x0][0x9e8] ;  /* 0x00027a00ff084b82 */ /* 0x000e240000000a00 */
[----:B0-----:R-:W-:-:S04]  /*16350*/  @P4 IMAD.HI.U32 R80, R21, R8, RZ ;  /* 0x0000000815504227 */ /* 0x001fc800078e00ff */
[----:B------:R-:W-:Y:S01]  /*16360*/  IMAD.MOV.U32 R8, RZ, RZ, R21 ;  /* 0x000000ffff087224 */ /* 0x000fe200078e0015 */
[----:B------:R-:W-:-:S07]  /*16370*/  @P4 SHF.R.U32.HI R8, RZ, R9, R80 ;  /* 0x00000009ff084219 */ /* 0x000fce0000011650 */
.L_x_1474:
[----:B------:R-:W-:Y:S05]  /*16380*/  BSYNC B0 ;  /* 0x0000000000007941 */ /* 0x000fea0003800000 */
.L_x_1472:
[----:B------:R-:W-:-:S04]  /*16390*/  IMAD R8, R8, R82, -R81 ;  /* 0x0000005208087224 */ /* 0x000fc800078e0a51 */
[----:B------:R-:W-:-:S05]  /*163a0*/  IMAD R9, R23, -0x2, R8 ;  /* 0xfffffffe17097824 */ /* 0x000fca00078e0208 */
[----:B------:R-:W-:Y:S02]  /*163b0*/  VIADDMNMX R72, R9, R82, R72, PT ;  /* 0x0000005209487246 */ /* 0x000fe40003800148 */
[----:B------:R-:W-:-:S07]  /*163c0*/  VIMNMX R34, R34, R9, !PT ;  /* 0x0000000922227248 */ /* 0x000fce0007fe0100 */
.L_x_1471:
[----:B------:R-:W-:Y:S01]  /*163d0*/  FMNMX.FTZ R9, R79, R12, !PT ;  /* 0x0000000c4f097209 */ /* 0x000fe20007810000 */
[----:B------:R-:W-:Y:S01]  /*163e0*/  UMOV UR35, UR7 ;  /* 0x0000000700237c82 */ /* 0x000fe20008000000 */
        /* <DEDUP_REMOVED lines=10> */
[----:B------:R-:W-:-:S02]  /*16490*/  FSEL R30, R30, -INF , !P5 ;  /* 0xff8000001e1e7808 */ /* 0x000fc40006800000 */
[----:B------:R-:W-:Y:S02]  /*164a0*/  FMNMX.FTZ R8, R73, R8, !PT ;  /* 0x0000000849087209 */ /* 0x000fe40007810000 */
[C---:B------:R-:W-:Y:S02]  /*164b0*/  ISETP.GT.AND P5, PT, R34.reuse, 0x18, P3 ;  /* 0x000000182200780c */ /* 0x040fe40001fa4270 */
        /* <DEDUP_REMOVED lines=50> */
[C---:B------:R-:W-:Y:S01]  /*167e0*/  ISETP.LT.OR P5, PT, R72.reuse, 0x39, P5 ;  /* 0x000000394800780c */ /* 0x040fe20002fa1670 */
[----:B------:R-:W0:Y:S01]  /*167f0*/  SHFL.BFLY PT, R9, R8, 0x2, 0x1f ;  /* 0x0c401f0008097f89 */ /* 0x000e2200000e0000 */
[----:B------:R-:W-:-:S02]  /*16800*/  ISETP.LT.OR P4, PT, R72, 0x22, P4 ;  /* 0x000000224800780c */ /* 0x000fc40002781670 */
[----:B------:R-:W-:Y:S02]  /*16810*/  FSEL R10, R10, -INF , !P5 ;  /* 0xff8000000a0a7808 */ /* 0x000fe40006800000 */
[C---:B------:R-:W-:Y:S02]  /*16820*/  ISETP.GT.AND P5, PT, R34.reuse, 0x40, P3 ;  /* 0x000000402200780c */ /* 0x040fe40001fa4270 */
[----:B------:R-:W-:Y:S02]  /*16830*/  FSEL R39, R39, -INF , !P4 ;  /* 0xff80000027277808 */ /* 0x000fe40006000000 */
[----:B------:R-:W-:Y:S02]  /*16840*/  ISETP.GT.AND P4, PT, R34, 0x29, P3 ;  /* 0x000000292200780c */ /* 0x000fe40001f84270 */
[C---:B------:R-:W-:Y:S02]  /*16850*/  ISETP.LT.OR P5, PT, R72.reuse, 0x41, P5 ;  /* 0x000000414800780c */ /* 0x040fe40002fa1670 */
[----:B------:R-:W-:-:S02]  /*16860*/  ISETP.LT.OR P4, PT, R72, 0x2a, P4 ;  /* 0x0000002a4800780c */ /* 0x000fc40002781670 */
[----:B------:R-:W-:Y:S02]  /*16870*/  FSEL R46, R46, -INF , !P5 ;  /* 0xff8000002e2e7808 */ /* 0x000fe40006800000 */
[C---:B------:R-:W-:Y:S02]  /*16880*/  ISETP.GT.AND P5, PT, R34.reuse, 0x41, P3 ;  /* 0x000000412200780c */ /* 0x040fe40001fa4270 */
[----:B------:R-:W-:Y:S02]  /*16890*/  FSEL R43, R43, -INF , !P4 ;  /* 0xff8000002b2b7808 */ /* 0x000fe40006000000 */
[----:B------:R-:W-:Y:S02]  /*168a0*/  ISETP.GT.AND P4, PT, R34, 0x31, P3 ;  /* 0x000000312200780c */ /* 0x000fe40001f84270 */
[----:B------:R-:W-:Y:S02]  /*168b0*/  ISETP.LT.OR P5, PT, R72, 0x42, P5 ;  /* 0x000000424800780c */ /* 0x000fe40002fa1670 */
[----:B0-----:R-:W-:-:S02]  /*168c0*/  FMNMX.FTZ R8, R8, R9, !PT ;  /* 0x0000000908087209 */ /* 0x001fc40007810000 */
[----:B------:R-:W-:Y:S02]  /*168d0*/  ISETP.LT.OR P4, PT, R72, 0x32, P4 ;  /* 0x000000324800780c */ /* 0x000fe40002781670 */
[----:B------:R-:W-:Y:S01]  /*168e0*/  FSEL R47, R47, -INF , !P5 ;  /* 0xff8000002f2f7808 */ /* 0x000fe20006800000 */
[----:B------:R-:W0:Y:S01]  /*168f0*/  SHFL.BFLY PT, R9, R8, 0x1, 0x1f ;  /* 0x0c201f0008097f89 */ /* 0x000e2200000e0000 */
[C---:B------:R-:W-:Y:S02]  /*16900*/  ISETP.GT.AND P5, PT, R34.reuse, 0x48, P3 ;  /* 0x000000482200780c */ /* 0x040fe40001fa4270 */
[----:B------:R-:W-:Y:S02]  /*16910*/  FSEL R45, R45, -INF , !P4 ;  /* 0xff8000002d2d7808 */ /* 0x000fe40006000000 */
[----:B------:R-:W-:Y:S02]  /*16920*/  ISETP.GT.AND P4, PT, R34, 0x39, P3 ;  /* 0x000000392200780c */ /* 0x000fe40001f84270 */
[----:B------:R-:W-:-:S02]  /*16930*/  ISETP.LT.OR P5, PT, R72, 0x49, P5 ;  /* 0x000000494800780c */ /* 0x000fc40002fa1670 */
[----:B------:R-:W-:Y:S02]  /*16940*/  ISETP.LT.OR P4, PT, R72, 0x3a, P4 ;  /* 0x0000003a4800780c */ /* 0x000fe40002781670 */
[----:B------:R-:W-:Y:S02]  /*16950*/  FSEL R48, R48, -INF , !P5 ;  /* 0xff80000030307808 */ /* 0x000fe40006800000 */
[----:B------:R-:W-:Y:S02]  /*16960*/  ISETP.GT.AND P5, PT, R34, RZ, P3 ;  /* 0x000000ff2200720c */ /* 0x000fe40001fa4270 */
[----:B------:R-:W-:Y:S02]  /*16970*/  FSEL R11, R11, -INF , !P4 ;  /* 0xff8000000b0b7808 */ /* 0x000fe40006000000 */
[----:B------:R-:W-:-:S04]  /*16980*/  ISETP.LT.OR P5, PT, R72, 0x1, P5 ;  /* 0x000000014800780c */ /* 0x000fc80002fa1670 */
[----:B------:R-:W-:Y:S02]  /*16990*/  FSEL R86, R18, -INF , !P5 ;  /* 0xff80000012567808 */ /* 0x000fe40006800000 */
[----:B------:R-:W-:Y:S02]  /*169a0*/  ISETP.GT.AND P5, PT, R34, 0x49, P3 ;  /* 0x000000492200780c */ /* 0x000fe40001fa4270 */
[----:B0-----:R-:W-:Y:S01]  /*169b0*/  FMNMX.FTZ R8, R8, R9, !PT ;  /* 0x0000000908087209 */ /* 0x001fe20007810000 */
[----:B------:R-:W-:Y:S01]  /*169c0*/  IMAD.U32 R9, RZ, RZ, UR35 ;  /* 0x00000023ff097e24 */ /* 0x000fe2000f8e00ff */
[----:B------:R-:W-:Y:S02]  /*169d0*/  ISETP.LT.OR P5, PT, R72, 0x4a, P5 ;  /* 0x0000004a4800780c */ /* 0x000fe40002fa1670 */
[C---:B------:R-:W-:Y:S01]  /*169e0*/  FSETP.NEU.FTZ.AND P4, PT, R8.reuse, -INF , PT ;  /* 0xff8000000800780b */ /* 0x040fe20003f9d000 */
[----:B------:R-:W-:-:S05]  /*169f0*/  FFMA.FTZ R80, R8, R9, -8 ;  /* 0xc100000008507423 */ /* 0x000fca0000010009 */
[----:B------:R-:W-:-:S05]  /*16a00*/  FSEL R80, R80, RZ, P4 ;  /* 0x000000ff50507208 */ /* 0x000fca0002000000 */
[--C-:B------:R-:W-:Y:S01]  /*16a10*/  FFMA.FTZ R81, R75, UR35, -R80.reuse ;  /* 0x000000234b517c23 */ /* 0x100fe20008010850 */
[----:B------:R-:W-:Y:S01]  /*16a20*/  FMNMX.FTZ R75, R86, R7, !PT ;  /* 0x00000007564b7209 */ /* 0x000fe20007810000 */
[--C-:B------:R-:W-:Y:S01]  /*16a30*/  FFMA.FTZ R9, R79, UR35, -R80.reuse ;  /* 0x000000234f097c23 */ /* 0x100fe20008010850 */
[----:B------:R-:W-:-:S01]  /*16a40*/  FFMA.FTZ R82, R76, UR35, -R80 ;  /* 0x000000234c527c23 */ /* 0x000fc20008010850 */
[--C-:B------:R-:W-:Y:S01]  /*16a50*/  FFMA.FTZ R83, R73, UR35, -R80.reuse ;  /* 0x0000002349537c23 */ /* 0x100fe20008010850 */
[----:B------:R-:W-:Y:S01]  /*16a60*/  FMNMX.FTZ R79, R20, R75, !PT ;  /* 0x0000004b144f7209 */ /* 0x000fe20007810000 */
[----:B------:R-:W-:Y:S01]  /*16a70*/  MUFU.EX2 R18, R81 ;  /* 0x0000005100127308 */ /* 0x000fe20000000800 */
[----:B------:R-:W-:Y:S01]  /*16a80*/  FSEL R75, R49, -INF , !P5 ;  /* 0xff800000314b7808 */ /* 0x000fe20006800000 */
[--C-:B------:R-:W-:Y:S01]  /*16a90*/  FFMA.FTZ R87, R24, UR35, -R80.reuse ;  /* 0x0000002318577c23 */ /* 0x100fe20008010850 */
[----:B------:R-:W-:Y:S01]  /*16aa0*/  FMNMX.FTZ R76, R26, R79, !PT ;  /* 0x0000004f1a4c7209 */ /* 0x000fe20007810000 */
[--C-:B------:R-:W-:Y:S01]  /*16ab0*/  FFMA.FTZ R78, R78, UR35, -R80.reuse ;  /* 0x000000234e4e7c23 */ /* 0x100fe20008010850 */
[----:B------:R-:W-:Y:S01]  /*16ac0*/  ISETP.GT.AND P5, PT, R34, 0x50, P3 ;  /* 0x000000502200780c */ /* 0x000fe20001fa4270 */
[--C-:B------:R-:W-:Y:S01]  /*16ad0*/  FFMA.FTZ R77, R77, UR35, -R80.reuse ;  /* 0x000000234d4d7c23 */ /* 0x100fe20008010850 */
[----:B------:R-:W-:Y:S01]  /*16ae0*/  FMNMX.FTZ R79, R27, R76, !PT ;  /* 0x0000004c1b4f7209 */ /* 0x000fe20007810000 */
[----:B------:R0:W-:Y:S01]  /*16af0*/  MUFU.EX2 R49, R82 ;  /* 0x0000005200317308 */ /* 0x0001e20000000800 */
[----:B------:R-:W-:Y:S01]  /*16b00*/  ISETP.LT.OR P5, PT, R72, 0x51, P5 ;  /* 0x000000514800780c */ /* 0x000fe20002fa1670 */
[--C-:B------:R-:W-:Y:S01]  /*16b10*/  FFMA.FTZ R74, R74, UR35, -R80.reuse ;  /* 0x000000234a4a7c23 */ /* 0x100fe20008010850 */
[----:B------:R-:W-:Y:S01]  /*16b20*/  FMNMX.FTZ R76, R30, R79, !PT ;  /* 0x0000004f1e4c7209 */ /* 0x000fe20007810000 */
[--C-:B------:R-:W-:Y:S01]  /*16b30*/  FFMA.FTZ R35, R35, UR35, -R80.reuse ;  /* 0x0000002323237c23 */ /* 0x100fe20008010850 */
[----:B------:R-:W-:Y:S01]  /*16b40*/  FSEL R73, R50, -INF , !P5 ;  /* 0xff80000032497808 */ /* 0x000fe20006800000 */
[--C-:B------:R-:W-:Y:S01]  /*16b50*/  FFMA.FTZ R40, R40, UR35, -R80.reuse ;  /* 0x0000002328287c23 */ /* 0x100fe20008010850 */
[----:B------:R-:W-:Y:S01]  /*16b60*/  FMNMX.FTZ R79, R31, R76, !PT ;  /* 0x0000004c1f4f7209 */ /* 0x000fe20007810000 */
[----:B------:R1:W-:Y:S01]  /*16b70*/  MUFU.EX2 R50, R83 ;  /* 0x0000005300327308 */ /* 0x0003e20000000800 */
[----:B------:R-:W-:Y:S01]  /*16b80*/  ISETP.GT.AND P5, PT, R34, 0x51, P3 ;  /* 0x000000512200780c */ /* 0x000fe20001fa4270 */
[--C-:B------:R-:W-:Y:S01]  /*16b90*/  FFMA.FTZ R41, R41, UR35, -R80.reuse ;  /* 0x0000002329297c23 */ /* 0x100fe20008010850 */
[----:B------:R-:W-:Y:S01]  /*16ba0*/  FMNMX.FTZ R76, R36, R79, !PT ;  /* 0x0000004f244c7209 */ /* 0x000fe20007810000 */
[--C-:B------:R-:W-:Y:S01]  /*16bb0*/  FFMA.FTZ R161, R161, UR35, -R80.reuse ;  /* 0x00000023a1a17c23 */ /* 0x100fe20008010850 */
[----:B------:R-:W-:Y:S01]  /*16bc0*/  ISETP.LT.OR P5, PT, R72, 0x52, P5 ;  /* 0x000000524800780c */ /* 0x000fe20002fa1670 */
[--C-:B------:R-:W-:Y:S01]  /*16bd0*/  FFMA.FTZ R160, R160, UR35, -R80.reuse ;  /* 0x00000023a0a07c23 */ /* 0x100fe20008010850 */
[----:B------:R-:W-:Y:S01]  /*16be0*/  FMNMX.FTZ R79, R37, R76, !PT ;  /* 0x0000004c254f7209 */ /* 0x000fe20007810000 */
[--C-:B------:R-:W-:Y:S01]  /*16bf0*/  FFMA.FTZ R162, R162, UR35, -R80.reuse ;  /* 0x00000023a2a27c23 */ /* 0x100fe20008010850 */
[----:B------:R-:W-:Y:S01]  /*16c00*/  FSEL R51, R51, -INF , !P5 ;  /* 0xff80000033337808 */ /* 0x000fe20006800000 */
[--C-:B------:R-:W-:Y:S01]  /*16c10*/  FFMA.FTZ R164, R164, UR35, -R80.reuse ;  /* 0x00000023a4a47c23 */ /* 0x100fe20008010850 */
[----:B------:R-:W-:Y:S01]  /*16c20*/  FMNMX.FTZ R76, R38, R79, !PT ;  /* 0x0000004f264c7209 */ /* 0x000fe20007810000 */
[--C-:B------:R-:W-:Y:S01]  /*16c30*/  FFMA.FTZ R55, R55, UR35, -R80.reuse ;  /* 0x0000002337377c23 */ /* 0x100fe20008010850 */
        /* <DEDUP_REMOVED lines=14> */
[----:B0-----:R-:W-:Y:S01]  /*16d20*/  FMNMX.FTZ R82, R44, R79, !PT ;  /* 0x0000004f2c527209 */ /* 0x001fe20007810000 */
[--C-:B------:R-:W-:Y:S01]  /*16d30*/  FFMA.FTZ R69, R69, UR35, -R80.reuse ;  /* 0x0000002345457c23 */ /* 0x100fe20008010850 */
[----:B------:R-:W-:Y:S01]  /*16d40*/  ISETP.LT.OR P5, PT, R72, 0x5a, P5 ;  /* 0x0000005a4800780c */ /* 0x000fe20002fa1670 */
[----:B------:R-:W-:Y:S01]  /*16d50*/  FFMA.FTZ R70, R70, UR35, -R80 ;  /* 0x0000002346467c23 */ /* 0x000fe20008010850 */
[----:B------:R-:W-:Y:S01]  /*16d60*/  FMNMX.FTZ R81, R45, R82, !PT ;  /* 0x000000522d517209 */ /* 0x000fe20007810000 */
[----:B------:R-:W-:Y:S01]  /*16d70*/  MUFU.EX2 R9, R9 ;  /* 0x0000000900097308 */ /* 0x000fe20000000800 */
[----:B------:R-:W-:-:S02]  /*16d80*/  FSEL R76, R53, -INF , !P5 ;  /* 0xff800000354c7808 */ /* 0x000fc40006800000 */
[----:B------:R-:W-:Y:S02]  /*16d90*/  ISETP.GT.AND P5, PT, R34, 0x60, P3 ;  /* 0x000000602200780c */ /* 0x000fe40001fa4270 */
[----:B------:R-:W-:Y:S01]  /*16da0*/  FMNMX.FTZ R82, R10, R81, !PT ;  /* 0x000000510a527209 */ /* 0x000fe20007810000 */
[----:B------:R-:W-:Y:S01]  /*16db0*/  FFMA.FTZ R81, R163, UR35, -R80 ;  /* 0x00000023a3517c23 */ /* 0x000fe20008010850 */
[----:B------:R-:W-:Y:S01]  /*16dc0*/  ISETP.LT.OR P5, PT, R72, 0x61, P5 ;  /* 0x000000614800780c */ /* 0x000fe20002fa1670 */
[----:B------:R-:W-:Y:S01]  /*16dd0*/  MUFU.EX2 R78, R78 ;  /* 0x0000004e004e7308 */ /* 0x000fe20000000800 */
[----:B-1----:R-:W-:Y:S02]  /*16de0*/  FMNMX.FTZ R83, R11, R82, !PT ;  /* 0x000000520b537209 */ /* 0x002fe40007810000 */
[----:B------:R-:W-:Y:S02]  /*16df0*/  FSEL R79, R56, -INF , !P5 ;  /* 0xff800000384f7808 */ /* 0x000fe40006800000 */
[----:B------:R-:W-:-:S02]  /*16e00*/  ISETP.GT.AND P5, PT, R34, 0x61, P3 ;  /* 0x000000612200780c */ /* 0x000fc40001fa4270 */
[----:B------:R-:W-:Y:S01]  /*16e10*/  FMNMX.FTZ R82, R46, R83, !PT ;  /* 0x000000532e527209 */ /* 0x000fe20007810000 */
[----:B------:R-:W-:Y:S01]  /*16e20*/  MUFU.EX2 R77, R77 ;  /* 0x0000004d004d7308 */ /* 0x000fe20000000800 */
[----:B------:R-:W-:Y:S02]  /*16e30*/  ISETP.LT.OR P5, PT, R72, 0x62, P5 ;  /* 0x000000624800780c */ /* 0x000fe40002fa1670 */
[----:B------:R-:W-:Y:S02]  /*16e40*/  FMNMX.FTZ R83, R47, R82, !PT ;  /* 0x000000522f537209 */ /* 0x000fe40007810000 */
[----:B------:R-:W-:Y:S02]  /*16e50*/  FSEL R57, R57, -INF , !P5 ;  /* 0xff80000039397808 */ /* 0x000fe40006800000 */
[----:B------:R-:W-:Y:S01]  /*16e60*/  ISETP.GT.AND P5, PT, R34, 0x68, P3 ;  /* 0x000000682200780c */ /* 0x000fe20001fa4270 */
[----:B------:R-:W-:Y:S01]  /*16e70*/  MUFU.EX2 R74, R74 ;  /* 0x0000004a004a7308 */ /* 0x000fe20000000800 */
[----:B------:R-:W-:Y:S01]  /*16e80*/  FMNMX.FTZ R84, R48, R83, !PT ;  /* 0x0000005330547209 */ /* 0x000fe20007810000 */
[----:B------:R-:W-:Y:S01]  /*16e90*/  FFMA.FTZ R83, R165, UR35, -R80 ;  /* 0x00000023a5537c23 */ /* 0x000fe20008010850 */
[----:B------:R-:W-:-:S02]  /*16ea0*/  ISETP.LT.OR P5, PT, R72, 0x69, P5 ;  /* 0x000000694800780c */ /* 0x000fc40002fa1670 */
[----:B------:R-:W-:Y:S02]  /*16eb0*/  FMNMX.FTZ R84, R75, R84, !PT ;  /* 0x000000544b547209 */ /* 0x000fe40007810000 */
[----:B------:R-:W-:Y:S01]  /*16ec0*/  FSEL R58, R58, -INF , !P5 ;  /* 0xff8000003a3a7808 */ /* 0x000fe20006800000 */
[----:B------:R-:W-:Y:S01]  /*16ed0*/  MUFU.EX2 R35, R35 ;  /* 0x0000002300237308 */ /* 0x000fe20000000800 */
[----:B------:R-:W-:Y:S02]  /*16ee0*/  FMNMX.FTZ R84, R73, R84, !PT ;  /* 0x0000005449547209 */ /* 0x000fe40007810000 */
[----:B------:R-:W-:Y:S02]  /*16ef0*/  ISETP.GT.AND P5, PT, R34, 0x69, P3 ;  /* 0x000000692200780c */ /* 0x000fe40001fa4270 */
[----:B------:R-:W-:Y:S02]  /*16f00*/  FMNMX.FTZ R85, R51, R84, !PT ;  /* 0x0000005433557209 */ /* 0x000fe40007810000 */
[----:B------:R-:W-:Y:S01]  /*16f10*/  ISETP.LT.OR P5, PT, R72, 0x6a, P5 ;  /* 0x0000006a4800780c */ /* 0x000fe20002fa1670 */
[----:B------:R-:W-:Y:S01]  /*16f20*/  MUFU.EX2 R40, R40 ;  /* 0x0000002800287308 */ /* 0x000fe20000000800 */
[----:B------:R-:W-:-:S02]  /*16f30*/  FMNMX.FTZ R85, R52, R85, !PT ;  /* 0x0000005534557209 */ /* 0x000fc40007810000 */
[----:B------:R-:W-:Y:S02]  /*16f40*/  FSEL R59, R59, -INF , !P5 ;  /* 0xff8000003b3b7808 */ /* 0x000fe40006800000 */
[----:B------:R-:W-:Y:S02]  /*16f50*/  ISETP.GT.AND P5, PT, R34, 0x70, P3 ;  /* 0x000000702200780c */ /* 0x000fe40001fa4270 */
[----:B------:R-:W-:Y:S01]  /*16f60*/  FMNMX.FTZ R152, R76, R85, !PT ;  /* 0x000000554c987209 */ /* 0x000fe20007810000 */
[----:B------:R-:W-:Y:S01]  /*16f70*/  MUFU.EX2 R41, R41 ;  /* 0x0000002900297308 */ /* 0x000fe20000000800 */
[----:B------:R-:W-:Y:S02]  /*16f80*/  ISETP.LT.OR P5, PT, R72, 0x71, P5 ;  /* 0x000000714800780c */ /* 0x000fe40002fa1670 */
[----:B------:R-:W-:Y:S02]  /*16f90*/  FMNMX.FTZ R152, R79, R152, !PT ;  /* 0x000000984f987209 */ /* 0x000fe40007810000 */
[----:B------:R-:W-:-:S02]  /*16fa0*/  FSEL R60, R60, -INF , !P5 ;  /* 0xff8000003c3c7808 */ /* 0x000fc40006800000 */
[----:B------:R-:W-:Y:S01]  /*16fb0*/  ISETP.GT.AND P5, PT, R34, 0x71, P3 ;  /* 0x000000712200780c */ /* 0x000fe20001fa4270 */
[----:B------:R-:W-:Y:S01]  /*16fc0*/  MUFU.EX2 R53, R161 ;  /* 0x000000a100357308 */ /* 0x000fe20000000800 */
[----:B------:R-:W-:Y:S02]  /*16fd0*/  FMNMX.FTZ R85, R57, R152, !PT ;  /* 0x0000009839557209 */ /* 0x000fe40007810000 */
[----:B------:R-:W-:Y:S02]  /*16fe0*/  ISETP.LT.OR P5, PT, R72, 0x72, P5 ;  /* 0x000000724800780c */ /* 0x000fe40002fa1670 */
[----:B------:R-:W-:Y:S02]  /*16ff0*/  FMNMX.FTZ R152, R58, R85, !PT ;  /* 0x000000553a987209 */ /* 0x000fe40007810000 */
[----:B------:R-:W-:Y:S01]  /*17000*/  FSEL R61, R61, -INF , !P5 ;  /* 0xff8000003d3d7808 */ /* 0x000fe20006800000 */
[----:B------:R-:W-:Y:S01]  /*17010*/  MUFU.EX2 R56, R160 ;  /* 0x000000a000387308 */ /* 0x000fe20000000800 */
[----:B------:R-:W-:-:S02]  /*17020*/  ISETP.GT.AND P5, PT, R34, 0x78, P3 ;  /* 0x000000782200780c */ /* 0x000fc40001fa4270 */
[----:B------:R-:W-:Y:S01]  /*17030*/  FMNMX.FTZ R85, R59, R152, !PT ;  /* 0x000000983b557209 */ /* 0x000fe20007810000 */
[----:B------:R-:W-:-:S01]  /*17040*/  FFMA.FTZ R152, R67, UR35, -R80 ;  /* 0x0000002343987c23 */ /* 0x000fc20008010850 */
[----:B------:R-:W-:Y:S02]  /*17050*/  ISETP.GT.AND P3, PT, R34, 0x79, P3 ;  /* 0x000000792200780c */ /* 0x000fe40001f64270 */
[----:B------:R-:W-:Y:S01]  /*17060*/  ISETP.LT.OR P5, PT, R72, 0x79, P5 ;  /* 0x000000794800780c */ /* 0x000fe20002fa1670 */
[----:B------:R0:W-:Y:S01]  /*17070*/  MUFU.EX2 R34, R87 ;  /* 0x0000005700227308 */ /* 0x0001e20000000800 */
[----:B------:R-:W-:Y:S02]  /*17080*/  FMNMX.FTZ R24, R60, R85, !PT ;  /* 0x000000553c187209 */ /* 0x000fe40007810000 */
[----:B------:R-:W-:Y:S02]  /*17090*/  ISETP.LT.OR P3, PT, R72, 0x7a, P3 ;  /* 0x0000007a4800780c */ /* 0x000fe40001f61670 */
[----:B------:R-:W-:-:S02]  /*170a0*/  FSEL R62, R62, -INF , !P5 ;  /* 0xff8000003e3e7808 */ /* 0x000fc40006800000 */
[----:B------:R-:W-:Y:S01]  /*170b0*/  FMNMX.FTZ R85, R61, R24, !PT ;  /* 0x000000183d557209 */ /* 0x000fe20007810000 */
[----:B------:R-:W-:Y:S01]  /*170c0*/  MUFU.EX2 R81, R81 ;  /* 0x0000005100517308 */ /* 0x000fe20000000800 */
[----:B------:R-:W-:Y:S02]  /*170d0*/  FSEL R63, R63, -INF , !P3 ;  /* 0xff8000003f3f7808 */ /* 0x000fe40005800000 */
[----:B------:R-:W-:Y:S01]  /*170e0*/  FMNMX.FTZ R24, R62, R85, !PT ;  /* 0x000000553e187209 */ /* 0x000fe20007810000 */
[----:B------:R-:W-:-:S01]  /*170f0*/  FFMA.FTZ R85, R64, UR35, -R80 ;  /* 0x0000002340557c23 */ /* 0x000fc20008010850 */
[--C-:B------:R-:W-:Y:S01]  /*17100*/  FFMA.FTZ R64, R65, UR35, -R80.reuse ;  /* 0x0000002341407c23 */ /* 0x100fe20008010850 */
[----:B------:R-:W-:-:S01]  /*17110*/  FFMA.FTZ R65, R66, UR35, -R80 ;  /* 0x0000002342417c23 */ /* 0x000fc20008010850 */
[----:B------:R-:W-:Y:S01]  /*17120*/  FMNMX.FTZ R24, R63, R24, !PT ;  /* 0x000000183f187209 */ /* 0x000fe20007810000 */
[----:B------:R-:W-:-:S01]  /*17130*/  FFMA.FTZ R66, R71, UR35, -R80 ;  /* 0x0000002347427c23 */ /* 0x000fc20008010850 */
[----:B------:R-:W-:Y:S01]  /*17140*/  FSEL R67, R8, RZ, P4 ;  /* 0x000000ff08437208 */ /* 0x000fe20002000000 */
[----:B------:R-:W-:Y:S01]  /*17150*/  IMAD.U32 R71, RZ, RZ, UR35 ;  /* 0x00000023ff477e24 */ /* 0x000fe2000f8e00ff */
[----:B------:R-:W-:Y:S01]  /*17160*/  MUFU.EX2 R82, R162 ;  /* 0x000000a200527308 */ /* 0x000fe20000000800 */
[----:B0-----:R-:W0:Y:S02]  /*17170*/  SHFL.BFLY PT, R87, R24, 0x2, 0x1f ;  /* 0x0c401f0018577f89 */ /* 0x001e2400000e0000 */
[----:B------:R-:W-:-:S04]  /*17180*/  FADD.FTZ R12, -R67, R12 ;  /* 0x0000000c430c7221 */ /* 0x000fc80000010100 */
[----:B------:R-:W-:Y:S01]  /*17190*/  FMUL.FTZ R72, R12, UR35 ;  /* 0x000000230c487c20 */ /* 0x000fe20008410000 */
[----:B------:R-:W-:Y:S08]  /*171a0*/  MUFU.EX2 R83, R83 ;  /* 0x0000005300537308 */ /* 0x000ff00000000800 */
[----:B------:R-:W1:Y:S08]  /*171b0*/  MUFU.EX2 R72, R72 ;  /* 0x0000004800487308 */ /* 0x000e700000000800 */
[----:B------:R-:W-:Y:S01]  /*171c0*/  MUFU.EX2 R84, R164 ;  /* 0x000000a400547308 */ /* 0x000fe20000000800 */
[----:B0-----:R-:W-:-:S05]  /*171d0*/  FMNMX.FTZ R87, R24, R87, !PT ;  /* 0x0000005718577209 */ /* 0x001fca0007810000 */
[----:B------:R-:W0:Y:S02]  /*171e0*/  SHFL.BFLY PT, R24, R87, 0x1, 0x1f ;  /* 0x0c201f0057187f89 */ /* 0x000e2400000e0000 */
[----:B------:R-:W-:Y:S08]  /*171f0*/  MUFU.EX2 R55, R55 ;  /* 0x0000003700377308 */ /* 0x000ff00000000800 */
[----:B------:R-:W-:Y:S08]  /*17200*/  MUFU.EX2 R54, R54 ;  /* 0x0000003600367308 */ /* 0x000ff00000000800 */
[----:B------:R-:W-:Y:S01]  /*17210*/  MUFU.EX2 R25, R25 ;  /* 0x0000001900197308 */ /* 0x000fe20000000800 */
[----:B0-----:R-:W-:-:S07]  /*17220*/  FMNMX.FTZ R24, R87, R24, !PT ;  /* 0x0000001857187209 */ /* 0x001fce0007810000 */
[----:B------:R-:W-:Y:S01]  /*17230*/  MUFU.EX2 R28, R28 ;  /* 0x0000001c001c7308 */ /* 0x000fe20000000800 */
[C---:B------:R-:W-:Y:S01]  /*17240*/  FSETP.NEU.FTZ.AND P3, PT, R24.reuse, -INF , PT ;  /* 0xff8000001800780b */ /* 0x040fe20003f7d000 */
[----:B------:R-:W-:-:S05]  /*17250*/  FFMA.FTZ R71, R24, R71, -8 ;  /* 0xc100000018477423 */ /* 0x000fca0000010047 */
[----:B------:R-:W-:Y:S01]  /*17260*/  FSEL R12, R71, RZ, P3 ;  /* 0x000000ff470c7208 */ /* 0x000fe20001800000 */
[----:B------:R-:W-:Y:S04]  /*17270*/  MUFU.EX2 R29, R29 ;  /* 0x0000001d001d7308 */ /* 0x000fe80000000800 */
[----:B------:R-:W-:-:S01]  /*17280*/  FFMA.FTZ R71, R20, UR35, -R12 ;  /* 0x0000002314477c23 */ /* 0x000fc2000801080c */
[--C-:B------:R-:W-:Y:S01]  /*17290*/  FFMA.FTZ R20, R26, UR35, -R12.reuse ;  /* 0x000000231a147c23 */ /* 0x100fe2000801080c */
[----:B------:R-:W-:-:S01]  /*172a0*/  FFMA.FTZ R26, R30, UR35, -R12 ;  /* 0x000000231e1a7c23 */ /* 0x000fc2000801080c */
[--C-:B------:R-:W-:Y:S01]  /*172b0*/  FFMA.FTZ R30, R36, UR35, -R12.reuse ;  /* 0x00000023241e7c23 */ /* 0x100fe2000801080c */
[----:B------:R-:W-:-:S01]  /*172c0*/  FFMA.FTZ R36, R38, UR35, -R12 ;  /* 0x0000002326247c23 */ /* 0x000fc2000801080c */
[--C-:B------:R-:W-:Y:S01]  /*172d0*/  FFMA.FTZ R38, R42, UR35, -R12.reuse ;  /* 0x000000232a267c23 */ /* 0x100fe2000801080c */
[----:B------:R-:W-:-:S01]  /*172e0*/  FFMA.FTZ R42, R44, UR35, -R12 ;  /* 0x000000232c2a7c23 */ /* 0x000fc2000801080c */
[----:B------:R-:W-:Y:S01]  /*172f0*/  FSEL R44, R24, RZ, P3 ;  /* 0x000000ff182c7208 */ /* 0x000fe20001800000 */
[----:B------:R-:W-:-:S01]  /*17300*/  FFMA.FTZ R80, R86, UR35, -R12 ;  /* 0x0000002356507c23 */ /* 0x000fc2000801080c */
[----:B------:R-:W-:Y:S01]  /*17310*/  MUFU.EX2 R71, R71 ;  /* 0x0000004700477308 */ /* 0x000fe20000000800 */
[----:B------:R-:W-:-:S01]  /*17320*/  FFMA.FTZ R27, R27, UR35, -R12 ;  /* 0x000000231b1b7c23 */ /* 0x000fc2000801080c */
[----:B------:R-:W-:Y:S01]  /*17330*/  FFMA.FTZ R31, R31, UR35, -R12 ;  /* 0x000000231f1f7c23 */ /* 0x000fe2000801080c */
[----:B------:R-:W-:-:S01]  /*17340*/  FADD.FTZ R44, -R44, R7 ;  /* 0x000000072c2c7221 */ /* 0x000fc20000010100 */
[--C-:B------:R-:W-:Y:S01]  /*17350*/  FFMA.FTZ R86, R10, UR35, -R12.reuse ;  /* 0x000000230a567c23 */ /* 0x100fe2000801080c */
[----:B------:R-:W-:-:S01]  /*17360*/  FFMA.FTZ R10, R11, UR35, -R12 ;  /* 0x000000230b0a7c23 */ /* 0x000fc2000801080c */
[--C-:B------:R-:W-:Y:S01]  /*17370*/  FFMA.FTZ R11, R46, UR35, -R12.reuse ;  /* 0x000000232e0b7c23 */ /* 0x100fe2000801080c */
[----:B------:R-:W-:Y:S01]  /*17380*/  FMUL.FTZ R87, R44, UR35 ;  /* 0x000000232c577c20 */ /* 0x000fe20008410000 */
[----:B------:R-:W-:Y:S01]  /*17390*/  MUFU.EX2 R80, R80 ;  /* 0x0000005000507308 */ /* 0x000fe20000000800 */
[----:B------:R-:W-:-:S01]  /*173a0*/  FFMA.FTZ R44, R47, UR35, -R12 ;  /* 0x000000232f2c7c23 */ /* 0x000fc2000801080c */
[----:B-1----:R-:W-:Y:S01]  /*173b0*/  FFMA.FTZ R47, R72, R4, R9 ;  /* 0x00000004482f7223 */ /* 0x002fe20000010009 */
[----:B------:R-:W-:-:S01]  /*173c0*/  FFMA.FTZ R46, R48, UR35, -R12 ;  /* 0x00000023302e7c23 */ /* 0x000fc2000801080c */
[--C-:B------:R-:W-:Y:S01]  /*173d0*/  FFMA.FTZ R37, R37, UR35, -R12.reuse ;  /* 0x0000002325257c23 */ /* 0x100fe2000801080c */
[----:B------:R-:W-:-:S01]  /*173e0*/  FFMA.FTZ R39, R39, UR35, -R12 ;  /* 0x0000002327277c23 */ /* 0x000fc2000801080c */
[----:B------:R-:W-:Y:S01]  /*173f0*/  FADD.FTZ R48, R78, R47 ;  /* 0x0000002f4e307221 */ /* 0x000fe20000010000 */
[----:B------:R-:W-:-:S01]  /*17400*/  FFMA.FTZ R47, R75, UR35, -R12 ;  /* 0x000000234b2f7c23 */ /* 0x000fc2000801080c */
[----:B------:R-:W0:Y:S01]  /*17410*/  MUFU.EX2 R87, R87 ;  /* 0x0000005700577308 */ /* 0x000e220000000800 */
[----:B------:R-:W-:-:S01]  /*17420*/  FFMA.FTZ R43, R43, UR35, -R12 ;  /* 0x000000232b2b7c23 */ /* 0x000fc2000801080c */
[----:B------:R-:W-:Y:S01]  /*17430*/  FADD.FTZ R75, R77, R48 ;  /* 0x000000304d4b7221 */ /* 0x000fe20000010000 */
[----:B------:R-:W-:-:S01]  /*17440*/  FFMA.FTZ R48, R73, UR35, -R12 ;  /* 0x0000002349307c23 */ /* 0x000fc2000801080c */
[--C-:B------:R-:W-:Y:S01]  /*17450*/  FFMA.FTZ R45, R45, UR35, -R12.reuse ;  /* 0x000000232d2d7c23 */ /* 0x100fe2000801080c */
[----:B------:R-:W-:-:S01]  /*17460*/  FFMA.FTZ R51, R51, UR35, -R12 ;  /* 0x0000002333337c23 */ /* 0x000fc2000801080c */
[----:B------:R-:W-:Y:S01]  /*17470*/  FADD.FTZ R75, R74, R75 ;  /* 0x0000004b4a4b7221 */ /* 0x000fe20000010000 */
[----:B------:R-:W-:-:S01]  /*17480*/  FFMA.FTZ R52, R52, UR35, -R12 ;  /* 0x0000002334347c23 */ /* 0x000fc2000801080c */
[----:B------:R-:W1:Y:S01]  /*17490*/  MUFU.EX2 R20, R20 ;  /* 0x0000001400147308 */ /* 0x000e620000000800 */
[----:B------:R-:W-:-:S01]  /*174a0*/  FFMA.FTZ R59, R59, UR35, -R12 ;  /* 0x000000233b3b7c23 */ /* 0x000fc2000801080c */
[--C-:B------:R-:W-:Y:S01]  /*174b0*/  FFMA.FTZ R61, R61, UR35, -R12.reuse ;  /* 0x000000233d3d7c23 */ /* 0x100fe2000801080c */
[----:B------:R-:W-:-:S05]  /*174c0*/  FFMA.FTZ R62, R62, UR35, -R12 ;  /* 0x000000233e3e7c23 */ /* 0x000fca000801080c */
[----:B------:R-:W2:Y:S01]  /*174d0*/  MUFU.EX2 R27, R27 ;  /* 0x0000001b001b7308 */ /* 0x000ea20000000800 */
[----:B0-----:R-:W-:-:S04]  /*174e0*/  FFMA.FTZ R4, R87, R3, R80 ;  /* 0x0000000357047223 */ /* 0x001fc80000010050 */
[----:B------:R-:W-:-:S03]  /*174f0*/  FADD.FTZ R3, R71, R4 ;  /* 0x0000000447037221 */ /* 0x000fc60000010000 */
[----:B------:R-:W0:Y:S01]  /*17500*/  MUFU.EX2 R26, R26 ;  /* 0x0000001a001a7308 */ /* 0x000e220000000800 */
[----:B-1----:R-:W-:-:S07]  /*17510*/  FADD.FTZ R4, R20, R3 ;  /* 0x0000000314047221 */ /* 0x002fce0000010000 */
[----:B------:R-:W1:Y:S01]  /*17520*/  MUFU.EX2 R31, R31 ;  /* 0x0000001f001f7308 */ /* 0x000e620000000800 */
[----:B--2---:R-:W-:-:S01]  /*17530*/  FADD.FTZ R3, R27, R4 ;  /* 0x000000041b037221 */ /* 0x004fc20000010000 */
[----:B------:R-:W-:-:S06]  /*17540*/  FADD.FTZ R4, R18, R75 ;  /* 0x0000004b12047221 */ /* 0x000fcc0000010000 */
[----:B------:R-:W2:Y:S08]  /*17550*/  MUFU.EX2 R30, R30 ;  /* 0x0000001e001e7308 */ /* 0x000eb00000000800 */
[----:B------:R-:W3:Y:S08]  /*17560*/  MUFU.EX2 R37, R37 ;  /* 0x0000002500257308 */ /* 0x000ef00000000800 */
[----:B------:R-:W4:Y:S08]  /*17570*/  MUFU.EX2 R36, R36 ;  /* 0x0000002400247308 */ /* 0x000f300000000800 */
[----:B------:R0:W-:Y:S08]  /*17580*/  MUFU.EX2 R7, R86 ;  /* 0x0000005600077308 */ /* 0x0001f00000000800 */
[----:B------:R-:W5:Y:S01]  /*17590*/  MUFU.EX2 R39, R39 ;  /* 0x0000002700277308 */ /* 0x000f620000000800 */
[----:B0-----:R-:W-:-:S01]  /*175a0*/  FADD.FTZ R86, R26, R3 ;  /* 0x000000031a567221 */ /* 0x001fc20000010000 */
[----:B------:R-:W-:-:S03]  /*175b0*/  FADD.FTZ R3, R49, R4 ;  /* 0x0000000431037221 */ /* 0x000fc60000010000 */
[----:B-1----:R-:W-:Y:S01]  /*175c0*/  FADD.FTZ R73, R31, R86 ;  /* 0x000000561f497221 */ /* 0x002fe20000010000 */
[----:B------:R-:W-:-:S02]  /*175d0*/  FADD.FTZ R4, R50, R3 ;  /* 0x0000000332047221 */ /* 0x000fc40000010000 */
[----:B------:R-:W0:Y:S01]  /*175e0*/  MUFU.EX2 R38, R38 ;  /* 0x0000002600267308 */ /* 0x000e220000000800 */
[----:B--2---:R-:W-:-:S01]  /*175f0*/  FADD.FTZ R86, R30, R73 ;  /* 0x000000491e567221 */ /* 0x004fc20000010000 */
[----:B------:R-:W-:-:S03]  /*17600*/  FADD.FTZ R3, R35, R4 ;  /* 0x0000000423037221 */ /* 0x000fc60000010000 */
[----:B---3--:R-:W-:Y:S01]  /*17610*/  FADD.FTZ R73, R37, R86 ;  /* 0x0000005625497221 */ /* 0x008fe20000010000 */
[----:B------:R-:W-:-:S02]  /*17620*/  FADD.FTZ R4, R40, R3 ;  /* 0x0000000328047221 */ /* 0x000fc40000010000 */
[----:B------:R-:W1:Y:S01]  /*17630*/  MUFU.EX2 R43, R43 ;  /* 0x0000002b002b7308 */ /* 0x000e620000000800 */
[----:B----4-:R-:W-:-:S01]  /*17640*/  FADD.FTZ R86, R36, R73 ;  /* 0x0000004924567221 */ /* 0x010fc20000010000 */
[----:B------:R-:W-:Y:S01]  /*17650*/  FADD.FTZ R4, R41, R4 ;  /* 0x0000000429047221 */ /* 0x000fe20000010000 */
[----:B------:R-:W-:-:S02]  /*17660*/  FFMA.FTZ R73, R76, UR35, -R12 ;  /* 0x000000234c497c23 */ /* 0x000fc4000801080c */
[----:B-----5:R-:W-:Y:S01]  /*17670*/  FADD.FTZ R3, R39, R86 ;  /* 0x0000005627037221 */ /* 0x020fe20000010000 */
[----:B------:R-:W-:-:S02]  /*17680*/  FADD.FTZ R75, R53, R4 ;  /* 0x00000004354b7221 */ /* 0x000fc40000010000 */
[----:B------:R-:W2:Y:S01]  /*17690*/  MUFU.EX2 R42, R42 ;  /* 0x0000002a002a7308 */ /* 0x000ea20000000800 */
[----:B0-----:R-:W-:-:S01]  /*176a0*/  FADD.FTZ R4, R38, R3 ;  /* 0x0000000326047221 */ /* 0x001fc20000010000 */
[----:B------:R-:W-:Y:S01]  /*176b0*/  FADD.FTZ R76, R56, R75 ;  /* 0x0000004b384c7221 */ /* 0x000fe20000010000 */
[----:B------:R-:W-:-:S03]  /*176c0*/  FFMA.FTZ R75, R79, UR35, -R12 ;  /* 0x000000234f4b7c23 */ /* 0x000fc6000801080c */
[----:B------:R-:W-:Y:S01]  /*176d0*/  FADD.FTZ R79, R81, R76 ;  /* 0x0000004c514f7221 */ /* 0x000fe20000010000 */
[----:B------:R-:W-:-:S01]  /*176e0*/  FFMA.FTZ R76, R57, UR35, -R12 ;  /* 0x00000023394c7c23 */ /* 0x000fc2000801080c */
[----:B------:R-:W0:Y:S01]  /*176f0*/  MUFU.EX2 R45, R45 ;  /* 0x0000002d002d7308 */ /* 0x000e220000000800 */
[----:B-1----:R-:W-:-:S01]  /*17700*/  FADD.FTZ R3, R43, R4 ;  /* 0x000000042b037221 */ /* 0x002fc20000010000 */
[----:B------:R-:W-:-:S06]  /*17710*/  FADD.FTZ R86, R82, R79 ;  /* 0x0000004f52567221 */ /* 0x000fcc0000010000 */
[----:B------:R-:W1:Y:S01]  /*17720*/  MUFU.EX2 R10, R10 ;  /* 0x0000000a000a7308 */ /* 0x000e620000000800 */
[----:B--2---:R-:W-:-:S01]  /*17730*/  FADD.FTZ R4, R42, R3 ;  /* 0x000000032a047221 */ /* 0x004fc20000010000 */
[----:B------:R-:W-:-:S06]  /*17740*/  FADD.FTZ R3, R83, R86 ;  /* 0x0000005653037221 */ /* 0x000fcc0000010000 */
[----:B------:R-:W2:Y:S01]  /*17750*/  MUFU.EX2 R11, R11 ;  /* 0x0000000b000b7308 */ /* 0x000ea20000000800 */
[----:B0-----:R-:W-:-:S04]  /*17760*/  FADD.FTZ R4, R45, R4 ;  /* 0x000000042d047221 */ /* 0x001fc80000010000 */
[----:B------:R-:W-:Y:S01]  /*17770*/  FADD.FTZ R57, R7, R4 ;  /* 0x0000000407397221 */ /* 0x000fe20000010000 */
[----:B------:R-:W-:-:S02]  /*17780*/  FADD.FTZ R4, R84, R3 ;  /* 0x0000000354047221 */ /* 0x000fc40000010000 */
[----:B------:R-:W0:Y:S01]  /*17790*/  MUFU.EX2 R44, R44 ;  /* 0x0000002c002c7308 */ /* 0x000e220000000800 */
[----:B-1----:R-:W-:-:S01]  /*177a0*/  FADD.FTZ R86, R10, R57 ;  /* 0x000000390a567221 */ /* 0x002fc20000010000 */
[----:B------:R-:W-:Y:S01]  /*177b0*/  FADD.FTZ R3, R55, R4 ;  /* 0x0000000437037221 */ /* 0x000fe20000010000 */
[----:B------:R-:W-:-:S03]  /*177c0*/  FFMA.FTZ R57, R58, UR35, -R12 ;  /* 0x000000233a397c23 */ /* 0x000fc6000801080c */
        /* <DEDUP_REMOVED lines=12> */
[----:B--2---:R-:W-:-:S01]  /*17890*/  FADD.FTZ R79, R47, R58 ;  /* 0x0000003a2f4f7221 */ /* 0x004fc20000010000 */
[--C-:B------:R-:W-:Y:S01]  /*178a0*/  FFMA.FTZ R58, R60, UR35, -R12.reuse ;  /* 0x000000233c3a7c23 */ /* 0x100fe2000801080c */
[----:B------:R-:W-:-:S05]  /*178b0*/  FFMA.FTZ R12, R63, UR35, -R12 ;  /* 0x000000233f0c7c23 */ /* 0x000fca000801080c */
        /* <DEDUP_REMOVED lines=25> */
[----:B0-----:R-:W-:-:S07]  /*17a50*/  FADD.FTZ R3, R66, R3 ;  /* 0x0000000342037221 */ /* 0x001fce0000010000 */
[----:B------:R-:W-:Y:S08]  /*17a60*/  MUFU.EX2 R58, R58 ;  /* 0x0000003a003a7308 */ /* 0x000ff00000000800 */
[----:B------:R-:W0:Y:S01]  /*17a70*/  MUFU.EX2 R69, R69 ;  /* 0x0000004500457308 */ /* 0x000e220000000800 */
[----:B-1----:R-:W-:-:S07]  /*17a80*/  FADD.FTZ R4, R68, R3 ;  /* 0x0000000344047221 */ /* 0x002fce0000010000 */
[----:B------:R1:W2:Y:S08]  /*17a90*/  MUFU.EX2 R59, R61 ;  /* 0x0000003d003b7308 */ /* 0x0002b00000000800 */
[----:B------:R-:W3:Y:S01]  /*17aa0*/  MUFU.EX2 R70, R70 ;  /* 0x0000004600467308 */ /* 0x000ee20000000800 */
[----:B-1----:R-:W-:-:S01]  /*17ab0*/  FADD.FTZ R61, R86, R60 ;  /* 0x0000003c563d7221 */ /* 0x002fc20000010000 */
[----:B0-----:R-:W-:-:S03]  /*17ac0*/  FADD.FTZ R3, R69, R4 ;  /* 0x0000000445037221 */ /* 0x001fc60000010000 */
[----:B------:R-:W-:-:S03]  /*17ad0*/  FADD.FTZ R60, R58, R61 ;  /* 0x0000003d3a3c7221 */ /* 0x000fc60000010000 */
[----:B------:R-:W0:Y:S01]  /*17ae0*/  MUFU.EX2 R79, R62 ;  /* 0x0000003e004f7308 */ /* 0x000e220000000800 */
[----:B--2---:R-:W-:-:S07]  /*17af0*/  FADD.FTZ R60, R59, R60 ;  /* 0x0000003c3b3c7221 */ /* 0x004fce0000010000 */
[----:B------:R-:W1:Y:S01]  /*17b00*/  MUFU.EX2 R67, R152 ;  /* 0x0000009800437308 */ /* 0x000e620000000800 */
[----:B---3--:R-:W-:-:S07]  /*17b10*/  FADD.FTZ R4, R70, R3 ;  /* 0x0000000346047221 */ /* 0x008fce0000010000 */
[----:B------:R-:W2:Y:S01]  /*17b20*/  MUFU.EX2 R12, R12 ;  /* 0x0000000c000c7308 */ /* 0x000ea20000000800 */
[----:B0-----:R-:W-:-:S01]  /*17b30*/  FADD.FTZ R60, R79, R60 ;  /* 0x0000003c4f3c7221 */ /* 0x001fc20000010000 */
[----:B-1----:R-:W-:-:S03]  /*17b40*/  FADD.FTZ R4, R67, R4 ;  /* 0x0000000443047221 */ /* 0x002fc60000010000 */
[----:B--2---:R-:W-:Y:S01]  /*17b50*/  FADD.FTZ R3, R12, R60 ;  /* 0x0000003c0c037221 */ /* 0x004fe20000010000 */
[----:B------:R-:W-:Y:S06]  /*17b60*/  @!P0 BRA `(.L_x_1475) ;  /* 0x0000000000048947 */ /* 0x000fec0003800000 */
[----:B------:R-:W-:Y:S01]  /*17b70*/  BPT.TRAP 0x1 ;  /* 0x000000040000795c */ /* 0x000fe20000300000 */
.L_x_1475:
[----:B------:R-:W-:Y:S01]  /*17b80*/  F2FP.SATFINITE.E4M3.F32.PACK_AB_MERGE_C R7, R10, R7, RZ ;  /* 0x000000070a07723e */ /* 0x000fe200048070ff */
[-C--:B------:R-:W-:Y:S01]  /*17b90*/  FMUL.FTZ R88, R88, R72.reuse ;  /* 0x0000004858587220 */ /* 0x080fe20000410000 */
[----:B------:R-:W-:Y:S01]  /*17ba0*/  ISETP.GT.AND P3, PT, R6, R13, PT ;  /* 0x0000000d0600720c */ /* 0x000fe20003f64270 */
[----:B------:R-:W-:Y:S01]  /*17bb0*/  FMUL.FTZ R89, R89, R72 ;  /* 0x0000004859597220 */ /* 0x000fe20000410000 */
[----:B------:R-:W-:Y:S01]  /*17bc0*/  F2FP.SATFINITE.E4M3.F32.PACK_AB_MERGE_C R163, R45, R42, R7 ;  /* 0x0000002a2da3723e */ /* 0x000fe20004807007 */
[----:B------:R-:W-:Y:S01]  /*17bd0*/  IMAD R7, R168, 0x8, R16 ;  /* 0x00000008a8077824 */ /* 0x000fe200078e0210 */
[----:B------:R-:W-:Y:S01]  /*17be0*/  F2FP.SATFINITE.E4M3.F32.PACK_AB_MERGE_C R10, R12, R79, RZ ;  /* 0x0000004f0c0a723e */ /* 0x000fe200048070ff */
[----:B------:R-:W-:Y:S01]  /*17bf0*/  IMAD.U32 R12, RZ, RZ, UR38 ;  /* 0x00000026ff0c7e24 */ /* 0x000fe2000f8e00ff */
[----:B------:R-:W-:Y:S01]  /*17c00*/  F2FP.SATFINITE.E4M3.F32.PACK_AB_MERGE_C R35, R35, R50, RZ ;  /* 0x000000322323723e */ /* 0x000fe200048070ff */
[----:B------:R-:W-:Y:S01]  /*17c10*/  VIADD R7, R7, 0x22860 ;  /* 0x0002286007077836 */ /* 0x000fe20000000000 */
[----:B------:R-:W-:Y:S01]  /*17c20*/  F2FP.SATFINITE.E4M3.F32.PACK_AB_MERGE_C R74, R74, R77, RZ ;  /* 0x0000004d4a4a723e */ /* 0x000fe200048070ff */
[----:B------:R-:W-:Y:S01]  /*17c30*/  FMUL.FTZ R92, R92, R72 ;  /* 0x000000485c5c7220 */ /* 0x000fe20000410000 */
        /* <DEDUP_REMOVED lines=91> */
[----:B0-----:R-:W-:Y:S02]  /*181f0*/  IMAD.MOV.U32 R7, RZ, RZ, R24 ;  /* 0x000000ffff077224 */ /* 0x001fe400078e0018 */
[----:B------:R-:W-:Y:S02]  /*18200*/  IMAD.MOV.U32 R12, RZ, RZ, R8 ;  /* 0x000000ffff0c7224 */ /* 0x000fe400078e0008 */
[----:B------:R-:W-:Y:S02]  /*18210*/  IMAD.MOV.U32 R18, RZ, RZ, R14 ;  /* 0x000000ffff127224 */ /* 0x000fe400078e000e */
[----:B------:R-:W-:Y:S01]  /*18220*/  IMAD.MOV.U32 R168, RZ, RZ, R15 ;  /* 0x000000ffffa87224 */ /* 0x000fe200078e000f */
[----:B------:R-:W-:Y:S06]  /*18230*/  @P3 BRA `(.L_x_1476) ;  /* 0xffffffc800203947 */ /* 0x000fec000383ffff */
[----:B------:R-:W-:Y:S02]  /*18240*/  IMAD.MOV.U32 R7, RZ, RZ, R24 ;  /* 0x000000ffff077224 */ /* 0x000fe400078e0018 */
[----:B------:R-:W-:Y:S02]  /*18250*/  IMAD.MOV.U32 R12, RZ, RZ, R8 ;  /* 0x000000ffff0c7224 */ /* 0x000fe400078e0008 */
[----:B------:R-:W-:Y:S02]  /*18260*/  IMAD.MOV.U32 R168, RZ, RZ, R15 ;  /* 0x000000ffffa87224 */ /* 0x000fe400078e000f */
[----:B------:R-:W-:-:S07]  /*18270*/  IMAD.MOV.U32 R18, RZ, RZ, R14 ;  /* 0x000000ffff127224 */ /* 0x000fce00078e000e */
.L_x_1457:
[----:B------:R-:W0:Y:S01]  /*18280*/  LDC R14, c[0x0][0x9e4] ;  /* 0x00027900ff0e7b82 */ /* 0x000e220000000800 */
[----:B------:R-:W-:Y:S02]  /*18290*/  ULDC UR10, c[0x0][0x9dc] ;  /* 0x00027700000a7ab9 */ /* 0x000fe40000000800 */
[----:B------:R-:W-:Y:S01]  /*182a0*/  VIADD R8, R185, -UR10 ;  /* 0x8000000ab9087c36 */ /* 0x000fe20008000000 */
[----:B0-----:R-:W-:-:S13]  /*182b0*/  ISETP.GE.AND P5, PT, R14, 0x1, PT ;  /* 0x000000010e00780c */ /* 0x001fda0003fa6270 */
[----:B------:R-:W-:Y:S05]  /*182c0*/  @!P5 BRA `(.L_x_1477) ;  /* 0x000000000044d947 */ /* 0x000fea0003800000 */
        /* <DEDUP_REMOVED lines=10> */
.L_x_1479:
[----:B------:R-:W-:-:S13]  /*18370*/  ISETP.NE.AND P2, PT, R14, 0x1, PT ;  /* 0x000000010e00780c */ /* 0x000fda0003f45270 */
[----:B------:R-:W0:Y:S02]  /*18380*/  @P2 LDC.64 R10, c[0x0][0x9e8] ;  /* 0x00027a00ff0a2b82 */ /* 0x000e240000000a00 */
[----:B0-----:R-:W-:-:S05]  /*18390*/  @P2 IMAD.HI.U32 R10, R185, R10, RZ ;  /* 0x0000000ab90a2227 */ /* 0x001fca00078e00ff */
[----:B------:R-:W-:-:S07]  /*183a0*/  @P2 SHF.R.U32.HI R185, RZ, R11, R10 ;  /* 0x0000000bffb92219 */ /* 0x000fce000001160a */
.L_x_1480:
[----:B------:R-:W-:Y:S05]  /*183b0*/  BSYNC B0 ;  /* 0x0000000000007941 */ /* 0x000fea0003800000 */
.L_x_1478:
[----:B------:R-:W-:-:S05]  /*183c0*/  IMAD R185, R185, R14, RZ ;  /* 0x0000000eb9b97224 */ /* 0x000fca00078e02ff */
[----:B------:R-:W-:-:S07]  /*183d0*/  VIMNMX R8, R8, R185, !PT ;  /* 0x000000b908087248 */ /* 0x000fce0007fe0100 */
.L_x_1477:
        /* <DEDUP_REMOVED lines=8> */
[----:B------:R-:W-:Y:S01]  /*18460*/  MOV R15, R12 ;  /* 0x0000000c000f7202 */ /* 0x000fe20000000f00 */
[----:B------:R-:W-:Y:S02]  /*18470*/  IMAD.MOV.U32 R10, RZ, RZ, R6 ;  /* 0x000000ffff0a7224 */ /* 0x000fe400078e0006 */
[----:B------:R-:W-:-:S07]  /*18480*/  IMAD.MOV.U32 R20, RZ, RZ, R18 ;  /* 0x000000ffff147224 */ /* 0x000fce00078e0012 */
.L_x_1492:
        /* <DEDUP_REMOVED lines=8> */
.L_x_1483:
        /* <DEDUP_REMOVED lines=8> */
.L_x_1484:
[----:B------:R-:W-:Y:S04]  /*18590*/  BSSY B0, `(.L_x_1482) ;  /* 0x0000004000007945 */ /* 0x000fe80003800000 */
[----:B-1----:R-:W-:Y:S05]  /*185a0*/  @P3 BRA `(.L_x_1485) ;  /* 0x0000000000083947 */ /* 0x002fea0003800000 */
[----:B------:R-:W1:Y:S02]  /*185b0*/  SYNCS.PHASECHK.TRANS64.TRYWAIT P3, [R7+URZ+0x22830], R6 ;  /* 0x02283006070075a7 */ /* 0x000e64000806017f */
[----:B-1----:R-:W-:Y:S05]  /*185c0*/  @!P3 BRA `(.L_x_1486) ;  /* 0x00000104003cb947 */ /* 0x002fea0003800000 */
.L_x_1485:
[----:B------:R-:W-:Y:S05]  /*185d0*/  BSYNC B0 ;  /* 0x0000000000007941 */ /* 0x000fea0003800000 */
.L_x_1482:
[----:B------:R-:W2:Y:S01]  /*185e0*/  S2R R8, SR_TID.X ;  /* 0x0000000000087919 */ /* 0x000ea20000002100 */
[----:B01----:R-:W-:Y:S01]  /*185f0*/  IMAD.MOV.U32 R7, RZ, RZ, -0x7fffffe0 ;  /* 0x80000020ff077424 */ /* 0x003fe200078e00ff */
[----:B------:R-:W-:Y:S05]  /*18600*/  WARPSYNC.ALL ;  /* 0x0000000000007948 */ /* 0x000fea0003800000 */
[----:B------:R-:W-:Y:S01]  /*18610*/  R2UR UR31, R7 ;  /* 0x00000000071f72ca */ /* 0x000fe200000e0000 */
[----:B------:R-:W-:Y:S02]  /*18620*/  VIADD R13, R168, 0x1 ;  /* 0x00000001a80d7836 */ /* 0x000fe40000000000 */
[----:B------:R-:W-:-:S03]  /*18630*/  IMAD.MOV.U32 R9, RZ, RZ, -0x7fffffe0 ;  /* 0x80000020ff097424 */ /* 0x000fc600078e00ff */
[----:B------:R-:W-:Y:S02]  /*18640*/  ISETP.NE.AND P3, PT, R13, 0x2, PT ;  /* 0x000000020d00780c */ /* 0x000fe40003f65270 */
[----:B------:R-:W-:Y:S01]  /*18650*/  R2UR UR11, R9 ;  /* 0x00000000090b72ca */ /* 0x000fe200000e0000 */
[----:B------:R-:W-:Y:S01]  /*18660*/  IMAD.MOV.U32 R9, RZ, RZ, -0x7fffffe0 ;  /* 0x80000020ff097424 */ /* 0x000fe200078e00ff */
[----:B------:R-:W-:-:S04]  /*18670*/  SEL R13, R13, RZ, P3 ;  /* 0x000000ff0d0d7207 */ /* 0x000fc80001800000 */
[----:B------:R-:W-:Y:S01]  /*18680*/  R2UR UR15, R9 ;  /* 0x00000000090f72ca */ /* 0x000fe200000e0000 */
[----:B------:R-:W-:Y:S02]  /*18690*/  IMAD R6, R13, 0x600, R5 ;  /* 0x000006000d067824 */ /* 0x000fe400078e0205 */
[----:B------:R-:W-:-:S03]  /*186a0*/  IMAD.MOV.U32 R9, RZ, RZ, -0x7fffffe0 ;  /* 0x80000020ff097424 */ /* 0x000fc600078e00ff */
[----:B------:R-:W-:Y:S02]  /*186b0*/  R2UR UR30, R6 ;  /* 0x00000000061e72ca */ /* 0x000fe400000e0000 */
        /* <DEDUP_REMOVED lines=39> */
.L_x_1488:
[----:B------:R-:W-:Y:S01]  /*18930*/  SHF.L.U32 R6, R20, 0x1f, RZ ;  /* 0x0000001f14067819 */ /* 0x000fe200000006ff */
[----:B------:R-:W-:-:S04]  /*18940*/  IMAD R7, R168, 0x8, R16 ;  /* 0x00000008a8077824 */ /* 0x000fc800078e0210 */
[----:B------:R0:W1:Y:S01]  /*18950*/  SYNCS.PHASECHK.TRANS64.TRYWAIT P2, [R7+URZ+0x22850], R6 ;  /* 0x02285006070075a7 */ /* 0x000062000804017f */
[----:B------:R-:W-:Y:S05]  /*18960*/  @!P0 BRA `(.L_x_1489) ;  /* 0x0000000000048947 */ /* 0x000fea0003800000 */
[----:B------:R-:W-:Y:S01]  /*18970*/  BPT.TRAP 0x1 ;  /* 0x000000040000795c */ /* 0x000fe20000300000 */
.L_x_1489:
[----:B-1----:R-:W-:Y:S05]  /*18980*/  @P2 BRA `(.L_x_1487) ;  /* 0x0000000000082947 */ /* 0x002fea0003800000 */
[----:B------:R-:W1:Y:S02]  /*18990*/  SYNCS.PHASECHK.TRANS64.TRYWAIT P2, [R7+URZ+0x22850], R6 ;  /* 0x02285006070075a7 */ /* 0x000e64000804017f */
[----:B-1----:R-:W-:Y:S05]  /*189a0*/  @!P2 BRA `(.L_x_1490) ;  /* 0x000001000058a947 */ /* 0x002fea0003800000 */
.L_x_1487:
[----:B01----:R-:W-:Y:S01]  /*189b0*/  VIADD R6, R16, 0x400 ;  /* 0x0000040010067836 */ /* 0x003fe20000000000 */
[----:B------:R-:W-:Y:S05]  /*189c0*/  WARPSYNC.ALL ;  /* 0x0000000000007948 */ /* 0x000fea0003800000 */
[----:B------:R-:W-:-:S04]  /*189d0*/  SHF.R.U32.HI R6, RZ, 0x4, R6 ;  /* 0x00000004ff067819 */ /* 0x000fc80000011606 */
[----:B------:R-:W-:-:S04]  /*189e0*/  LOP3.LUT R6, R6, 0x3fff, RZ, 0xc0, !PT ;  /* 0x00003fff06067812 */ /* 0x000fc800078ec0ff */
[----:B------:R-:W-:Y:S01]  /*189f0*/  LOP3.LUT R9, R6, 0x10000, RZ, 0xfc, !PT ;  /* 0x0001000006097812 */ /* 0x000fe200078efcff */
        /* <DEDUP_REMOVED lines=25> */
[----:B------:R-:W-:Y:S01]  /*18b90*/  FMUL.FTZ R61, R2, R66 ;  /* 0x00000042023d7220 */ /* 0x000fe20000410000 */
[----:B0-----:R-:W-:Y:S01]  /*18ba0*/  FMNMX.FTZ R7, R6, R15, !PT ;  /* 0x0000000f06077209 */ /* 0x001fe20007810000 */
[C---:B------:R-:W-:Y:S01]  /*18bb0*/  FMUL.FTZ R35, R2.reuse, R36 ;  /* 0x0000002402237220 */ /* 0x040fe20000410000 */
[C---:B------:R-:W-:Y:S01]  /*18bc0*/  FMUL.FTZ R66, R2.reuse, R71 ;  /* 0x0000004702427220 */ /* 0x040fe20000410000 */
[C---:B------:R-:W-:Y:S01]  /*18bd0*/  FMUL.FTZ R71, R2.reuse, R72 ;  /* 0x0000004802477220 */ /* 0x040fe20000410000 */
[----:B------:R-:W0:Y:S01]  /*18be0*/  MUFU.TANH R26, R26 ;  /* 0x0000001a001a7308 */ /* 0x000e220000002400 */
[----:B------:R-:W-:Y:S01]  /*18bf0*/  FMUL.FTZ R72, R2, R73 ;  /* 0x0000004902487220 */ /* 0x000fe20000410000 */
[----:B-1----:R-:W-:Y:S01]  /*18c00*/  FMNMX.FTZ R73, R24, R7, !PT ;  /* 0x0000000718497209 */ /* 0x002fe20007810000 */
        /* <DEDUP_REMOVED lines=39> */
[----:B------:R-:W-:Y:S01]  /*18e80*/  FMUL.FTZ R80, R2, R81 ;  /* 0x0000005102507220 */ /* 0x000fe20000410000 */
[----:B------:R-:W-:Y:S01]  /*18e90*/  WARPGROUP.ARRIVE ;  /* 0x00000000000079c5 */ /* 0x000fe20000000000 */
[----:B------:R-:W-:-:S05]  /*18ea0*/  UMOV UR35, UR6 ;  /* 0x0000000600237c82 */ /* 0x000fca0008000000 */
[----:B------:R-:W0:Y:S01]  /*18eb0*/  S2R R207, SR_TID.X ;  /* 0x0000000000cf7919 */ /* 0x000e220000002100 */
[----:B------:R-:W-:Y:S01]  /*18ec0*/  IMAD.U32 R177, RZ, RZ, UR35 ;  /* 0x00000023ffb17e24 */ /* 0x000fe2000f8e00ff */
[----:B------:R-:W3:Y:S01]  /*18ed0*/  MUFU.TANH R32, R32 ;  /* 0x0000002000207308 */ /* 0x000ee20000002400 */
[----:B-1----:R-:W-:-:S07]  /*18ee0*/  FMNMX.FTZ R7, R31, R12, !PT ;  /* 0x0000000c1f077209 */ /* 0x002fce0007810000 */
[----:B------:R-:W1:Y:S01]  /*18ef0*/  MUFU.TANH R29, R29 ;  /* 0x0000001d001d7308 */ /* 0x000e620000002400 */
[----:B--2---:R-:W-:-:S07]  /*18f00*/  FMNMX.FTZ R8, R25, R8, !PT ;  /* 0x0000000819087209 */ /* 0x004fce0007810000 */
[----:B------:R-:W2:Y:S01]  /*18f10*/  MUFU.TANH R35, R35 ;  /* 0x0000002300237308 */ /* 0x000ea20000002400 */
[----:B---3--:R-:W-:-:S07]  /*18f20*/  FMNMX.FTZ R12, R32, R7, !PT ;  /* 0x00000007200c7209 */ /* 0x008fce0007810000 */
[----:B------:R-:W3:Y:S01]  /*18f30*/  MUFU.TANH R30, R30 ;  /* 0x0000001e001e7308 */ /* 0x000ee20000002400 */
[----:B-1----:R-:W-:Y:S02]  /*18f40*/  FMNMX.FTZ R7, R29, R8, !PT ;  /* 0x000000081d077209 */ /* 0x002fe40007810000 */
[----:B0-----:R-:W-:-:S05]  /*18f50*/  SHF.R.U32.HI R207, RZ, 0x7, R207 ;  /* 0x00000007ffcf7819 */ /* 0x001fca00000116cf */
[----:B------:R-:W0:Y:S01]  /*18f60*/  MUFU.TANH R36, R36 ;  /* 0x0000002400247308 */ /* 0x000e220000002400 */
[----:B--2---:R-:W-:-:S07]  /*18f70*/  FMNMX.FTZ R73, R35, R12, !PT ;  /* 0x0000000c23497209 */ /* 0x004fce0007810000 */
        /* <DEDUP_REMOVED lines=12> */
[C---:B------:R-:W-:Y:S01]  /*19040*/  FMUL.FTZ R73, R2.reuse, R78 ;  /* 0x0000004e02497220 */ /* 0x040fe20000410000 */
[C---:B------:R-:W-:Y:S01]  /*19050*/  FMUL.FTZ R78, R2.reuse, R83 ;  /* 0x00000053024e7220 */ /* 0x040fe20000410000 */
[C---:B------:R-:W-:Y:S01]  /*19060*/  FMUL.FTZ R83, R2.reuse, R84 ;  /* 0x0000005402537220 */ /* 0x040fe20000410000 */
[----:B------:R-:W-:-:S03]  /*19070*/  FMUL.FTZ R84, R2, R85 ;  /* 0x0000005502547220 */ /* 0x000fc60000410000 */
        /* <DEDUP_REMOVED lines=32> */
[C---:B------:R-:W-:Y:S01]  /*19280*/  FMUL.FTZ R77, R2.reuse, R82 ;  /* 0x00000052024d7220 */ /* 0x040fe20000410000 */
[----:B------:R-:W-:-:S05]  /*19290*/  FMUL.FTZ R82, R2, R87 ;  /* 0x0000005702527220 */ /* 0x000fca0000410000 */
        /* <DEDUP_REMOVED lines=32> */
[----:B------:R-:W-:-:S06]  /*194a0*/  FMUL.FTZ R81, R2, R86 ;  /* 0x0000005602517220 */ /* 0x000fcc0000410000 */
        /* <DEDUP_REMOVED lines=15> */
[----:B--2---:R-:W-:-:S05]  /*195a0*/  FMNMX.FTZ R8, R82, R7, !PT ;  /* 0x0000000752087209 */ /* 0x004fca0007810000 */
[----:B------:R-:W2:Y:S02]  /*195b0*/  SHFL.BFLY PT, R87, R8, 0x2, 0x1f ;  /* 0x0c401f0008577f89 */ /* 0x000ea400000e0000 */
[----:B------:R-:W3:Y:S01]  /*195c0*/  MUFU.TANH R79, R79 ;  /* 0x0000004f004f7308 */ /* 0x000ee20000002400 */
[----:B0-----:R-:W-:-:S07]  /*195d0*/  FMNMX.FTZ R85, R75, R12, !PT ;  /* 0x0000000c4b557209 */ /* 0x001fce0007810000 */
[----:B------:R-:W0:Y:S01]  /*195e0*/  MUFU.TANH R80, R80 ;  /* 0x0000005000507308 */ /* 0x000e220000002400 */
[----:B-1----:R-:W-:-:S07]  /*195f0*/  FMNMX.FTZ R12, R76, R85, !PT ;  /* 0x000000554c0c7209 */ /* 0x002fce0007810000 */
[----:B------:R-:W1:Y:S01]  /*19600*/  MUFU.TANH R83, R83 ;  /* 0x0000005300537308 */ /* 0x000e620000002400 */
[----:B---3--:R-:W-:Y:S02]  /*19610*/  FMNMX.FTZ R85, R79, R12, !PT ;  /* 0x0000000c4f557209 */ /* 0x008fe40007810000 */
[----:B--2---:R-:W-:Y:S01]  /*19620*/  FMNMX.FTZ R87, R8, R87, !PT ;  /* 0x0000005708577209 */ /* 0x004fe20007810000 */
[----:B------:R-:W-:-:S04]  /*19630*/  IMAD R8, R168, 0x400, R9 ;  /* 0x00000400a8087824 */ /* 0x000fc800078e0209 */
[----:B------:R-:W2:Y:S01]  /*19640*/  MUFU.TANH R84, R84 ;  /* 0x0000005400547308 */ /* 0x000ea20000002400 */
[----:B------:R-:W-:Y:S01]  /*19650*/  IMAD.MOV.U32 R9, RZ, RZ, 0x40000040 ;  /* 0x40000040ff097424 */ /* 0x000fe200078e00ff */
[----:B0-----:R-:W-:Y:S01]  /*19660*/  FMNMX.FTZ R12, R80, R85, !PT ;  /* 0x00000055500c7209 */ /* 0x001fe20007810000 */
[----:B------:R-:W-:Y:S01]  /*19670*/  SHFL.BFLY PT, R208, R87, 0x1, 0x1f ;  /* 0x0c201f0057d07f89 */ /* 0x000fe200000e0000 */
[----:B------:R-:W-:Y:S02]  /*19680*/  R2UR UR10, R8 ;  /* 0x00000000080a72ca */ /* 0x000fe400000e0000 */
[----:B------:R-:W-:Y:S02]  /*19690*/  R2UR UR11, R9 ;  /* 0x00000000090b72ca */ /* 0x000fe400000e0000 */
[----:B-1----:R-:W-:-:S04]  /*196a0*/  FMNMX.FTZ R85, R83, R12, !PT ;  /* 0x0000000c53557209 */ /* 0x002fc80007810000 */
[----:B--2---:R-:W-:-:S07]  /*196b0*/  FMNMX.FTZ R85, R84, R85, !PT ;  /* 0x0000005554557209 */ /* 0x004fce0007810000 */
[----:B------:R-:W-:Y:S01]  /*196c0*/  QGMMA.64x128x32.F32.E4M3.E4M3 R88, R164, gdesc[UR8], R88, gsb0 ;  /* 0x01e00008a4587df3 */ /* 0x000fe20008000858 */
[----:B------:R-:W0:Y:S02]  /*196d0*/  SHFL.BFLY PT, R12, R85, 0x2, 0x1f ;  /* 0x0c401f00550c7f89 */ /* 0x000e2400000e0000 */
[----:B0-----:R-:W-:-:S05]  /*196e0*/  FMNMX.FTZ R86, R85, R12, !PT ;  /* 0x0000000c55567209 */ /* 0x001fca0007810000 */
[----:B------:R-:W0:Y:S02]  /*196f0*/  SHFL.BFLY PT, R7, R86, 0x1, 0x1f ;  /* 0x0c201f0056077f89 */ /* 0x000e2400000e0000 */
[----:B0-----:R-:W-:Y:S02]  /*19700*/  FMNMX.FTZ R12, R86, R7, !PT ;  /* 0x00000007560c7209 */ /* 0x001fe40007810000 */
[----:B------:R-:W-:-:S03]  /*19710*/  FMNMX.FTZ R7, R87, R208, !PT ;  /* 0x000000d057077209 */ /* 0x000fc60007810000 */
[C---:B------:R-:W-:Y:S01]  /*19720*/  FADD.FTZ R15, -R12.reuse, R15 ;  /* 0x0000000f0c0f7221 */ /* 0x040fe20000010100 */
[----:B------:R-:W-:-:S01]  /*19730*/  FFMA.FTZ R177, R12, R177, -8 ;  /* 0xc10000000cb17423 */ /* 0x000fc200000100b1 */
[----:B------:R-:W-:Y:S02]  /*19740*/  FADD.FTZ R14, -R7, R14 ;  /* 0x0000000e070e7221 */ /* 0x000fe40000010100 */
[----:B------:R-:W-:Y:S01]  /*19750*/  FMUL.FTZ R15, R15, UR35 ;  /* 0x000000230f0f7c20 */ /* 0x000fe20008410000 */
[--C-:B------:R-:W-:Y:S01]  /*19760*/  FFMA.FTZ R6, R6, UR35, -R177.reuse ;  /* 0x0000002306067c23 */ /* 0x100fe200080108b1 */
[----:B------:R-:W-:Y:S01]  /*19770*/  FMUL.FTZ R14, R14, UR35 ;  /* 0x000000230e0e7c20 */ /* 0x000fe20008410000 */
[--C-:B------:R-:W-:Y:S01]  /*19780*/  FFMA.FTZ R87, R24, UR35, -R177.reuse ;  /* 0x0000002318577c23 */ /* 0x100fe200080108b1 */
[----:B------:R0:W-:Y:S01]  /*19790*/  MUFU.EX2 R85, R15 ;  /* 0x0000000f00557308 */ /* 0x0001e20000000800 */
[----:B------:R-:W-:-:S01]  /*197a0*/  FFMA.FTZ R24, R26, UR35, -R177 ;  /* 0x000000231a187c23 */ /* 0x000fc200080108b1 */
[--C-:B------:R-:W-:Y:S01]  /*197b0*/  FFMA.FTZ R26, R31, UR35, -R177.reuse ;  /* 0x000000231f1a7c23 */ /* 0x100fe200080108b1 */
[----:B------:R-:W-:-:S01]  /*197c0*/  FFMA.FTZ R31, R32, UR35, -R177 ;  /* 0x00000023201f7c23 */ /* 0x000fc200080108b1 */
[--C-:B------:R-:W-:Y:S01]  /*197d0*/  FFMA.FTZ R32, R39, UR35, -R177.reuse ;  /* 0x0000002327207c23 */ /* 0x100fe200080108b1 */
[----:B------:R-:W-:-:S01]  /*197e0*/  FFMA.FTZ R39, R40, UR35, -R177 ;  /* 0x0000002328277c23 */ /* 0x000fc200080108b1 */
[--C-:B------:R-:W-:Y:S01]  /*197f0*/  FFMA.FTZ R40, R47, UR35, -R177.reuse ;  /* 0x000000232f287c23 */ /* 0x100fe200080108b1 */
[----:B------:R-:W-:-:S01]  /*19800*/  FFMA.FTZ R47, R48, UR35, -R177 ;  /* 0x00000023302f7c23 */ /* 0x000fc200080108b1 */
[----:B------:R1:W-:Y:S01]  /*19810*/  MUFU.EX2 R86, R14 ;  /* 0x0000000e00567308 */ /* 0x0003e20000000800 */
[----:B0-----:R-:W-:-:S02]  /*19820*/  IMAD.MOV.U32 R15, RZ, RZ, 0x40000040 ;  /* 0x40000040ff0f7424 */ /* 0x001fc400078e00ff */
[--C-:B------:R-:W-:Y:S01]  /*19830*/  FFMA.FTZ R48, R56, UR35, -R177.reuse ;  /* 0x0000002338307c23 */ /* 0x100fe200080108b1 */
[----:B------:R-:W-:-:S01]  /*19840*/  FFMA.FTZ R56, R67, UR35, -R177 ;  /* 0x0000002343387c23 */ /* 0x000fc200080108b1 */
[--C-:B------:R-:W-:Y:S01]  /*19850*/  FFMA.FTZ R67, R68, UR35, -R177.reuse ;  /* 0x0000002344437c23 */ /* 0x100fe200080108b1 */
[----:B------:R-:W-:-:S01]  /*19860*/  FFMA.FTZ R68, R83, UR35, -R177 ;  /* 0x0000002353447c23 */ /* 0x000fc200080108b1 */
[----:B------:R-:W-:Y:S01]  /*19870*/  R2UR UR11, R15 ;  /* 0x000000000f0b72ca */ /* 0x000fe200000e0000 */
[----:B------:R-:W-:-:S01]  /*19880*/  FFMA.FTZ R83, R84, UR35, -R177 ;  /* 0x0000002354537c23 */ /* 0x000fc200080108b1 */
[----:B------:R-:W-:Y:S01]  /*19890*/  MOV R15, 0x40000040 ;  /* 0x40000040000f7802 */ /* 0x000fe20000000f00 */
[----:B-1----:R-:W-:Y:S01]  /*198a0*/  VIADD R14, R8, 0x2 ;  /* 0x00000002080e7836 */ /* 0x002fe20000000000 */
[----:B------:R-:W0:Y:S01]  /*198b0*/  MUFU.EX2 R6, R6 ;  /* 0x0000000600067308 */ /* 0x000e220000000800 */
[----:B------:R-:W-:-:S01]  /*198c0*/  FFMA.FTZ R185, R60, UR35, -R177 ;  /* 0x000000233cb97c23 */ /* 0x000fc200080108b1 */
[--C-:B------:R-:W-:Y:S01]  /*198d0*/  FFMA.FTZ R60, R75, UR35, -R177.reuse ;  /* 0x000000234b3c7c23 */ /* 0x100fe200080108b1 */
[----:B------:R-:W-:-:S01]  /*198e0*/  FFMA.FTZ R75, R76, UR35, -R177 ;  /* 0x000000234c4b7c23 */ /* 0x000fc200080108b1 */
[----:B------:R-:W-:Y:S01]  /*198f0*/  R2UR UR10, R14 ;  /* 0x000000000e0a72ca */ /* 0x000fe200000e0000 */
[----:B------:R-:W-:-:S02]  /*19900*/  VIADD R14, R8, 0x4 ;  /* 0x00000004080e7836 */ /* 0x000fc40000000000 */
[----:B------:R-:W-:Y:S01]  /*19910*/  VIADD R8, R8, 0x6 ;  /* 0x0000000608087836 */ /* 0x000fe20000000000 */
[----:B------:R-:W1:Y:S08]  /*19920*/  MUFU.EX2 R87, R87 ;  /* 0x0000005700577308 */ /* 0x000e700000000800 */
[----:B------:R-:W2:Y:S01]  /*19930*/  MUFU.EX2 R24, R24 ;  /* 0x0000001800187308 */ /* 0x000ea20000000800 */
[----:B0-----:R-:W-:-:S07]  /*19940*/  FFMA.FTZ R4, R85, R4, R6 ;  /* 0x0000000455047223 */ /* 0x001fce0000010006 */
[----:B------:R-:W-:Y:S01]  /*19950*/  MUFU.EX2 R26, R26 ;  /* 0x0000001a001a7308 */ /* 0x000fe20000000800 */
[----:B-1----:R-:W-:-:S07]  /*19960*/  FADD.FTZ R9, R87, R4 ;  /* 0x0000000457097221 */ /* 0x002fce0000010000 */
[----:B------:R-:W-:Y:S01]  /*19970*/  MUFU.EX2 R31, R31 ;  /* 0x0000001f001f7308 */ /* 0x000fe20000000800 */
[----:B--2---:R-:W-:-:S07]  /*19980*/  FADD.FTZ R84, R24, R9 ;  /* 0x0000000918547221 */ /* 0x004fce0000010000 */
[----:B------:R-:W-:Y:S08]  /*19990*/  MUFU.EX2 R32, R32 ;  /* 0x0000002000207308 */ /* 0x000ff00000000800 */
[----:B------:R-:W-:Y:S01]  /*199a0*/  MUFU.EX2 R39, R39 ;  /* 0x0000002700277308 */ /* 0x000fe20000000800 */
[----:B------:R-:W-:Y:S02]  /*199b0*/  WARPGROUP.DEPBAR.LE gsb0, 0x0 ;  /* 0x00008000000079c5 */ /* 0x000fe40000010000 */
[----:B------:R-:W-:Y:S01]  /*199c0*/  WARPGROUP.ARRIVE ;  /* 0x00000000000079c5 */ /* 0x000fe20000000000 */
[----:B------:R-:W-:-:S01]  /*199d0*/  FFMA.FTZ R165, R28, UR35, -R177 ;  /* 0x000000231ca57c23 */ /* 0x000fc200080108b1 */
[--C-:B------:R-:W-:Y:S01]  /*199e0*/  FFMA.FTZ R28, R35, UR35, -R177.reuse ;  /* 0x00000023231c7c23 */ /* 0x100fe200080108b1 */
[----:B------:R-:W-:-:S01]  /*199f0*/  FFMA.FTZ R35, R36, UR35, -R177 ;  /* 0x0000002324237c23 */ /* 0x000fc200080108b1 */
[--C-:B------:R-:W-:Y:S01]  /*19a00*/  FFMA.FTZ R36, R43, UR35, -R177.reuse ;  /* 0x000000232b247c23 */ /* 0x100fe200080108b1 */
[----:B------:R-:W-:-:S01]  /*19a10*/  FFMA.FTZ R43, R44, UR35, -R177 ;  /* 0x000000232c2b7c23 */ /* 0x000fc200080108b1 */
[----:B------:R-:W-:Y:S01]  /*19a20*/  QGMMA.64x128x32.F32.E4M3.E4M3 R88, R160, gdesc[UR8], R88, gsb0 ;  /* 0x01e00008a0587df3 */ /* 0x000fe20008000858 */
[----:B------:R-:W-:Y:S01]  /*19a30*/  R2UR UR10, R14 ;  /* 0x000000000e0a72ca */ /* 0x000fe200000e0000 */
[--C-:B------:R-:W-:Y:S01]  /*19a40*/  FFMA.FTZ R44, R51, UR35, -R177.reuse ;  /* 0x00000023332c7c23 */ /* 0x100fe200080108b1 */
[----:B------:R-:W-:Y:S01]  /*19a50*/  R2UR UR11, R15 ;  /* 0x000000000f0b72ca */ /* 0x000fe200000e0000 */
[--C-:B------:R-:W-:Y:S01]  /*19a60*/  FFMA.FTZ R51, R52, UR35, -R177.reuse ;  /* 0x0000002334337c23 */ /* 0x100fe200080108b1 */
[----:B------:R-:W-:-:S01]  /*19a70*/  FFMA.FTZ R52, R58, UR35, -R177 ;  /* 0x000000233a347c23 */ /* 0x000fc200080108b1 */
[--C-:B------:R-:W-:Y:S01]  /*19a80*/  FFMA.FTZ R58, R71, UR35, -R177.reuse ;  /* 0x00000023473a7c23 */ /* 0x100fe200080108b1 */
[----:B------:R-:W-:-:S01]  /*19a90*/  FFMA.FTZ R71, R72, UR35, -R177 ;  /* 0x0000002348477c23 */ /* 0x000fc200080108b1 */
[----:B------:R-:W-:Y:S01]  /*19aa0*/  IMAD.U32 R72, RZ, RZ, UR35 ;  /* 0x00000023ff487e24 */ /* 0x000fe2000f8e00ff */
[----:B------:R-:W0:Y:S01]  /*19ab0*/  MUFU.EX2 R165, R165 ;  /* 0x000000a500a57308 */ /* 0x000e220000000800 */
[----:B------:R-:W-:-:S01]  /*19ac0*/  FFMA.FTZ R167, R54, UR35, -R177 ;  /* 0x0000002336a77c23 */ /* 0x000fc200080108b1 */
[----:B------:R-:W-:Y:S01]  /*19ad0*/  FFMA.FTZ R54, R63, UR35, -R177 ;  /* 0x000000233f367c23 */ /* 0x000fe200080108b1 */
[----:B------:R-:W-:-:S01]  /*19ae0*/  FFMA.FTZ R72, R7, R72, -8 ;  /* 0xc100000007487423 */ /* 0x000fc20000010048 */
[--C-:B------:R-:W-:Y:S01]  /*19af0*/  FFMA.FTZ R63, R64, UR35, -R177.reuse ;  /* 0x00000023403f7c23 */ /* 0x100fe200080108b1 */
[----:B------:R-:W-:-:S01]  /*19b00*/  FFMA.FTZ R64, R79, UR35, -R177 ;  /* 0x000000234f407c23 */ /* 0x000fc200080108b1 */
[----:B------:R-:W-:Y:S01]  /*19b10*/  FFMA.FTZ R79, R80, UR35, -R177 ;  /* 0x00000023504f7c23 */ /* 0x000fe200080108b1 */
[----:B------:R-:W-:-:S01]  /*19b20*/  FFMA.FTZ R21, R21, UR35, -R72 ;  /* 0x0000002315157c23 */ /* 0x000fc20008010848 */
[--C-:B------:R-:W-:Y:S01]  /*19b30*/  FFMA.FTZ R20, R20, UR35, -R72.reuse ;  /* 0x0000002314147c23 */ /* 0x100fe20008010848 */
[----:B------:R-:W-:-:S01]  /*19b40*/  FFMA.FTZ R27, R27, UR35, -R72 ;  /* 0x000000231b1b7c23 */ /* 0x000fc20008010848 */
[--C-:B------:R-:W-:Y:S01]  /*19b50*/  FFMA.FTZ R76, R25, UR35, -R72.reuse ;  /* 0x00000023194c7c23 */ /* 0x100fe20008010848 */
[----:B------:R-:W-:-:S01]  /*19b60*/  FFMA.FTZ R14, R29, UR35, -R72 ;  /* 0x000000231d0e7c23 */ /* 0x000fc20008010848 */
[--C-:B------:R-:W-:Y:S01]  /*19b70*/  FFMA.FTZ R15, R30, UR35, -R72.reuse ;  /* 0x000000231e0f7c23 */ /* 0x100fe20008010848 */
[----:B------:R-:W1:Y:S01]  /*19b80*/  MUFU.EX2 R21, R21 ;  /* 0x0000001500157308 */ /* 0x000e620000000800 */
[----:B------:R-:W-:-:S01]  /*19b90*/  FFMA.FTZ R25, R33, UR35, -R72 ;  /* 0x0000002321197c23 */ /* 0x000fc20008010848 */
[--C-:B------:R-:W-:Y:S01]  /*19ba0*/  FFMA.FTZ R30, R34, UR35, -R72.reuse ;  /* 0x00000023221e7c23 */ /* 0x100fe20008010848 */
[----:B------:R-:W-:-:S01]  /*19bb0*/  FFMA.FTZ R29, R37, UR35, -R72 ;  /* 0x00000023251d7c23 */ /* 0x000fc20008010848 */
[----:B0-----:R-:W-:Y:S01]  /*19bc0*/  FADD.FTZ R9, R165, R84 ;  /* 0x00000054a5097221 */ /* 0x001fe20000010000 */
        /* <DEDUP_REMOVED lines=11> */
[----:B------:R-:W2:Y:S01]  /*19c80*/  MUFU.EX2 R27, R27 ;  /* 0x0000001b001b7308 */ /* 0x000ea20000000800 */
[----:B-1----:R-:W-:-:S01]  /*19c90*/  FFMA.FTZ R3, R86, R3, R21 ;  /* 0x0000000356037223 */ /* 0x002fc20000010015 */
[--C-:B------:R-:W-:Y:S01]  /*19ca0*/  FFMA.FTZ R80, R57, UR35, -R72.reuse ;  /* 0x0000002339507c23 */ /* 0x100fe20008010848 */
[----:B------:R-:W-:-:S01]  /*19cb0*/  FFMA.FTZ R61, R61, UR35, -R72 ;  /* 0x000000233d3d7c23 */ /* 0x000fc20008010848 */
[--C-:B------:R-:W-:Y:S01]  /*19cc0*/  FFMA.FTZ R59, R73, UR35, -R72.reuse ;  /* 0x00000023493b7c23 */ /* 0x100fe20008010848 */
[----:B------:R-:W-:-:S01]  /*19cd0*/  FFMA.FTZ R74, R74, UR35, -R72 ;  /* 0x000000234a4a7c23 */ /* 0x000fc20008010848 */
[----:B------:R-:W-:Y:S01]  /*19ce0*/  FFMA.FTZ R81, R81, UR35, -R72 ;  /* 0x0000002351517c23 */ /* 0x000fe20008010848 */
[----:B------:R-:W-:Y:S01]  /*19cf0*/  IADD3 R73, -R207, 0xb, RZ ;  /* 0x0000000bcf497810 */ /* 0x000fe20007ffe1ff */
[----:B------:R-:W1:Y:S01]  /*19d00*/  MUFU.EX2 R76, R76 ;  /* 0x0000004c004c7308 */ /* 0x000e620000000800 */
[----:B0-----:R-:W-:-:S07]  /*19d10*/  FADD.FTZ R4, R20, R3 ;  /* 0x0000000314047221 */ /* 0x001fce0000010000 */
[----:B------:R-:W0:Y:S01]  /*19d20*/  MUFU.EX2 R14, R14 ;  /* 0x0000000e000e7308 */ /* 0x000e220000000800 */
[----:B--2---:R-:W-:-:S01]  /*19d30*/  FADD.FTZ R3, R27, R4 ;  /* 0x000000041b037221 */ /* 0x004fc20000010000 */
[----:B------:R-:W-:Y:S01]  /*19d40*/  FADD.FTZ R4, R26, R9 ;  /* 0x000000091a047221 */ /* 0x000fe20000010000 */
[----:B------:R-:W-:-:S05]  /*19d50*/  IMAD.MOV.U32 R9, RZ, RZ, 0x40000040 ;  /* 0x40000040ff097424 */ /* 0x000fca00078e00ff */
[----:B------:R-:W2:Y:S01]  /*19d60*/  MUFU.EX2 R15, R15 ;  /* 0x0000000f000f7308 */ /* 0x000ea20000000800 */
[----:B-1----:R-:W-:-:S07]  /*19d70*/  FADD.FTZ R3, R76, R3 ;  /* 0x000000034c037221 */ /* 0x002fce0000010000 */
[----:B------:R-:W1:Y:S01]  /*19d80*/  MUFU.EX2 R28, R28 ;  /* 0x0000001c001c7308 */ /* 0x000e620000000800 */
[----:B0-----:R-:W-:-:S01]  /*19d90*/  FADD.FTZ R84, R14, R3 ;  /* 0x000000030e547221 */ /* 0x001fc20000010000 */
[----:B------:R-:W-:-:S06]  /*19da0*/  FADD.FTZ R3, R31, R4 ;  /* 0x000000041f037221 */ /* 0x000fcc0000010000 */
        /* <DEDUP_REMOVED lines=10> */
[----:B------:R-:W-:Y:S01]  /*19e50*/  MUFU.EX2 R36, R36 ;  /* 0x0000002400247308 */ /* 0x000fe20000000800 */
[----:B0-----:R-:W-:-:S07]  /*19e60*/  FADD.FTZ R3, R29, R4 ;  /* 0x000000041d037221 */ /* 0x001fce0000010000 */
[----:B------:R-:W0:Y:S01]  /*19e70*/  MUFU.EX2 R33, R33 ;  /* 0x0000002100217308 */ /* 0x000e220000000800 */
[----:B--2---:R-:W-:-:S07]  /*19e80*/  FADD.FTZ R4, R34, R3 ;  /* 0x0000000322047221 */ /* 0x004fce0000010000 */
[----:B------:R-:W-:Y:S01]  /*19e90*/  MUFU.EX2 R43, R43 ;  /* 0x0000002b002b7308 */ /* 0x000fe20000000800 */
[----:B------:R-:W-:Y:S02]  /*19ea0*/  WARPGROUP.DEPBAR.LE gsb0, 0x0 ;  /* 0x00008000000079c5 */ /* 0x000fe40000010000 */
[----:B------:R-:W-:-:S05]  /*19eb0*/  WARPGROUP.ARRIVE ;  /* 0x00000000000079c5 */ /* 0x000fca0000000000 */
[----:B------:R-:W1:Y:S01]  /*19ec0*/  MUFU.EX2 R38, R38 ;  /* 0x0000002600267308 */ /* 0x000e620000000800 */
[----:B0-----:R-:W-:-:S01]  /*19ed0*/  FADD.FTZ R3, R33, R4 ;  /* 0x0000000421037221 */ /* 0x001fc20000010000 */
[----:B------:R-:W-:Y:S01]  /*19ee0*/  QGMMA.64x128x32.F32.E4M3.E4M3 R88, R156, gdesc[UR8], R88, gsb0 ;  /* 0x01e000089c587df3 */ /* 0x000fe20008000858 */
[----:B------:R-:W-:Y:S02]  /*19ef0*/  R2UR UR10, R8 ;  /* 0x00000000080a72ca */ /* 0x000fe400000e0000 */
[----:B------:R-:W-:-:S03]  /*19f00*/  R2UR UR11, R9 ;  /* 0x00000000090b72ca */ /* 0x000fc600000e0000 */
[----:B------:R-:W0:Y:S01]  /*19f10*/  MUFU.EX2 R40, R40 ;  /* 0x0000002800287308 */ /* 0x000e220000000800 */
[----:B------:R-:W-:-:S01]  /*19f20*/  FFMA.FTZ R9, R62, UR35, -R72 ;  /* 0x000000233e097c23 */ /* 0x000fc20008010848 */
[----:B------:R-:W-:Y:S01]  /*19f30*/  FADD.FTZ R62, R32, R53 ;  /* 0x00000035203e7221 */ /* 0x000fe20000010000 */
[----:B------:R-:W-:-:S03]  /*19f40*/  FFMA.FTZ R53, R65, UR35, -R72 ;  /* 0x0000002341357c23 */ /* 0x000fc60008010848 */
[----:B------:R-:W-:Y:S01]  /*19f50*/  FADD.FTZ R55, R39, R62 ;  /* 0x0000003e27377221 */ /* 0x000fe20000010000 */
[----:B------:R-:W-:-:S01]  /*19f60*/  FFMA.FTZ R62, R66, UR35, -R72 ;  /* 0x00000023423e7c23 */ /* 0x000fc20008010848 */
[----:B------:R-:W2:Y:S01]  /*19f70*/  MUFU.EX2 R37, R37 ;  /* 0x0000002500257308 */ /* 0x000ea20000000800 */
[----:B-1----:R-:W-:-:S01]  /*19f80*/  FADD.FTZ R4, R38, R3 ;  /* 0x0000000326047221 */ /* 0x002fc20000010000 */
[----:B------:R-:W-:-:S04]  /*19f90*/  FADD.FTZ R84, R36, R55 ;  /* 0x0000003724547221 */ /* 0x000fc80000010000 */
[----:B------:R-:W-:Y:S02]  /*19fa0*/  FADD.FTZ R55, R43, R84 ;  /* 0x000000542b377221 */ /* 0x000fe40000010000 */
[----:B------:R-:W1:Y:S02]  /*19fb0*/  MUFU.EX2 R47, R47 ;  /* 0x0000002f002f7308 */ /* 0x000e640000000800 */
[----:B0-----:R-:W-:-:S01]  /*19fc0*/  FADD.FTZ R66, R40, R55 ;  /* 0x0000003728427221 */ /* 0x001fc20000010000 */
[----:B------:R-:W-:-:S05]  /*19fd0*/  FFMA.FTZ R55, R69, UR35, -R72 ;  /* 0x0000002345377c23 */ /* 0x000fca0008010848 */
[----:B------:R-:W0:Y:S01]  /*19fe0*/  MUFU.EX2 R42, R42 ;  /* 0x0000002a002a7308 */ /* 0x000e220000000800 */
[----:B--2---:R-:W-:-:S07]  /*19ff0*/  FADD.FTZ R3, R37, R4 ;  /* 0x0000000425037221 */ /* 0x004fce0000010000 */
[----:B------:R-:W2:Y:S01]  /*1a000*/  MUFU.EX2 R44, R44 ;  /* 0x0000002c002c7308 */ /* 0x000ea20000000800 */
[----:B-1----:R-:W-:-:S01]  /*1a010*/  FADD.FTZ R57, R47, R66 ;  /* 0x000000422f397221 */ /* 0x002fc20000010000 */
[----:B------:R-:W-:-:S06]  /*1a020*/  FFMA.FTZ R66, R70, UR35, -R72 ;  /* 0x0000002346427c23 */ /* 0x000fcc0008010848 */
        /* <DEDUP_REMOVED lines=26> */
[----:B------:R-:W-:Y:S02]  /*1a1d0*/  WARPGROUP.DEPBAR.LE gsb0, 0x0 ;  /* 0x00008000000079c5 */ /* 0x000fe40000010000 */
[----:B------:R-:W-:-:S04]  /*1a1e0*/  WARPGROUP.ARRIVE ;  /* 0x00000000000079c5 */ /* 0x000fc80000000000 */
[----:B------:R-:W0:Y:S01]  /*1a1f0*/  MUFU.EX2 R63, R63 ;  /* 0x0000003f003f7308 */ /* 0x000e220000000800 */
[----:B--2---:R-:W-:-:S01]  /*1a200*/  FADD.FTZ R4, R54, R57 ;  /* 0x0000003936047221 */ /* 0x004fc20000010000 */
[----:B------:R-:W-:Y:S01]  /*1a210*/  QGMMA.64x128x32.F32.E4M3.E4M3 R88, R152, gdesc[UR8], R88, gsb0 ;  /* 0x01e0000898587df3 */ /* 0x000fe20008000858 */
[----:B------:R-:W-:-:S05]  /*1a220*/  FFMA.FTZ R57, R77, UR35, -R72 ;  /* 0x000000234d397c23 */ /* 0x000fca0008010848 */
[----:B------:R-:W2:Y:S01]  /*1a230*/  MUFU.EX2 R9, R9 ;  /* 0x0000000900097308 */ /* 0x000ea20000000800 */
[----:B-1----:R-:W-:-:S07]  /*1a240*/  FADD.FTZ R70, R8, R3 ;  /* 0x0000000308467221 */ /* 0x002fce0000010000 */
[----:B------:R-:W1:Y:S01]  /*1a250*/  MUFU.EX2 R56, R56 ;  /* 0x0000003800387308 */ /* 0x000e620000000800 */
[----:B0-----:R-:W-:-:S07]  /*1a260*/  FADD.FTZ R3, R63, R4 ;  /* 0x000000043f037221 */ /* 0x001fce0000010000 */
[----:B------:R-:W0:Y:S01]  /*1a270*/  MUFU.EX2 R53, R53 ;  /* 0x0000003500357308 */ /* 0x000e220000000800 */
[----:B--2---:R-:W-:-:S01]  /*1a280*/  FADD.FTZ R4, R9, R70 ;  /* 0x0000004609047221 */ /* 0x004fc20000010000 */
[--C-:B------:R-:W-:Y:S01]  /*1a290*/  FFMA.FTZ R70, R78, UR35, -R72.reuse ;  /* 0x000000234e467c23 */ /* 0x100fe20008010848 */
[----:B------:R-:W-:-:S05]  /*1a2a0*/  FFMA.FTZ R72, R82, UR35, -R72 ;  /* 0x0000002352487c23 */ /* 0x000fca0008010848 */
        /* <DEDUP_REMOVED lines=8> */
[----:B------:R-:W-:-:S04]  /*1a330*/  @!P1 IMAD R3, R13, 0x8, R16 ;  /* 0x000000080d039824 */ /* 0x000fc800078e0210 */
[----:B------:R-:W-:Y:S02]  /*1a340*/  @!P1 VIADD R3, R3, 0x22840 ;  /* 0x0002284003039836 */ /* 0x000fe40000000000 */
[----:B------:R-:W1:Y:S03]  /*1a350*/  MUFU.EX2 R71, R71 ;  /* 0x0000004700477308 */ /* 0x000e660000000800 */
[----:B------:R-:W-:-:S05]  /*1a360*/  @!P1 PRMT R3, RZ, 0x654, R3 ;  /* 0x00000654ff039816 */ /* 0x000fca0000000003 */
[----:B------:R-:W3:Y:S08]  /*1a370*/  MUFU.EX2 R66, R66 ;  /* 0x0000004200427308 */ /* 0x000ef00000000800 */
[----:B------:R-:W4:Y:S08]  /*1a380*/  MUFU.EX2 R60, R60 ;  /* 0x0000003c003c7308 */ /* 0x000f300000000800 */
[----:B------:R-:W5:Y:S08]  /*1a390*/  MUFU.EX2 R59, R59 ;  /* 0x0000003b003b7308 */ /* 0x000f700000000800 */
[----:B------:R-:W-:Y:S08]  /*1a3a0*/  MUFU.EX2 R75, R75 ;  /* 0x0000004b004b7308 */ /* 0x000ff00000000800 */
[----:B------:R0:W5:Y:S08]  /*1a3b0*/  MUFU.EX2 R69, R74 ;  /* 0x0000004a00457308 */ /* 0x0001700000000800 */
[----:B------:R-:W5:Y:S01]  /*1a3c0*/  MUFU.EX2 R64, R64 ;  /* 0x0000004000407308 */ /* 0x000f620000000800 */
[----:B0-----:R-:W-:-:S01]  /*1a3d0*/  FADD.FTZ R74, R58, R61 ;  /* 0x0000003d3a4a7221 */ /* 0x001fc20000010000 */
[----:B--2---:R-:W-:-:S03]  /*1a3e0*/  FADD.FTZ R61, R55, R4 ;  /* 0x00000004373d7221 */ /* 0x004fc60000010000 */
[----:B-1----:R-:W-:Y:S01]  /*1a3f0*/  FADD.FTZ R65, R71, R74 ;  /* 0x0000004a47417221 */ /* 0x002fe20000010000 */
[----:B---3--:R-:W-:-:S02]  /*1a400*/  FADD.FTZ R4, R66, R61 ;  /* 0x0000003d42047221 */ /* 0x008fc40000010000 */
[----:B------:R-:W0:Y:S01]  /*1a410*/  MUFU.EX2 R57, R57 ;  /* 0x0000003900397308 */ /* 0x000e220000000800 */
[----:B----4-:R-:W-:-:S01]  /*1a420*/  FADD.FTZ R74, R60, R65 ;  /* 0x000000413c4a7221 */ /* 0x010fc20000010000 */
[----:B-----5:R-:W-:-:S04]  /*1a430*/  FADD.FTZ R4, R59, R4 ;  /* 0x000000043b047221 */ /* 0x020fc80000010000 */
[----:B------:R-:W-:Y:S02]  /*1a440*/  FADD.FTZ R4, R69, R4 ;  /* 0x0000000445047221 */ /* 0x000fe40000010000 */
[----:B------:R-:W1:Y:S08]  /*1a450*/  MUFU.EX2 R79, R79 ;  /* 0x0000004f004f7308 */ /* 0x000e700000000800 */
[----:B------:R-:W2:Y:S08]  /*1a460*/  MUFU.EX2 R70, R70 ;  /* 0x0000004600467308 */ /* 0x000eb00000000800 */
[----:B------:R-:W3:Y:S01]  /*1a470*/  MUFU.EX2 R68, R68 ;  /* 0x0000004400447308 */ /* 0x000ee20000000800 */
[----:B------:R-:W-:-:S02]  /*1a480*/  WARPGROUP.DEPBAR.LE gsb0, 0x0 ;  /* 0x00008000000079c5 */ /* 0x000fc40000010000 */
[----:B------:R4:W-:Y:S06]  /*1a490*/  BAR.ARV R73, 0x100 ;  /* 0x000400490000751d */ /* 0x0009ec0000002000 */
[----:B------:R-:W5:Y:S01]  /*1a4a0*/  MUFU.EX2 R78, R81 ;  /* 0x00000051004e7308 */ /* 0x000f620000000800 */
[----:B------:R0:W-:Y:S07]  /*1a4b0*/  @!P1 SYNCS.ARRIVE.TRANS64.RED.A1T0 RZ, [R3+URZ], RZ ;  /* 0x000000ff03ff99a7 */ /* 0x0001ee000810043f */
[----:B------:R-:W4:Y:S01]  /*1a4c0*/  MUFU.EX2 R83, R83 ;  /* 0x0000005300537308 */ /* 0x000f220000000800 */
[----:B0-----:R-:W-:-:S04]  /*1a4d0*/  FADD.FTZ R3, R75, R74 ;  /* 0x0000004a4b037221 */ /* 0x001fc80000010000 */
[----:B------:R-:W-:Y:S01]  /*1a4e0*/  FADD.FTZ R74, R64, R3 ;  /* 0x00000003404a7221 */ /* 0x000fe20000010000 */
[----:B------:R-:W-:-:S02]  /*1a4f0*/  FADD.FTZ R3, R57, R4 ;  /* 0x0000000439037221 */ /* 0x000fc40000010000 */
[----:B------:R-:W0:Y:S01]  /*1a500*/  MUFU.EX2 R72, R72 ;  /* 0x0000004800487308 */ /* 0x000e220000000800 */
[----:B-1----:R-:W-:-:S01]  /*1a510*/  FADD.FTZ R61, R79, R74 ;  /* 0x0000004a4f3d7221 */ /* 0x002fc20000010000 */
[----:B--2---:R-:W-:-:S03]  /*1a520*/  FADD.FTZ R3, R70, R3 ;  /* 0x0000000346037221 */ /* 0x004fc60000010000 */
[----:B---3--:R-:W-:Y:S01]  /*1a530*/  FADD.FTZ R4, R68, R61 ;  /* 0x0000003d44047221 */ /* 0x008fe20000010000 */
[----:B-----5:R-:W-:-:S03]  /*1a540*/  FADD.FTZ R3, R78, R3 ;  /* 0x000000034e037221 */ /* 0x020fc60000010000 */
[----:B----4-:R-:W-:Y:S01]  /*1a550*/  FADD.FTZ R4, R83, R4 ;  /* 0x0000000453047221 */ /* 0x010fe20000010000 */
[----:B0-----:R-:W-:-:S01]  /*1a560*/  FADD.FTZ R3, R72, R3 ;  /* 0x0000000348037221 */ /* 0x001fc20000010000 */
[----:B------:R-:W-:Y:S06]  /*1a570*/  @!P0 BRA `(.L_x_1491) ;  /* 0x0000000000048947 */ /* 0x000fec0003800000 */
[----:B------:R-:W-:Y:S01]  /*1a580*/  BPT.TRAP 0x1 ;  /* 0x000000040000795c */ /* 0x000fe20000300000 */
.L_x_1491:
[----:B------:R-:W-:Y:S01]  /*1a590*/  F2FP.SATFINITE.E4M3.F32.PACK_AB_MERGE_C R24, R165, R24, RZ ;  /* 0x00000018a518723e */ /* 0x000fe200048070ff */
[----:B------:R-:W-:Y:S01]  /*1a5a0*/  FMUL.FTZ R88, R88, R85 ;  /* 0x0000005558587220 */ /* 0x000fe20000410000 */
[----:B------:R-:W-:Y:S01]  /*1a5b0*/  F2FP.SATFINITE.E4M3.F32.PACK_AB_MERGE_C R25, R30, R25, RZ ;  /* 0x000000191e19723e */ /* 0x000fe200048070ff */
[----:B------:R-:W-:Y:S01]  /*1a5c0*/  FMUL.FTZ R89, R89, R85 ;  /* 0x0000005559597220 */ /* 0x000fe20000410000 */
[----:B------:R-:W-:Y:S01]  /*1a5d0*/  F2FP.SATFINITE.E4M3.F32.PACK_AB_MERGE_C R164, R87, R6, R24 ;  /* 0x0000000657a4723e */ /* 0x000fe20004807018 */
[----:B------:R-:W-:Y:S01]  /*1a5e0*/  IMAD R6, R168, 0x8, R16 ;  /* 0x00000008a8067824 */ /* 0x000fe200078e0210 */
[----:B------:R-:W-:Y:S01]  /*1a5f0*/  F2FP.SATFINITE.E4M3.F32.PACK_AB_MERGE_C R25, R15, R14, R25 ;  /* 0x0000000e0f19723e */ /* 0x000fe20004807019 */
[----:B------:R-:W-:Y:S01]  /*1a600*/  IMAD.U32 R15, RZ, RZ, UR38 ;  /* 0x00000026ff0f7e24 */ /* 0x000fe2000f8e00ff */
[----:B------:R-:W-:Y:S01]  /*1a610*/  ISETP.GT.AND P2, PT, R10, R11, PT ;  /* 0x0000000b0a00720c */ /* 0x000fe20003f44270 */
        /* <DEDUP_REMOVED lines=9> */
[----:B------:R0:W-:Y:S01]  /*1a6b0*/  SYNCS.ARRIVE.TRANS64.RED.A1T0 RZ, [R6+URZ], RZ ;  /* 0x000000ff06ff79a7 */ /* 0x0001e2000810043f */
[----:B------:R-:W-:Y:S01]  /*1a6c0*/  F2FP.SATFINITE.E4M3.F32.PACK_AB_MERGE_C R36, R43, R36, RZ ;  /* 0x000000242b24723e */ /* 0x000fe200048070ff */
[----:B------:R-:W-:Y:S01]  /*1a6d0*/  FMUL.FTZ R100, R100, R85 ;  /* 0x0000005564647220 */ /* 0x000fe20000410000 */
[----:B------:R-:W-:Y:S01]  /*1a6e0*/  F2FP.SATFINITE.E4M3.F32.PACK_AB_MERGE_C R33, R38, R33, RZ ;  /* 0x000000212621723e */ /* 0x000fe200048070ff */
[-C--:B------:R-:W-:Y:S01]  /*1a6f0*/  FMUL.FTZ R101, R101, R85.reuse ;  /* 0x0000005565657220 */ /* 0x080fe20000410000 */
[----:B------:R-:W-:Y:S01]  /*1a700*/  F2FP.SATFINITE.E4M3.F32.PACK_AB_MERGE_C R44, R51, R44, RZ ;  /* 0x0000002c332c723e */ /* 0x000fe200048070ff */
[----:B------:R-:W-:Y:S01]  /*1a710*/  FMUL.FTZ R104, R104, R85 ;  /* 0x0000005568687220 */ /* 0x000fe20000410000 */
[----:B------:R-:W-:Y:S01]  /*1a720*/  F2FP.SATFINITE.E4M3.F32.PACK_AB_MERGE_C R41, R46, R41, RZ ;  /* 0x000000292e29723e */ /* 0x000fe200048070ff */
[----:B0-----:R-:W-:Y:S01]  /*1a730*/  VIADD R6, R10, 0xffffffff ;  /* 0xffffffff0a067836 */ /* 0x001fe20000000000 */
        /* <DEDUP_REMOVED lines=76> */
[----:B------:R-:W-:-:S02]  /*1ac00*/  IMAD.MOV.U32 R14, RZ, RZ, R7 ;  /* 0x000000ffff0e7224 */ /* 0x000fc400078e0007 */
[----:B------:R-:W-:Y:S02]  /*1ac10*/  IMAD.MOV.U32 R15, RZ, RZ, R12 ;  /* 0x000000ffff0f7224 */ /* 0x000fe400078e000c */
[----:B------:R-:W-:Y:S02]  /*1ac20*/  IMAD.MOV.U32 R20, RZ, RZ, R18 ;  /* 0x000000ffff147224 */ /* 0x000fe400078e0012 */
[----:B------:R-:W-:Y:S02]  /*1ac30*/  IMAD.MOV.U32 R10, RZ, RZ, R6 ;  /* 0x000000ffff0a7224 */ /* 0x000fe400078e0006 */
[----:B------:R-:W-:Y:S02]  /*1ac40*/  IMAD.MOV.U32 R168, RZ, RZ, R13 ;  /* 0x000000ffffa87224 */ /* 0x000fe400078e000d */
[----:B------:R-:W-:Y:S01]  /*1ac50*/  IMAD.MOV.U32 R167, RZ, RZ, R25 ;  /* 0x000000ffffa77224 */ /* 0x000fe200078e0019 */
[----:B------:R-:W-:Y:S06]  /*1ac60*/  @P2 BRA `(.L_x_1492) ;  /* 0xffffffd800082947 */ /* 0x000fec000383ffff */
[----:B------:R-:W-:-:S07]  /*1ac70*/  IMAD.MOV.U32 R168, RZ, RZ, R13 ;  /* 0x000000ffffa87224 */ /* 0x000fce00078e000d */
.L_x_1481:
[----:B------:R-:W-:-:S13]  /*1ac80*/  ISETP.GE.AND P2, PT, R6, R178, PT ;  /* 0x000000b20600720c */ /* 0x000fda0003f46270 */
[----:B------:R-:W-:Y:S05]  /*1ac90*/  @!P2 BRA `(.L_x_1493) ;  /* 0x000000380014a947 */ /* 0x000fea0003800000 */
[----:B------:R-:W-:Y:S02]  /*1aca0*/  VIADD R15, R0, 0x8 ;  /* 0x00000008000f7836 */ /* 0x000fe40000000000 */
[----:B------:R-:W-:Y:S02]  /*1acb0*/  IMAD.MOV.U32 R14, RZ, RZ, R7 ;  /* 0x000000ffff0e7224 */ /* 0x000fe400078e0007 */
[----:B------:R-:W-:Y:S01]  /*1acc0*/  IMAD.MOV.U32 R13, RZ, RZ, R12 ;  /* 0x000000ffff0d7224 */ /* 0x000fe200078e000c */
[----:B------:R-:W-:Y:S01]  /*1acd0*/  IADD3 R15, R15, R170, -R171 ;  /* 0x000000aa0f0f7210 */ /* 0x000fe20007ffe8ab */
[----:B------:R-:W-:Y:S02]  /*1ace0*/  IMAD.MOV.U32 R20, RZ, RZ, R18 ;  /* 0x000000ffff147224 */ /* 0x000fe400078e0012 */
[----:B------:R-:W-:-:S07]  /*1acf0*/  IMAD.MOV.U32 R21, RZ, RZ, R168 ;  /* 0x000000ffff157224 */ /* 0x000fce00078e00a8 */
.L_x_1512:
        /* <DEDUP_REMOVED lines=8> */
.L_x_1495:
[----:B------:R-:W-:Y:S01]  /*1ad80*/  VIADD R7, R21, 0x1 ;  /* 0x0000000115077836 */ /* 0x000fe20000000000 */
[----:B------:R-:W-:-:S04]  /*1ad90*/  SHF.L.U32 R8, R18, 0x1f, RZ ;  /* 0x0000001f12087819 */ /* 0x000fc800000006ff */
[----:B------:R-:W-:-:S04]  /*1ada0*/  ISETP.NE.AND P3, PT, R7, 0x2, PT ;  /* 0x000000020700780c */ /* 0x000fc80003f65270 */
[----:B------:R-:W-:-:S05]  /*1adb0*/  SEL R7, R7, RZ, P3 ;  /* 0x000000ff07077207 */ /* 0x000fca0001800000 */
[----:B------:R-:W-:-:S04]  /*1adc0*/  IMAD R7, R7, 0x8, R16 ;  /* 0x0000000807077824 */ /* 0x000fc800078e0210 */
[----:B------:R0:W1:Y:S01]  /*1add0*/  SYNCS.PHASECHK.TRANS64.TRYWAIT P3, [R7+URZ+0x22830], R8 ;  /* 0x02283008070075a7 */ /* 0x000062000806017f */
[----:B------:R-:W-:Y:S05]  /*1ade0*/  @!P0 BRA `(.L_x_1496) ;  /* 0x0000000000048947 */ /* 0x000fea0003800000 */
[----:B------:R-:W-:Y:S01]  /*1adf0*/  BPT.TRAP 0x1 ;  /* 0x000000040000795c */ /* 0x000fe20000300000 */
.L_x_1496:
[----:B------:R-:W-:Y:S04]  /*1ae00*/  BSSY B0, `(.L_x_1494) ;  /* 0x0000004000007945 */ /* 0x000fe80003800000 */
[----:B-1----:R-:W-:Y:S05]  /*1ae10*/  @P3 BRA `(.L_x_1497) ;  /* 0x0000000000083947 */ /* 0x002fea0003800000 */
[----:B------:R-:W1:Y:S02]  /*1ae20*/  SYNCS.PHASECHK.TRANS64.TRYWAIT P3, [R7+URZ+0x22830], R8 ;  /* 0x02283008070075a7 */ /* 0x000e64000806017f */
[----:B-1----:R-:W-:Y:S05]  /*1ae30*/  @!P3 BRA `(.L_x_1498) ;  /* 0x000000dc0048b947 */ /* 0x002fea0003800000 */
.L_x_1497:
[----:B------:R-:W-:Y:S05]  /*1ae40*/  BSYNC B0 ;  /* 0x0000000000007941 */ /* 0x000fea0003800000 */
.L_x_1494:
[----:B01----:R-:W0:Y:S01]  /*1ae50*/  S2R R7, SR_TID.X ;  /* 0x0000000000077919 */ /* 0x003e220000002100 */
[----:B------:R-:W-:Y:S01]  /*1ae60*/  VIADD R168, R21, 0x1 ;  /* 0x0000000115a87836 */ /* 0x000fe20000000000 */
[----:B------:R-:W-:Y:S05]  /*1ae70*/  WARPSYNC.ALL ;  /* 0x0000000000007948 */ /* 0x000fea0003800000 */
[C---:B------:R-:W-:Y:S01]  /*1ae80*/  ISETP.NE.AND P3, PT, R168.reuse, 0x2, PT ;  /* 0x00000002a800780c */ /* 0x040fe20003f65270 */
[----:B------:R-:W-:Y:S01]  /*1ae90*/  IMAD.MOV.U32 R9, RZ, RZ, -0x7fffffe0 ;  /* 0x80000020ff097424 */ /* 0x000fe200078e00ff */
[----:B------:R-:W-:Y:S02]  /*1aea0*/  MOV R11, 0x80000020 ;  /* 0x80000020000b7802 */ /* 0x000fe40000000f00 */
[----:B------:R-:W-:-:S02]  /*1aeb0*/  SEL R168, R168, RZ, P3 ;  /* 0x000000ffa8a87207 */ /* 0x000fc40001800000 */
[----:B------:R-:W-:Y:S01]  /*1aec0*/  R2UR UR31, R9 ;  /* 0x00000000091f72ca */ /* 0x000fe200000e0000 */
[----:B------:R-:W-:Y:S01]  /*1aed0*/  IMAD.MOV.U32 R9, RZ, RZ, -0x7fffffe0 ;  /* 0x80000020ff097424 */ /* 0x000fe200078e00ff */
[----:B------:R-:W-:Y:S01]  /*1aee0*/  R2UR UR11, R11 ;  /* 0x000000000b0b72ca */ /* 0x000fe200000e0000 */
[----:B------:R-:W-:Y:S02]  /*1aef0*/  IMAD R8, R168, 0x600, R5 ;  /* 0x00000600a8087824 */ /* 0x000fe400078e0205 */
[----:B------:R-:W-:Y:S01]  /*1af00*/  IMAD.MOV.U32 R11, RZ, RZ, -0x7fffffe0 ;  /* 0x80000020ff0b7424 */ /* 0x000fe200078e00ff */
[----:B------:R-:W-:Y:S01]  /*1af10*/  R2UR UR27, R9 ;  /* 0x00000000091b72ca */ /* 0x000fe200000e0000 */
[C---:B------:R-:W-:Y:S01]  /*1af20*/  VIADD R10, R8.reuse, 0x2 ;  /* 0x00000002080a7836 */ /* 0x040fe20000000000 */
[----:B------:R-:W-:Y:S02]  /*1af30*/  R2UR UR30, R8 ;  /* 0x00000000081e72ca */ /* 0x000fe400000e0000 */
[----:B------:R-:W-:Y:S01]  /*1af40*/  R2UR UR15, R11 ;  /* 0x000000000b0f72ca */ /* 0x000fe200000e0000 */
[----:B------:R-:W-:Y:S01]  /*1af50*/  IMAD.MOV.U32 R11, RZ, RZ, -0x7fffffe0 ;  /* 0x80000020ff0b7424 */ /* 0x000fe200078e00ff */
[----:B------:R-:W-:Y:S01]  /*1af60*/  R2UR UR10, R10 ;  /* 0x000000000a0a72ca */ /* 0x000fe200000e0000 */
[----:B------:R-:W-:-:S03]  /*1af70*/  VIADD R10, R8, 0x200 ;  /* 0x00000200080a7836 */ /* 0x000fc60000000000 */
[----:B------:R-:W-:Y:S01]  /*1af80*/  R2UR UR19, R11 ;  /* 0x000000000b1372ca */ /* 0x000fe200000e0000 */
[----:B------:R-:W-:Y:S01]  /*1af90*/  IMAD.MOV.U32 R11, RZ, RZ, -0x7fffffe0 ;  /* 0x80000020ff0b7424 */ /* 0x000fe200078e00ff */
[----:B------:R-:W-:Y:S01]  /*1afa0*/  R2UR UR14, R10 ;  /* 0x000000000a0e72ca */ /* 0x000fe200000e0000 */
[----:B------:R-:W-:Y:S01]  /*1afb0*/  VIADD R10, R8, 0x202 ;  /* 0x00000202080a7836 */ /* 0x000fe20000000000 */
[----:B0-----:R-:W-:Y:S02]  /*1afc0*/  SHF.R.U32.HI R7, RZ, 0x7, R7 ;  /* 0x00000007ff077819 */ /* 0x001fe40000011607 */
[----:B------:R-:W-:Y:S02]  /*1afd0*/  R2UR UR23, R11 ;  /* 0x000000000b1772ca */ /* 0x000fe400000e0000 */
[----:B------:R-:W-:Y:S01]  /*1afe0*/  R2UR UR18, R10 ;  /* 0x000000000a1272ca */ /* 0x000fe200000e0000 */
[----:B------:R-:W-:Y:S02]  /*1aff0*/  VIADD R7, R7, 0x8 ;  /* 0x0000000807077836 */ /* 0x000fe40000000000 */
[----:B------:R-:W-:-:S02]  /*1b000*/  VIADD R10, R8, 0x400 ;  /* 0x00000400080a7836 */ /* 0x000fc40000000000 */
[----:B------:R-:W-:Y:S01]  /*1b010*/  VIADD R8, R8, 0x402 ;  /* 0x0000040208087836 */ /* 0x000fe20000000000 */
[----:B------:R0:W-:Y:S02]  /*1b020*/  BAR.SYNC.DEFER_BLOCKING R7, 0x100 ;  /* 0x000400070000751d */ /* 0x0001e40000010000 */
[----:B------:R-:W-:Y:S02]  /*1b030*/  R2UR UR22, R10 ;  /* 0x000000000a1672ca */ /* 0x000fe400000e0000 */
[----:B------:R-:W-:Y:S02]  /*1b040*/  R2UR UR26, R8 ;  /* 0x00000000081a72ca */ /* 0x000fe400000e0000 */
        /* <DEDUP_REMOVED lines=21> */
.L_x_1500:
[----:B------:R-:W-:Y:S01]  /*1b1a0*/  SHF.L.U32 R7, R20, 0x1f, RZ ;  /* 0x0000001f14077819 */ /* 0x000fe200000006ff */
[----:B------:R-:W-:-:S04]  /*1b1b0*/  IMAD R8, R21, 0x8, R16 ;  /* 0x0000000815087824 */ /* 0x000fc800078e0210 */
[----:B------:R0:W1:Y:S01]  /*1b1c0*/  SYNCS.PHASECHK.TRANS64.TRYWAIT P2, [R8+URZ+0x22850], R7 ;  /* 0x02285007080075a7 */ /* 0x000062000804017f */
[----:B------:R-:W-:Y:S05]  /*1b1d0*/  @!P0 BRA `(.L_x_1501) ;  /* 0x0000000000048947 */ /* 0x000fea0003800000 */
[----:B------:R-:W-:Y:S01]  /*1b1e0*/  BPT.TRAP 0x1 ;  /* 0x000000040000795c */ /* 0x000fe20000300000 */
.L_x_1501:
[----:B-1----:R-:W-:Y:S05]  /*1b1f0*/  @P2 BRA `(.L_x_1499) ;  /* 0x0000000000082947 */ /* 0x002fea0003800000 */
[----:B------:R-:W1:Y:S02]  /*1b200*/  SYNCS.PHASECHK.TRANS64.TRYWAIT P2, [R8+URZ+0x22850], R7 ;  /* 0x02285007080075a7 */ /* 0x000e64000804017f */
[----:B-1----:R-:W-:Y:S05]  /*1b210*/  @!P2 BRA `(.L_x_1502) ;  /* 0x000000d80064a947 */ /* 0x002fea0003800000 */
.L_x_1499:
[----:B01----:R-:W-:Y:S01]  /*1b220*/  VIADD R7, R16, 0x400 ;  /* 0x0000040010077836 */ /* 0x003fe20000000000 */
[----:B------:R-:W-:Y:S05]  /*1b230*/  WARPSYNC.ALL ;  /* 0x0000000000007948 */ /* 0x000fea0003800000 */
[----:B------:R-:W-:Y:S01]  /*1b240*/  SHF.R.U32.HI R7, RZ, 0x4, R7 ;  /* 0x00000004ff077819 */ /* 0x000fe20000011607 */
[----:B------:R-:W-:Y:S01]  /*1b250*/  IMAD.MOV.U32 R9, RZ, RZ, 0x40000040 ;  /* 0x40000040ff097424 */ /* 0x000fe200078e00ff */
[----:B------:R-:W-:Y:S01]  /*1b260*/  WARPGROUP.ARRIVE ;  /* 0x00000000000079c5 */ /* 0x000fe20000000000 */
[----:B------:R-:W-:Y:S01]  /*1b270*/  IMAD.MOV.U32 R11, RZ, RZ, 0x40000040 ;  /* 0x40000040ff0b7424 */ /* 0x000fe200078e00ff */
[----:B------:R-:W-:-:S04]  /*1b280*/  LOP3.LUT R7, R7, 0x3fff, RZ, 0xc0, !PT ;  /* 0x00003fff07077812 */ /* 0x000fc800078ec0ff */
[----:B------:R-:W0:Y:S01]  /*1b290*/  S2R R177, SR_TID.X ;  /* 0x0000000000b17919 */ /* 0x000e220000002100 */
[----:B------:R-:W-:Y:S01]  /*1b2a0*/  R2UR UR11, R9 ;  /* 0x00000000090b72ca */ /* 0x000fe200000e0000 */
[----:B------:R-:W-:Y:S01]  /*1b2b0*/  IMAD.MOV.U32 R9, RZ, RZ, 0x40000040 ;  /* 0x40000040ff097424 */ /* 0x000fe200078e00ff */
[----:B------:R-:W-:Y:S01]  /*1b2c0*/  LOP3.LUT R8, R7, 0x10000, RZ, 0xfc, !PT ;  /* 0x0001000007087812 */ /* 0x000fe200078efcff */
[C---:B------:R-:W-:Y:S01]  /*1b2d0*/  FMUL.FTZ R20, R2.reuse, R24 ;  /* 0x0000001802147220 */ /* 0x040fe20000410000 */
[C---:B------:R-:W-:Y:S01]  /*1b2e0*/  FMUL.FTZ R12, R2.reuse, R27 ;  /* 0x0000001b020c7220 */ /* 0x040fe20000410000 */
[C---:B------:R-:W-:Y:S01]  /*1b2f0*/  FMUL.FTZ R24, R2.reuse, R25 ;  /* 0x0000001902187220 */ /* 0x040fe20000410000 */
[C---:B------:R-:W-:Y:S01]  /*1b300*/  FMUL.FTZ R7, R2.reuse, R26 ;  /* 0x0000001a02077220 */ /* 0x040fe20000410000 */
[----:B------:R-:W-:Y:S02]  /*1b310*/  IMAD R8, R21, 0x400, R8 ;  /* 0x0000040015087824 */ /* 0x000fe400078e0208 */
[C---:B------:R-:W-:Y:S01]  /*1b320*/  FMUL.FTZ R27, R2.reuse, R28 ;  /* 0x0000001c021b7220 */ /* 0x040fe20000410000 */
[C---:B------:R-:W-:Y:S01]  /*1b330*/  FMUL.FTZ R28, R2.reuse, R29 ;  /* 0x0000001d021c7220 */ /* 0x040fe20000410000 */
[----:B------:R-:W-:Y:S01]  /*1b340*/  FMUL.FTZ R25, R2, R30 ;  /* 0x0000001e02197220 */ /* 0x000fe20000410000 */
[C---:B------:R-:W-:Y:S01]  /*1b350*/  VIADD R10, R8.reuse, 0x2 ;  /* 0x00000002080a7836 */ /* 0x040fe20000000000 */
        /* <DEDUP_REMOVED lines=52> */
[----:B------:R-:W-:-:S04]  /*1b6a0*/  FMUL.FTZ R164, R2, R73 ;  /* 0x0000004902a47220 */ /* 0x000fc80000410000 */
[----:B------:R-:W0:Y:S01]  /*1b6b0*/  MUFU.TANH R36, R36 ;  /* 0x0000002400247308 */ /* 0x000e220000002400 */
[----:B------:R-:W-:Y:S01]  /*1b6c0*/  QGMMA.64x128x32.F32.E4M3.E4M3 R88, R160, gdesc[UR8], R88, gsb0 ;  /* 0x01e00008a0587df3 */ /* 0x000fe20008000858 */
[----:B------:R-:W-:Y:S01]  /*1b6d0*/  R2UR UR10, R10 ;  /* 0x000000000a0a72ca */ /* 0x000fe200000e0000 */
[C---:B------:R-:W-:Y:S01]  /*1b6e0*/  FMUL.FTZ R10, R2.reuse, R54 ;  /* 0x00000036020a7220 */ /* 0x040fe20000410000 */
[----:B------:R-:W-:Y:S01]  /*1b6f0*/  R2UR UR11, R11 ;  /* 0x000000000b0b72ca */ /* 0x000fe200000e0000 */
        /* <DEDUP_REMOVED lines=41> */
[----:B------:R-:W-:Y:S01]  /*1b990*/  @!P1 IMAD R8, R168, 0x8, R16 ;  /* 0x00000008a8089824 */ /* 0x000fe200078e0210 */
[----:B------:R-:W0:Y:S01]  /*1b9a0*/  MUFU.TANH R161, R161 ;  /* 0x000000a100a17308 */ /* 0x000e220000002400 */
[----:B------:R-:W-:-:S02]  /*1b9b0*/  IADD3 R9, -R177, 0xb, RZ ;  /* 0x0000000bb1097810 */ /* 0x000fc40007ffe1ff */
[----:B------:R-:W-:-:S05]  /*1b9c0*/  @!P1 VIADD R8, R8, 0x22840 ;  /* 0x0002284008089836 */ /* 0x000fca0000000000 */
[----:B------:R-:W0:Y:S01]  /*1b9d0*/  MUFU.TANH R160, R160 ;  /* 0x000000a000a07308 */ /* 0x000e220000002400 */
[----:B------:R-:W-:-:S07]  /*1b9e0*/  @!P1 PRMT R8, RZ, 0x654, R8 ;  /* 0x00000654ff089816 */ /* 0x000fce0000000008 */
        /* <DEDUP_REMOVED lines=17> */
[----:B------:R-:W-:Y:S01]  /*1bb00*/  FMUL.FTZ R61, R2, R83 ;  /* 0x00000053023d7220 */ /* 0x000fe20000410000 */
[----:B------:R-:W-:Y:S02]  /*1bb10*/  IMAD.SHL.U32 R83, R6, 0x80, RZ ;  /* 0x0000008006537824 */ /* 0x000fe400078e00ff */
[C---:B------:R-:W-:Y:S01]  /*1bb20*/  FMUL.FTZ R157, R2.reuse, R56 ;  /* 0x00000038029d7220 */ /* 0x040fe20000410000 */
[C---:B------:R-:W-:Y:S01]  /*1bb30*/  FMUL.FTZ R156, R2.reuse, R57 ;  /* 0x00000039029c7220 */ /* 0x040fe20000410000 */
[----:B------:R-:W-:Y:S01]  /*1bb40*/  QGMMA.64x128x32.F32.E4M3.E4M3 R88, R152, gdesc[UR8], R88, gsb0 ;  /* 0x01e0000898587df3 */ /* 0x000fe20008000858 */
        /* <DEDUP_REMOVED lines=9> */
[----:B------:R-:W-:-:S04]  /*1bbe0*/  IMAD R70, R23, -0x2, R70 ;  /* 0xfffffffe17467824 */ /* 0x000fc800078e0246 */
[C---:B------:R-:W-:Y:S02]  /*1bbf0*/  VIADD R85, R70.reuse, UR33 ;  /* 0x0000002146557c36 */ /* 0x040fe40008000000 */
[----:B------:R-:W-:Y:S01]  /*1bc00*/  VIADD R87, R70, UR43 ;  /* 0x0000002b46577c36 */ /* 0x000fe20008000000 */
[----:B------:R-:W0:Y:S01]  /*1bc10*/  MUFU.TANH R159, R159 ;  /* 0x0000009f009f7308 */ /* 0x000e220000002400 */
[C---:B------:R-:W-:Y:S02]  /*1bc20*/  IMAD.IADD R82, R0.reuse, 0x1, R85 ;  /* 0x0000000100527824 */ /* 0x040fe400078e0255 */
[----:B------:R-:W-:-:S05]  /*1bc30*/  IMAD.IADD R84, R0, 0x1, R87 ;  /* 0x0000000100547824 */ /* 0x000fca00078e0257 */
        /* <DEDUP_REMOVED lines=20> */
[----:B------:R-:W-:Y:S02]  /*1bd80*/  MOV R67, UR4 ;  /* 0x0000000400437c02 */ /* 0x000fe40008000f00 */
[----:B------:R-:W-:Y:S02]  /*1bd90*/  LOP3.LUT R65, RZ, R65, RZ, 0x33, !PT ;  /* 0x00000041ff417212 */ /* 0x000fe400078e33ff */
[----:B------:R-:W-:-:S13]  /*1bda0*/  ISETP.NE.AND P2, PT, R67, 0x1, PT ;  /* 0x000000014300780c */ /* 0x000fda0003f45270 */
[----:B0-----:R-:W0:Y:S02]  /*1bdb0*/  @P2 LDC.64 R8, c[0x0][0x9e8] ;  /* 0x00027a00ff082b82 */ /* 0x001e240000000a00 */
[----:B0-----:R-:W-:-:S04]  /*1bdc0*/  @P2 IMAD.HI.U32 R70, R65, R8, RZ ;  /* 0x0000000841462227 */ /* 0x001fc800078e00ff */
[----:B------:R-:W-:Y:S01]  /*1bdd0*/  IMAD.MOV.U32 R8, RZ, RZ, R65 ;  /* 0x000000ffff087224 */ /* 0x000fe200078e0041 */
[----:B------:R-:W-:-:S04]  /*1bde0*/  @P2 SHF.R.U32.HI R8, RZ, R9, R70 ;  /* 0x00000009ff082219 */ /* 0x000fc80000011646 */
[----:B------:R-:W-:Y:S01]  /*1bdf0*/  LOP3.LUT R8, RZ, R8, RZ, 0x33, !PT ;  /* 0x00000008ff087212 */ /* 0x000fe200078e33ff */
[----:B------:R-:W-:Y:S06]  /*1be00*/  BRA `(.L_x_1506) ;  /* 0x0000000000187947 */ /* 0x000fec0003800000 */
.L_x_1505:
[----:B------:R-:W-:-:S05]  /*1be10*/  IMAD.U32 R67, RZ, RZ, UR4 ;  /* 0x00000004ff437e24 */ /* 0x000fca000f8e00ff */
[----:B------:R-:W-:-:S13]  /*1be20*/  ISETP.NE.AND P2, PT, R67, 0x1, PT ;  /* 0x000000014300780c */ /* 0x000fda0003f45270 */
[----:B0-----:R-:W0:Y:S02]  /*1be30*/  @P2 LDC.64 R8, c[0x0][0x9e8] ;  /* 0x00027a00ff082b82 */ /* 0x001e240000000a00 */
[----:B0-----:R-:W-:-:S04]  /*1be40*/  @P2 IMAD.HI.U32 R70, R65, R8, RZ ;  /* 0x0000000841462227 */ /* 0x001fc800078e00ff */
[----:B------:R-:W-:Y:S01]  /*1be50*/  IMAD.MOV.U32 R8, RZ, RZ, R65 ;  /* 0x000000ffff087224 */ /* 0x000fe200078e0041 */
[----:B------:R-:W-:-:S07]  /*1be60*/  @P2 SHF.R.U32.HI R8, RZ, R9, R70 ;  /* 0x00000009ff082219 */ /* 0x000fce0000011646 */
.L_x_1506:
[----:B------:R-:W-:Y:S05]  /*1be70*/  BSYNC B0 ;  /* 0x0000000000007941 */ /* 0x000fea0003800000 */
.L_x_1504:
[----:B------:R-:W-:-:S04]  /*1be80*/  IMAD R8, R8, R67, -R83 ;  /* 0x0000004308087224 */ /* 0x000fc800078e0a53 */
[----:B------:R-:W-:-:S05]  /*1be90*/  IMAD R9, R23, -0x2, R8 ;  /* 0xfffffffe17097824 */ /* 0x000fca00078e0208 */
[----:B------:R-:W-:Y:S02]  /*1bea0*/  VIADDMNMX R82, R9, R67, R82, PT ;  /* 0x0000004309527246 */ /* 0x000fe40003800152 */
[----:B------:R-:W-:-:S07]  /*1beb0*/  VIMNMX R84, R84, R9, !PT ;  /* 0x0000000954547248 */ /* 0x000fce0007fe0100 */
.L_x_1503:
        /* <DEDUP_REMOVED lines=106> */
[----:B------:R-:W-:-:S04]  /*1c560*/  IADD3 R82, R82, R170, -R171 ;  /* 0x000000aa52527210 */ /* 0x000fc80007ffe8ab */
[----:B------:R-:W-:-:S07]  /*1c570*/  LOP3.LUT R85, RZ, R82, RZ, 0x33, !PT ;  /* 0x00000052ff557212 */ /* 0x000fce00078e33ff */
[----:B------:R-:W0:Y:S02]  /*1c580*/  @P3 LDC.64 R8, c[0x0][0x9e8] ;  /* 0x00027a00ff083b82 */ /* 0x000e240000000a00 */
[----:B0-----:R-:W-:-:S05]  /*1c590*/  @P3 IMAD.HI.U32 R8, R85, R8, RZ ;  /* 0x0000000855083227 */ /* 0x001fca00078e00ff */
[----:B------:R-:W-:-:S04]  /*1c5a0*/  @P3 SHF.R.U32.HI R85, RZ, R9, R8 ;  /* 0x00000009ff553219 */ /* 0x000fc80000011608 */
[----:B------:R-:W-:Y:S01]  /*1c5b0*/  LOP3.LUT R8, RZ, R85, RZ, 0x33, !PT ;  /* 0x00000055ff087212 */ /* 0x000fe200078e33ff */
[----:B------:R-:W-:Y:S06]  /*1c5c0*/  BRA `(.L_x_1510) ;  /* 0x0000000000187947 */ /* 0x000fec0003800000 */
.L_x_1509:
[----:B------:R-:W-:-:S05]  /*1c5d0*/  IMAD.U32 R87, RZ, RZ, UR4 ;  /* 0x00000004ff577e24 */ /* 0x000fca000f8e00ff */
[----:B------:R-:W-:-:S13]  /*1c5e0*/  ISETP.NE.AND P3, PT, R87, 0x1, PT ;  /* 0x000000015700780c */ /* 0x000fda0003f65270 */
[----:B------:R-:W0:Y:S02]  /*1c5f0*/  @P3 LDC.64 R8, c[0x0][0x9e8] ;  /* 0x00027a00ff083b82 */ /* 0x000e240000000a00 */
[----:B0-----:R-:W-:-:S04]  /*1c600*/  @P3 IMAD.HI.U32 R82, R15, R8, RZ ;  /* 0x000000080f523227 */ /* 0x001fc800078e00ff */
[----:B------:R-:W-:Y:S01]  /*1c610*/  IMAD.MOV.U32 R8, RZ, RZ, R15 ;  /* 0x000000ffff087224 */ /* 0x000fe200078e000f */
[----:B------:R-:W-:-:S07]  /*1c620*/  @P3 SHF.R.U32.HI R8, RZ, R9, R82 ;  /* 0x00000009ff083219 */ /* 0x000fce0000011652 */
.L_x_1510:
[----:B------:R-:W-:Y:S05]  /*1c630*/  BSYNC B0 ;  /* 0x0000000000007941 */ /* 0x000fea0003800000 */
.L_x_1508:
[----:B------:R-:W-:-:S04]  /*1c640*/  IMAD R8, R8, R87, -R83 ;  /* 0x0000005708087224 */ /* 0x000fc800078e0a53 */
[----:B------:R-:W-:-:S05]  /*1c650*/  IMAD R8, R23, -0x2, R8 ;  /* 0xfffffffe17087824 */ /* 0x000fca00078e0208 */
[----:B------:R-:W-:Y:S02]  /*1c660*/  VIADDMNMX R78, R8, R87, R78, PT ;  /* 0x00000057084e7246 */ /* 0x000fe4000380014e */
[----:B------:R-:W-:-:S07]  /*1c670*/  VIMNMX R79, R79, R8, !PT ;  /* 0x000000084f4f7248 */ /* 0x000fce0007fe0100 */
.L_x_1507:
[----:B------:R-:W-:Y:S01]  /*1c680*/  FMNMX.FTZ R8, R76, R13, !PT ;  /* 0x0000000d4c087209 */ /* 0x000fe20007810000 */
[----:B------:R-:W-:Y:S01]  /*1c690*/  UMOV UR35, UR5 ;  /* 0x0000000500237c82 */ /* 0x000fe20008000000 */
[----:B------:R-:W-:Y:S01]  /*1c6a0*/  ISETP.GT.AND P3, PT, R79, 0x1, P2 ;  /* 0x000000014f00780c */ /* 0x000fe20001764270 */
[----:B------:R-:W-:Y:S01]  /*1c6b0*/  IMAD.U32 R87, RZ, RZ, UR35 ;  /* 0x00000023ff577e24 */ /* 0x000fe2000f8e00ff */
        /* <DEDUP_REMOVED lines=56> */
[----:B------:R-:W-:Y:S02]  /*1ca40*/  FMNMX.FTZ R9, R81, R8, !PT ;  /* 0x0000000851097209 */ /* 0x000fe40007810000 */
[----:B------:R-:W-:Y:S02]  /*1ca50*/  FSEL R8, R12, -INF , !P3 ;  /* 0xff8000000c087808 */ /* 0x000fe40005800000 */
[----:B------:R-:W-:Y:S02]  /*1ca60*/  FMNMX.FTZ R9, R80, R9, !PT ;  /* 0x0000000950097209 */ /* 0x000fe40007810000 */
[----:B------:R-:W-:-:S03]  /*1ca70*/  ISETP.GT.AND P3, PT, R79, 0x9, P2 ;  /* 0x000000094f00780c */ /* 0x000fc60001764270 */
[----:B------:R-:W0:Y:S01]  /*1ca80*/  SHFL.BFLY PT, R12, R9, 0x2, 0x1f ;  /* 0x0c401f00090c7f89 */ /* 0x000e2200000e0000 */
[----:B------:R-:W-:-:S04]  /*1ca90*/  ISETP.LT.OR P3, PT, R78, 0xa, P3 ;  /* 0x0000000a4e00780c */ /* 0x000fc80001f61670 */
[----:B------:R-:W-:Y:S02]  /*1caa0*/  FSEL R26, R26, -INF , !P3 ;  /* 0xff8000001a1a7808 */ /* 0x000fe40005800000 */
[----:B------:R-:W-:-:S04]  /*1cab0*/  ISETP.GT.AND P3, PT, R79, 0x11, P2 ;  /* 0x000000114f00780c */ /* 0x000fc80001764270 */
[----:B------:R-:W-:-:S04]  /*1cac0*/  ISETP.LT.OR P3, PT, R78, 0x12, P3 ;  /* 0x000000124e00780c */ /* 0x000fc80001f61670 */
[----:B------:R-:W-:Y:S02]  /*1cad0*/  FSEL R30, R30, -INF , !P3 ;  /* 0xff8000001e1e7808 */ /* 0x000fe40005800000 */
[----:B------:R-:W-:-:S04]  /*1cae0*/  ISETP.GT.AND P3, PT, R79, 0x19, P2 ;  /* 0x000000194f00780c */ /* 0x000fc80001764270 */
[----:B------:R-:W-:Y:S02]  /*1caf0*/  ISETP.LT.OR P3, PT, R78, 0x1a, P3 ;  /* 0x0000001a4e00780c */ /* 0x000fe40001f61670 */
[----:B0-----:R-:W-:Y:S02]  /*1cb00*/  FMNMX.FTZ R12, R9, R12, !PT ;  /* 0x0000000c090c7209 */ /* 0x001fe40007810000 */
[----:B------:R-:W-:Y:S02]  /*1cb10*/  FSEL R36, R36, -INF , !P3 ;  /* 0xff80000024247808 */ /* 0x000fe40005800000 */
[----:B------:R-:W-:Y:S01]  /*1cb20*/  ISETP.GT.AND P3, PT, R79, 0x21, P2 ;  /* 0x000000214f00780c */ /* 0x000fe20001764270 */
[----:B------:R-:W0:Y:S03]  /*1cb30*/  SHFL.BFLY PT, R9, R12, 0x1, 0x1f ;  /* 0x0c201f000c097f89 */ /* 0x000e2600000e0000 */
        /* <DEDUP_REMOVED lines=10> */
[----:B------:R-:W-:-:S03]  /*1cbe0*/  FFMA.FTZ R87, R12, R87, -8 ;  /* 0xc10000000c577423 */ /* 0x000fc60000010057 */
[----:B------:R-:W-:-:S04]  /*1cbf0*/  ISETP.LT.OR P3, PT, R78, 0x3a, P3 ;  /* 0x0000003a4e00780c */ /* 0x000fc80001f61670 */
[----:B------:R-:W-:Y:S02]  /*1cc00*/  FSEL R11, R11, -INF , !P3 ;  /* 0xff8000000b0b7808 */ /* 0x000fe40005800000 */
[----:B------:R-:W-:-:S04]  /*1cc10*/  FSETP.NEU.FTZ.AND P3, PT, R12, -INF , PT ;  /* 0xff8000000c00780b */ /* 0x000fc80003f7d000 */
[----:B------:R-:W-:-:S05]  /*1cc20*/  FSEL R87, R87, RZ, P3 ;  /* 0x000000ff57577208 */ /* 0x000fca0001800000 */
[--C-:B------:R-:W-:Y:S01]  /*1cc30*/  FFMA.FTZ R82, R75, UR35, -R87.reuse ;  /* 0x000000234b527c23 */ /* 0x100fe20008010857 */
[----:B------:R-:W-:Y:S01]  /*1cc40*/  FSEL R75, R44, -INF , !P4 ;  /* 0xff8000002c4b7808 */ /* 0x000fe20006000000 */
[--C-:B------:R-:W-:Y:S01]  /*1cc50*/  FFMA.FTZ R9, R76, UR35, -R87.reuse ;  /* 0x000000234c097c23 */ /* 0x100fe20008010857 */
[----:B------:R-:W-:Y:S01]  /*1cc60*/  ISETP.GT.AND P4, PT, R79, 0x48, P2 ;  /* 0x000000484f00780c */ /* 0x000fe20001784270 */
[----:B------:R0:W-:Y:S01]  /*1cc70*/  MUFU.EX2 R44, R82 ;  /* 0x00000052002c7308 */ /* 0x0001e20000000800 */
[----:B------:R-:W-:-:S01]  /*1cc80*/  FFMA.FTZ R76, R69, UR35, -R87 ;  /* 0x00000023454c7c23 */ /* 0x000fc20008010857 */
[--C-:B------:R-:W-:Y:S01]  /*1cc90*/  FFMA.FTZ R69, R70, UR35, -R87.reuse ;  /* 0x0000002346457c23 */ /* 0x100fe20008010857 */
[----:B------:R-:W-:Y:S01]  /*1cca0*/  ISETP.LT.OR P4, PT, R78, 0x49, P4 ;  /* 0x000000494e00780c */ /* 0x000fe20002781670 */
[--C-:B------:R-:W-:Y:S01]  /*1ccb0*/  FFMA.FTZ R70, R71, UR35, -R87.reuse ;  /* 0x0000002347467c23 */ /* 0x100fe20008010857 */
[----:B------:R-:W-:-:S01]  /*1ccc0*/  FFMA.FTZ R71, R67, UR35, -R87 ;  /* 0x0000002343477c23 */ /* 0x000fc20008010857 */
[--C-:B------:R-:W-:Y:S01]  /*1ccd0*/  FFMA.FTZ R85, R45, UR35, -R87.reuse ;  /* 0x000000232d557c23 */ /* 0x100fe20008010857 */
[----:B------:R-:W-:Y:S01]  /*1cce0*/  FSEL R46, R46, -INF , !P4 ;  /* 0xff8000002e2e7808 */ /* 0x000fe20006000000 */
[--C-:B------:R-:W-:Y:S01]  /*1ccf0*/  FFMA.FTZ R86, R27, UR35, -R87.reuse ;  /* 0x000000231b567c23 */ /* 0x100fe20008010857 */
[----:B------:R-:W-:Y:S01]  /*1cd00*/  ISETP.GT.AND P4, PT, R79, RZ, P2 ;  /* 0x000000ff4f00720c */ /* 0x000fe20001784270 */
[--C-:B------:R-:W-:Y:S01]  /*1cd10*/  FFMA.FTZ R27, R28, UR35, -R87.reuse ;  /* 0x000000231c1b7c23 */ /* 0x100fe20008010857 */
[----:B------:R-:W-:-:S01]  /*1cd20*/  FFMA.FTZ R155, R72, UR35, -R87 ;  /* 0x00000023489b7c23 */ /* 0x000fc20008010857 */
[----:B------:R-:W-:Y:S01]  /*1cd30*/  FSEL R72, R12, RZ, P3 ;  /* 0x000000ff0c487208 */ /* 0x000fe20001800000 */
[----:B------:R-:W-:-:S01]  /*1cd40*/  FFMA.FTZ R73, R73, UR35, -R87 ;  /* 0x0000002349497c23 */ /* 0x000fc20008010857 */
[----:B------:R-:W-:Y:S01]  /*1cd50*/  ISETP.LT.OR P4, PT, R78, 0x1, P4 ;  /* 0x000000014e00780c */ /* 0x000fe20002781670 */
[----:B------:R-:W-:-:S01]  /*1cd60*/  FFMA.FTZ R65, R65, UR35, -R87 ;  /* 0x0000002341417c23 */ /* 0x000fc20008010857 */
[--C-:B------:R-:W-:Y:S01]  /*1cd70*/  FFMA.FTZ R161, R161, UR35, -R87.reuse ;  /* 0x00000023a1a17c23 */ /* 0x100fe20008010857 */
[----:B------:R-:W-:-:S01]  /*1cd80*/  FFMA.FTZ R162, R162, UR35, -R87 ;  /* 0x00000023a2a27c23 */ /* 0x000fc20008010857 */
[----:B------:R-:W-:Y:S01]  /*1cd90*/  FSEL R153, R7, -INF , !P4 ;  /* 0xff80000007997808 */ /* 0x000fe20006000000 */
[----:B------:R-:W-:-:S01]  /*1cda0*/  FFMA.FTZ R48, R48, UR35, -R87 ;  /* 0x0000002330307c23 */ /* 0x000fc20008010857 */
[----:B------:R-:W-:Y:S01]  /*1cdb0*/  ISETP.GT.AND P4, PT, R79, 0x49, P2 ;  /* 0x000000494f00780c */ /* 0x000fe20001784270 */
[----:B------:R-:W-:-:S01]  /*1cdc0*/  FFMA.FTZ R47, R47, UR35, -R87 ;  /* 0x000000232f2f7c23 */ /* 0x000fc20008010857 */
[----:B------:R-:W-:Y:S01]  /*1cdd0*/  FMNMX.FTZ R7, R153, R14, !PT ;  /* 0x0000000e99077209 */ /* 0x000fe20007810000 */
[----:B------:R-:W-:-:S01]  /*1cde0*/  FFMA.FTZ R51, R51, UR35, -R87 ;  /* 0x0000002333337c23 */ /* 0x000fc20008010857 */
[----:B------:R-:W-:Y:S01]  /*1cdf0*/  ISETP.LT.OR P4, PT, R78, 0x4a, P4 ;  /* 0x0000004a4e00780c */ /* 0x000fe20002781670 */
[----:B------:R-:W-:-:S01]  /*1ce00*/  FFMA.FTZ R50, R50, UR35, -R87 ;  /* 0x0000002332327c23 */ /* 0x000fc20008010857 */
[----:B0-----:R-:W-:Y:S01]  /*1ce10*/  FMNMX.FTZ R82, R8, R7, !PT ;  /* 0x0000000708527209 */ /* 0x001fe20007810000 */
[----:B------:R-:W-:-:S01]  /*1ce20*/  FFMA.FTZ R20, R20, UR35, -R87 ;  /* 0x0000002314147c23 */ /* 0x000fc20008010857 */
[----:B------:R-:W-:Y:S01]  /*1ce30*/  FSEL R49, R49, -INF , !P4 ;  /* 0xff80000031317808 */ /* 0x000fe20006000000 */
[----:B------:R-:W-:-:S01]  /*1ce40*/  FFMA.FTZ R77, R77, UR35, -R87 ;  /* 0x000000234d4d7c23 */ /* 0x000fc20008010857 */
[----:B------:R-:W-:Y:S01]  /*1ce50*/  FMNMX.FTZ R7, R25, R82, !PT ;  /* 0x0000005219077209 */ /* 0x000fe20007810000 */
[----:B------:R-:W-:-:S01]  /*1ce60*/  FFMA.FTZ R80, R80, UR35, -R87 ;  /* 0x0000002350507c23 */ /* 0x000fc20008010857 */
[----:B------:R-:W-:Y:S01]  /*1ce70*/  ISETP.GT.AND P4, PT, R79, 0x50, P2 ;  /* 0x000000504f00780c */ /* 0x000fe20001784270 */
[----:B------:R-:W-:-:S01]  /*1ce80*/  FADD.FTZ R72, -R72, R13 ;  /* 0x0000000d48487221 */ /* 0x000fc20000010100 */
[----:B------:R-:W-:Y:S01]  /*1ce90*/  FMNMX.FTZ R82, R26, R7, !PT ;  /* 0x000000071a527209 */ /* 0x000fe20007810000 */
[----:B------:R-:W-:Y:S01]  /*1cea0*/  MUFU.EX2 R9, R9 ;  /* 0x0000000900097308 */ /* 0x000fe20000000800 */
[----:B------:R-:W-:-:S02]  /*1ceb0*/  ISETP.LT.OR P4, PT, R78, 0x51, P4 ;  /* 0x000000514e00780c */ /* 0x000fc40002781670 */
[----:B------:R-:W-:Y:S02]  /*1cec0*/  FMNMX.FTZ R7, R29, R82, !PT ;  /* 0x000000521d077209 */ /* 0x000fe40007810000 */
[----:B------:R-:W-:Y:S02]  /*1ced0*/  FSEL R67, R52, -INF , !P4 ;  /* 0xff80000034437808 */ /* 0x000fe40006000000 */
[----:B------:R-:W-:Y:S01]  /*1cee0*/  FMNMX.FTZ R82, R30, R7, !PT ;  /* 0x000000071e527209 */ /* 0x000fe20007810000 */
[----:B------:R-:W-:Y:S01]  /*1cef0*/  MUFU.EX2 R73, R73 ;  /* 0x0000004900497308 */ /* 0x000fe20000000800 */
[----:B------:R-:W-:Y:S02]  /*1cf00*/  ISETP.GT.AND P4, PT, R79, 0x51, P2 ;  /* 0x000000514f00780c */ /* 0x000fe40001784270 */
[----:B------:R-:W-:Y:S02]  /*1cf10*/  FMNMX.FTZ R7, R35, R82, !PT ;  /* 0x0000005223077209 */ /* 0x000fe40007810000 */
[----:B------:R-:W-:-:S02]  /*1cf20*/  ISETP.LT.OR P4, PT, R78, 0x52, P4 ;  /* 0x000000524e00780c */ /* 0x000fc40002781670 */
[----:B------:R-:W-:Y:S01]  /*1cf30*/  FMNMX.FTZ R82, R36, R7, !PT ;  /* 0x0000000724527209 */ /* 0x000fe20007810000 */
[----:B------:R-:W-:Y:S01]  /*1cf40*/  MUFU.EX2 R76, R76 ;  /* 0x0000004c004c7308 */ /* 0x000fe20000000800 */
[----:B------:R-:W-:Y:S02]  /*1cf50*/  FSEL R53, R53, -INF , !P4 ;  /* 0xff80000035357808 */ /* 0x000fe40006000000 */
[----:B------:R-:W-:Y:S01]  /*1cf60*/  FMNMX.FTZ R7, R37, R82, !PT ;  /* 0x0000005225077209 */ /* 0x000fe20007810000 */
[----:B------:R-:W-:-:S01]  /*1cf70*/  FFMA.FTZ R82, R160, UR35, -R87 ;  /* 0x00000023a0527c23 */ /* 0x000fc20008010857 */
[----:B------:R-:W-:Y:S02]  /*1cf80*/  ISETP.GT.AND P4, PT, R79, 0x58, P2 ;  /* 0x000000584f00780c */ /* 0x000fe40001784270 */
        /* <DEDUP_REMOVED lines=21> */
[----:B------:R0:W-:Y:S01]  /*1d0e0*/  MUFU.EX2 R56, R85 ;  /* 0x0000005500387308 */ /* 0x0001e20000000800 */
[----:B------:R-:W-:Y:S02]  /*1d0f0*/  ISETP.LT.OR P4, PT, R78, 0x62, P4 ;  /* 0x000000624e00780c */ /* 0x000fe40002781670 */
[----:B------:R-:W-:Y:S02]  /*1d100*/  FMNMX.FTZ R7, R75, R84, !PT ;  /* 0x000000544b077209 */ /* 0x000fe40007810000 */
[----:B------:R-:W-:-:S02]  /*1d110*/  FSEL R57, R57, -INF , !P4 ;  /* 0xff80000039397808 */ /* 0x000fc40006000000 */
[----:B------:R-:W-:Y:S01]  /*1d120*/  ISETP.GT.AND P4, PT, R79, 0x68, P2 ;  /* 0x000000684f00780c */ /* 0x000fe20001784270 */
[----:B------:R-:W-:Y:S01]  /*1d130*/  MUFU.EX2 R13, R80 ;  /* 0x00000050000d7308 */ /* 0x000fe20000000800 */
[----:B------:R-:W-:Y:S01]  /*1d140*/  FMNMX.FTZ R84, R46, R7, !PT ;  /* 0x000000072e547209 */ /* 0x000fe20007810000 */
[----:B0-----:R-:W-:Y:S01]  /*1d150*/  FFMA.FTZ R85, R24, UR35, -R87 ;  /* 0x0000002318557c23 */ /* 0x001fe20008010857 */
[----:B------:R-:W-:Y:S02]  /*1d160*/  ISETP.LT.OR P4, PT, R78, 0x69, P4 ;  /* 0x000000694e00780c */ /* 0x000fe40002781670 */
[----:B------:R-:W-:Y:S02]  /*1d170*/  FMNMX.FTZ R84, R49, R84, !PT ;  /* 0x0000005431547209 */ /* 0x000fe40007810000 */
[----:B------:R-:W-:Y:S01]  /*1d180*/  FSEL R58, R58, -INF , !P4 ;  /* 0xff8000003a3a7808 */ /* 0x000fe20006000000 */
[----:B------:R-:W-:Y:S01]  /*1d190*/  MUFU.EX2 R71, R161 ;  /* 0x000000a100477308 */ /* 0x000fe20000000800 */
[----:B------:R-:W-:-:S02]  /*1d1a0*/  FMNMX.FTZ R84, R67, R84, !PT ;  /* 0x0000005443547209 */ /* 0x000fc40007810000 */
[----:B------:R-:W-:Y:S02]  /*1d1b0*/  ISETP.GT.AND P4, PT, R79, 0x69, P2 ;  /* 0x000000694f00780c */ /* 0x000fe40001784270 */
[----:B------:R-:W-:Y:S02]  /*1d1c0*/  FMNMX.FTZ R7, R53, R84, !PT ;  /* 0x0000005435077209 */ /* 0x000fe40007810000 */
[----:B------:R-:W-:Y:S01]  /*1d1d0*/  ISETP.LT.OR P4, PT, R78, 0x6a, P4 ;  /* 0x0000006a4e00780c */ /* 0x000fe20002781670 */
[----:B------:R-:W-:Y:S01]  /*1d1e0*/  MUFU.EX2 R82, R82 ;  /* 0x0000005200527308 */ /* 0x000fe20000000800 */
[----:B------:R-:W-:Y:S02]  /*1d1f0*/  FMNMX.FTZ R84, R54, R7, !PT ;  /* 0x0000000736547209 */ /* 0x000fe40007810000 */
        /* <DEDUP_REMOVED lines=16> */
[----:B------:R-:W-:Y:S01]  /*1d300*/  ISETP.GT.AND P2, PT, R79, 0x79, P2 ;  /* 0x000000794f00780c */ /* 0x000fe20001744270 */
[--C-:B------:R-:W-:Y:S01]  /*1d310*/  FFMA.FTZ R79, R31, UR35, -R87.reuse ;  /* 0x000000231f4f7c23 */ /* 0x100fe20008010857 */
[----:B------:R-:W-:Y:S01]  /*1d320*/  ISETP.LT.OR P4, PT, R78, 0x79, P4 ;  /* 0x000000794e00780c */ /* 0x000fe20002781670 */
[--C-:B------:R-:W-:Y:S01]  /*1d330*/  FFMA.FTZ R31, R32, UR35, -R87.reuse ;  /* 0x00000023201f7c23 */ /* 0x100fe20008010857 */
[----:B------:R-:W-:Y:S01]  /*1d340*/  FMNMX.FTZ R84, R60, R7, !PT ;  /* 0x000000073c547209 */ /* 0x000fe20007810000 */
[--C-:B------:R-:W-:Y:S01]  /*1d350*/  FFMA.FTZ R32, R33, UR35, -R87.reuse ;  /* 0x0000002321207c23 */ /* 0x100fe20008010857 */
[----:B------:R-:W-:Y:S01]  /*1d360*/  ISETP.LT.OR P2, PT, R78, 0x7a, P2 ;  /* 0x0000007a4e00780c */ /* 0x000fe20001741670 */
[--C-:B------:R-:W-:Y:S01]  /*1d370*/  FFMA.FTZ R33, R34, UR35, -R87.reuse ;  /* 0x0000002322217c23 */ /* 0x100fe20008010857 */
[----:B------:R-:W-:Y:S01]  /*1d380*/  FSEL R62, R62, -INF , !P4 ;  /* 0xff8000003e3e7808 */ /* 0x000fe20006000000 */
[--C-:B------:R-:W-:Y:S01]  /*1d390*/  FFMA.FTZ R34, R64, UR35, -R87.reuse ;  /* 0x0000002340227c23 */ /* 0x100fe20008010857 */
[----:B------:R-:W-:Y:S01]  /*1d3a0*/  FMNMX.FTZ R7, R61, R84, !PT ;  /* 0x000000543d077209 */ /* 0x000fe20007810000 */
[--C-:B------:R-:W-:Y:S01]  /*1d3b0*/  FFMA.FTZ R84, R66, UR35, -R87.reuse ;  /* 0x0000002342547c23 */ /* 0x100fe20008010857 */
[----:B------:R-:W-:Y:S01]  /*1d3c0*/  FSEL R63, R63, -INF , !P2 ;  /* 0xff8000003f3f7808 */ /* 0x000fe20005000000 */
[--C-:B------:R-:W-:Y:S01]  /*1d3d0*/  FFMA.FTZ R64, R68, UR35, -R87.reuse ;  /* 0x0000002344407c23 */ /* 0x100fe20008010857 */
[----:B------:R-:W-:Y:S01]  /*1d3e0*/  FMNMX.FTZ R28, R62, R7, !PT ;  /* 0x000000073e1c7209 */ /* 0x000fe20007810000 */
[--C-:B------:R-:W-:Y:S01]  /*1d3f0*/  FFMA.FTZ R66, R74, UR35, -R87.reuse ;  /* 0x000000234a427c23 */ /* 0x100fe20008010857 */
[----:B------:R-:W-:-:S01]  /*1d400*/  FFMA.FTZ R68, R81, UR35, -R87 ;  /* 0x0000002351447c23 */ /* 0x000fc20008010857 */
[----:B------:R-:W-:Y:S01]  /*1d410*/  FMUL.FTZ R74, R72, UR35 ;  /* 0x00000023484a7c20 */ /* 0x000fe20008410000 */
[----:B------:R-:W-:Y:S01]  /*1d420*/  FMNMX.FTZ R7, R63, R28, !PT ;  /* 0x0000001c3f077209 */ /* 0x000fe20007810000 */
[----:B------:R-:W-:Y:S04]  /*1d430*/  MUFU.EX2 R51, R51 ;  /* 0x0000003300337308 */ /* 0x000fe80000000800 */
[----:B------:R-:W0:Y:S04]  /*1d440*/  SHFL.BFLY PT, R78, R7, 0x2, 0x1f ;  /* 0x0c401f00074e7f89 */ /* 0x000e2800000e0000 */
[----:B------:R-:W1:Y:S08]  /*1d450*/  MUFU.EX2 R74, R74 ;  /* 0x0000004a004a7308 */ /* 0x000e700000000800 */
[----:B------:R-:W-:Y:S08]  /*1d460*/  MUFU.EX2 R50, R50 ;  /* 0x0000003200327308 */ /* 0x000ff00000000800 */
[----:B------:R-:W-:Y:S01]  /*1d470*/  MUFU.EX2 R20, R20 ;  /* 0x0000001400147308 */ /* 0x000fe20000000800 */
[----:B0-----:R-:W-:-:S07]  /*1d480*/  FMNMX.FTZ R78, R7, R78, !PT ;  /* 0x0000004e074e7209 */ /* 0x001fce0007810000 */
[----:B------:R-:W-:Y:S01]  /*1d490*/  MUFU.EX2 R85, R85 ;  /* 0x0000005500557308 */ /* 0x000fe20000000800 */
[----:B------:R-:W0:Y:S07]  /*1d4a0*/  SHFL.BFLY PT, R7, R78, 0x1, 0x1f ;  /* 0x0c201f004e077f89 */ /* 0x000e2e00000e0000 */
[----:B------:R-:W-:Y:S08]  /*1d4b0*/  MUFU.EX2 R24, R86 ;  /* 0x0000005600187308 */ /* 0x000ff00000000800 */
[----:B------:R-:W-:Y:S08]  /*1d4c0*/  MUFU.EX2 R27, R27 ;  /* 0x0000001b001b7308 */ /* 0x000ff00000000800 */
[----:B------:R-:W-:Y:S01]  /*1d4d0*/  MUFU.EX2 R28, R79 ;  /* 0x0000004f001c7308 */ /* 0x000fe20000000800 */
[----:B0-----:R-:W-:Y:S01]  /*1d4e0*/  FMNMX.FTZ R7, R78, R7, !PT ;  /* 0x000000074e077209 */ /* 0x001fe20007810000 */
[----:B------:R-:W-:-:S03]  /*1d4f0*/  IMAD.U32 R78, RZ, RZ, UR35 ;  /* 0x00000023ff4e7e24 */ /* 0x000fc6000f8e00ff */
[C---:B------:R-:W-:Y:S01]  /*1d500*/  FSETP.NEU.FTZ.AND P2, PT, R7.reuse, -INF , PT ;  /* 0xff8000000700780b */ /* 0x040fe20003f5d000 */
[----:B------:R-:W-:-:S02]  /*1d510*/  FFMA.FTZ R78, R7, R78, -8 ;  /* 0xc1000000074e7423 */ /* 0x000fc4000001004e */
[----:B------:R-:W-:Y:S01]  /*1d520*/  MUFU.EX2 R31, R31 ;  /* 0x0000001f001f7308 */ /* 0x000fe20000000800 */
[----:B------:R-:W-:Y:S02]  /*1d530*/  FSEL R87, R7, RZ, P2 ;  /* 0x000000ff07577208 */ /* 0x000fe40001000000 */
[----:B------:R-:W-:-:S03]  /*1d540*/  FSEL R72, R78, RZ, P2 ;  /* 0x000000ff4e487208 */ /* 0x000fc60001000000 */
[----:B------:R-:W-:Y:S02]  /*1d550*/  FADD.FTZ R87, -R87, R14 ;  /* 0x0000000e57577221 */ /* 0x000fe40000010100 */
[----:B------:R-:W-:-:S01]  /*1d560*/  FFMA.FTZ R78, R153, UR35, -R72 ;  /* 0x00000023994e7c23 */ /* 0x000fc20008010848 */
[--C-:B------:R-:W-:Y:S01]  /*1d570*/  FFMA.FTZ R81, R8, UR35, -R72.reuse ;  /* 0x0000002308517c23 */ /* 0x100fe20008010848 */
[----:B------:R-:W-:Y:S01]  /*1d580*/  FMUL.FTZ R87, R87, UR35 ;  /* 0x0000002357577c20 */ /* 0x000fe20008410000 */
[--C-:B------:R-:W-:Y:S01]  /*1d590*/  FFMA.FTZ R8, R25, UR35, -R72.reuse ;  /* 0x0000002319087c23 */ /* 0x100fe20008010848 */
[----:B------:R-:W-:-:S01]  /*1d5a0*/  FFMA.FTZ R25, R26, UR35, -R72 ;  /* 0x000000231a197c23 */ /* 0x000fc20008010848 */
[--C-:B------:R-:W-:Y:S01]  /*1d5b0*/  FFMA.FTZ R26, R29, UR35, -R72.reuse ;  /* 0x000000231d1a7c23 */ /* 0x100fe20008010848 */
        /* <DEDUP_REMOVED lines=10> */
[----:B------:R-:W-:Y:S01]  /*1d660*/  FFMA.FTZ R39, R40, UR35, -R72 ;  /* 0x0000002328277c23 */ /* 0x000fe20008010848 */
[----:B-1----:R-:W-:-:S01]  /*1d670*/  FFMA.FTZ R75, R74, R4, R9 ;  /* 0x000000044a4b7223 */ /* 0x002fc20000010009 */
[--C-:B------:R-:W-:Y:S01]  /*1d680*/  FFMA.FTZ R40, R41, UR35, -R72.reuse ;  /* 0x0000002329287c23 */ /* 0x100fe20008010848 */
[----:B------:R-:W-:-:S01]  /*1d690*/  FFMA.FTZ R41, R42, UR35, -R72 ;  /* 0x000000232a297c23 */ /* 0x000fc20008010848 */
[----:B------:R-:W-:Y:S01]  /*1d6a0*/  FFMA.FTZ R42, R46, UR35, -R72 ;  /* 0x000000232e2a7c23 */ /* 0x000fe20008010848 */
[----:B------:R-:W-:-:S01]  /*1d6b0*/  FADD.FTZ R46, R44, R75 ;  /* 0x0000004b2c2e7221 */ /* 0x000fc20000010000 */
[----:B------:R-:W1:Y:S01]  /*1d6c0*/  MUFU.EX2 R81, R81 ;  /* 0x0000005100517308 */ /* 0x000e620000000800 */
[----:B------:R-:W-:-:S01]  /*1d6d0*/  FFMA.FTZ R10, R10, UR35, -R72 ;  /* 0x000000230a0a7c23 */ /* 0x000fc20008010848 */
[----:B------:R-:W-:Y:S01]  /*1d6e0*/  FFMA.FTZ R11, R11, UR35, -R72 ;  /* 0x000000230b0b7c23 */ /* 0x000fe20008010848 */
[----:B------:R-:W-:-:S01]  /*1d6f0*/  FADD.FTZ R75, R73, R46 ;  /* 0x0000002e494b7221 */ /* 0x000fc20000010000 */
[--C-:B------:R-:W-:Y:S01]  /*1d700*/  FFMA.FTZ R46, R67, UR35, -R72.reuse ;  /* 0x00000023432e7c23 */ /* 0x100fe20008010848 */
[----:B------:R-:W-:-:S01]  /*1d710*/  FFMA.FTZ R49, R49, UR35, -R72 ;  /* 0x0000002331317c23 */ /* 0x000fc20008010848 */
[----:B------:R-:W-:Y:S01]  /*1d720*/  FFMA.FTZ R53, R53, UR35, -R72 ;  /* 0x0000002335357c23 */ /* 0x000fe20008010848 */
[----:B------:R-:W-:-:S01]  /*1d730*/  FADD.FTZ R80, R76, R75 ;  /* 0x0000004b4c507221 */ /* 0x000fc20000010000 */
[----:B------:R-:W2:Y:S01]  /*1d740*/  MUFU.EX2 R8, R8 ;  /* 0x0000000800087308 */ /* 0x000ea20000000800 */
[----:B0-----:R-:W-:-:S01]  /*1d750*/  FFMA.FTZ R4, R87, R3, R78 ;  /* 0x0000000357047223 */ /* 0x001fc2000001004e */
[----:B------:R-:W-:Y:S01]  /*1d760*/  FFMA.FTZ R54, R54, UR35, -R72 ;  /* 0x0000002336367c23 */ /* 0x000fe20008010848 */
[----:B------:R-:W-:-:S01]  /*1d770*/  FADD.FTZ R67, R69, R80 ;  /* 0x0000005045437221 */ /* 0x000fc20000010000 */
[--C-:B------:R-:W-:Y:S01]  /*1d780*/  FFMA.FTZ R45, R45, UR35, -R72.reuse ;  /* 0x000000232d2d7c23 */ /* 0x100fe20008010848 */
[----:B------:R-:W-:-:S01]  /*1d790*/  FFMA.FTZ R59, R59, UR35, -R72 ;  /* 0x000000233b3b7c23 */ /* 0x000fc20008010848 */
[----:B------:R-:W-:Y:S01]  /*1d7a0*/  FFMA.FTZ R62, R62, UR35, -R72 ;  /* 0x000000233e3e7c23 */ /* 0x000fe20008010848 */
[----:B------:R-:W-:-:S01]  /*1d7b0*/  FADD.FTZ R67, R70, R67 ;  /* 0x0000004346437221 */ /* 0x000fc20000010000 */
[----:B------:R-:W0:Y:S01]  /*1d7c0*/  MUFU.EX2 R25, R25 ;  /* 0x0000001900197308 */ /* 0x000e220000000800 */
[----:B-1----:R-:W-:-:S01]  /*1d7d0*/  FADD.FTZ R3, R81, R4 ;  /* 0x0000000451037221 */ /* 0x002fc20000010000 */
[----:B------:R-:W-:-:S06]  /*1d7e0*/  FFMA.FTZ R63, R63, UR35, -R72 ;  /* 0x000000233f3f7c23 */ /* 0x000fcc0008010848 */
        /* <DEDUP_REMOVED lines=12> */
[----:B------:R-:W-:-:S06]  /*1d8b0*/  FADD.FTZ R67, R71, R4 ;  /* 0x0000000447437221 */ /* 0x000fcc0000010000 */
[----:B------:R-:W0:Y:S01]  /*1d8c0*/  MUFU.EX2 R37, R37 ;  /* 0x0000002500257308 */ /* 0x000e220000000800 */
[----:B-1----:R-:W-:-:S01]  /*1d8d0*/  FADD.FTZ R3, R35, R80 ;  /* 0x0000005023037221 */ /* 0x002fc20000010000 */
[----:B------:R-:W-:Y:S01]  /*1d8e0*/  FADD.FTZ R80, R82, R67 ;  /* 0x0000004352507221 */ /* 0x000fe20000010000 */
[----:B------:R-:W-:-:S03]  /*1d8f0*/  FFMA.FTZ R67, R83, UR35, -R72 ;  /* 0x0000002353437c23 */ /* 0x000fc60008010848 */
[----:B------:R-:W-:Y:S02]  /*1d900*/  FADD.FTZ R75, R55, R80 ;  /* 0x00000050374b7221 */ /* 0x000fe40000010000 */
[----:B------:R-:W1:Y:S01]  /*1d910*/  MUFU.EX2 R38, R38 ;  /* 0x0000002600267308 */ /* 0x000e620000000800 */
[----:B--2---:R-:W-:-:S01]  /*1d920*/  FADD.FTZ R4, R36, R3 ;  /* 0x0000000324047221 */ /* 0x004fc20000010000 */
[----:B------:R-:W-:-:S06]  /*1d930*/  FADD.FTZ R75, R56, R75 ;  /* 0x0000004b384b7221 */ /* 0x000fcc0000010000 */
[----:B------:R-:W2:Y:S01]  /*1d940*/  MUFU.EX2 R39, R39 ;  /* 0x0000002700277308 */ /* 0x000ea20000000800 */
[----:B0-----:R-:W-:-:S07]  /*1d950*/  FADD.FTZ R3, R37, R4 ;  /* 0x0000000425037221 */ /* 0x001fce0000010000 */
[----:B------:R-:W0:Y:S01]  /*1d960*/  MUFU.EX2 R40, R40 ;  /* 0x0000002800287308 */ /* 0x000e220000000800 */
[----:B-1----:R-:W-:-:S07]  /*1d970*/  FADD.FTZ R4, R38, R3 ;  /* 0x0000000326047221 */ /* 0x002fce0000010000 */
[----:B------:R-:W1:Y:S01]  /*1d980*/  MUFU.EX2 R41, R41 ;  /* 0x0000002900297308 */ /* 0x000e620000000800 */
[----:B--2---:R-:W-:-:S01]  /*1d990*/  FADD.FTZ R3, R39, R4 ;  /* 0x0000000427037221 */ /* 0x004fc20000010000 */
[----:B------:R-:W-:Y:S01]  /*1d9a0*/  FADD.FTZ R4, R48, R75 ;  /* 0x0000004b30047221 */ /* 0x000fe20000010000 */
[----:B------:R-:W-:-:S03]  /*1d9b0*/  FFMA.FTZ R75, R58, UR35, -R72 ;  /* 0x000000233a4b7c23 */ /* 0x000fc60008010848 */
[----:B------:R-:W-:Y:S02]  /*1d9c0*/  FADD.FTZ R4, R47, R4 ;  /* 0x000000042f047221 */ /* 0x000fe40000010000 */
[----:B------:R-:W2:Y:S01]  /*1d9d0*/  MUFU.EX2 R10, R10 ;  /* 0x0000000a000a7308 */ /* 0x000ea20000000800 */
[----:B0-----:R-:W-:-:S07]  /*1d9e0*/  FADD.FTZ R80, R40, R3 ;  /* 0x0000000328507221 */ /* 0x001fce0000010000 */
[----:B------:R-:W0:Y:S01]  /*1d9f0*/  MUFU.EX2 R11, R11 ;  /* 0x0000000b000b7308 */ /* 0x000e220000000800 */
[----:B-1----:R-:W-:-:S01]  /*1da00*/  FADD.FTZ R3, R41, R80 ;  /* 0x0000005029037221 */ /* 0x002fc20000010000 */
[----:B------:R-:W-:Y:S01]  /*1da10*/  FFMA.FTZ R80, R57, UR35, -R72 ;  /* 0x0000002339507c23 */ /* 0x000fe20008010848 */
[----:B------:R-:W-:-:S04]  /*1da20*/  FADD.FTZ R57, R51, R4 ;  /* 0x0000000433397221 */ /* 0x000fc80000010000 */
[----:B------:R-:W-:Y:S01]  /*1da30*/  FADD.FTZ R57, R50, R57 ;  /* 0x0000003932397221 */ /* 0x000fe20000010000 */
[----:B------:R-:W1:Y:S01]  /*1da40*/  MUFU.EX2 R14, R14 ;  /* 0x0000000e000e7308 */ /* 0x000e620000000800 */
[----:B--2---:R-:W-:-:S07]  /*1da50*/  FADD.FTZ R4, R10, R3 ;  /* 0x000000030a047221 */ /* 0x004fce0000010000 */
[----:B------:R-:W2:Y:S01]  /*1da60*/  MUFU.EX2 R43, R43 ;  /* 0x0000002b002b7308 */ /* 0x000ea20000000800 */
[----:B0-----:R-:W-:-:S01]  /*1da70*/  FADD.FTZ R3, R11, R4 ;  /* 0x000000040b037221 */ /* 0x001fc20000010000 */
[----:B------:R-:W-:-:S06]  /*1da80*/  FADD.FTZ R4, R20, R57 ;  /* 0x0000003914047221 */ /* 0x000fcc0000010000 */
        /* <DEDUP_REMOVED lines=10> */
[----:B------:R-:W-:Y:S01]  /*1db30*/  FADD.FTZ R3, R31, R4 ;  /* 0x000000041f037221 */ /* 0x000fe20000010000 */
[----:B------:R-:W-:-:S05]  /*1db40*/  FFMA.FTZ R57, R60, UR35, -R72 ;  /* 0x000000233c397c23 */ /* 0x000fca0008010848 */
[----:B------:R-:W0:Y:S01]  /*1db50*/  MUFU.EX2 R53, R53 ;  /* 0x0000003500357308 */ /* 0x000e220000000800 */
[----:B-1----:R-:W-:-:S07]  /*1db60*/  FADD.FTZ R83, R49, R58 ;  /* 0x0000003a31537221 */ /* 0x002fce0000010000 */
[----:B------:R-:W1:Y:S01]  /*1db70*/  MUFU.EX2 R32, R32 ;  /* 0x0000002000207308 */ /* 0x000e620000000800 */
[----:B--2---:R-:W-:-:S07]  /*1db80*/  FADD.FTZ R58, R46, R83 ;  /* 0x000000532e3a7221 */ /* 0x004fce0000010000 */
[----:B------:R-:W2:Y:S01]  /*1db90*/  MUFU.EX2 R54, R54 ;  /* 0x0000003600367308 */ /* 0x000ea20000000800 */
[----:B0-----:R-:W-:-:S01]  /*1dba0*/  FADD.FTZ R83, R53, R58 ;  /* 0x0000003a35537221 */ /* 0x001fc20000010000 */
[----:B------:R-:W-:-:S06]  /*1dbb0*/  FFMA.FTZ R58, R61, UR35, -R72 ;  /* 0x000000233d3a7c23 */ /* 0x000fcc0008010848 */
        /* <DEDUP_REMOVED lines=12> */
[----:B------:R-:W0:Y:S08]  /*1dc80*/  MUFU.EX2 R64, R64 ;  /* 0x0000004000407308 */ /* 0x000e300000000800 */
[----:B------:R-:W3:Y:S08]  /*1dc90*/  MUFU.EX2 R75, R75 ;  /* 0x0000004b004b7308 */ /* 0x000ef00000000800 */
[----:B------:R-:W4:Y:S08]  /*1dca0*/  MUFU.EX2 R155, R155 ;  /* 0x0000009b009b7308 */ /* 0x000f300000000800 */
[----:B------:R1:W5:Y:S08]  /*1dcb0*/  MUFU.EX2 R84, R59 ;  /* 0x0000003b00547308 */ /* 0x0003700000000800 */
[----:B------:R-:W5:Y:S01]  /*1dcc0*/  MUFU.EX2 R66, R66 ;  /* 0x0000004200427308 */ /* 0x000f620000000800 */
[----:B-1----:R-:W-:-:S01]  /*1dcd0*/  FADD.FTZ R59, R79, R4 ;  /* 0x000000044f3b7221 */ /* 0x002fc20000010000 */
[----:B--2---:R-:W-:-:S03]  /*1dce0*/  FADD.FTZ R4, R80, R3 ;  /* 0x0000000350047221 */ /* 0x004fc60000010000 */
[----:B0-----:R-:W-:Y:S01]  /*1dcf0*/  FADD.FTZ R60, R64, R59 ;  /* 0x0000003b403c7221 */ /* 0x001fe20000010000 */
[----:B---3--:R-:W-:-:S02]  /*1dd00*/  FADD.FTZ R4, R75, R4 ;  /* 0x000000044b047221 */ /* 0x008fc40000010000 */
[----:B------:R-:W0:Y:S01]  /*1dd10*/  MUFU.EX2 R57, R57 ;  /* 0x0000003900397308 */ /* 0x000e220000000800 */
[----:B----4-:R-:W-:-:S01]  /*1dd20*/  FADD.FTZ R3, R155, R60 ;  /* 0x0000003c9b037221 */ /* 0x010fc20000010000 */
[----:B-----5:R-:W-:-:S06]  /*1dd30*/  FADD.FTZ R4, R84, R4 ;  /* 0x0000000454047221 */ /* 0x020fcc0000010000 */
[----:B------:R-:W1:Y:S01]  /*1dd40*/  MUFU.EX2 R77, R77 ;  /* 0x0000004d004d7308 */ /* 0x000e620000000800 */
[----:B------:R-:W-:-:S07]  /*1dd50*/  FADD.FTZ R60, R66, R3 ;  /* 0x00000003423c7221 */ /* 0x000fce0000010000 */
        /* <DEDUP_REMOVED lines=8> */
[----:B------:R-:W-:Y:S01]  /*1dde0*/  FADD.FTZ R4, R13, R4 ;  /* 0x000000040d047221 */ /* 0x000fe20000010000 */
[----:B-1----:R-:W-:-:S04]  /*1ddf0*/  FADD.FTZ R3, R62, R3 ;  /* 0x000000033e037221 */ /* 0x002fc80000010000 */
[----:B--2---:R-:W-:Y:S01]  /*1de00*/  FADD.FTZ R3, R63, R3 ;  /* 0x000000033f037221 */ /* 0x004fe20000010000 */
[----:B------:R-:W-:Y:S06]  /*1de10*/  @!P0 BRA `(.L_x_1511) ;  /* 0x0000000000048947 */ /* 0x000fec0003800000 */
[----:B------:R-:W-:Y:S01]  /*1de20*/  BPT.TRAP 0x1 ;  /* 0x000000040000795c */ /* 0x000fe20000300000 */
.L_x_1511:
[----:B------:R-:W-:Y:S01]  /*1de30*/  F2FP.SATFINITE.E4M3.F32.PACK_AB_MERGE_C R8, R25, R8, RZ ;  /* 0x000000081908723e */ /* 0x000fe200048070ff */
[-C--:B------:R-:W-:Y:S01]  /*1de40*/  FMUL.FTZ R88, R88, R74.reuse ;  /* 0x0000004a58587220 */ /* 0x080fe20000410000 */
[----:B------:R-:W-:Y:S01]  /*1de50*/  F2FP.SATFINITE.E4M3.F32.PACK_AB_MERGE_C R73, R76, R73, RZ ;  /* 0x000000494c49723e */ /* 0x000fe200048070ff */
[----:B------:R-:W-:Y:S01]  /*1de60*/  FMUL.FTZ R89, R89, R74 ;  /* 0x0000004a59597220 */ /* 0x000fe20000410000 */
[----:B------:R-:W-:Y:S01]  /*1de70*/  F2FP.SATFINITE.E4M3.F32.PACK_AB_MERGE_C R165, R81, R78, R8 ;  /* 0x0000004e51a5723e */ /* 0x000fe20004807008 */
[----:B------:R-:W-:Y:S01]  /*1de80*/  IMAD R8, R21, 0x8, R16 ;  /* 0x0000000815087824 */ /* 0x000fe200078e0210 */
[----:B------:R-:W-:Y:S01]  /*1de90*/  ISETP.GT.AND P2, PT, R6, R178, PT ;  /* 0x000000b20600720c */ /* 0x000fe20003f44270 */
[----:B------:R-:W-:Y:S01]  /*1dea0*/  FMUL.FTZ R92, R92, R74 ;  /* 0x0000004a5c5c7220 */ /* 0x000fe20000410000 */
[----:B------:R-:W-:Y:S01]  /*1deb0*/  F2FP.SATFINITE.E4M3.F32.PACK_AB_MERGE_C R164, R44, R9, R73 ;  /* 0x000000092ca4723e */ /* 0x000fe20004807049 */
        /* <DEDUP_REMOVED lines=96> */
[----:B------:R-:W-:Y:S02]  /*1e4c0*/  IMAD.MOV.U32 R20, RZ, RZ, R18 ;  /* 0x000000ffff147224 */ /* 0x000fe400078e0012 */
[----:B------:R-:W-:Y:S01]  /*1e4d0*/  IMAD.MOV.U32 R21, RZ, RZ, R168 ;  /* 0x000000ffff157224 */ /* 0x000fe200078e00a8 */
[----:B0-----:R-:W-:Y:S06]  /*1e4e0*/  @P2 BRA `(.L_x_1512) ;  /* 0xffffffc800042947 */ /* 0x001fec000383ffff */
.L_x_1493:
[----:B------:R-:W-:Y:S05]  /*1e4f0*/  WARPSYNC.ALL ;  /* 0x0000000000007948 */ /* 0x000fea0003800000 */
[----:B------:R-:W-:Y:S06]  /*1e500*/  BAR.ARV 0x8, 0x120 ;  /* 0x0204800000007b1d */ /* 0x000fec0000002000 */
[----:B------:R-:W-:Y:S05]  /*1e510*/  @!P0 BRA `(.L_x_1513) ;  /* 0x0000000000048947 */ /* 0x000fea0003800000 */
[----:B------:R-:W-:Y:S01]  /*1e520*/  BPT.TRAP 0x1 ;  /* 0x000000040000795c */ /* 0x000fe20000300000 */
.L_x_1513:
[----:B------:R-:W-:Y:S01]  /*1e530*/  IMAD R13, R168, 0x8, R16 ;  /* 0x00000008a80d7824 */ /* 0x000fe200078e0210 */
[----:B------:R-:W-:-:S04]  /*1e540*/  SHF.L.U32 R0, R18, 0x1f, RZ ;  /* 0x0000001f12007819 */ /* 0x000fc800000006ff */
[----:B------:R0:W1:Y:S01]  /*1e550*/  SYNCS.PHASECHK.TRANS64.TRYWAIT P1, [R13+URZ+0x22850], R0 ;  /* 0x022850000d0075a7 */ /* 0x000062000802017f */
[----:B------:R-:W-:Y:S05]  /*1e560*/  @!P0 BRA `(.L_x_1514) ;  /* 0x0000000000048947 */ /* 0x000fea0003800000 */
[----:B------:R-:W-:Y:S01]  /*1e570*/  BPT.TRAP 0x1 ;  /* 0x000000040000795c */ /* 0x000fe20000300000 */
.L_x_1514:
[----:B------:R-:W-:-:S05]  /*1e580*/  VIADD R16, R16, 0x400 ;  /* 0x0000040010107836 */ /* 0x000fca0000000000 */
[----:B------:R-:W-:-:S04]  /*1e590*/  SHF.R.U32.HI R16, RZ, 0x4, R16 ;  /* 0x00000004ff107819 */ /* 0x000fc80000011610 */
[----:B------:R-:W-:-:S04]  /*1e5a0*/  LOP3.LUT R16, R16, 0x3fff, RZ, 0xc0, !PT ;  /* 0x00003fff10107812 */ /* 0x000fc800078ec0ff */
[----:B------:R-:W-:Y:S01]  /*1e5b0*/  LOP3.LUT R9, R16, 0x10000, RZ, 0xfc, !PT ;  /* 0x0001000010097812 */ /* 0x000fe200078efcff */
[----:B-1----:R-:W-:Y:S06]  /*1e5c0*/  @P1 BRA `(.L_x_1515) ;  /* 0x0000000000081947 */ /* 0x002fec0003800000 */
[----:B------:R-:W1:Y:S02]  /*1e5d0*/  SYNCS.PHASECHK.TRANS64.TRYWAIT P1, [R13+URZ+0x22850], R0 ;  /* 0x022850000d0075a7 */ /* 0x000e64000802017f */
[----:B-1----:R-:W-:Y:S05]  /*1e5e0*/  @!P1 BRA `(.L_x_1516) ;  /* 0x000000a400849947 */ /* 0x002fea0003800000 */
.L_x_1515:
[----:B------:R-:W-:Y:S01]  /*1e5f0*/  IMAD R8, R168, 0x400, R9 ;  /* 0x00000400a8087824 */ /* 0x000fe200078e0209 */
[----:B------:R-:W-:Y:S05]  /*1e600*/  WARPSYNC.ALL ;  /* 0x0000000000007948 */ /* 0x000fea0003800000 */
[----:B------:R-:W-:Y:S01]  /*1e610*/  IMAD.MOV.U32 R9, RZ, RZ, 0x40000040 ;  /* 0x40000040ff097424 */ /* 0x000fe200078e00ff */
[----:B------:R-:W-:Y:S01]  /*1e620*/  R2UR UR6, R8 ;  /* 0x00000000080672ca */ /* 0x000fe200000e0000 */
[----:B------:R-:W-:Y:S01]  /*1e630*/  WARPGROUP.ARRIVE ;  /* 0x00000000000079c5 */ /* 0x000fe20000000000 */
[----:B------:R-:W-:Y:S02]  /*1e640*/  ULDC.64 UR4, c[0x0][0x9a0] ;  /* 0x0002680000047ab9 */ /* 0x000fe40000000a00 */
[----:B------:R-:W-:-:S02]  /*1e650*/  R2UR UR7, R9 ;  /* 0x00000000090772ca */ /* 0x000fc400000e0000 */
[----:B------:R-:W-:-:S04]  /*1e660*/  ISETP.NE.U32.AND P1, PT, RZ, UR4, PT ;  /* 0x00000004ff007c0c */ /* 0x000fc8000bf25070 */
[----:B------:R-:W-:-:S07]  /*1e670*/  ISETP.NE.AND.EX P1, PT, RZ, UR5, PT, P1 ;  /* 0x00000005ff007c0c */ /* 0x000fce000bf25310 */
[----:B------:R-:W-:Y:S06]  /*1e680*/  QGMMA.64x128x32.F32.E4M3.E4M3 R88, R164, gdesc[UR4], R88, gsb0 ;  /* 0x01e00004a4587df3 */ /* 0x000fec0008000858 */
[----:B------:R-:W0:Y:S01]  /*1e690*/  @P1 LDC.64 R10, c[0x0][0x9c8] ;  /* 0x00027200ff0a1b82 */ /* 0x000e220000000a00 */
[----:B------:R-:W-:Y:S02]  /*1e6a0*/  @P1 SHF.R.S32.HI R5, RZ, 0x1f, R179 ;  /* 0x0000001fff051819 */ /* 0x000fe400000114b3 */
[----:B------:R-:W-:-:S05]  /*1e6b0*/  @P1 SHF.R.S32.HI R9, RZ, 0x1f, R191 ;  /* 0x0000001fff091819 */ /* 0x000fca00000114bf */
[----:B------:R-:W2:Y:S01]  /*1e6c0*/  @P1 LDC.64 R14, c[0x0][0x9d0] ;  /* 0x00027400ff0e1b82 */ /* 0x000ea20000000a00 */
[----:B01----:R-:W-:-:S04]  /*1e6d0*/  @P1 IMAD R0, R5, R10, RZ ;  /* 0x0000000a05001224 */ /* 0x003fc800078e02ff */
[C---:B------:R-:W-:Y:S02]  /*1e6e0*/  @P1 IMAD R5, R179.reuse, R11, R0 ;  /* 0x0000000bb3051224 */ /* 0x040fe400078e0200 */
[----:B------:R-:W-:-:S04]  /*1e6f0*/  @P1 IMAD.WIDE.U32 R10, R179, R10, RZ ;  /* 0x0000000ab30a1225 */ /* 0x000fc800078e00ff */
[-C--:B--2---:R-:W-:Y:S02]  /*1e700*/  @P1 IMAD R0, R9, R14.reuse, RZ ;  /* 0x0000000e09001224 */ /* 0x084fe400078e02ff */
[----:B------:R-:W-:Y:S02]  /*1e710*/  @P1 IMAD.IADD R11, R11, 0x1, R5 ;  /* 0x000000010b0b1824 */ /* 0x000fe400078e0205 */
[C---:B------:R-:W-:Y:S02]  /*1e720*/  @P1 IMAD R5, R191.reuse, R15, R0 ;  /* 0x0000000fbf051224 */ /* 0x040fe400078e0200 */
[----:B------:R-:W-:-:S04]  /*1e730*/  @P1 IMAD.WIDE.U32 R10, R191, R14, R10 ;  /* 0x0000000ebf0a1225 */ /* 0x000fc800078e000a */
[----:B------:R-:W-:Y:S01]  /*1e740*/  @P1 IMAD.IADD R5, R11, 0x1, R5 ;  /* 0x000000010b051824 */ /* 0x000fe200078e0205 */
[C---:B------:R-:W-:Y:S01]  /*1e750*/  @P1 LEA R14, P2, R10.reuse, UR4, 0x2 ;  /* 0x000000040a0e1c11 */ /* 0x040fe2000f8410ff */
[----:B------:R-:W-:Y:S02]  /*1e760*/  IMAD.MOV.U32 R11, RZ, RZ, 0x40000040 ;  /* 0x40000040ff0b7424 */ /* 0x000fe400078e00ff */
[----:B------:R-:W-:Y:S01]  /*1e770*/  IMAD.MOV.U32 R0, RZ, RZ, 0x3f800000 ;  /* 0x3f800000ff007424 */ /* 0x000fe200078e00ff */
[----:B------:R-:W-:Y:S01]  /*1e780*/  @P1 LEA.HI.X R15, R10, UR5, R5, 0x2, P2 ;  /* 0x000000050a0f1c11 */ /* 0x000fe200090f1405 */
[----:B------:R-:W-:Y:S01]  /*1e790*/  VIADD R10, R8, 0x2 ;  /* 0x00000002080a7836 */ /* 0x000fe20000000000 */
[----:B------:R-:W-:-:S03]  /*1e7a0*/  R2UR UR7, R11 ;  /* 0x000000000b0772ca */ /* 0x000fc600000e0000 */
[----:B------:R0:W2:Y:S01]  /*1e7b0*/  @P1 LDG.E R0, desc[UR40][R14.64] ;  /* 0x000000280e001981 */ /* 0x0000a2000c1e1900 */
[----:B------:R-:W-:Y:S01]  /*1e7c0*/  R2UR UR6, R10 ;  /* 0x000000000a0672ca */ /* 0x000fe200000e0000 */
[----:B------:R-:W-:Y:S02]  /*1e7d0*/  WARPGROUP.DEPBAR.LE gsb0, 0x0 ;  /* 0x00008000000079c5 */ /* 0x000fe40000010000 */
[----:B------:R-:W-:-:S10]  /*1e7e0*/  WARPGROUP.ARRIVE ;  /* 0x00000000000079c5 */ /* 0x000fd40000000000 */
[----:B------:R-:W-:Y:S01]  /*1e7f0*/  QGMMA.64x128x32.F32.E4M3.E4M3 R88, R160, gdesc[UR4], R88, gsb0 ;  /* 0x01e00004a0587df3 */ /* 0x000fe20008000858 */
[----:B------:R-:W-:Y:S01]  /*1e800*/  IMAD.MOV.U32 R11, RZ, RZ, 0x40000040 ;  /* 0x40000040ff0b7424 */ /* 0x000fe200078e00ff */
[----:B------:R-:W-:-:S04]  /*1e810*/  IADD3 R10, R8, 0x4, RZ ;  /* 0x00000004080a7810 */ /* 0x000fc80007ffe0ff */
[----:B------:R-:W-:Y:S02]  /*1e820*/  R2UR UR6, R10 ;  /* 0x000000000a0672ca */ /* 0x000fe400000e0000 */
[----:B------:R-:W-:Y:S01]  /*1e830*/  R2UR UR7, R11 ;  /* 0x000000000b0772ca */ /* 0x000fe200000e0000 */
[----:B------:R-:W-:Y:S02]  /*1e840*/  VIADD R8, R8, 0x6 ;  /* 0x0000000608087836 */ /* 0x000fe40000000000 */
[----:B------:R-:W-:Y:S01]  /*1e850*/  IMAD.MOV.U32 R9, RZ, RZ, 0x40000040 ;  /* 0x40000040ff097424 */ /* 0x000fe200078e00ff */
[----:B------:R-:W1:Y:S04]  /*1e860*/  SHFL.BFLY PT, R5, R4, 0x2, 0x1f ;  /* 0x0c401f0004057f89 */ /* 0x000e6800000e0000 */
[----:B------:R-:W3:Y:S01]  /*1e870*/  SHFL.BFLY PT, R6, R3, 0x2, 0x1f ;  /* 0x0c401f0003067f89 */ /* 0x000ee200000e0000 */
[----:B------:R-:W-:-:S02]  /*1e880*/  WARPGROUP.DEPBAR.LE gsb0, 0x0 ;  /* 0x00008000000079c5 */ /* 0x000fc40000010000 */
[----:B------:R-:W-:-:S06]  /*1e890*/  WARPGROUP.ARRIVE ;  /* 0x00000000000079c5 */ /* 0x000fcc0000000000 */
[----:B------:R-:W-:Y:S01]  /*1e8a0*/  QGMMA.64x128x32.F32.E4M3.E4M3 R88, R156, gdesc[UR4], R88, gsb0 ;  /* 0x01e000049c587df3 */ /* 0x000fe20008000858 */
[----:B------:R-:W-:Y:S02]  /*1e8b0*/  R2UR UR6, R8 ;  /* 0x00000000080672ca */ /* 0x000fe400000e0000 */
[----:B------:R-:W-:Y:S01]  /*1e8c0*/  R2UR UR7, R9 ;  /* 0x00000000090772ca */ /* 0x000fe200000e0000 */
[----:B-1----:R-:W-:-:S01]  /*1e8d0*/  FADD.FTZ R5, R5, R4 ;  /* 0x0000000405057221 */ /* 0x002fc20000010000 */
[----:B---3--:R-:W-:-:S04]  /*1e8e0*/  FADD.FTZ R6, R6, R3 ;  /* 0x0000000306067221 */ /* 0x008fc80000010000 */
        /* <DEDUP_REMOVED lines=19> */
[----:B------:R-:W-:-:S02]  /*1ea20*/  IMAD.U32 R5, RZ, RZ, UR35 ;  /* 0x00000023ff057e24 */ /* 0x000fc4000f8e00ff */
[----:B0-----:R-:W-:Y:S02]  /*1ea30*/  IMAD.U32 R15, RZ, RZ, UR35 ;  /* 0x00000023ff0f7e24 */ /* 0x001fe4000f8e00ff */
[----:B-1----:R-:W-:Y:S01]  /*1ea40*/  @P2 FMUL.FTZ R2, R2, 0.69314718246459960938 ;  /* 0x3f31721802022820 */ /* 0x002fe20000410000 */
[----:B------:R-:W-:Y:S01]  /*1ea50*/  @P2 FMUL.FTZ R5, R5, 0.69314718246459960938 ;  /* 0x3f31721805052820 */ /* 0x000fe20000410000 */
[----:B------:R-:W-:Y:S01]  /*1ea60*/  @P3 FMUL.FTZ R15, R15, 0.69314718246459960938 ;  /* 0x3f3172180f0f3820 */ /* 0x000fe20000410000 */
[----:B---3--:R-:W-:Y:S01]  /*1ea70*/  @P3 FMUL.FTZ R4, R4, 0.69314718246459960938 ;  /* 0x3f31721804043820 */ /* 0x008fe20000410000 */
[----:B------:R-:W-:Y:S02]  /*1ea80*/  IMAD.MOV.U32 R64, RZ, RZ, -0x800000 ;  /* 0xff800000ff407424 */ /* 0x000fe400078e00ff */
[----:B------:R-:W-:Y:S01]  /*1ea90*/  @P2 FFMA.FTZ R64, R5, R12, R2 ;  /* 0x0000000c05402223 */ /* 0x000fe20000010002 */
[----:B------:R-:W-:Y:S02]  /*1eaa0*/  IMAD.MOV.U32 R62, RZ, RZ, -0x800000 ;  /* 0xff800000ff3e7424 */ /* 0x000fe400078e00ff */
[----:B------:R-:W-:Y:S01]  /*1eab0*/  @P3 FFMA.FTZ R62, R15, R7, R4 ;  /* 0x000000070f3e3223 */ /* 0x000fe20000010004 */
[-C--:B--2---:R-:W-:Y:S01]  /*1eac0*/  FMUL.FTZ R3, R3, R0.reuse ;  /* 0x0000000003037220 */ /* 0x084fe20000410000 */
[----:B----4-:R-:W-:Y:S01]  /*1ead0*/  FMUL.FTZ R2, R9, R0 ;  /* 0x0000000009027220 */ /* 0x010fe20000410000 */
[----:B------:R-:W-:-:S02]  /*1eae0*/  WARPGROUP.DEPBAR.LE gsb0, 0x0 ;  /* 0x00008000000079c5 */ /* 0x000fc40000010000 */
[----:B------:R-:W-:Y:S05]  /*1eaf0*/  @!P0 BRA `(.L_x_1517) ;  /* 0x0000000000048947 */ /* 0x000fea0003800000 */
[----:B------:R-:W-:Y:S01]  /*1eb00*/  BPT.TRAP 0x1 ;  /* 0x000000040000795c */ /* 0x000fe20000300000 */
.L_x_1517:
[----:B------:R-:W-:Y:S02]  /*1eb10*/  VIADD R0, R13, 0x22860 ;  /* 0x000228600d007836 */ /* 0x000fe40000000000 */
[-C--:B------:R-:W-:Y:S01]  /*1eb20*/  FMUL.FTZ R41, R88, R3.reuse ;  /* 0x0000000358297220 */ /* 0x080fe20000410000 */
[----:B------:R-:W-:Y:S02]  /*1eb30*/  IMAD.U32 R5, RZ, RZ, UR38 ;  /* 0x00000026ff057e24 */ /* 0x000fe4000f8e00ff */
[-C--:B------:R-:W-:Y:S01]  /*1eb40*/  FMUL.FTZ R40, R89, R3.reuse ;  /* 0x0000000359287220 */ /* 0x080fe20000410000 */
[----:B------:R-:W-:Y:S02]  /*1eb50*/  VIADD R168, R168, 0x1 ;  /* 0x00000001a8a87836 */ /* 0x000fe40000000000 */
[-C--:B------:R-:W-:Y:S01]  /*1eb60*/  FMUL.FTZ R92, R92, R3.reuse ;  /* 0x000000035c5c7220 */ /* 0x080fe20000410000 */
[-C--:B------:R-:W-:Y:S01]  /*1eb70*/  FMUL.FTZ R93, R93, R3.reuse ;  /* 0x000000035d5d7220 */ /* 0x080fe20000410000 */
[----:B------:R-:W-:Y:S01]  /*1eb80*/  PRMT R0, R5, 0x654, R0 ;  /* 0x0000065405007816 */ /* 0x000fe20000000000 */
[-C--:B------:R-:W-:Y:S01]  /*1eb90*/  FMUL.FTZ R37, R96, R3.reuse ;  /* 0x0000000360257220 */ /* 0x080fe20000410000 */
[----:B------:R-:W-:Y:S01]  /*1eba0*/  ISETP.NE.AND P1, PT, R168, 0x2, PT ;  /* 0x00000002a800780c */ /* 0x000fe20003f25270 */
        /* <DEDUP_REMOVED lines=28> */
[----:B------:R-:W-:Y:S01]  /*1ed70*/  SEL R3, RZ, 0x1, P1 ;  /* 0x00000001ff037807 */ /* 0x000fe20000800000 */
        /* <DEDUP_REMOVED lines=35> */
[----:B0-----:R-:W-:-:S11]  /*1efb0*/  SEL R168, R168, RZ, P1 ;  /* 0x000000ffa8a87207 */ /* 0x001fd60000800000 */
.L_x_1399:
        /* <DEDUP_REMOVED lines=28> */
[----:B-----5:R-:W-:Y:S02]  /*1f180*/  F2FP.BF16.F32.PACK_AB R55, R110, R31 ;  /* 0x0000001f6e37723e */ /* 0x020fe400000010ff */
        /* <DEDUP_REMOVED lines=10> */
[----:B------:R-:W-:Y:S02]  /*1f230*/  F2FP.BF16.F32.PACK_AB R43, R148, R5 ;  /* 0x00000005942b723e */ /* 0x000fe400000010ff */
[----:B--2---:R-:W-:Y:S01]  /*1f240*/  LOP3.LUT P0, R2, R45, 0x3, RZ, 0xc0, !PT ;  /* 0x000000032d027812 */ /* 0x004fe2000780c0ff */
[----:B------:R-:W-:Y:S01]  /*1f250*/  IMAD.WIDE R4, R205, 0x2, R66 ;  /* 0x00000002cd047825 */ /* 0x000fe200078e0242 */
[----:B------:R-:W-:Y:S02]  /*1f260*/  F2FP.BF16.F32.PACK_AB R41, R92, R41 ;  /* 0x000000295c29723e */ /* 0x000fe400000010ff */
[----:B------:R-:W-:-:S02]  /*1f270*/  F2FP.BF16.F32.PACK_AB R40, R93, R40 ;  /* 0x000000285d28723e */ /* 0x000fc400000010ff */
        /* <DEDUP_REMOVED lines=35> */
[--C-:B------:R-:W-:Y:S01]  /*1f4b0*/  IMAD.X R27, RZ, RZ, R5.reuse, P1 ;  /* 0x000000ffff1b7224 */ /* 0x100fe200008e0605 */
[----:B------:R-:W-:Y:S01]  /*1f4c0*/  LOP3.LUT R4, R15, R4, RZ, 0x3c, !PT ;  /* 0x000000040f047212 */ /* 0x000fe200078e3cff */
[----:B------:R-:W-:Y:S01]  /*1f4d0*/  IMAD.X R15, RZ, RZ, R5, P3 ;  /* 0x000000ffff0f7224 */ /* 0x000fe200018e0605 */
[----:B------:R-:W-:-:S02]  /*1f4e0*/  ISETP.EQ.OR P0, PT, R2, 0x3, !P0 ;  /* 0x000000030200780c */ /* 0x000fc40004702670 */
        /* <DEDUP_REMOVED lines=11> */
[----:B------:R-:W-:-:S02]  /*1f5a0*/  SEL R13, R41, R40, P0 ;  /* 0x00000028290d7207 */ /* 0x000fc40000000000 */
[----:B------:R-:W-:Y:S02]  /*1f5b0*/  SEL R3, R40, R41, P0 ;  /* 0x0000002928037207 */ /* 0x000fe40000000000 */
[----:B------:R-:W-:Y:S02]  /*1f5c0*/  MOV R80, R4 ;  /* 0x0000000400507202 */ /* 0x000fe40000000f00 */
[----:B------:R-:W-:Y:S02]  /*1f5d0*/  MOV R68, R6 ;  /* 0x0000000600447202 */ /* 0x000fe40000000f00 */
[----:B------:R-:W-:Y:S02]  /*1f5e0*/  MOV R70, R8 ;  /* 0x0000000800467202 */ /* 0x000fe40000000f00 */
[----:B------:R-:W-:Y:S02]  /*1f5f0*/  MOV R72, R10 ;  /* 0x0000000a00487202 */ /* 0x000fe40000000f00 */
[----:B------:R-:W-:-:S02]  /*1f600*/  MOV R74, R14 ;  /* 0x0000000e004a7202 */ /* 0x000fc40000000f00 */
[----:B------:R-:W-:Y:S02]  /*1f610*/  MOV R76, R20 ;  /* 0x00000014004c7202 */ /* 0x000fe40000000f00 */
[----:B------:R-:W-:Y:S02]  /*1f620*/  MOV R78, R24 ;  /* 0x00000018004e7202 */ /* 0x000fe40000000f00 */
        /* <DEDUP_REMOVED lines=19> */
[----:B------:R-:W2:Y:S01]  /*1f760*/  SHFL.IDX PT, R10, R5, R0, 0x1c1f ;  /* 0x001c1f00050a7589 */ /* 0x000ea200000e0000 */
        /* <DEDUP_REMOVED lines=8> */
[----:B------:R-:W3:Y:S01]  /*1f7f0*/  SHFL.IDX PT, R38, R33, R0, 0x1c1f ;  /* 0x001c1f0021267589 */ /* 0x000ee200000e0000 */
        /* <DEDUP_REMOVED lines=8> */
[----:B------:R-:W5:Y:S01]  /*1f880*/  SHFL.IDX PT, R20, R39, R2, 0x1c1f ;  /* 0x001c1f0227147589 */ /* 0x000f6200000e0000 */
[----:B------:R-:W-:-:S02]  /*1f890*/  SEL R55, R30, R55, P0 ;  /* 0x000000371e377207 */ /* 0x000fc40000000000 */
[----:B------:R-:W-:Y:S01]  /*1f8a0*/  SEL R59, R42, R59, P0 ;  /* 0x0000003b2a3b7207 */ /* 0x000fe20000000000 */
[----:B------:R-:W0:Y:S01]  /*1f8b0*/  SHFL.IDX PT, R30, R25, R0, 0x1c1f ;  /* 0x001c1f00191e7589 */ /* 0x000e2200000e0000 */
[----:B------:R-:W-:Y:S02]  /*1f8c0*/  SEL R63, R46, R63, P0 ;  /* 0x0000003f2e3f7207 */ /* 0x000fe40000000000 */
[----:B------:R-:W-:Y:S01]  /*1f8d0*/  SEL R69, R50, R69, P0 ;  /* 0x0000004532457207 */ /* 0x000fe20000000000 */
[----:B------:R-:W1:Y:S01]  /*1f8e0*/  SHFL.IDX PT, R34, R29, R0, 0x1c1f ;  /* 0x001c1f001d227589 */ /* 0x000e6200000e0000 */
[----:B------:R-:W-:Y:S02]  /*1f8f0*/  SEL R73, R54, R73, P0 ;  /* 0x0000004936497207 */ /* 0x000fe40000000000 */
[----:B------:R-:W-:Y:S01]  /*1f900*/  SEL R75, R77, R58, P0 ;  /* 0x0000003a4d4b7207 */ /* 0x000fe20000000000 */
[----:B------:R-:W-:Y:S01]  /*1f910*/  SHFL.IDX PT, R45, R45, R0, 0x1c1f ;  /* 0x001c1f002d2d7589 */ /* 0x000fe200000e0000 */
[----:B------:R-:W-:-:S02]  /*1f920*/  SEL R77, R58, R77, P0 ;  /* 0x0000004d3a4d7207 */ /* 0x000fc40000000000 */
[----:B--2---:R-:W-:Y:S01]  /*1f930*/  SEL R8, R10, R7, P0 ;  /* 0x000000070a087207 */ /* 0x004fe20000000000 */
[----:B------:R-:W2:Y:S01]  /*1f940*/  SHFL.IDX PT, R42, R47, R2, 0x1c1f ;  /* 0x001c1f022f2a7589 */ /* 0x000ea200000e0000 */
[----:B------:R-:W-:Y:S02]  /*1f950*/  SEL R10, R7, R10, P0 ;  /* 0x0000000a070a7207 */ /* 0x000fe40000000000 */
[----:B---3--:R-:W-:Y:S01]  /*1f960*/  SEL R36, R38, R35, P0 ;  /* 0x0000002326247207 */ /* 0x008fe20000000000 */
[----:B------:R-:W-:Y:S01]  /*1f970*/  SHFL.IDX PT, R41, R41, R0, 0x1c1f ;  /* 0x001c1f0029297589 */ /* 0x000fe200000e0000 */
[----:B------:R-:W-:Y:S02]  /*1f980*/  SEL R4, R6, R3, P0 ;  /* 0x0000000306047207 */ /* 0x000fe40000000000 */
[----:B----4-:R-:W-:Y:S01]  /*1f990*/  SEL R24, R26, R21, P0 ;  /* 0x000000151a187207 */ /* 0x010fe20000000000 */
[----:B------:R-:W3:Y:S01]  /*1f9a0*/  SHFL.IDX PT, R40, R43, R2, 0x1c1f ;  /* 0x001c1f022b287589 */ /* 0x000ee200000e0000 */
[----:B------:R-:W-:-:S02]  /*1f9b0*/  SEL R38, R35, R38, P0 ;  /* 0x0000002623267207 */ /* 0x000fc40000000000 */
[----:B-----5:R-:W-:Y:S01]  /*1f9c0*/  SEL R12, R37, R20, P0 ;  /* 0x00000014250c7207 */ /* 0x020fe20000000000 */
[----:B------:R-:W-:Y:S01]  /*1f9d0*/  SHFL.IDX PT, R49, R49, R0, 0x1c1f ;  /* 0x001c1f0031317589 */ /* 0x000fe200000e0000 */
[----:B0-----:R-:W-:Y:S02]  /*1f9e0*/  SEL R28, R30, R27, P0 ;  /* 0x0000001b1e1c7207 */ /* 0x001fe40000000000 */
[----:B------:R-:W-:Y:S01]  /*1f9f0*/  SEL R30, R27, R30, P0 ;  /* 0x0000001e1b1e7207 */ /* 0x000fe20000000000 */
[----:B------:R-:W-:Y:S01]  /*1fa00*/  SHFL.IDX PT, R53, R53, R0, 0x1c1f ;  /* 0x001c1f0035357589 */ /* 0x000fe200000e0000 */
[----:B-1----:R-:W-:Y:S02]  /*1fa10*/  SEL R32, R34, R31, P0 ;  /* 0x0000001f22207207 */ /* 0x002fe40000000000 */
[----:B------:R-:W-:Y:S01]  /*1fa20*/  SEL R34, R31, R34, P0 ;  /* 0x000000221f227207 */ /* 0x000fe20000000000 */
[----:B------:R-:W-:Y:S01]  /*1fa30*/  SHFL.IDX PT, R57, R57, R0, 0x1c1f ;  /* 0x001c1f0039397589 */ /* 0x000fe200000e0000 */
[----:B------:R-:W-:-:S02]  /*1fa40*/  SEL R14, R20, R37, P0 ;  /* 0x00000025140e7207 */ /* 0x000fc40000000000 */
[----:B------:R-:W-:Y:S01]  /*1fa50*/  SEL R6, R3, R6, P0 ;  /* 0x0000000603067207 */ /* 0x000fe20000000000 */
[----:B------:R-:W-:Y:S01]  /*1fa60*/  SHFL.IDX PT, R61, R61, R0, 0x1c1f ;  /* 0x001c1f003d3d7589 */ /* 0x000fe200000e0000 */
[----:B--2---:R-:W-:Y:S02]  /*1fa70*/  SEL R5, R45, R42, P0 ;  /* 0x0000002a2d057207 */ /* 0x004fe40000000000 */
[----:B------:R-:W-:Y:S01]  /*1fa80*/  SEL R7, R42, R45, P0 ;  /* 0x0000002d2a077207 */ /* 0x000fe20000000000 */
[----:B------:R-:W-:Y:S01]  /*1fa90*/  SHFL.IDX PT, R65, R65, R0, 0x1c1f ;  /* 0x001c1f0041417589 */ /* 0x000fe200000e0000 */
[----:B------:R-:W-:Y:S01]  /*1faa0*/  SEL R26, R21, R26, P0 ;  /* 0x0000001a151a7207 */ /* 0x000fe20000000000 */
[----:B------:R-:W-:Y:S02]  /*1fab0*/  IMAD.MOV.U32 R45, RZ, RZ, RZ ;  /* 0x000000ffff2d7224 */ /* 0x000fe400078e00ff */
[----:B------:R-:W-:Y:S01]  /*1fac0*/  SHFL.IDX PT, R71, R71, R0, 0x1c1f ;  /* 0x001c1f0047477589 */ /* 0x000fe200000e0000 */
[----:B---3--:R-:W-:-:S02]  /*1fad0*/  SEL R52, R41, R40, P0 ;  /* 0x0000002829347207 */ /* 0x008fc40000000000 */
[----:B------:R-:W-:Y:S01]  /*1fae0*/  SEL R54, R40, R41, P0 ;  /* 0x0000002928367207 */ /* 0x000fe20000000000 */
[----:B------:R-:W0:Y:S04]  /*1faf0*/  SHFL.IDX PT, R44, R51, R2, 0x1c1f ;  /* 0x001c1f02332c7589 */ /* 0x000e2800000e0000 */
[----:B------:R-:W1:Y:S04]  /*1fb00*/  SHFL.IDX PT, R46, R55, R2, 0x1c1f ;  /* 0x001c1f02372e7589 */ /* 0x000e6800000e0000 */
[----:B------:R-:W2:Y:S04]  /*1fb10*/  SHFL.IDX PT, R48, R59, R2, 0x1c1f ;  /* 0x001c1f023b307589 */ /* 0x000ea800000e0000 */
[----:B------:R-:W3:Y:S04]  /*1fb20*/  SHFL.IDX PT, R50, R63, R2, 0x1c1f ;  /* 0x001c1f023f327589 */ /* 0x000ee800000e0000 */
[----:B------:R-:W4:Y:S04]  /*1fb30*/  SHFL.IDX PT, R56, R69, R2, 0x1c1f ;  /* 0x001c1f0245387589 */ /* 0x000f2800000e0000 */
[----:B------:R-:W5:Y:S04]  /*1fb40*/  SHFL.IDX PT, R58, R73, R2, 0x1c1f ;  /* 0x001c1f02493a7589 */ /* 0x000f6800000e0000 */
[----:B------:R3:W5:Y:S01]  /*1fb50*/  SHFL.IDX PT, R75, R75, R0, 0x1c1f ;  /* 0x001c1f004b4b7589 */ /* 0x00076200000e0000 */
[----:B0-----:R-:W-:-:S02]  /*1fb60*/  SEL R9, R49, R44, P0 ;  /* 0x0000002c31097207 */ /* 0x001fc40000000000 */
[----:B------:R-:W-:Y:S01]  /*1fb70*/  SEL R11, R44, R49, P0 ;  /* 0x000000312c0b7207 */ /* 0x000fe20000000000 */
[----:B------:R0:W0:Y:S01]  /*1fb80*/  SHFL.IDX PT, R60, R77, R2, 0x1c1f ;  /* 0x001c1f024d3c7589 */ /* 0x00002200000e0000 */
[----:B-1----:R-:W-:Y:S02]  /*1fb90*/  SEL R25, R53, R46, P0 ;  /* 0x0000002e35197207 */ /* 0x002fe40000000000 */
[----:B------:R-:W-:Y:S02]  /*1fba0*/  SEL R27, R46, R53, P0 ;  /* 0x000000352e1b7207 */ /* 0x000fe40000000000 */
[----:B--2---:R-:W-:Y:S02]  /*1fbb0*/  SEL R29, R57, R48, P0 ;  /* 0x00000030391d7207 */ /* 0x004fe40000000000 */
[----:B------:R-:W-:Y:S02]  /*1fbc0*/  SEL R31, R48, R57, P0 ;  /* 0x00000039301f7207 */ /* 0x000fe40000000000 */
[----:B---3--:R-:W-:-:S02]  /*1fbd0*/  SEL R33, R61, R50, P0 ;  /* 0x000000323d217207 */ /* 0x008fc40000000000 */
[----:B------:R-:W-:Y:S02]  /*1fbe0*/  SEL R35, R50, R61, P0 ;  /* 0x0000003d32237207 */ /* 0x000fe40000000000 */
[----:B----4-:R-:W-:Y:S02]  /*1fbf0*/  SEL R37, R65, R56, P0 ;  /* 0x0000003841257207 */ /* 0x010fe40000000000 */
[----:B------:R-:W-:Y:S02]  /*1fc00*/  SEL R39, R56, R65, P0 ;  /* 0x0000004138277207 */ /* 0x000fe40000000000 */
[----:B-----5:R-:W-:Y:S02]  /*1fc10*/  SEL R13, R71, R58, P0 ;  /* 0x0000003a470d7207 */ /* 0x020fe40000000000 */
[----:B------:R-:W-:-:S07]  /*1fc20*/  SEL R15, R58, R71, P0 ;  /* 0x000000473a0f7207 */ /* 0x000fce0000000000 */
.L_x_1749:
[----:B------:R-:W-:Y:S05]  /*1fc30*/  WARPSYNC.ALL ;  /* 0x0000000000007948 */ /* 0x000fea0003800000 */
[----:B------:R-:W-:Y:S01]  /*1fc40*/  BAR.SYNC.DEFER_BLOCKING 0x1, 0x100 ;  /* 0x0044000000007b1d */ /* 0x000fe20000010000 */
[----:B0-----:R-:W-:Y:S02]  /*1fc50*/  SEL R53, R75, R60, P0 ;  /* 0x0000003c4b357207 */ /* 0x001fe40000000000 */
[----:B------:R-:W-:-:S03]  /*1fc60*/  SEL R55, R60, R75, P0 ;  /* 0x0000004b3c377207 */ /* 0x000fc60000000000 */
[----:B------:R-:W-:Y:S02]  /*1fc70*/  ULDC.64 UR4, c[0x0][0xbd8] ;  /* 0x0002f60000047ab9 */ /* 0x000fe40000000a00 */
[----:B------:R-:W0:Y:S01]  /*1fc80*/  LDC.64 R2, c[0x0][0xbd8] ;  /* 0x0002f600ff027b82 */ /* 0x000e220000000a00 */
[----:B------:R-:W-:-:S04]  /*1fc90*/  ISETP.NE.U32.AND P2, PT, RZ, UR4, PT ;  /* 0x00000004ff007c0c */ /* 0x000fc8000bf45070 */
[----:B------:R-:W-:Y:S01]  /*1fca0*/  ISETP.NE.AND.EX P2, PT, RZ, UR5, PT, P2 ;  /* 0x00000005ff007c0c */ /* 0x000fe2000bf45320 */
[----:B------:R-:W-:Y:S02]  /*1fcb0*/  ULDC.64 UR4, c[0x0][0xbe0] ;  /* 0x0002f80000047ab9 */ /* 0x000fe40000000a00 */
[----:B------:R-:W-:-:S04]  /*1fcc0*/  ISETP.NE.U32.AND P0, PT, RZ, UR4, PT ;  /* 0x00000004ff007c0c */ /* 0x000fc8000bf05070 */
[----:B------:R-:W-:Y:S01]  /*1fcd0*/  ISETP.NE.AND.EX P0, PT, RZ, UR5, PT, P0 ;  /* 0x00000005ff007c0c */ /* 0x000fe2000bf05300 */
[----:B------:R1:W-:Y:S04]  /*1fce0*/  STSM.16.M88.4 [R80], R4 ;  /* 0x0000000450007844 */ /* 0x0003e80000000200 */
[----:B------:R2:W-:Y:S01]  /*1fcf0*/  STSM.16.M88.4 [R79], R8 ;  /* 0x000000084f007844 */ /* 0x0005e20000000200 */
[----:B0-----:R-:W-:-:S03]  /*1fd00*/  IMAD.WIDE R20, R193, 0x4, R2 ;  /* 0x00000004c1147825 */ /* 0x001fc600078e0202 */
[----:B------:R2:W-:Y:S04]  /*1fd10*/  STSM.16.M88.4 [R78], R24 ;  /* 0x000000184e007844 */ /* 0x0005e80000000200 */
[----:B------:R-:W0:Y:S01]  /*1fd20*/  @P0 LDC.64 R2, c[0x0][0xbe0] ;  /* 0x0002f800ff020b82 */ /* 0x000e220000000a00 */
[----:B------:R2:W-:Y:S04]  /*1fd30*/  STSM.16.M88.4 [R76], R28 ;  /* 0x0000001c4c007844 */ /* 0x0005e80000000200 */
[----:B------:R2:W-:Y:S04]  /*1fd40*/  STSM.16.M88.4 [R74], R32 ;  /* 0x000000204a007844 */ /* 0x0005e80000000200 */
[----:B------:R2:W-:Y:S04]  /*1fd50*/  STSM.16.M88.4 [R72], R36 ;  /* 0x0000002448007844 */ /* 0x0005e80000000200 */
[----:B------:R2:W-:Y:S04]  /*1fd60*/  STSM.16.M88.4 [R70], R12 ;  /* 0x0000000c46007844 */ /* 0x0005e80000000200 */
[----:B------:R2:W-:Y:S01]  /*1fd70*/  STSM.16.M88.4 [R68], R52 ;  /* 0x0000003444007844 */ /* 0x0005e20000000200 */
[----:B------:R-:W-:Y:S01]  /*1fd80*/  BAR.SYNC.DEFER_BLOCKING 0x1, 0x100 ;  /* 0x0044000000007b1d */ /* 0x000fe20000010000 */
[----:B0-----:R-:W-:-:S05]  /*1fd90*/  @P0 IMAD.WIDE R2, R193, 0x4, R2 ;  /* 0x00000004c1020825 */ /* 0x001fca00078e0202 */
[----:B------:R-:W-:Y:S02]  /*1fda0*/  ULDC UR4, c[0x0][0xa88] ;  /* 0x0002a20000047ab9 */ /* 0x000fe40000000800 */
[----:B------:R-:W-:Y:S01]  /*1fdb0*/  IMAD.U32 R47, RZ, RZ, UR4 ;  /* 0x00000004ff2f7e24 */ /* 0x000fe2000f8e00ff */
[----:B------:R2:W5:Y:S01]  /*1fdc0*/  @P2 LDG.E R45, desc[UR40][R20.64] ;  /* 0x00000028142d2981 */ /* 0x000562000c1e1900 */
[----:B-1----:R-:W-:-:S04]  /*1fdd0*/  IMAD R5, R186, 0x40, R184 ;  /* 0x00000040ba057824 */ /* 0x002fc800078e02b8 */
[----:B------:R2:W5:Y:S01]  /*1fde0*/  @P0 LDG.E R47, desc[UR40][R2.64] ;  /* 0x00000028022f0981 */ /* 0x000562000c1e1900 */
[----:B------:R-:W-:Y:S01]  /*1fdf0*/  IMAD.WIDE R66, R5, 0x2, R66 ;  /* 0x0000000205427825 */ /* 0x000fe200078e0242 */
[----:B------:R-:W-:Y:S06]  /*1fe00*/  @P0 BRA `(.L_x_1521) ;  /* 0x0000000000100947 */ /* 0x000fec0003800000 */
[----:B------:R-:W-:Y:S05]  /*1fe10*/  @!P2 BRA `(.L_x_1521) ;  /* 0x00000000000ca947 */ /* 0x000fea0003800000 */
[----:B------:R-:W3:Y:S04]  /*1fe20*/  LDG.E R0, desc[UR40][R20.64] ;  /* 0x0000002814007981 */ /* 0x000ee8000c1e1900 */
[----:B-----5:R-:W3:Y:S02]  /*1fe30*/  LDG.E R47, desc[UR40][R20.64+0x4] ;  /* 0x00000428142f7981 */ /* 0x020ee4000c1e1900 */
[----:B---3--:R-:W-:-:S07]  /*1fe40*/  IMAD.IADD R47, R47, 0x1, -R0 ;  /* 0x000000012f2f7824 */ /* 0x008fce00078e0a00 */
.L_x_1521:
[----:B------:R-:W-:Y:S01]  /*1fe50*/  SHF.R.S32.HI R44, RZ, 0x1f, R192 ;  /* 0x0000001fff2c7819 */ /* 0x000fe200000114c0 */
[----:B------:R-:W-:Y:S01]  /*1fe60*/  ULDC.64 UR4, c[0x0][0xb70] ;  /* 0x0002dc0000047ab9 */ /* 0x000fe20000000a00 */
[----:B--2--5:R-:W-:Y:S01]  /*1fe70*/  SHF.R.S32.HI R21, RZ, 0x1f, R45 ;  /* 0x0000001fff157819 */ /* 0x024fe2000001142d */
[----:B------:R-:W-:Y:S01]  /*1fe80*/  IMAD R6, R194, 0x80, R201 ;  /* 0x00000080c2067824 */ /* 0x000fe200078e02c9 */
[----:B------:R-:W-:Y:S01]  /*1fe90*/  MOV R20, R45 ;  /* 0x0000002d00147202 */ /* 0x000fe20000000f00 */
[----:B------:R-:W-:Y:S01]  /*1fea0*/  IMAD R5, R44, UR4, RZ ;  /* 0x000000042c057c24 */ /* 0x000fe2000f8e02ff */
[----:B------:R-:W-:Y:S02]  /*1feb0*/  SHF.R.S32.HI R46, RZ, 0x1f, R193 ;  /* 0x0000001fff2e7819 */ /* 0x000fe400000114c1 */
[----:B------:R-:W-:Y:S01]  /*1fec0*/  SEL R49, R193, RZ, !P2 ;  /* 0x000000ffc1317207 */ /* 0x000fe20005000000 */
[----:B------:R-:W-:Y:S01]  /*1fed0*/  IMAD.WIDE.U32 R2, R192, UR4, R20 ;  /* 0x00000004c0027c25 */ /* 0x000fe2000f8e0014 */
[----:B------:R-:W-:-:S02]  /*1fee0*/  SEL R46, R46, RZ, !P2 ;  /* 0x000000ff2e2e7207 */ /* 0x000fc40005000000 */
[----:B------:R-:W-:Y:S01]  /*1fef0*/  IADD3 R9, P0, R66, 0x1000, RZ ;  /* 0x0000100042097810 */ /* 0x000fe20007f1e0ff */
[----:B------:R-:W-:Y:S01]  /*1ff00*/  IMAD R5, R192, UR5, R5 ;  /* 0x00000005c0057c24 */ /* 0x000fe2000f8e0205 */
[----:B------:R-:W-:Y:S01]  /*1ff10*/  ULDC.64 UR4, c[0x0][0xb78] ;  /* 0x0002de0000047ab9 */ /* 0x000fe20000000a00 */
[----:B------:R-:W-:Y:S01]  /*1ff20*/  IADD3 R25, P2, R66, 0x3000, RZ ;  /* 0x0000300042197810 */ /* 0x000fe20007f5e0ff */
[----:B------:R-:W-:Y:S01]  /*1ff30*/  IMAD R0, R46, UR4, RZ ;  /* 0x000000042e007c24 */ /* 0x000fe2000f8e02ff */
[----:B------:R-:W-:Y:S01]  /*1ff40*/  LOP3.LUT R8, R9, 0x380, RZ, 0xc0, !PT ;  /* 0x0000038009087812 */ /* 0x000fe200078ec0ff */
[----:B------:R-:W-:Y:S01]  /*1ff50*/  IMAD.IADD R3, R3, 0x1, R5 ;  /* 0x0000000103037824 */ /* 0x000fe200078e0205 */
[----:B------:R-:W-:Y:S01]  /*1ff60*/  IADD3 R13, P1, R66, 0x2000, RZ ;  /* 0x00002000420d7810 */ /* 0x000fe20007f3e0ff */
[C---:B------:R-:W-:Y:S01]  /*1ff70*/  IMAD R4, R49.reuse, UR5, R0 ;  /* 0x0000000531047c24 */ /* 0x040fe2000f8e0200 */
[----:B------:R-:W-:Y:S01]  /*1ff80*/  SHF.R.S32.HI R5, RZ, 0x1f, R6 ;  /* 0x0000001fff057819 */ /* 0x000fe20000011406 */
[----:B------:R-:W-:Y:S01]  /*1ff90*/  IMAD.WIDE.U32 R2, R49, UR4, R2 ;  /* 0x0000000431027c25 */ /* 0x000fe2000f8e0002 */
[----:B------:R-:W-:Y:S01]  /*1ffa0*/  LOP3.LUT R24, R25, 0x380, RZ, 0xc0, !PT ;  /* 0x0000038019187812 */ /* 0x000fe200078ec0ff */
[----:B------:R-:W-:Y:S01]  /*1ffb0*/  ULDC.64 UR4, c[0x0][0xb40] ;  /* 0x0002d00000047ab9 */ /* 0x000fe20000000a00 */
[----:B------:R-:W-:-:S02]  /*1ffc0*/  SHF.R.U64 R8, R8, 0x3, RZ ;  /* 0x0000000308087819 */ /* 0x000fc400000012ff */
[----:B------:R-:W-:Y:S02]  /*1ffd0*/  IADD3 R0, P3, R6, R2, RZ ;  /* 0x0000000206007210 */ /* 0x000fe40007f7e0ff */
[----:B------:R-:W-:Y:S02]  /*1ffe0*/  LOP3.LUT R12, R13, 0x380, RZ, 0xc0, !PT ;  /* 0x000003800d0c7812 */ /* 0x000fe400078ec0ff */
[----:B------:R-:W-:Y:S02]  /*1fff0*/  IADD3.X R5, R5, R3, R4, P3, !PT ;  /* 0x0000000305057210 */ /* 0x000fe40001ffe404 */
[----:B------:R-:W-:Y:S02]  /*20000*/  LEA R2, P3, R0, UR4, 0x2 ;  /* 0x0000000400027c11 */ /* 0x000fe4000f8610ff */
[----:B------:R-:W-:Y:S02]  /*20010*/  SHF.R.U64 R24, R24, 0x3, RZ ;  /* 0x0000000318187819 */ /* 0x000fe400000012ff */
[----:B------:R-:W-:Y:S01]  /*20020*/  LOP3.LUT R8, R8, R9, RZ, 0x3c, !PT ;  /* 0x0000000908087212 */ /* 0x000fe200078e3cff */
[----:B------:R-:W-:Y:S01]  /*20030*/  IMAD.X R9, RZ, RZ, R67, P0 ;  /* 0x000000ffff097224 */ /* 0x000fe200000e0643 */
[----:B------:R-:W-:-:S02]  /*20040*/  SHF.R.U64 R12, R12, 0x3, RZ ;  /* 0x000000030c0c7819 */ /* 0x000fc400000012ff */
[----:B------:R-:W-:Y:S01]  /*20050*/  LEA.HI.X R3, R0, UR5, R5, 0x2, P3 ;  /* 0x0000000500037c11 */ /* 0x000fe200098f1405 */
[----:B------:R-:W-:Y:S01]  /*20060*/  VIADD R0, R6, 0x8 ;  /* 0x0000000806007836 */ /* 0x000fe20000000000 */
[----:B------:R-:W-:Y:S01]  /*20070*/  LOP3.LUT R24, R24, R25, RZ, 0x3c, !PT ;  /* 0x0000001918187212 */ /* 0x000fe200078e3cff */
[----:B------:R-:W-:Y:S01]  /*20080*/  IMAD.X R25, RZ, RZ, R67, P2 ;  /* 0x000000ffff197224 */ /* 0x000fe200010e0643 */
[----:B------:R-:W-:Y:S01]  /*20090*/  LOP3.LUT P0, RZ, R197, 0x3, RZ, 0xc0, !PT ;  /* 0x00000003c5ff7812 */ /* 0x000fe2000780c0ff */
[----:B------:R-:W-:Y:S01]  /*200a0*/  ULDC.64 UR4, c[0x0][0xaa0] ;  /* 0x0002a80000047ab9 */ /* 0x000fe20000000a00 */
[C---:B------:R-:W-:Y:S02]  /*200b0*/  IADD3 R41, P5, R66.reuse, 0x4000, RZ ;  /* 0x0000400042297810 */ /* 0x040fe40007fbe0ff */
[C---:B------:R-:W-:Y:S02]  /*200c0*/  IADD3 R37, P4, R66.reuse, 0x5000, RZ ;  /* 0x0000500042257810 */ /* 0x040fe40007f9e0ff */
[----:B------:R-:W-:-:S02]  /*200d0*/  IADD3 R33, P3, R66, 0x6000, RZ ;  /* 0x0000600042217810 */ /* 0x000fc40007f7e0ff */
[----:B------:R-:W-:Y:S01]  /*200e0*/  LOP3.LUT R12, R12, R13, RZ, 0x3c, !PT ;  /* 0x0000000d0c0c7212 */ /* 0x000fe200078e3cff */
[--C-:B------:R-:W-:Y:S01]  /*200f0*/  IMAD.X R13, RZ, RZ, R67.reuse, P1 ;  /* 0x000000ffff0d7224 */ /* 0x100fe200008e0643 */
[----:B------:R-:W-:Y:S02]  /*20100*/  IADD3 R5, P2, R66, 0x7000, RZ ;  /* 0x0000700042057810 */ /* 0x000fe40007f5e0ff */
[----:B------:R-:W-:Y:S02]  /*20110*/  ISETP.GE.OR P1, PT, R6, R47, P0 ;  /* 0x0000002f0600720c */ /* 0x000fe40000726670 */
[----:B------:R-:W-:Y:S01]  /*20120*/  LOP3.LUT R40, R41, 0x380, RZ, 0xc0, !PT ;  /* 0x0000038029287812 */ /* 0x000fe200078ec0ff */
[----:B------:R-:W-:Y:S01]  /*20130*/  IMAD.X R29, RZ, RZ, R67, P2 ;  /* 0x000000ffff1d7224 */ /* 0x000fe200010e0643 */
[----:B------:R-:W-:Y:S02]  /*20140*/  LOP3.LUT R36, R37, 0x380, RZ, 0xc0, !PT ;  /* 0x0000038025247812 */ /* 0x000fe400078ec0ff */
[----:B------:R-:W-:-:S02]  /*20150*/  LOP3.LUT R32, R33, 0x380, RZ, 0xc0, !PT ;  /* 0x0000038021207812 */ /* 0x000fc400078ec0ff */
[----:B------:R-:W-:Y:S02]  /*20160*/  ISETP.GE.OR P0, PT, R0, R47, P0 ;  /* 0x0000002f0000720c */ /* 0x000fe40000706670 */
[----:B------:R-:W-:Y:S02]  /*20170*/  LOP3.LUT R0, R5, 0x380, RZ, 0xc0, !PT ;  /* 0x0000038005007812 */ /* 0x000fe400078ec0ff */
[----:B------:R-:W-:Y:S01]  /*20180*/  LOP3.LUT R7, R66, 0x380, RZ, 0xc0, !PT ;  /* 0x0000038042077812 */ /* 0x000fe200078ec0ff */
[----:B------:R-:W-:Y:S01]  /*20190*/  @!P1 STG.E desc[UR40][R2.64], R64 ;  /* 0x0000004002009986 */ /* 0x000fe2000c101928 */
[----:B------:R-:W-:Y:S02]  /*201a0*/  SHF.R.U64 R40, R40, 0x3, RZ ;  /* 0x0000000328287819 */ /* 0x000fe400000012ff */
[----:B------:R-:W-:Y:S02]  /*201b0*/  SHF.R.U64 R36, R36, 0x3, RZ ;  /* 0x0000000324247819 */ /* 0x000fe400000012ff */
[----:B------:R-:W-:-:S02]  /*201c0*/  SHF.R.U64 R32, R32, 0x3, RZ ;  /* 0x0000000320207819 */ /* 0x000fc400000012ff */
[----:B------:R-:W-:Y:S01]  /*201d0*/  SHF.R.U64 R0, R0, 0x3, RZ ;  /* 0x0000000300007819 */ /* 0x000fe200000012ff */
[----:B------:R0:W-:Y:S01]  /*201e0*/  @!P0 STG.E desc[UR40][R2.64+0x20], R62 ;  /* 0x0000203e02008986 */ /* 0x0001e2000c101928 */
[----:B------:R-:W-:Y:S02]  /*201f0*/  SHF.R.U64 R7, R7, 0x3, RZ ;  /* 0x0000000307077819 */ /* 0x000fe400000012ff */
        /* <DEDUP_REMOVED lines=8> */
[----:B------:R-:W-:-:S02]  /*20280*/  LOP3.LUT R66, R7, R66, RZ, 0x3c, !PT ;  /* 0x0000004207427212 */ /* 0x000fc400078e3cff */
[----:B------:R-:W-:Y:S01]  /*20290*/  SHF.R.S32.HI R185, RZ, 0x1f, R184 ;  /* 0x0000001fffb97819 */ /* 0x000fe200000114b8 */
[----:B------:R-:W5:Y:S01]  /*202a0*/  LD.E.128 R12, desc[UR40][R12.64] ;  /* 0x000000280c0c7980 */ /* 0x000f62000c101d00 */
[----:B------:R-:W-:-:S03]  /*202b0*/  IMAD R0, R21, UR4, RZ ;  /* 0x0000000415007c24 */ /* 0x000fc6000f8e02ff */
[----:B------:R1:W5:Y:S04]  /*202c0*/  LD.E.128 R4, desc[UR40][R66.64] ;  /* 0x0000002842047980 */ /* 0x000368000c101d00 */
[----:B------:R-:W5:Y:S04]  /*202d0*/  LD.E.128 R24, desc[UR40][R24.64] ;  /* 0x0000002818187980 */ /* 0x000f68000c101d00 */
[----:B------:R-:W5:Y:S04]  /*202e0*/  LD.E.128 R40, desc[UR40][R40.64] ;  /* 0x0000002828287980 */ /* 0x000f68000c101d00 */
        /* <DEDUP_REMOVED lines=9> */
[----:B0-----:R-:W-:-:S04]  /*20380*/  IMAD.WIDE.U32 R2, R45, UR4, R184 ;  /* 0x000000042d027c25 */ /* 0x001fc8000f8e00b8 */
[----:B------:R-:W-:Y:S01]  /*20390*/  IMAD R45, R45, UR5, R0 ;  /* 0x000000052d2d7c24 */ /* 0x000fe2000f8e0200 */
[----:B------:R-:W-:Y:S01]  /*203a0*/  ULDC.64 UR4, c[0x0][0xae0] ;  /* 0x0002b80000047ab9 */ /* 0x000fe20000000a00 */
[----:B------:R-:W-:Y:S02]  /*203b0*/  IMAD R47, R194, -0x80, R47 ;  /* 0xffffff80c22f7824 */ /* 0x000fe400078e022f */
[C---:B------:R-:W-:Y:S02]  /*203c0*/  VIADD R0, R186.reuse, 0x20 ;  /* 0x00000020ba007836 */ /* 0x040fe40000000000 */
[----:B------:R-:W-:Y:S01]  /*203d0*/  IMAD.IADD R3, R3, 0x1, R45 ;  /* 0x0000000103037824 */ /* 0x000fe200078e022d */
[-C--:B------:R-:W-:Y:S01]  /*203e0*/  ISETP.GE.AND P3, PT, R186, R47.reuse, PT ;  /* 0x0000002fba00720c */ /* 0x080fe20003f66270 */
[----:B------:R-:W-:Y:S01]  /*203f0*/  IMAD R45, R44, UR4, RZ ;  /* 0x000000042c2d7c24 */ /* 0x000fe2000f8e02ff */
[----:B------:R-:W-:Y:S01]  /*20400*/  ISETP.GE.AND P0, PT, R0, R47, PT ;  /* 0x0000002f0000720c */ /* 0x000fe20003f06270 */
[----:B------:R-:W-:-:S02]  /*20410*/  VIADD R20, R186, 0x40 ;  /* 0x00000040ba147836 */ /* 0x000fc40000000000 */
[C---:B------:R-:W-:Y:S02]  /*20420*/  IMAD R45, R192.reuse, UR5, R45 ;  /* 0x00000005c02d7c24 */ /* 0x040fe4000f8e022d */
[----:B------:R-:W-:Y:S01]  /*20430*/  IMAD.WIDE.U32 R2, R192, UR4, R2 ;  /* 0x00000004c0027c25 */ /* 0x000fe2000f8e0002 */
[----:B------:R-:W-:-:S03]  /*20440*/  ULDC.64 UR4, c[0x0][0xae8] ;  /* 0x0002ba0000047ab9 */ /* 0x000fc60000000a00 */
[----:B------:R-:W-:Y:S01]  /*20450*/  VIADD R0, R16, 0x22820 ;  /* 0x0002282010007836 */ /* 0x000fe20000000000 */
[-C--:B------:R-:W-:Y:S01]  /*20460*/  ISETP.GE.AND P1, PT, R20, R47.reuse, PT ;  /* 0x0000002f1400720c */ /* 0x080fe20003f26270 */
[----:B------:R-:W-:Y:S02]  /*20470*/  VIADD R21, R186, 0x60 ;  /* 0x00000060ba157836 */ /* 0x000fe40000000000 */
[----:B------:R-:W-:Y:S01]  /*20480*/  IMAD.IADD R3, R3, 0x1, R45 ;  /* 0x0000000103037824 */ /* 0x000fe200078e022d */
[----:B------:R-:W-:Y:S01]  /*20490*/  PRMT R0, RZ, 0x654, R0 ;  /* 0x00000654ff007816 */ /* 0x000fe20000000000 */
[----:B------:R-:W-:Y:S01]  /*204a0*/  IMAD R20, R46, UR4, RZ ;  /* 0x000000042e147c24 */ /* 0x000fe2000f8e02ff */
[----:B------:R-:W-:Y:S01]  /*204b0*/  ISETP.GE.AND P2, PT, R21, R47, PT ;  /* 0x0000002f1500720c */ /* 0x000fe20003f46270 */
[C---:B------:R-:W-:Y:S01]  /*204c0*/  IMAD.WIDE.U32 R44, R49.reuse, UR4, R2 ;  /* 0x00000004312c7c25 */ /* 0x040fe2000f8e0002 */
[----:B------:R-:W-:Y:S01]  /*204d0*/  SHF.R.S32.HI R187, RZ, 0x1f, R186 ;  /* 0x0000001fffbb7819 */ /* 0x000fe200000114ba */
[----:B--2---:R1:W-:Y:S01]  /*204e0*/  SYNCS.ARRIVE.TRANS64.RED.A1T0 RZ, [R0+URZ], RZ ;  /* 0x000000ff00ff79a7 */ /* 0x0043e2000810043f */
[----:B------:R-:W-:Y:S01]  /*204f0*/  BSSY B1, `(.L_x_1522) ;  /* 0x0000015000017945 */ /* 0x000fe20003800000 */
[----:B------:R-:W-:-:S02]  /*20500*/  IMAD R47, R49, UR5, R20 ;  /* 0x00000005312f7c24 */ /* 0x000fc4000f8e0214 */
[----:B------:R-:W-:-:S04]  /*20510*/  IMAD.WIDE R20, R194, 0x80, R186 ;  /* 0x00000080c2147825 */ /* 0x000fc800078e02ba */
[----:B------:R-:W-:Y:S01]  /*20520*/  IMAD.IADD R49, R45, 0x1, R47 ;  /* 0x000000012d317824 */ /* 0x000fe200078e022f */
[----:B-1----:R-:W-:Y:S06]  /*20530*/  @P3 BRA `(.L_x_1523) ;  /* 0x0000000000403947 */ /* 0x002fec0003800000 */
        /* <DEDUP_REMOVED lines=16> */
.L_x_1523:
[----:B------:R-:W-:Y:S05]  /*20640*/  BSYNC B1 ;  /* 0x0000000000017941 */ /* 0x000fea0003800000 */
.L_x_1522:
[----:B------:R-:W-:Y:S04]  /*20650*/  BSSY B1, `(.L_x_1524) ;  /* 0x0000014000017945 */ /* 0x000fe80003800000 */
[----:B------:R-:W-:Y:S05]  /*20660*/  @P0 BRA `(.L_x_1525) ;  /* 0x0000000000480947 */ /* 0x000fea0003800000 */
[----:B0----5:R-:W-:Y:S01]  /*20670*/  IADD3 R5, P0, R20, 0x20, RZ ;  /* 0x0000002014057810 */ /* 0x021fe20007f1e0ff */
[----:B------:R-:W-:Y:S01]  /*20680*/  ULDC.64 UR4, c[0x0][0xad8] ;  /* 0x0002b60000047ab9 */ /* 0x000fe20000000a00 */
[----:B------:R-:W-:Y:S01]  /*20690*/  IMAD.MOV.U32 R2, RZ, RZ, R44 ;  /* 0x000000ffff027224 */ /* 0x000fe200078e002c */
[----:B------:R-:W-:Y:S01]  /*206a0*/  ULDC.64 UR6, c[0x0][0xa80] ;  /* 0x0002a00000067ab9 */ /* 0x000fe20000000a00 */
[----:B------:R-:W-:Y:S02]  /*206b0*/  IMAD.MOV.U32 R3, RZ, RZ, R49 ;  /* 0x000000ffff037224 */ /* 0x000fe400078e0031 */
[----:B------:R-:W-:Y:S02]  /*206c0*/  IMAD.X R0, RZ, RZ, R21, P0 ;  /* 0x000000ffff007224 */ /* 0x000fe400000e0615 */
[----:B------:R-:W-:Y:S02]  /*206d0*/  VIADD R4, R184, 0x40 ;  /* 0x00000040b8047836 */ /* 0x000fe40000000000 */
[----:B------:R-:W-:-:S02]  /*206e0*/  IMAD R0, R0, UR4, RZ ;  /* 0x0000000400007c24 */ /* 0x000fc4000f8e02ff */
[C---:B------:R-:W-:Y:S01]  /*206f0*/  IMAD.WIDE.U32 R2, R5.reuse, UR4, R2 ;  /* 0x0000000405027c25 */ /* 0x040fe2000f8e0002 */
        /* <DEDUP_REMOVED lines=9> */
.L_x_1525:
[----:B------:R-:W-:Y:S05]  /*20790*/  BSYNC B1 ;  /* 0x0000000000017941 */ /* 0x000fea0003800000 */
.L_x_1524:
[----:B------:R-:W-:Y:S04]  /*207a0*/  BSSY B1, `(.L_x_1526) ;  /* 0x0000014000017945 */ /* 0x000fe80003800000 */
[----:B------:R-:W-:Y:S05]  /*207b0*/  @P1 BRA `(.L_x_1527) ;  /* 0x0000000000481947 */ /* 0x000fea0003800000 */
[----:B01---5:R-:W-:Y:S01]  /*207c0*/  IADD3 R5, P0, R20, 0x40, RZ ;  /* 0x0000004014057810 */ /* 0x023fe20007f1e0ff */
[----:B------:R-:W-:Y:S01]  /*207d0*/  ULDC.64 UR4, c[0x0][0xad8] ;  /* 0x0002b60000047ab9 */ /* 0x000fe20000000a00 */
[----:B------:R-:W-:Y:S01]  /*207e0*/  IMAD.MOV.U32 R2, RZ, RZ, R44 ;  /* 0x000000ffff027224 */ /* 0x000fe200078e002c */
[----:B------:R-:W-:Y:S01]  /*207f0*/  ULDC.64 UR6, c[0x0][0xa80] ;  /* 0x0002a00000067ab9 */ /* 0x000fe20000000a00 */
[----:B------:R-:W-:Y:S01]  /*20800*/  IADD3.X R0, RZ, R21, RZ, P0, !PT ;  /* 0x00000015ff007210 */ /* 0x000fe200007fe4ff */
[----:B------:R-:W-:Y:S02]  /*20810*/  IMAD.MOV.U32 R3, RZ, RZ, R49 ;  /* 0x000000ffff037224 */ /* 0x000fe400078e0031 */
        /* <DEDUP_REMOVED lines=12> */
.L_x_1527:
[----:B------:R-:W-:Y:S05]  /*208e0*/  BSYNC B1 ;  /* 0x0000000000017941 */ /* 0x000fea0003800000 */
.L_x_1526:
[----:B------:R-:W-:Y:S05]  /*208f0*/  @P2 BRA `(.L_x_1528) ;  /* 0x0000000800c82947 */ /* 0x000fea0003800000 */
[----:B012--5:R-:W-:Y:S01]  /*20900*/  IADD3 R5, P0, R20, 0x60, RZ ;  /* 0x0000006014057810 */ /* 0x027fe20007f1e0ff */
        /* <DEDUP_REMOVED lines=19> */
.L_x_1519:
[----:B------:R-:W-:Y:S01]  /*20a40*/  ULDC.64 UR4, c[0x0][0xbd8] ;  /* 0x0002f60000047ab9 */ /* 0x000fe20000000a00 */
[----:B------:R-:W2:Y:S01]  /*20a50*/  LDC.64 R2, c[0x0][0xbd8] ;  /* 0x0002f600ff027b82 */ /* 0x000ea20000000a00 */
[----:B------:R-:W-:Y:S01]  /*20a60*/  ISETP.NE.U32.AND P0, PT, RZ, UR4, PT ;  /* 0x00000004ff007c0c */ /* 0x000fe2000bf05070 */
[----:B------:R-:W-:-:S03]  /*20a70*/  IMAD.MOV.U32 R9, RZ, RZ, RZ ;  /* 0x000000ffff097224 */ /* 0x000fc600078e00ff */
[----:B------:R-:W-:Y:S01]  /*20a80*/  ISETP.NE.AND.EX P0, PT, RZ, UR5, PT, P0 ;  /* 0x00000005ff007c0c */ /* 0x000fe2000bf05300 */
[----:B------:R-:W-:Y:S02]  /*20a90*/  ULDC.64 UR4, c[0x0][0xbe0] ;  /* 0x0002f80000047ab9 */ /* 0x000fe40000000a00 */
[----:B------:R-:W-:-:S04]  /*20aa0*/  ISETP.NE.U32.AND P1, PT, RZ, UR4, PT ;  /* 0x00000004ff007c0c */ /* 0x000fc8000bf25070 */
[----:B------:R-:W-:Y:S01]  /*20ab0*/  ISETP.NE.AND.EX P1, PT, RZ, UR5, PT, P1 ;  /* 0x00000005ff007c0c */ /* 0x000fe2000bf25310 */
[----:B--2---:R-:W-:-:S12]  /*20ac0*/  IMAD.WIDE R2, R193, 0x4, R2 ;  /* 0x00000004c1027825 */ /* 0x004fd800078e0202 */
[----:B------:R-:W2:Y:S01]  /*20ad0*/  @P1 LDC.64 R4, c[0x0][0xbe0] ;  /* 0x0002f800ff041b82 */ /* 0x000ea20000000a00 */
[----:B------:R-:W-:Y:S02]  /*20ae0*/  ULDC UR4, c[0x0][0xa88] ;  /* 0x0002a20000047ab9 */ /* 0x000fe40000000800 */
[----:B------:R-:W-:Y:S01]  /*20af0*/  IMAD.U32 R7, RZ, RZ, UR4 ;  /* 0x00000004ff077e24 */ /* 0x000fe2000f8e00ff */
[----:B------:R3:W5:Y:S01]  /*20b00*/  @P0 LDG.E R9, desc[UR40][R2.64] ;  /* 0x0000002802090981 */ /* 0x000762000c1e1900 */
[----:B--2---:R-:W-:-:S05]  /*20b10*/  @P1 IMAD.WIDE R4, R193, 0x4, R4 ;  /* 0x00000004c1041825 */ /* 0x004fca00078e0204 */
[----:B------:R3:W5:Y:S01]  /*20b20*/  @P1 LDG.E R7, desc[UR40][R4.64] ;  /* 0x0000002804071981 */ /* 0x000762000c1e1900 */
[----:B------:R-:W-:Y:S01]  /*20b30*/  ISETP.GT.AND P2, PT, R206, 0x7f, PT ;  /* 0x0000007fce00780c */ /* 0x000fe20003f44270 */
[----:B------:R-:W-:-:S12]  /*20b40*/  @P1 BRA `(.L_x_1529) ;  /* 0x0000000000101947 */ /* 0x000fd80003800000 */
[----:B------:R-:W-:Y:S05]  /*20b50*/  @!P0 BRA `(.L_x_1529) ;  /* 0x00000000000c8947 */ /* 0x000fea0003800000 */
[----:B------:R-:W2:Y:S04]  /*20b60*/  LDG.E R0, desc[UR40][R2.64] ;  /* 0x0000002802007981 */ /* 0x000ea8000c1e1900 */
[----:B-----5:R-:W2:Y:S02]  /*20b70*/  LDG.E R7, desc[UR40][R2.64+0x4] ;  /* 0x0000042802077981 */ /* 0x020ea4000c1e1900 */
[----:B--2---:R-:W-:-:S07]  /*20b80*/  IMAD.IADD R7, R7, 0x1, -R0 ;  /* 0x0000000107077824 */ /* 0x004fce00078e0a00 */
.L_x_1529:
[----:B------:R-:W-:Y:S01]  /*20b90*/  SHF.R.S32.HI R0, RZ, 0x1f, R193 ;  /* 0x0000001fff007819 */ /* 0x000fe200000114c1 */
[----:B------:R-:W-:Y:S01]  /*20ba0*/  BSSY B1, `(.L_x_1530) ;  /* 0x000001d000017945 */ /* 0x000fe20003800000 */
[----:B------:R-:W-:Y:S02]  /*20bb0*/  SHF.R.S32.HI R8, RZ, 0x1f, R192 ;  /* 0x0000001fff087819 */ /* 0x000fe400000114c0 */
[----:B------:R-:W-:Y:S02]  /*20bc0*/  SHF.R.S32.HI R185, RZ, 0x1f, R184 ;  /* 0x0000001fffb97819 */ /* 0x000fe400000114b8 */
[----:B------:R-:W-:Y:S02]  /*20bd0*/  SEL R11, R193, RZ, !P0 ;  /* 0x000000ffc10b7207 */ /* 0x000fe40004000000 */
[----:B------:R-:W-:Y:S02]  /*20be0*/  SEL R10, R0, RZ, !P0 ;  /* 0x000000ff000a7207 */ /* 0x000fe40004000000 */
[----:B-----5:R-:W-:Y:S01]  /*20bf0*/  SHF.R.S32.HI R6, RZ, 0x1f, R9 ;  /* 0x0000001fff067819 */ /* 0x020fe20000011409 */
[----:B------:R-:W-:Y:S06]  /*20c00*/  @P2 BRA `(.L_x_1531) ;  /* 0x0000000000582947 */ /* 0x000fec0003800000 */
[----:B---3--:R-:W2:Y:S02]  /*20c10*/  S2R R2, SR_TID.X ;  /* 0x0000000000027919 */ /* 0x008ea40000002100 */
[----:B--2---:R-:W-:-:S04]  /*20c20*/  IMAD R0, R194, 0x80, R2 ;  /* 0x00000080c2007824 */ /* 0x004fc800078e0202 */
[----:B------:R-:W-:-:S05]  /*20c30*/  VIADD R0, R0, 0xffffff80 ;  /* 0xffffff8000007836 */ /* 0x000fca0000000000 */
[----:B------:R-:W-:-:S13]  /*20c40*/  ISETP.GE.AND P0, PT, R0, R7, PT ;  /* 0x000000070000720c */ /* 0x000fda0003f06270 */
[----:B------:R-:W-:Y:S05]  /*20c50*/  @P0 BRA `(.L_x_1531) ;  /* 0x0000000000440947 */ /* 0x000fea0003800000 */
[----:B------:R-:W-:Y:S01]  /*20c60*/  IADD3 R2, P0, R0, R9, RZ ;  /* 0x0000000900027210 */ /* 0x000fe20007f1e0ff */
        /* <DEDUP_REMOVED lines=16> */
.L_x_1531:
[----:B------:R-:W-:Y:S05]  /*20d70*/  BSYNC B1 ;  /* 0x0000000000017941 */ /* 0x000fea0003800000 */
.L_x_1530:
[----:B------:R-:W-:Y:S01]  /*20d80*/  ULDC.64 UR4, c[0x0][0xaa0] ;  /* 0x0002a80000047ab9 */ /* 0x000fe20000000a00 */
[----:B------:R-:W-:Y:S01]  /*20d90*/  IMAD R7, R194, -0x80, R7 ;  /* 0xffffff80c2077824 */ /* 0x000fe200078e0207 */
[----:B------:R-:W-:Y:S01]  /*20da0*/  BSSY B1, `(.L_x_1532) ;  /* 0x000002a000017945 */ /* 0x000fe20003800000 */
[----:B------:R-:W-:Y:S02]  /*20db0*/  IMAD R0, R6, UR4, RZ ;  /* 0x0000000406007c24 */ /* 0x000fe4000f8e02ff */
[----:B--23--:R-:W-:Y:S01]  /*20dc0*/  IMAD.WIDE.U32 R2, R9, UR4, R184 ;  /* 0x0000000409027c25 */ /* 0x00cfe2000f8e00b8 */
[----:B------:R-:W-:-:S03]  /*20dd0*/  ISETP.GE.AND P3, PT, R186, R7, PT ;  /* 0x00000007ba00720c */ /* 0x000fc60003f66270 */
[----:B------:R-:W-:Y:S01]  /*20de0*/  IMAD R9, R9, UR5, R0 ;  /* 0x0000000509097c24 */ /* 0x000fe2000f8e0200 */
[----:B------:R-:W-:Y:S01]  /*20df0*/  ULDC.64 UR4, c[0x0][0xae0] ;  /* 0x0002b80000047ab9 */ /* 0x000fe20000000a00 */
[----:B------:R-:W-:Y:S02]  /*20e00*/  VIADD R0, R186, 0x20 ;  /* 0x00000020ba007836 */ /* 0x000fe40000000000 */
[----:B------:R-:W-:Y:S02]  /*20e10*/  IMAD.IADD R3, R3, 0x1, R9 ;  /* 0x0000000103037824 */ /* 0x000fe400078e0209 */
[----:B------:R-:W-:Y:S01]  /*20e20*/  IMAD R5, R8, UR4, RZ ;  /* 0x0000000408057c24 */ /* 0x000fe2000f8e02ff */
[----:B------:R-:W-:Y:S01]  /*20e30*/  ISETP.GE.AND P2, PT, R0, R7, PT ;  /* 0x000000070000720c */ /* 0x000fe20003f46270 */
[----:B------:R-:W-:Y:S02]  /*20e40*/  VIADD R0, R186, 0x60 ;  /* 0x00000060ba007836 */ /* 0x000fe40000000000 */
[----:B------:R-:W-:-:S02]  /*20e50*/  IMAD R5, R192, UR5, R5 ;  /* 0x00000005c0057c24 */ /* 0x000fc4000f8e0205 */
[----:B------:R-:W-:Y:S01]  /*20e60*/  IMAD.WIDE.U32 R2, R192, UR4, R2 ;  /* 0x00000004c0027c25 */ /* 0x000fe2000f8e0002 */
[----:B------:R-:W-:Y:S01]  /*20e70*/  ULDC.64 UR4, c[0x0][0xae8] ;  /* 0x0002ba0000047ab9 */ /* 0x000fe20000000a00 */
[-C--:B------:R-:W-:Y:S02]  /*20e80*/  ISETP.GE.AND P1, PT, R0, R7.reuse, PT ;  /* 0x000000070000720c */ /* 0x080fe40003f26270 */
        /* <DEDUP_REMOVED lines=11> */
[----:B------:R-:W-:Y:S01]  /*20f40*/  MOV R3, R11 ;  /* 0x0000000b00037202 */ /* 0x000fe20000000f00 */
[----:B------:R-:W-:Y:S01]  /*20f50*/  ULDC.64 UR4, c[0x0][0xad8] ;  /* 0x0002b60000047ab9 */ /* 0x000fe20000000a00 */
[----:B------:R-:W-:Y:S01]  /*20f60*/  IMAD.MOV.U32 R2, RZ, RZ, R4 ;  /* 0x000000ffff027224 */ /* 0x000fe200078e0004 */
[----:B------:R-:W-:Y:S01]  /*20f70*/  ULDC.64 UR6, c[0x0][0xa80] ;  /* 0x0002a00000067ab9 */ /* 0x000fe20000000a00 */
[----:B------:R-:W-:Y:S02]  /*20f80*/  IMAD R9, R7, UR4, RZ ;  /* 0x0000000407097c24 */ /* 0x000fe4000f8e02ff */
[----:B------:R-:W-:Y:S02]  /*20f90*/  VIADD R0, R184, 0x40 ;  /* 0x00000040b8007836 */ /* 0x000fe40000000000 */
[----:B------:R-:W-:Y:S01]  /*20fa0*/  IMAD.WIDE.U32 R2, R6, UR4, R2 ;  /* 0x0000000406027c25 */ /* 0x000fe2000f8e0002 */
[----:B------:R-:W-:Y:S02]  /*20fb0*/  ULDC UR4, c[0x0][0xa8c] ;  /* 0x0002a30000047ab9 */ /* 0x000fe40000000800 */
[----:B------:R-:W-:Y:S01]  /*20fc0*/  ISETP.GE.AND P4, PT, R184, UR4, PT ;  /* 0x00000004b8007c0c */ /* 0x000fe2000bf86270 */
[----:B------:R-:W-:Y:S01]  /*20fd0*/  IMAD R9, R6, UR5, R9 ;  /* 0x0000000506097c24 */ /* 0x000fe2000f8e0209 */
[----:B------:R-:W-:-:S02]  /*20fe0*/  ISETP.GE.AND P5, PT, R0, UR4, PT ;  /* 0x0000000400007c0c */ /* 0x000fc4000bfa6270 */
[----:B------:R-:W-:Y:S01]  /*20ff0*/  LEA R8, P3, R2, UR6, 0x1 ;  /* 0x0000000602087c11 */ /* 0x000fe2000f8608ff */
[----:B------:R-:W-:-:S05]  /*21000*/  IMAD.IADD R3, R3, 0x1, R9 ;  /* 0x0000000103037824 */ /* 0x000fca00078e0209 */
[----:B------:R-:W-:-:S05]  /*21010*/  LEA.HI.X R9, R2, UR7, R3, 0x1, P3 ;  /* 0x0000000702097c11 */ /* 0x000fca00098f0c03 */
[----:B------:R2:W-:Y:S04]  /*21020*/  @!P4 STG.E.128 desc[UR40][R8.64], RZ ;  /* 0x000000ff0800c986 */ /* 0x0005e8000c101d28 */
[----:B------:R2:W-:Y:S02]  /*21030*/  @!P5 STG.E.128 desc[UR40][R8.64+0x80], RZ ;  /* 0x000080ff0800d986 */ /* 0x0005e4000c101d28 */
.L_x_1533:
[----:B------:R-:W-:Y:S05]  /*21040*/  BSYNC B1 ;  /* 0x0000000000017941 */ /* 0x000fea0003800000 */
.L_x_1532:
[----:B------:R-:W-:Y:S04]  /*21050*/  BSSY B1, `(.L_x_1534) ;  /* 0x0000014000017945 */ /* 0x000fe80003800000 */
[----:B------:R-:W-:Y:S05]  /*21060*/  @P2 BRA `(.L_x_1535) ;  /* 0x0000000000482947 */ /* 0x000fea0003800000 */
[----:B--2---:R-:W-:Y:S01]  /*21070*/  IADD3 R9, P2, R6, 0x20, RZ ;  /* 0x0000002006097810 */ /* 0x004fe20007f5e0ff */
        /* <DEDUP_REMOVED lines=17> */
.L_x_1535:
[----:B------:R-:W-:Y:S05]  /*21190*/  BSYNC B1 ;  /* 0x0000000000017941 */ /* 0x000fea0003800000 */
.L_x_1534:
[----:B------:R-:W-:Y:S04]  /*211a0*/  BSSY B1, `(.L_x_1536) ;  /* 0x0000014000017945 */ /* 0x000fe80003800000 */
[----:B------:R-:W-:Y:S05]  /*211b0*/  @P0 BRA `(.L_x_1537) ;  /* 0x0000000000480947 */ /* 0x000fea0003800000 */
[----:B--23--:R-:W-:Y:S01]  /*211c0*/  IADD3 R9, P0, R6, 0x40, RZ ;  /* 0x0000004006097810 */ /* 0x00cfe20007f1e0ff */
        /* <DEDUP_REMOVED lines=17> */
.L_x_1537:
[----:B------:R-:W-:Y:S05]  /*212e0*/  BSYNC B1 ;  /* 0x0000000000017941 */ /* 0x000fea0003800000 */
.L_x_1536:
        /* <DEDUP_REMOVED lines=19> */
.L_x_1528:
[----:B------:R-:W-:Y:S05]  /*21420*/  BSYNC B0 ;  /* 0x0000000000007941 */ /* 0x000fea0003800000 */
.L_x_1518:
[----:B------:R-:W-:Y:S02]  /*21430*/  ULDC UR4, c[0x0][0xc14] ;  /* 0x0003050000047ab9 */ /* 0x000fe40000000800 */
[----:B-1----:R-:W-:-:S13]  /*21440*/  ISETP.GE.AND P0, PT, R179, UR4, PT ;  /* 0x00000004b3007c0c */ /* 0x002fda000bf06270 */
[----:B------:R-:W-:Y:S05]  /*21450*/  @!P0 BRA `(.L_x_1538) ;  /* 0xfffffdfc00788947 */ /* 0x000fea000383ffff */
[----:B------:R-:W-:Y:S05]  /*21460*/  BRA `(.L_x_1317) ;  /* 0x0000006c00747947 */ /* 0x000fea0003800000 */
.L_x_1315:
        /* <DEDUP_REMOVED lines=20> */
.L_x_1539:
[----:B------:R-:W1:Y:S01]  /*215b0*/  S2R R0, SR_TID.X ;  /* 0x0000000000007919 */ /* 0x000e620000002100 */
[----:B------:R-:W-:Y:S01]  /*215c0*/  ULDC UR4, c[0x0][0xc14] ;  /* 0x0003050000047ab9 */ /* 0x000fe20000000800 */
[----:B------:R-:W2:Y:S01]  /*215d0*/  S2UR UR6, SR_CTAID.X ;  /* 0x00000000000679c3 */ /* 0x000ea20000002500 */
[----:B------:R-:W-:Y:S01]  /*215e0*/  ULDC UR5, c[0x0][0xc10] ;  /* 0x0003040000057ab9 */ /* 0x000fe20000000800 */
[----:B-1----:R-:W-:-:S04]  /*215f0*/  LOP3.LUT R0, R0, 0x1f, RZ, 0xc0, !PT ;  /* 0x0000001f00007812 */ /* 0x002fc800078ec0ff */
[----:B------:R-:W-:-:S04]  /*21600*/  ISETP.NE.AND P0, PT, R0, 0x1f, PT ;  /* 0x0000001f0000780c */ /* 0x000fc80003f05270 */
[----:B------:R-:W-:-:S13]  /*21610*/  ISETP.GE.OR P1, PT, R0, UR4, !P0 ;  /* 0x0000000400007c0c */ /* 0x000fda000c726670 */
[----:B0-----:R-:W0:Y:S02]  /*21620*/  @!P1 LDC.64 R2, c[0x0][0xc58] ;  /* 0x00031600ff029b82 */ /* 0x001e240000000a00 */
[----:B0-----:R-:W-:-:S05]  /*21630*/  @!P1 IMAD.WIDE.U32 R2, R0, 0x4, R2 ;  /* 0x0000000400029825 */ /* 0x001fca00078e0002 */
[----:B------:R-:W3:Y:S01]  /*21640*/  @!P1 LDG.E R5, desc[UR40][R2.64] ;  /* 0x0000002802059981 */ /* 0x000ee2000c1e1900 */
[C---:B------:R-:W-:Y:S01]  /*21650*/  ISETP.NE.AND P1, PT, R0.reuse, RZ, PT ;  /* 0x000000ff0000720c */ /* 0x040fe20003f25270 */
[----:B------:R-:W-:Y:S01]  /*21660*/  UMOV UR4, URZ ;  /* 0x0000003f00047c82 */ /* 0x000fe20008000000 */
[C---:B------:R-:W-:Y:S02]  /*21670*/  ISETP.GE.U32.AND P2, PT, R0.reuse, 0x2, PT ;  /* 0x000000020000780c */ /* 0x040fe40003f46070 */
[C---:B------:R-:W-:Y:S02]  /*21680*/  ISETP.GE.U32.AND P3, PT, R0.reuse, 0x4, PT ;  /* 0x000000040000780c */ /* 0x040fe40003f66070 */
[C---:B------:R-:W-:Y:S02]  /*21690*/  ISETP.GE.U32.AND P4, PT, R0.reuse, 0x8, PT ;  /* 0x000000080000780c */ /* 0x040fe40003f86070 */
[----:B------:R-:W-:Y:S01]  /*216a0*/  ISETP.GE.U32.AND P5, PT, R0, 0x10, PT ;  /* 0x000000100000780c */ /* 0x000fe20003fa6070 */
        /* <DEDUP_REMOVED lines=15> */
[----:B------:R-:W-:-:S03]  /*217a0*/  IMAD.MOV.U32 R4, RZ, RZ, RZ ;  /* 0x000000ffff047224 */ /* 0x000fc600078e00ff */
[----:B------:R-:W0:Y:S02]  /*217b0*/  SHFL.IDX PT, R7, R6, 0x1f, 0x1f ;  /* 0x03e01f0006077f89 */ /* 0x000e2400000e0000 */
[----:B0-----:R-:W-:-:S04]  /*217c0*/  IMAD R7, R7, UR5, RZ ;  /* 0x0000000507077c24 */ /* 0x001fc8000f8e02ff */
[----:B------:R-:W-:Y:S01]  /*217d0*/  IMAD.MOV.U32 R2, RZ, RZ, R7 ;  /* 0x000000ffff027224 */ /* 0x000fe200078e0007 */
[----:B--2---:R-:W-:-:S13]  /*217e0*/  ISETP.GT.AND P6, PT, R7, UR6, PT ;  /* 0x0000000607007c0c */ /* 0x004fda000bfc4270 */
[----:B------:R-:W-:Y:S05]  /*217f0*/  @P6 BRA `(.L_x_1541) ;  /* 0x0000000000a06947 */ /* 0x000fea0003800000 */
[----:B------:R-:W0:Y:S01]  /*21800*/  LDC R6, c[0x0][0xc14] ;  /* 0x00030500ff067b82 */ /* 0x000e220000000800 */
[----:B------:R-:W-:Y:S01]  /*21810*/  IMAD.MOV.U32 R7, RZ, RZ, R2 ;  /* 0x000000ffff077224 */ /* 0x000fe200078e0002 */
[----:B------:R-:W-:Y:S01]  /*21820*/  UMOV UR4, URZ ;  /* 0x0000003f00047c82 */ /* 0x000fe20008000000 */
[----:B------:R-:W-:Y:S01]  /*21830*/  ULDC UR7, c[0x0][0xc14] ;  /* 0x0003050000077ab9 */ /* 0x000fe20000000800 */
[----:B------:R-:W-:-:S05]  /*21840*/  ULDC UR5, c[0x0][0xc10] ;  /* 0x0003040000057ab9 */ /* 0x000fca0000000800 */
.L_x_1545:
[----:B------:R-:W-:Y:S01]  /*21850*/  IMAD.U32 R2, RZ, RZ, UR7 ;  /* 0x00000007ff027e24 */ /* 0x000fe2000f8e00ff */
[----:B------:R-:W-:-:S04]  /*21860*/  UIADD3 UR4, UR4, 0x1f, URZ ;  /* 0x0000001f04047890 */ /* 0x000fc8000fffe03f */
[----:B------:R1:W-:Y:S02]  /*21870*/  STL [R1+0xc], R2 ;  /* 0x00000c0201007387 */ /* 0x0003e40000100800 */
[----:B0-----:R-:W-:-:S13]  /*21880*/  ISETP.LE.AND P6, PT, R6, UR4, PT ;  /* 0x0000000406007c0c */ /* 0x001fda000bfc3270 */
[----:B-1----:R-:W-:Y:S05]  /*21890*/  @P6 BRA `(.L_x_1542) ;  /* 0x0000000400b86947 */ /* 0x002fea0003800000 */
[----:B------:R-:W-:Y:S01]  /*218a0*/  IADD3 R9, R0, UR4, RZ ;  /* 0x0000000400097c10 */ /* 0x000fe2000fffe0ff */
[----:B------:R-:W-:Y:S01]  /*218b0*/  BSSY B0, `(.L_x_1543) ;  /* 0x0000007000007945 */ /* 0x000fe20003800000 */
[----:B------:R-:W-:Y:S02]  /*218c0*/  IMAD.MOV.U32 R5, RZ, RZ, RZ ;  /* 0x000000ffff057224 */ /* 0x000fe400078e00ff */
[----:B------:R-:W-:-:S13]  /*218d0*/  ISETP.GE.OR P6, PT, R9, R6, !P0 ;  /* 0x000000060900720c */ /* 0x000fda00047c6670 */
[----:B------:R-:W-:Y:S05]  /*218e0*/  @P6 BRA `(.L_x_1544) ;  /* 0x00000000000c6947 */ /* 0x000fea0003800000 */
[----:B------:R-:W0:Y:S02]  /*218f0*/  LDC.64 R2, c[0x0][0xc58] ;  /* 0x00031600ff027b82 */ /* 0x000e240000000a00 */
[----:B0-----:R-:W-:-:S05]  /*21900*/  IMAD.WIDE R2, R9, 0x4, R2 ;  /* 0x0000000409027825 */ /* 0x001fca00078e0202 */
[----:B------:R0:W5:Y:S02]  /*21910*/  LDG.E R5, desc[UR40][R2.64] ;  /* 0x0000002802057981 */ /* 0x000164000c1e1900 */
.L_x_1544:
[----:B------:R-:W-:Y:S05]  /*21920*/  BSYNC B0 ;  /* 0x0000000000007941 */ /* 0x000fea0003800000 */
.L_x_1543:
        /* <DEDUP_REMOVED lines=15> */
[----:B------:R-:W0:Y:S02]  /*21a20*/  SHFL.IDX PT, R2, R10, 0x1f, 0x1f ;  /* 0x03e01f000a027f89 */ /* 0x000e2400000e0000 */
[----:B0-----:R-:W-:-:S04]  /*21a30*/  IMAD R2, R2, UR5, RZ ;  /* 0x0000000502027c24 */ /* 0x001fc8000f8e02ff */
[----:B------:R-:W-:-:S05]  /*21a40*/  IMAD.IADD R7, R2, 0x1, R7 ;  /* 0x0000000102077824 */ /* 0x000fca00078e0207 */
[----:B------:R-:W-:-:S13]  /*21a50*/  ISETP.GT.AND P6, PT, R7, UR6, PT ;  /* 0x0000000607007c0c */ /* 0x000fda000bfc4270 */
[----:B------:R-:W-:Y:S05]  /*21a60*/  @!P6 BRA `(.L_x_1545) ;  /* 0xfffffffc0078e947 */ /* 0x000fea000383ffff */
[----:B------:R-:W-:-:S07]  /*21a70*/  IMAD.MOV.U32 R6, RZ, RZ, R10 ;  /* 0x000000ffff067224 */ /* 0x000fce00078e000a */
.L_x_1541:
[----:B------:R-:W-:-:S04]  /*21a80*/  IMAD.IADD R7, R7, 0x1, -R2 ;  /* 0x0000000107077824 */ /* 0x000fc800078e0a02 */
[----:B------:R-:W-:-:S05]  /*21a90*/  IMAD R2, R6, UR5, R7 ;  /* 0x0000000506027c24 */ /* 0x000fca000f8e0207 */
[----:B------:R-:W-:Y:S02]  /*21aa0*/  ISETP.GT.AND P0, PT, R2, UR6, PT ;  /* 0x0000000602007c0c */ /* 0x000fe4000bf04270 */
[----:B------:R-:W0:Y:S11]  /*21ab0*/  LDC.64 R2, c[0x0][0xc68] ;  /* 0x00031a00ff027b82 */ /* 0x000e360000000a00 */
[----:B------:R-:W-:-:S04]  /*21ac0*/  VOTE.ANY R12, PT, !P0 ;  /* 0x00000000000c7806 */ /* 0x000fc800040e0100 */
[----:B------:R-:W1:Y:S02]  /*21ad0*/  POPC R8, R12 ;  /* 0x0000000c00087309 */ /* 0x000e640000000000 */
[----:B-1----:R-:W-:-:S04]  /*21ae0*/  VIADD R9, R8, UR4 ;  /* 0x0000000408097c36 */ /* 0x002fc80008000000 */
[----:B0-----:R-:W-:Y:S01]  /*21af0*/  IMAD.WIDE R2, R9, 0x4, R2 ;  /* 0x0000000409027825 */ /* 0x001fe200078e0202 */
[----:B------:R-:W0:Y:S04]  /*21b00*/  SHFL.IDX PT, R5, R5, R8, 0x1f ;  /* 0x00001f0805057589 */ /* 0x000e2800000e0000 */
[----:B------:R-:W0:Y:S04]  /*21b10*/  LDG.E R10, desc[UR40][R2.64] ;  /* 0x00000028020a7981 */ /* 0x000e28000c1e1900 */
[----:B------:R0:W-:Y:S01]  /*21b20*/  STL [R1+0xc], R9 ;  /* 0x00000c0901007387 */ /* 0x0001e20000100800 */
[----:B------:R-:W-:Y:S01]  /*21b30*/  ISETP.NE.AND P0, PT, R12, RZ, PT ;  /* 0x000000ff0c00720c */ /* 0x000fe20003f05270 */
[----:B0-----:R-:W-:-:S05]  /*21b40*/  IMAD R9, R5, R10, RZ ;  /* 0x0000000a05097224 */ /* 0x001fca00078e02ff */
[----:B------:R-:W-:-:S04]  /*21b50*/  IABS R11, R9 ;  /* 0x00000009000b7213 */ /* 0x000fc80000000000 */
[----:B------:R-:W0:Y:S08]  /*21b60*/  I2F.RP R13, R11 ;  /* 0x0000000b000d7306 */ /* 0x000e300000209400 */
[----:B0-----:R-:W0:Y:S02]  /*21b70*/  MUFU.RCP R13, R13 ;  /* 0x0000000d000d7308 */ /* 0x001e240000001000 */
[----:B0-----:R-:W-:-:S06]  /*21b80*/  VIADD R14, R13, 0xffffffe ;  /* 0x0ffffffe0d0e7836 */ /* 0x001fcc0000000000 */
[----:B------:R0:W1:Y:S01]  /*21b90*/  F2I.FTZ.U32.TRUNC.NTZ R3, R14 ;  /* 0x0000000e00037305 */ /* 0x000062000021f000 */
[----:B------:R-:W-:Y:S05]  /*21ba0*/  @!P0 BRA `(.L_x_1546) ;  /* 0x0000000000088947 */ /* 0x000fea0003800000 */
[----:B------:R-:W-:-:S05]  /*21bb0*/  VIADD R13, R8, 0xffffffff ;  /* 0xffffffff080d7836 */ /* 0x000fca0000000000 */
[----:B------:R2:W3:Y:S02]  /*21bc0*/  SHFL.IDX PT, R4, R6, R13, 0x1f ;  /* 0x00001f0d06047589 */ /* 0x0004e400000e0000 */
.L_x_1546:
[----:B-1----:R-:W-:Y:S01]  /*21bd0*/  IMAD.MOV R2, RZ, RZ, -R3 ;  /* 0x000000ffff027224 */ /* 0x002fe200078e0a03 */
[----:B--2---:R-:W-:Y:S01]  /*21be0*/  IABS R6, R9 ;  /* 0x0000000900067213 */ /* 0x004fe20000000000 */
[----:B---3--:R-:W-:Y:S02]  /*21bf0*/  IMAD R4, R4, UR5, R7 ;  /* 0x0000000504047c24 */ /* 0x008fe4000f8e0207 */
[----:B------:R-:W-:Y:S02]  /*21c00*/  IMAD R7, R2, R11, RZ ;  /* 0x0000000b02077224 */ /* 0x000fe400078e02ff */
[----:B------:R-:W-:Y:S01]  /*21c10*/  IMAD.MOV.U32 R2, RZ, RZ, RZ ;  /* 0x000000ffff027224 */ /* 0x000fe200078e00ff */
[----:B------:R1:W-:Y:S01]  /*21c20*/  STL [R1], R4 ;  /* 0x0000000401007387 */ /* 0x0003e20000100800 */
[----:B------:R-:W-:Y:S02]  /*21c30*/  IMAD.MOV R6, RZ, RZ, -R6 ;  /* 0x000000ffff067224 */ /* 0x000fe400078e0a06 */
[----:B------:R-:W-:Y:S01]  /*21c40*/  IMAD.HI.U32 R3, R3, R7, R2 ;  /* 0x0000000703037227 */ /* 0x000fe200078e0002 */
[----:B------:R-:W-:-:S04]  /*21c50*/  IADD3 R2, -R4, UR6, RZ ;  /* 0x0000000604027c10 */ /* 0x000fc8000fffe1ff */
[----:B-1----:R-:W-:-:S05]  /*21c60*/  IABS R4, R2 ;  /* 0x0000000200047213 */ /* 0x002fca0000000000 */
[----:B------:R-:W-:Y:S01]  /*21c70*/  IMAD.HI.U32 R7, R3, R4, RZ ;  /* 0x0000000403077227 */ /* 0x000fe200078e00ff */
[----:B------:R-:W-:-:S03]  /*21c80*/  LOP3.LUT R3, R2, R9, RZ, 0x3c, !PT ;  /* 0x0000000902037212 */ /* 0x000fc600078e3cff */
[----:B------:R-:W-:Y:S01]  /*21c90*/  IMAD R4, R7, R6, R4 ;  /* 0x0000000607047224 */ /* 0x000fe200078e0204 */
[----:B------:R-:W-:-:S04]  /*21ca0*/  ISETP.GE.AND P2, PT, R3, RZ, PT ;  /* 0x000000ff0300720c */ /* 0x000fc80003f46270 */
[----:B------:R-:W-:-:S13]  /*21cb0*/  ISETP.GT.U32.AND P1, PT, R11, R4, PT ;  /* 0x000000040b00720c */ /* 0x000fda0003f24070 */
        /* <DEDUP_REMOVED lines=12> */
[----:B------:R-:W-:-:S04]  /*21d80*/  VIADDMNMX R10, R3, UR5, R10, PT ;  /* 0x00000005030a7c46 */ /* 0x000fc8000b80010a */
[----:B------:R-:W-:-:S04]  /*21d90*/  IABS R6, R10 ;  /* 0x0000000a00067213 */ /* 0x000fc80000000000 */
[----:B------:R-:W1:Y:S08]  /*21da0*/  I2F.RP R8, R6 ;  /* 0x0000000600087306 */ /* 0x000e700000209400 */
[----:B-1----:R-:W1:Y:S02]  /*21db0*/  MUFU.RCP R8, R8 ;  /* 0x0000000800087308 */ /* 0x002e640000001000 */
[----:B-1----:R-:W-:Y:S01]  /*21dc0*/  VIADD R3, R8, 0xffffffe ;  /* 0x0ffffffe08037836 */ /* 0x002fe20000000000 */
[----:B------:R-:W-:-:S05]  /*21dd0*/  IABS R8, R10 ;  /* 0x0000000a00087213 */ /* 0x000fca0000000000 */
[----:B------:R-:W1:Y:S02]  /*21de0*/  F2I.FTZ.U32.TRUNC.NTZ R3, R3 ;  /* 0x0000000300037305 */ /* 0x000e64000021f000 */
[----:B-1----:R-:W-:-:S04]  /*21df0*/  IMAD.MOV R7, RZ, RZ, -R3 ;  /* 0x000000ffff077224 */ /* 0x002fc800078e0a03 */
[----:B------:R-:W-:-:S04]  /*21e00*/  IMAD R7, R7, R6, RZ ;  /* 0x0000000607077224 */ /* 0x000fc800078e02ff */
[----:B------:R-:W-:Y:S01]  /*21e10*/  IMAD.HI.U32 R2, R3, R7, R2 ;  /* 0x0000000703027227 */ /* 0x000fe200078e0002 */
[----:B------:R-:W-:-:S03]  /*21e20*/  IABS R7, R9 ;  /* 0x0000000900077213 */ /* 0x000fc60000000000 */
[----:B------:R-:W-:Y:S02]  /*21e30*/  IMAD.MOV R3, RZ, RZ, -R8 ;  /* 0x000000ffff037224 */ /* 0x000fe400078e0a08 */
[----:B------:R-:W-:-:S04]  /*21e40*/  IMAD.HI.U32 R2, R2, R7, RZ ;  /* 0x0000000702027227 */ /* 0x000fc800078e00ff */
[----:B------:R-:W-:-:S05]  /*21e50*/  IMAD R3, R2, R3, R7 ;  /* 0x0000000302037224 */ /* 0x000fca00078e0207 */
[----:B------:R-:W-:-:S13]  /*21e60*/  ISETP.GT.U32.AND P1, PT, R6, R3, PT ;  /* 0x000000030600720c */ /* 0x000fda0003f24070 */
[----:B------:R-:W-:Y:S01]  /*21e70*/  @!P1 IMAD.IADD R3, R3, 0x1, -R6 ;  /* 0x0000000103039824 */ /* 0x000fe200078e0a06 */
[----:B------:R-:W-:Y:S02]  /*21e80*/  @!P1 IADD3 R2, R2, 0x1, RZ ;  /* 0x0000000102029810 */ /* 0x000fe40007ffe0ff */
        /* <DEDUP_REMOVED lines=11> */
[----:B------:R1:W-:Y:S01]  /*21f40*/  STL [R1+0x8], R3 ;  /* 0x0000080301007387 */ /* 0x0003e20000100800 */
[----:B------:R-:W-:-:S05]  /*21f50*/  IMAD.IADD R2, R5, 0x1, R2 ;  /* 0x0000000105027824 */ /* 0x000fca00078e0202 */
[----:B------:R1:W-:Y:S01]  /*21f60*/  STL [R1+0x4], R2 ;  /* 0x0000040201007387 */ /* 0x0003e20000100800 */
[----:B------:R-:W-:Y:S05]  /*21f70*/  BRA `(.L_x_1547) ;  /* 0x0000000000107947 */ /* 0x000fea0003800000 */
.L_x_1542:
[----:B------:R-:W-:Y:S01]  /*21f80*/  IMAD.U32 R2, RZ, RZ, UR6 ;  /* 0x00000006ff027e24 */ /* 0x000fe2000f8e00ff */
[----:B------:R0:W-:Y:S04]  /*21f90*/  STL [R1+0x4], RZ ;  /* 0x000004ff01007387 */ /* 0x0001e80000100800 */
[----:B------:R0:W-:Y:S04]  /*21fa0*/  STL [R1+0x8], RZ ;  /* 0x000008ff01007387 */ /* 0x0001e80000100800 */
[----:B------:R0:W-:Y:S02]  /*21fb0*/  STL [R1], R2 ;  /* 0x0000000201007387 */ /* 0x0001e40000100800 */
.L_x_1547:
[----:B------:R-:W2:Y:S04]  /*21fc0*/  LDL R4, [R1] ;  /* 0x0000000001047983 */ /* 0x000ea80000100800 */
[----:B------:R-:W2:Y:S04]  /*21fd0*/  LDL R5, [R1+0x4] ;  /* 0x0000040001057983 */ /* 0x000ea80000100800 */
[----:B------:R-:W2:Y:S04]  /*21fe0*/  LDL R6, [R1+0x8] ;  /* 0x0000080001067983 */ /* 0x000ea80000100800 */
[----:B------:R-:W2:Y:S01]  /*21ff0*/  LDL R7, [R1+0xc] ;  /* 0x00000c0001077983 */ /* 0x000ea20000100800 */
[----:B------:R-:W-:-:S13]  /*22000*/  ISETP.NE.AND P0, PT, R0, RZ, PT ;  /* 0x000000ff0000720c */ /* 0x000fda0003f05270 */
[----:B-1----:R-:W1:Y:S01]  /*22010*/  @!P0 S2R R3, SR_CgaCtaId ;  /* 0x0000000000038919 */ /* 0x002e620000008800 */
[----:B------:R-:W-:-:S04]  /*22020*/  @!P0 MOV R0, 0x400 ;  /* 0x0000040000008802 */ /* 0x000fc80000000f00 */
[----:B-1----:R-:W-:-:S05]  /*22030*/  @!P0 LEA R0, R3, R0, 0x18 ;  /* 0x0000000003008211 */ /* 0x002fca00078ec0ff */
[----:B--2---:R1:W-:Y:S01]  /*22040*/  @!P0 STS.128 [R0+0x228d0], R4 ;  /* 0x0228d00400008388 */ /* 0x0043e20000000c00 */
[----:B------:R-:W-:Y:S06]  /*22050*/  BAR.ARV 0x5, 0x180 ;  /* 0x0146000000007b1d */ /* 0x000fec0000002000 */
.L_x_1540:
[----:B-1----:R-:W3:Y:S01]  /*22060*/  LDL R0, [R1+0xc] ;  /* 0x00000c0001007983 */ /* 0x002ee20000100800 */
[----:B------:R-:W-:-:S03]  /*22070*/  ULDC UR4, c[0x0][0xc14] ;  /* 0x0003050000047ab9 */ /* 0x000fc60000000800 */
[----:B------:R1:W-:Y:S01]  /*22080*/  STL [R1+0x10], RZ ;  /* 0x000010ff01007387 */ /* 0x0003e20000100800 */
[----:B---3--:R-:W-:Y:S01]  /*22090*/  ISETP.GE.AND P0, PT, R0, UR4, PT ;  /* 0x0000000400007c0c */ /* 0x008fe2000bf06270 */
[----:B------:R-:W-:-:S05]  /*220a0*/  IMAD.MOV.U32 R0, RZ, RZ, 0x1 ;  /* 0x00000001ff007424 */ /* 0x000fca00078e00ff */
[----:B------:R1:W-:Y:S04]  /*220b0*/  STL [R1+0x18], R0 ;  /* 0x0000180001007387 */ /* 0x0003e80000100800 */
[----:B------:R1:W-:Y:S03]  /*220c0*/  STL [R1+0x44], RZ ;  /* 0x000044ff01007387 */ /* 0x0003e60000100800 */
[----:B------:R-:W-:Y:S05]  /*220d0*/  @P0 BRA `(.L_x_1548) ;  /* 0x0000005c00540947 */ /* 0x000fea0003800000 */
[----:B--2---:R-:W0:Y:S01]  /*220e0*/  S2R R7, SR_TID.X ;  /* 0x0000000000077919 */ /* 0x004e220000002100 */
[----:B------:R-:W-:Y:S01]  /*220f0*/  BSSY B7, `(.L_x_1548) ;  /* 0x00005d3000077945 */ /* 0x000fe20003800000 */
[----:B------:R-:W-:Y:S01]  /*22100*/  ULDC.64 UR42, c[0x0][0x198] ;  /* 0x00006600002a7ab9 */ /* 0x000fe20000000a00 */
[----:B------:R-:W-:Y:S01]  /*22110*/  ULOP3.LUT UR36, UR37, 0x1, URZ, 0xfc, !UPT ;  /* 0x0000000125247892 */ /* 0x000fe2000f8efc3f */
[----:B------:R-:W2:Y:S01]  /*22120*/  S2R R3, SR_TID.X ;  /* 0x0000000000037919 */ /* 0x000ea20000002100 */
[----:B------:R-:W-:Y:S01]  /*22130*/  ULOP3.LUT UR39, UR37, 0x2, URZ, 0xfc, !UPT ;  /* 0x0000000225277892 */ /* 0x000fe2000f8efc3f */
[----:B------:R-:W-:Y:S01]  /*22140*/  ULDC UR38, c[0x0][0xc] ;  /* 0x0000030000267ab9 */ /* 0x000fe20000000800 */
[C---:B0-----:R-:W-:Y:S01]  /*22150*/  IMAD.SHL.U32 R2, R7.reuse, 0x10, RZ ;  /* 0x0000001007027824 */ /* 0x041fe200078e00ff */
[C---:B------:R-:W-:Y:S01]  /*22160*/  R2P PR, R7.reuse, 0x6 ;  /* 0x0000000607007804 */ /* 0x040fe20000000000 */
[----:B-1----:R-:W-:Y:S01]  /*22170*/  IMAD.SHL.U32 R0, R7, 0x80, RZ ;  /* 0x0000008007007824 */ /* 0x002fe200078e00ff */
[----:B--2---:R-:W-:-:S02]  /*22180*/  LOP3.LUT R5, R3, 0x7f, RZ, 0xc0, !PT ;  /* 0x0000007f03057812 */ /* 0x004fc400078ec0ff */
[----:B------:R-:W-:Y:S02]  /*22190*/  LOP3.LUT R4, R2, 0x70, RZ, 0xc0, !PT ;  /* 0x0000007002047812 */ /* 0x000fe400078ec0ff */
[----:B------:R-:W-:Y:S01]  /*221a0*/  SHF.R.U32.HI R3, RZ, 0x1, R7 ;  /* 0x00000001ff037819 */ /* 0x000fe20000011607 */
[----:B------:R-:W-:Y:S01]  /*221b0*/  IMAD.SHL.U32 R6, R5, 0x40, RZ ;  /* 0x0000004005067824 */ /* 0x000fe200078e00ff */
[C---:B------:R-:W-:Y:S02]  /*221c0*/  LOP3.LUT R2, R0.reuse, 0x380, RZ, 0xc0, !PT ;  /* 0x0000038000027812 */ /* 0x040fe400078ec0ff */
[----:B------:R-:W-:Y:S02]  /*221d0*/  LOP3.LUT R5, R0, 0x400, RZ, 0xc0, !PT ;  /* 0x0000040000057812 */ /* 0x000fe400078ec0ff */
[----:B------:R-:W-:Y:S02]  /*221e0*/  LOP3.LUT R3, R2, 0x30, R3, 0xf8, !PT ;  /* 0x0000003002037812 */ /* 0x000fe400078ef803 */
[----:B------:R-:W-:-:S02]  /*221f0*/  LOP3.LUT R6, R5, 0x1800, R6, 0xf8, !PT ;  /* 0x0000180005067812 */ /* 0x000fc400078ef806 */
[----:B------:R-:W-:Y:S02]  /*22200*/  LOP3.LUT R5, R2, 0x10, R7, 0xf8, !PT ;  /* 0x0000001002057812 */ /* 0x000fe400078ef807 */
[----:B------:R-:W-:Y:S02]  /*22210*/  LOP3.LUT R3, R3, R4, RZ, 0x3c, !PT ;  /* 0x0000000403037212 */ /* 0x000fe400078e3cff */
[----:B------:R-:W-:Y:S02]  /*22220*/  LOP3.LUT R2, R6, R5, R4, 0xf6, !PT ;  /* 0x0000000506027212 */ /* 0x000fe400078ef604 */
[----:B------:R-:W-:-:S03]  /*22230*/  LOP3.LUT R0, R3, 0xc00, R0, 0xf8, !PT ;  /* 0x00000c0003007812 */ /* 0x000fc600078ef800 */
[----:B------:R0:W-:Y:S04]  /*22240*/  STL [R1+0x38], R2 ;  /* 0x0000380201007387 */ /* 0x0001e80000100800 */
[----:B------:R1:W-:Y:S01]  /*22250*/  STL [R1+0x3c], R0 ;  /* 0x00003c0001007387 */ /* 0x0003e20000100800 */
[----:B0-----:R-:W-:Y:S02]  /*22260*/  IMAD.MOV.U32 R2, RZ, RZ, 0x20 ;  /* 0x00000020ff027424 */ /* 0x001fe400078e00ff */
[----:B-1----:R-:W-:-:S03]  /*22270*/  IMAD.MOV.U32 R0, RZ, RZ, 0x40 ;  /* 0x00000040ff007424 */ /* 0x002fc600078e00ff */
[----:B------:R-:W-:Y:S02]  /*22280*/  SEL R2, R2, 0xffffffe0, !P1 ;  /* 0xffffffe002027807 */ /* 0x000fe40004800000 */
[----:B------:R-:W-:Y:S01]  /*22290*/  SEL R3, R0, 0xffffffc0, !P2 ;  /* 0xffffffc000037807 */ /* 0x000fe20005000000 */
[----:B------:R-:W-:-:S04]  /*222a0*/  IMAD.MOV.U32 R0, RZ, RZ, 0x1 ;  /* 0x00000001ff007424 */ /* 0x000fc800078e00ff */
[----:B------:R0:W-:Y:S04]  /*222b0*/  STL [R1+0x28], R3 ;  /* 0x0000280301007387 */ /* 0x0001e80000100800 */
[----:B------:R0:W-:Y:S04]  /*222c0*/  STL [R1+0x24], R2 ;  /* 0x0000240201007387 */ /* 0x0001e80000100800 */
[----:B------:R0:W-:Y:S04]  /*222d0*/  STL [R1+0x44], RZ ;  /* 0x000044ff01007387 */ /* 0x0001e80000100800 */
[----:B------:R0:W-:Y:S04]  /*222e0*/  STL [R1+0x1c], R0 ;  /* 0x00001c0001007387 */ /* 0x0001e80000100800 */
[----:B------:R0:W-:Y:S04]  /*222f0*/  STL [R1+0x14], RZ ;  /* 0x000014ff01007387 */ /* 0x0001e80000100800 */
[----:B------:R0:W-:Y:S04]  /*22300*/  STL [R1+0x10], RZ ;  /* 0x000010ff01007387 */ /* 0x0001e80000100800 */
[----:B------:R0:W-:Y:S02]  /*22310*/  STL [R1+0x18], R0 ;  /* 0x0000180001007387 */ /* 0x0001e40000100800 */
.L_x_1669:
[----:B------:R-:W2:Y:S01]  /*22320*/  LDL R14, [R1+0xc] ;  /* 0x00000c00010e7983 */ /* 0x000ea20000100800 */
[----:B------:R-:W-:Y:S05]  /*22330*/  YIELD ;  /* 0x0000000000007946 */ /* 0x000fea0003800000 */
[----:B------:R-:W-:Y:S01]  /*22340*/  ULDC.64 UR4, c[0x0][0xa28] ;  /* 0x00028a0000047ab9 */ /* 0x000fe20000000a00 */
[----:B------:R-:W-:Y:S01]  /*22350*/  IMAD.MOV.U32 R8, RZ, RZ, RZ ;  /* 0x000000ffff087224 */ /* 0x000fe200078e00ff */
[----:B------:R-:W-:Y:S01]  /*22360*/  ISETP.NE.U32.AND P0, PT, RZ, UR4, PT ;  /* 0x00000004ff007c0c */ /* 0x000fe2000bf05070 */
[----:B------:R-:W1:Y:S01]  /*22370*/  LDC.64 R10, c[0x0][0xa00] ;  /* 0x00028000ff0a7b82 */ /* 0x000e620000000a00 */
[----:B------:R-:W-:Y:S01]  /*22380*/  ULDC.64 UR6, c[0x0][0xa08] ;  /* 0x0002820000067ab9 */ /* 0x000fe20000000a00 */
[----:B------:R-:W-:Y:S01]  /*22390*/  ULDC.64 UR8, c[0x0][0xa10] ;  /* 0x0002840000087ab9 */ /* 0x000fe20000000a00 */
[----:B------:R-:W-:Y:S01]  /*223a0*/  ISETP.NE.AND.EX P0, PT, RZ, UR5, PT, P0 ;  /* 0x00000005ff007c0c */ /* 0x000fe2000bf05300 */
[----:B------:R-:W-:-:S04]  /*223b0*/  ULDC.64 UR4, c[0x0][0xa18] ;  /* 0x0002860000047ab9 */ /* 0x000fc80000000a00 */
[----:B0-----:R-:W3:Y:S08]  /*223c0*/  LDC.64 R4, c[0x0][0xa08] ;  /* 0x00028200ff047b82 */ /* 0x001ef00000000a00 */
[----:B0-----:R-:W2:Y:S01]  /*223d0*/  @P0 LDC.64 R2, c[0x0][0xa28] ;  /* 0x00028a00ff020b82 */ /* 0x001ea20000000a00 */
[----:B------:R-:W-:Y:S02]  /*223e0*/  ISETP.NE.U32.AND P2, PT, RZ, UR6, PT ;  /* 0x00000006ff007c0c */ /* 0x000fe4000bf45070 */
[----:B------:R-:W-:Y:S01]  /*223f0*/  ISETP.NE.U32.AND P4, PT, RZ, UR8, PT ;  /* 0x00000008ff007c0c */ /* 0x000fe2000bf85070 */
[----:B------:R-:W-:-:S02]  /*22400*/  IMAD.MOV.U32 R19, RZ, RZ, RZ ;  /* 0x000000ffff137224 */ /* 0x000fc400078e00ff */
[----:B------:R-:W-:Y:S02]  /*22410*/  IMAD.MOV.U32 R7, RZ, RZ, RZ ;  /* 0x000000ffff077224 */ /* 0x000fe400078e00ff */
[----:B------:R-:W-:Y:S02]  /*22420*/  IMAD.MOV.U32 R17, RZ, RZ, RZ ;  /* 0x000000ffff117224 */ /* 0x000fe400078e00ff */
[----:B--2---:R-:W-:-:S05]  /*22430*/  @P0 IMAD.WIDE R2, R14, 0x4, R2 ;  /* 0x000000040e020825 */ /* 0x004fca00078e0202 */
[----:B------:R0:W5:Y:S01]  /*22440*/  @P0 LDG.E R8, desc[UR40][R2.64] ;  /* 0x0000002802080981 */ /* 0x000162000c1e1900 */
[----:B------:R-:W-:Y:S01]  /*22450*/  ISETP.NE.U32.AND P0, PT, RZ, UR4, PT ;  /* 0x00000004ff007c0c */ /* 0x000fe2000bf05070 */
[----:B-1----:R-:W-:-:S03]  /*22460*/  IMAD.WIDE R10, R14, 0x4, R10 ;  /* 0x000000040e0a7825 */ /* 0x002fc600078e020a */
[----:B------:R-:W-:Y:S01]  /*22470*/  ISETP.NE.AND.EX P0, PT, RZ, UR5, PT, P0 ;  /* 0x00000005ff007c0c */ /* 0x000fe2000bf05300 */
[----:B------:R-:W-:Y:S01]  /*22480*/  ULDC.64 UR4, c[0x0][0xa00] ;  /* 0x0002800000047ab9 */ /* 0x000fe20000000a00 */
[----:B---3--:R-:W-:Y:S01]  /*22490*/  IMAD.WIDE R4, R14, 0x4, R4 ;  /* 0x000000040e047825 */ /* 0x008fe200078e0204 */
[----:B------:R-:W-:Y:S01]  /*224a0*/  ISETP.NE.U32.AND P1, PT, RZ, UR4, PT ;  /* 0x00000004ff007c0c */ /* 0x000fe2000bf25070 */
[----:B0-----:R-:W0:Y:S03]  /*224b0*/  LDC.64 R2, c[0x0][0xa10] ;  /* 0x00028400ff027b82 */ /* 0x001e260000000a00 */
[----:B------:R-:W-:Y:S02]  /*224c0*/  ISETP.NE.AND.EX P3, PT, RZ, UR5, PT, P1 ;  /* 0x00000005ff007c0c */ /* 0x000fe4000bf65310 */
[----:B------:R-:W-:Y:S02]  /*224d0*/  ISETP.NE.AND.EX P1, PT, RZ, UR7, PT, P2 ;  /* 0x00000007ff007c0c */ /* 0x000fe4000bf25320 */
[----:B------:R-:W-:-:S02]  /*224e0*/  ISETP.NE.AND.EX P2, PT, RZ, UR9, PT, P4 ;  /* 0x00000009ff007c0c */ /* 0x000fc4000bf45340 */
[----:B------:R-:W1:Y:S01]  /*224f0*/  @P0 LDC.64 R12, c[0x0][0xa18] ;  /* 0x00028600ff0c0b82 */ /* 0x000e620000000a00 */
[----:B------:R-:W-:Y:S02]  /*22500*/  ULDC UR4, c[0x0][0x288] ;  /* 0x0000a20000047ab9 */ /* 0x000fe40000000800 */
[----:B------:R-:W-:Y:S01]  /*22510*/  IMAD.U32 R0, RZ, RZ, UR4 ;  /* 0x00000004ff007e24 */ /* 0x000fe2000f8e00ff */
[----:B------:R-:W-:-:S03]  /*22520*/  ULDC.64 UR4, c[0x0][0x3f8] ;  /* 0x0000fe0000047ab9 */ /* 0x000fc60000000a00 */
[----:B------:R2:W5:Y:S04]  /*22530*/  @P3 LDG.E R19, desc[UR40][R10.64] ;  /* 0x000000280a133981 */ /* 0x000568000c1e1900 */
[----:B------:R2:W5:Y:S01]  /*22540*/  @P1 LDG.E R7, desc[UR40][R4.64] ;  /* 0x0000002804071981 */ /* 0x000562000c1e1900 */
[----:B0-----:R-:W-:-:S05]  /*22550*/  IMAD.WIDE R2, R14, 0x4, R2 ;  /* 0x000000040e027825 */ /* 0x001fca00078e0202 */
[----:B------:R2:W5:Y:S01]  /*22560*/  @P2 LDG.E R17, desc[UR40][R2.64] ;  /* 0x0000002802112981 */ /* 0x000562000c1e1900 */
[----:B-1----:R-:W-:-:S05]  /*22570*/  @P0 IMAD.WIDE R12, R14, 0x4, R12 ;  /* 0x000000040e0c0825 */ /* 0x002fca00078e020c */
        /* <DEDUP_REMOVED lines=11> */
[----:B------:R-:W-:Y:S05]  /*22630*/  @!P3 BRA `(.L_x_1549) ;  /* 0x00000000000cb947 */ /* 0x000fea0003800000 */
[----:B------:R-:W2:Y:S04]  /*22640*/  LDG.E R12, desc[UR40][R10.64] ;  /* 0x000000280a0c7981 */ /* 0x000ea8000c1e1900 */
[----:B-----5:R-:W2:Y:S02]  /*22650*/  LDG.E R0, desc[UR40][R10.64+0x4] ;  /* 0x000004280a007981 */ /* 0x020ea4000c1e1900 */
[----:B--2---:R-:W-:-:S07]  /*22660*/  IMAD.IADD R0, R0, 0x1, -R12 ;  /* 0x0000000100007824 */ /* 0x004fce00078e0a0c */
.L_x_1549:
[----:B-----5:R-:W-:Y:S01]  /*22670*/  IMAD.IADD R7, R7, 0x1, R8 ;  /* 0x0000000107077824 */ /* 0x020fe200078e0208 */
[----:B------:R-:W-:Y:S02]  /*22680*/  ULDC.64 UR4, c[0x0][0xa20] ;  /* 0x0002880000047ab9 */ /* 0x000fe40000000a00 */
[----:B------:R-:W-:Y:S02]  /*22690*/  ISETP.NE.U32.AND P0, PT, RZ, UR4, PT ;  /* 0x00000004ff007c0c */ /* 0x000fe4000bf05070 */
[----:B------:R0:W-:Y:S02]  /*226a0*/  STL [R1+0x34], R7 ;  /* 0x0000340701007387 */ /* 0x0001e40000100800 */
[----:B------:R-:W-:-:S13]  /*226b0*/  ISETP.NE.AND.EX P0, PT, RZ, UR5, PT, P0 ;  /* 0x00000005ff007c0c */ /* 0x000fda000bf05300 */
[----:B0-----:R-:W-:Y:S05]  /*226c0*/  @!P0 BRA `(.L_x_1550) ;  /* 0x0000000000108947 */ /* 0x001fea0003800000 */
[----:B------:R-:W0:Y:S02]  /*226d0*/  LDC.64 R6, c[0x0][0xa20] ;  /* 0x00028800ff067b82 */ /* 0x000e240000000a00 */
[----:B0-----:R-:W-:-:S06]  /*226e0*/  IMAD.WIDE R6, R14, 0x4, R6 ;  /* 0x000000040e067825 */ /* 0x001fcc00078e0206 */
[----:B------:R0:W5:Y:S01]  /*226f0*/  LDG.E R6, desc[UR40][R6.64] ;  /* 0x0000002806067981 */ /* 0x000162000c1e1900 */
[----:B------:R-:W-:Y:S05]  /*22700*/  BRA `(.L_x_1551) ;  /* 0x0000000000107947 */ /* 0x000fea0003800000 */
.L_x_1550:
[----:B------:R-:W-:Y:S05]  /*22710*/  @!P1 BRA `(.L_x_1551) ;  /* 0x00000000000c9947 */ /* 0x000fea0003800000 */
[----:B------:R-:W2:Y:S04]  /*22720*/  LDG.E R6, desc[UR40][R4.64] ;  /* 0x0000002804067981 */ /* 0x000ea8000c1e1900 */
[----:B------:R-:W2:Y:S02]  /*22730*/  LDG.E R4, desc[UR40][R4.64+0x4] ;  /* 0x0000042804047981 */ /* 0x000ea4000c1e1900 */
[----:B--2---:R-:W-:-:S07]  /*22740*/  IMAD.IADD R6, R4, 0x1, -R6 ;  /* 0x0000000104067824 */ /* 0x004fce00078e0a06 */
.L_x_1551:
[----:B------:R-:W2:Y:S04]  /*22750*/  @P2 LDG.E R4, desc[UR40][R2.64] ;  /* 0x0000002802042981 */ /* 0x000ea8000c1e1900 */
[----:B------:R-:W3:Y:S04]  /*22760*/  LDL R10, [R1+0x4] ;  /* 0x00000400010a7983 */ /* 0x000ee80000100800 */
[----:B------:R-:W2:Y:S01]  /*22770*/  @P2 LDG.E R2, desc[UR40][R2.64+0x4] ;  /* 0x0000042802022981 */ /* 0x000ea2000c1e1900 */
[----:B-----5:R-:W-:Y:S02]  /*22780*/  IMAD.IADD R8, R6, 0x1, -R8 ;  /* 0x0000000106087824 */ /* 0x020fe400078e0a08 */
[----:B--2---:R-:W-:-:S04]  /*22790*/  @P2 IMAD.IADD R9, R2, 0x1, -R4 ;  /* 0x0000000102092824 */ /* 0x004fc800078e0a04 */
[----:B------:R-:W-:-:S05]  /*227a0*/  IMAD.IADD R6, R8, 0x1, R9 ;  /* 0x0000000108067824 */ /* 0x000fca00078e0209 */
[----:B------:R-:W-:-:S04]  /*227b0*/  IADD3 R2, R6, 0x7f, RZ ;  /* 0x0000007f06027810 */ /* 0x000fc80007ffe0ff */
[----:B------:R-:W-:-:S04]  /*227c0*/  SHF.R.S32.HI R3, RZ, 0x1f, R2 ;  /* 0x0000001fff037819 */ /* 0x000fc80000011402 */
[----:B------:R-:W-:Y:S02]  /*227d0*/  LEA.HI R18, R3, R2, RZ, 0x7 ;  /* 0x0000000203127211 */ /* 0x000fe400078f38ff */
[----:B------:R-:W1:Y:S01]  /*227e0*/  LDC.64 R2, c[0x0][0x9e0] ;  /* 0x00027800ff027b82 */ /* 0x000e620000000a00 */
[----:B---3--:R-:W-:-:S04]  /*227f0*/  LEA R16, R10, 0x80, 0x7 ;  /* 0x000000800a107811 */ /* 0x008fc800078e38ff */
[----:B------:R-:W-:Y:S02]  /*22800*/  IADD3 R16, R6, R16, -R0 ;  /* 0x0000001006107210 */ /* 0x000fe40007ffe800 */
[----:B------:R-:W-:Y:S02]  /*22810*/  SHF.R.S32.HI R18, RZ, 0x7, R18 ;  /* 0x00000007ff127819 */ /* 0x000fe40000011412 */
[----:B-1----:R-:W-:Y:S01]  /*22820*/  ISETP.GE.AND P1, PT, R3, 0x1, PT ;  /* 0x000000010300780c */ /* 0x002fe20003f26270 */
[----:B------:R-:W-:-:S12]  /*22830*/  IMAD.IADD R2, R16, 0x1, R2 ;  /* 0x0000000110027824 */ /* 0x000fd800078e0202 */
[----:B------:R-:W-:Y:S05]  /*22840*/  @!P1 BRA `(.L_x_1552) ;  /* 0x0000000000489947 */ /* 0x000fea0003800000 */
[C---:B------:R-:W-:Y:S01]  /*22850*/  ISETP.GT.AND P0, PT, R16.reuse, RZ, PT ;  /* 0x000000ff1000720c */ /* 0x040fe20003f04270 */
[----:B------:R-:W-:Y:S01]  /*22860*/  BSSY B0, `(.L_x_1553) ;  /* 0x000000e000007945 */ /* 0x000fe20003800000 */
[----:B0-----:R-:W-:-:S11]  /*22870*/  VIADD R7, R16, 0xffffffff ;  /* 0xffffffff10077836 */ /* 0x001fd60000000000 */
        /* <DEDUP_REMOVED lines=8> */
.L_x_1554:
[----:B------:R-:W-:-:S13]  /*22900*/  ISETP.NE.AND P0, PT, R3, 0x1, PT ;  /* 0x000000010300780c */ /* 0x000fda0003f05270 */
[----:B------:R-:W0:Y:S02]  /*22910*/  @P0 LDC.64 R4, c[0x0][0x9e8] ;  /* 0x00027a00ff040b82 */ /* 0x000e240000000a00 */
[----:B0-----:R-:W-:-:S05]  /*22920*/  @P0 IMAD.HI.U32 R4, R7, R4, RZ ;  /* 0x0000000407040227 */ /* 0x001fca00078e00ff */
[----:B------:R-:W-:-:S07]  /*22930*/  @P0 SHF.R.U32.HI R7, RZ, R5, R4 ;  /* 0x00000005ff070219 */ /* 0x000fce0000011604 */
.L_x_1555:
[----:B------:R-:W-:Y:S05]  /*22940*/  BSYNC B0 ;  /* 0x0000000000007941 */ /* 0x000fea0003800000 */
.L_x_1553:
[----:B------:R-:W-:-:S05]  /*22950*/  IMAD R7, R7, R3, R3 ;  /* 0x0000000307077224 */ /* 0x000fca00078e0203 */
[----:B------:R-:W-:-:S07]  /*22960*/  VIMNMX R2, R2, R7, PT ;  /* 0x0000000702027248 */ /* 0x000fce0003fe0100 */
.L_x_1552:
        /* <DEDUP_REMOVED lines=10> */
[----:B0-----:R-:W0:Y:S02]  /*22a10*/  @P0 LDC.64 R6, c[0x0][0x9e8] ;  /* 0x00027a00ff060b82 */ /* 0x001e240000000a00 */
[----:B0-----:R-:W-:-:S05]  /*22a20*/  @P0 IMAD.HI.U32 R6, R5, R6, RZ ;  /* 0x0000000605060227 */ /* 0x001fca00078e00ff */
[----:B------:R-:W-:-:S04]  /*22a30*/  @P0 SHF.R.U32.HI R5, RZ, R7, R6 ;  /* 0x00000007ff050219 */ /* 0x000fc80000011606 */
[----:B------:R-:W-:Y:S01]  /*22a40*/  LOP3.LUT R5, RZ, R5, RZ, 0x33, !PT ;  /* 0x00000005ff057212 */ /* 0x000fe200078e33ff */
[----:B------:R-:W-:Y:S06]  /*22a50*/  BRA `(.L_x_1559) ;  /* 0x0000000000147947 */ /* 0x000fec0003800000 */
.L_x_1558:
[----:B------:R-:W-:Y:S01]  /*22a60*/  ISETP.NE.AND P0, PT, R3, 0x1, PT ;  /* 0x000000010300780c */ /* 0x000fe20003f05270 */
[----:B------:R-:W-:-:S12]  /*22a70*/  IMAD.MOV.U32 R5, RZ, RZ, R4 ;  /* 0x000000ffff057224 */ /* 0x000fd800078e0004 */
[----:B0-----:R-:W0:Y:S02]  /*22a80*/  @P0 LDC.64 R6, c[0x0][0x9e8] ;  /* 0x00027a00ff060b82 */ /* 0x001e240000000a00 */
[----:B0-----:R-:W-:-:S05]  /*22a90*/  @P0 IMAD.HI.U32 R6, R4, R6, RZ ;  /* 0x0000000604060227 */ /* 0x001fca00078e00ff */
[----:B------:R-:W-:-:S07]  /*22aa0*/  @P0 SHF.R.U32.HI R5, RZ, R7, R6 ;  /* 0x00000007ff050219 */ /* 0x000fce0000011606 */
.L_x_1559:
[----:B------:R-:W-:Y:S05]  /*22ab0*/  BSYNC B0 ;  /* 0x0000000000007941 */ /* 0x000fea0003800000 */
.L_x_1557:
[----:B------:R-:W-:-:S05]  /*22ac0*/  IMAD R3, R5, R3, RZ ;  /* 0x0000000305037224 */ /* 0x000fca00078e02ff */
[----:B------:R-:W-:-:S07]  /*22ad0*/  VIMNMX R0, R0, R3, !PT ;  /* 0x0000000300007248 */ /* 0x000fce0007fe0100 */
.L_x_1556:
[----:B------:R-:W-:Y:S01]  /*22ae0*/  VIADD R2, R2, 0x7f ;  /* 0x0000007f02027836 */ /* 0x000fe20000000000 */
[----:B------:R-:W-:Y:S04]  /*22af0*/  BSSY B0, `(.L_x_1560) ;  /* 0x0000137000007945 */ /* 0x000fe80003800000 */
[----:B------:R-:W-:-:S04]  /*22b00*/  SHF.R.S32.HI R3, RZ, 0x1f, R2 ;  /* 0x0000001fff037819 */ /* 0x000fc80000011402 */
[----:B------:R-:W-:Y:S02]  /*22b10*/  LEA.HI R3, R3, R2, RZ, 0x7 ;  /* 0x0000000203037211 */ /* 0x000fe400078f38ff */
[----:B------:R-:W-:Y:S02]  /*22b20*/  SHF.R.S32.HI R2, RZ, 0x1f, R0 ;  /* 0x0000001fff027819 */ /* 0x000fe40000011400 */
[----:B------:R-:W-:Y:S02]  /*22b30*/  SHF.R.S32.HI R3, RZ, 0x7, R3 ;  /* 0x00000007ff037819 */ /* 0x000fe40000011403 */
[----:B------:R-:W-:-:S04]  /*22b40*/  LEA.HI R0, R2, R0, RZ, 0x7 ;  /* 0x0000000002007211 */ /* 0x000fc800078f38ff */
[----:B------:R-:W-:-:S04]  /*22b50*/  SHF.R.S32.HI R0, RZ, 0x7, R0 ;  /* 0x00000007ff007819 */ /* 0x000fc80000011400 */
[----:B------:R-:W-:Y:S02]  /*22b60*/  VIMNMX R2, RZ, R0, !PT ;  /* 0x00000000ff027248 */ /* 0x000fe40007fe0100 */
[----:B------:R-:W-:-:S03]  /*22b70*/  VIMNMX R0, R18, R3, PT ;  /* 0x0000000312007248 */ /* 0x000fc60003fe0100 */
[--C-:B------:R-:W-:Y:S02]  /*22b80*/  IMAD R2, R2, 0x80, -R8.reuse ;  /* 0x0000008002027824 */ /* 0x100fe400078e0a08 */
[----:B------:R-:W-:-:S03]  /*22b90*/  IMAD R0, R0, 0x80, -R8 ;  /* 0x0000008000007824 */ /* 0x000fc600078e0a08 */
[----:B------:R-:W-:Y:S02]  /*22ba0*/  VIMNMX R3, RZ, R2, !PT ;  /* 0x00000002ff037248 */ /* 0x000fe40007fe0100 */
[----:B------:R-:W-:-:S04]  /*22bb0*/  VIMNMX R0, R0, R9, PT ;  /* 0x0000000900007248 */ /* 0x000fc80003fe0100 */
[----:B------:R-:W-:Y:S02]  /*22bc0*/  ISETP.GT.AND P0, PT, R0, R3, PT ;  /* 0x000000030000720c */ /* 0x000fe40003f04270 */
[----:B------:R-:W-:-:S05]  /*22bd0*/  SHF.R.U32.HI R3, RZ, 0x7, R3 ;  /* 0x00000007ff037819 */ /* 0x000fca0000011603 */
[----:B------:R-:W-:-:S06]  /*22be0*/  IMAD.MOV.U32 R9, RZ, RZ, R3 ;  /* 0x000000ffff097224 */ /* 0x000fcc00078e0003 */
[----:B------:R-:W-:-:S05]  /*22bf0*/  @P0 VIADD R0, R0, 0x7f ;  /* 0x0000007f00000836 */ /* 0x000fca0000000000 */
[----:B------:R-:W-:-:S04]  /*22c00*/  @P0 SHF.R.S32.HI R2, RZ, 0x1f, R0 ;  /* 0x0000001fff020819 */ /* 0x000fc80000011400 */
[----:B------:R-:W-:-:S04]  /*22c10*/  @P0 LEA.HI R0, R2, R0, RZ, 0x7 ;  /* 0x0000000002000211 */ /* 0x000fc800078f38ff */
[----:B------:R-:W-:Y:S02]  /*22c20*/  @P0 SHF.R.S32.HI R9, RZ, 0x7, R0 ;  /* 0x00000007ff090819 */ /* 0x000fe40000011400 */
[----:B------:R-:W-:Y:S02]  /*22c30*/  PLOP3.LUT P0, PT, PT, PT, PT, 0x80, 0x0 ;  /* 0x000000000000781c */ /* 0x000fe40003f0f070 */
[----:B------:R-:W-:-:S13]  /*22c40*/  ISETP.GT.AND P1, PT, R9, R3, PT ;  /* 0x000000030900720c */ /* 0x000fda0003f24270 */
[----:B------:R-:W-:Y:S05]  /*22c50*/  @!P1 BRA `(.L_x_1561) ;  /* 0x0000001000809947 */ /* 0x000fea0003800000 */
[----:B------:R-:W2:Y:S01]  /*22c60*/  LDL R6, [R1+0x8] ;  /* 0x0000080001067983 */ /* 0x000ea20000100800 */
[----:B------:R-:W1:Y:S01]  /*22c70*/  LDC R0, c[0x0][0x428] ;  /* 0x00010a00ff007b82 */ /* 0x000e620000000800 */
[----:B------:R-:W-:Y:S01]  /*22c80*/  UMOV UR4, 0xffffffff ;  /* 0xffffffff00047882 */ /* 0x000fe20000000000 */
[----:B-1----:R-:W-:-:S13]  /*22c90*/  ISETP.NE.AND P0, PT, R0, 0x1, PT ;  /* 0x000000010000780c */ /* 0x002fda0003f05270 */
[----:B------:R-:W2:Y:S08]  /*22ca0*/  @P0 LDC R0, c[0x0][0x42c] ;  /* 0x00010b00ff000b82 */ /* 0x000eb00000000800 */
[----:B------:R-:W1:Y:S01]  /*22cb0*/  @P0 LDC R5, c[0x0][0x430] ;  /* 0x00010c00ff050b82 */ /* 0x000e620000000800 */
[----:B--2---:R-:W-:-:S04]  /*22cc0*/  @P0 IMAD.HI.U32 R0, R6, R0, RZ ;  /* 0x0000000006000227 */ /* 0x004fc800078e00ff */
[----:B------:R-:W-:Y:S01]  /*22cd0*/  IMAD.MOV.U32 R2, RZ, RZ, R6 ;  /* 0x000000ffff027224 */ /* 0x000fe200078e0006 */
[----:B-1----:R-:W-:Y:S02]  /*22ce0*/  @P0 SHF.R.U32.HI R2, RZ, R5, R0 ;  /* 0x00000005ff020219 */ /* 0x002fe40000011600 */
[----:B------:R-:W-:Y:S01]  /*22cf0*/  SEL R0, R14, RZ, !P2 ;  /* 0x000000ff0e007207 */ /* 0x000fe20005000000 */
[----:B------:R-:W-:Y:S06]  /*22d00*/  BRA.DIV UR4, `(.L_x_1562) ;  /* 0x0000006e04cc7947 */ /* 0x000fec000b800000 */
[----:B------:R-:W1:Y:S02]  /*22d10*/  S2R R5, SR_TID.X ;  /* 0x0000000000057919 */ /* 0x000e640000002100 */
[----:B-1----:R-:W-:-:S04]  /*22d20*/  SHF.R.U32.HI R5, RZ, 0x5, R5 ;  /* 0x00000005ff057819 */ /* 0x002fc80000011605 */
[----:B------:R-:W-:-:S05]  /*22d30*/  LOP3.LUT R5, R5, 0x3, RZ, 0xc0, !PT ;  /* 0x0000000305057812 */ /* 0x000fca00078ec0ff */
[----:B------:R1:W2:Y:S02]  /*22d40*/  SHFL.IDX PT, R14, R5, RZ, 0x1f ;  /* 0x00001fff050e7589 */ /* 0x0002a400000e0000 */
.L_x_1752:
[----:B--2---:R-:W-:Y:S02]  /*22d50*/  ISETP.NE.AND P0, PT, R14, RZ, PT ;  /* 0x000000ff0e00720c */ /* 0x004fe40003f05270 */
[----:B------:R-:W-:-:S11]  /*22d60*/  PLOP3.LUT P6, PT, PT, PT, PT, 0x8, 0x0 ;  /* 0x000000000000781c */ /* 0x000fd60003fce170 */
[----:B------:R-:W-:Y:S05]  /*22d70*/  @P0 BRA `(.L_x_1563) ;  /* 0x00000000000c0947 */ /* 0x000fea0003800000 */
[----:B------:R-:W-:-:S03]  /*22d80*/  UMOV UR4, 0xffffffff ;  /* 0xffffffff00047882 */ /* 0x000fc60000000000 */
[----:B------:R-:W-:Y:S05]  /*22d90*/  BRA.DIV UR4, `(.L_x_1564) ;  /* 0x0000006e04dc7947 */ /* 0x000fea000b800000 */
[----:B------:R-:W-:-:S13]  /*22da0*/  ELECT P6, URZ, PT ;  /* 0x00000000003f782f */ /* 0x000fda00038c0000 */
.L_x_1563:
[----:B-1----:R-:W2:Y:S01]  /*22db0*/  LDL R5, [R1+0x44] ;  /* 0x0000440001057983 */ /* 0x002ea20000100800 */
        /* <DEDUP_REMOVED lines=11> */
.L_x_1755:
[----:B------:R-:W-:Y:S05]  /*22e70*/  BSYNC B1 ;  /* 0x0000000000017941 */ /* 0x000fea0003800000 */
.L_x_1565:
[----:B------:R-:W-:Y:S04]  /*22e80*/  BSSY B1, `(.L_x_1567) ;  /* 0x0000070000017945 */ /* 0x000fe80003800000 */
[----:B------:R-:W-:Y:S05]  /*22e90*/  @!P6 BRA `(.L_x_1568) ;  /* 0x0000000400b8e947 */ /* 0x000fea0003800000 */
[----:B------:R-:W2:Y:S04]  /*22ea0*/  LDL R8, [R1+0x14] ;  /* 0x0000140001087983 */ /* 0x000ea80000100800 */
[----:B0-----:R-:W3:Y:S01]  /*22eb0*/  LDL R7, [R1+0x1c] ;  /* 0x00001c0001077983 */ /* 0x001ee20000100800 */
[----:B------:R-:W0:Y:S01]  /*22ec0*/  S2R R6, SR_TID.X ;  /* 0x0000000000067919 */ /* 0x000e220000002100 */
[----:B------:R-:W-:Y:S01]  /*22ed0*/  BSSY B2, `(.L_x_1569) ;  /* 0x0000007000027945 */ /* 0x000fe20003800000 */
[----:B0-----:R-:W-:-:S04]  /*22ee0*/  LOP3.LUT R6, R6, 0x7f, RZ, 0xc0, !PT ;  /* 0x0000007f06067812 */ /* 0x001fc800078ec0ff */
[----:B------:R-:W-:Y:S01]  /*22ef0*/  ISETP.NE.AND P1, PT, R6, RZ, PT ;  /* 0x000000ff0600720c */ /* 0x000fe20003f25270 */
[----:B--2---:R-:W-:Y:S01]  /*22f00*/  IMAD R8, R8, 0x8, R12 ;  /* 0x0000000808087824 */ /* 0x004fe200078e020c */
[----:B---3--:R-:W-:-:S04]  /*22f10*/  SHF.L.U32 R11, R7, 0x1f, RZ ;  /* 0x0000001f070b7819 */ /* 0x008fc800000006ff */
[----:B------:R-:W0:Y:S02]  /*22f20*/  SYNCS.PHASECHK.TRANS64.TRYWAIT P0, [R8+URZ+0x228a0], R11 ;  /* 0x0228a00b080075a7 */ /* 0x000e24000800017f */
[----:B0-----:R-:W-:Y:S05]  /*22f30*/  @!P0 BRA `(.L_x_1570) ;  /* 0x0000006c00a88947 */ /* 0x001fea0003800000 */
.L_x_1756:
[----:B------:R-:W-:Y:S05]  /*22f40*/  BSYNC B2 ;  /* 0x0000000000027941 */ /* 0x000fea0003800000 */
.L_x_1569:
[----:B------:R-:W-:Y:S04]  /*22f50*/  BSSY B2, `(.L_x_1571) ;  /* 0x0000009000027945 */ /* 0x000fe80003800000 */
[----:B------:R-:W-:Y:S05]  /*22f60*/  @P1 BRA `(.L_x_1572) ;  /* 0x00000000001c1947 */ /* 0x000fea0003800000 */
[----:B-1----:R-:W1:Y:S02]  /*22f70*/  S2R R5, SR_TID.X ;  /* 0x0000000000057919 */ /* 0x002e640000002100 */
[----:B-1----:R-:W-:Y:S01]  /*22f80*/  LOP3.LUT R6, R5, 0x1f, RZ, 0xc0, !PT ;  /* 0x0000001f05067812 */ /* 0x002fe200078ec0ff */
[----:B------:R-:W-:-:S03]  /*22f90*/  IMAD.MOV.U32 R5, RZ, RZ, 0x6000 ;  /* 0x00006000ff057424 */ /* 0x000fc600078e00ff */
[----:B------:R-:W-:Y:S01]  /*22fa0*/  ISETP.NE.AND P0, PT, R6, RZ, PT ;  /* 0x000000ff0600720c */ /* 0x000fe20003f05270 */
[----:B------:R2:W-:-:S12]  /*22fb0*/  SYNCS.ARRIVE.TRANS64 RZ, [R8+URZ+0x22890], R5 ;  /* 0x0228900508ff79a7 */ /* 0x0005d8000800003f */
[----:B--2---:R-:W-:Y:S05]  /*22fc0*/  @!P0 BRA `(.L_x_1572) ;  /* 0x0000000000048947 */ /* 0x004fea0003800000 */
[----:B------:R-:W-:Y:S01]  /*22fd0*/  BPT.TRAP 0x1 ;  /* 0x000000040000795c */ /* 0x000fe20000300000 */
.L_x_1572:
[----:B------:R-:W-:Y:S05]  /*22fe0*/  BSYNC B2 ;  /* 0x0000000000027941 */ /* 0x000fea0003800000 */
.L_x_1571:
[----:B-1----:R-:W2:Y:S01]  /*22ff0*/  LDL R5, [R1+0x14] ;  /* 0x0000140001057983 */ /* 0x002ea20000100800 */
[----:B------:R-:W-:Y:S01]  /*23000*/  IMAD.MOV.U32 R13, RZ, RZ, RZ ;  /* 0x000000ffff0d7224 */ /* 0x000fe200078e00ff */
[----:B------:R-:W-:Y:S01]  /*23010*/  UIADD3 UR4, UP0, UR42, 0x570, URZ ;  /* 0x000005702a047890 */ /* 0x000fe2000ff1e03f */
[----:B------:R-:W-:Y:S01]  /*23020*/  IMAD R6, R9, 0x80, R17 ;  /* 0x0000008009067824 */ /* 0x000fe200078e0211 */
[----:B------:R-:W-:Y:S01]  /*23030*/  PLOP3.LUT P0, PT, PT, PT, PT, 0x80, 0x0 ;  /* 0x000000000000781c */ /* 0x000fe20003f0f070 */
[----:B------:R-:W-:Y:S01]  /*23040*/  UMOV UR6, 0x0 ;  /* 0x0000000000067882 */ /* 0x000fe20000000000 */
[----:B------:R-:W-:Y:S01]  /*23050*/  R2UR UR10, R13 ;  /* 0x000000000d0a72ca */ /* 0x000fe200000e0000 */
[----:B------:R-:W-:Y:S01]  /*23060*/  VIADD R6, R6, 0xffffff80 ;  /* 0xffffff8006067836 */ /* 0x000fe20000000000 */
[----:B------:R-:W-:Y:S01]  /*23070*/  UIADD3.X UR5, URZ, UR43, URZ, UP0, !UPT ;  /* 0x0000002b3f057290 */ /* 0x000fe200087fe43f */
[----:B------:R-:W-:Y:S01]  /*23080*/  UMOV UR7, 0x12f00000 ;  /* 0x12f0000000077882 */ /* 0x000fe20000000000 */
[----:B--2---:R-:W-:-:S02]  /*23090*/  IMAD R10, R5, 0x6000, R12 ;  /* 0x00006000050a7824 */ /* 0x004fc400078e020c */
[----:B------:R-:W-:Y:S02]  /*230a0*/  VIADD R5, R8, 0x22890 ;  /* 0x0002289008057836 */ /* 0x000fe40000000000 */
[----:B------:R-:W-:-:S07]  /*230b0*/  VIADD R7, R10, 0x16400 ;  /* 0x000164000a077836 */ /* 0x000fce0000000000 */
.L_x_1573:
        /* <DEDUP_REMOVED lines=15> */
.L_x_1574:
        /* <DEDUP_REMOVED lines=15> */
.L_x_1575:
        /* <DEDUP_REMOVED lines=13> */
.L_x_1757:
[----:B------:R-:W-:Y:S05]  /*23370*/  BSYNC B2 ;  /* 0x0000000000027941 */ /* 0x000fea0003800000 */
.L_x_1576:
[----:B------:R-:W-:Y:S01]  /*23380*/  BSSY B2, `(.L_x_1578) ;  /* 0x000000b000027945 */ /* 0x000fe20003800000 */
[----:B------:R-:W-:Y:S02]  /*23390*/  IMAD.MOV.U32 R10, RZ, RZ, 0x0 ;  /* 0x00000000ff0a7424 */ /* 0x000fe400078e00ff */
[----:B01----:R-:W-:Y:S01]  /*233a0*/  IMAD.MOV.U32 R11, RZ, RZ, 0x12f00000 ;  /* 0x12f00000ff0b7424 */ /* 0x003fe200078e00ff */
[----:B------:R-:W-:Y:S06]  /*233b0*/  @P1 BRA `(.L_x_1579) ;  /* 0x00000000001c1947 */ /* 0x000fec0003800000 */
[----:B------:R-:W0:Y:S02]  /*233c0*/  S2R R5, SR_TID.X ;  /* 0x0000000000057919 */ /* 0x000e240000002100 */
[----:B0-----:R-:W-:Y:S02]  /*233d0*/  LOP3.LUT R7, R5, 0x1f, RZ, 0xc0, !PT ;  /* 0x0000001f05077812 */ /* 0x001fe400078ec0ff */
[----:B------:R-:W-:Y:S02]  /*233e0*/  MOV R5, 0x4000 ;  /* 0x0000400000057802 */ /* 0x000fe40000000f00 */
[----:B------:R-:W-:Y:S02]  /*233f0*/  ISETP.NE.AND P0, PT, R7, RZ, PT ;  /* 0x000000ff0700720c */ /* 0x000fe40003f05270 */
[----:B------:R0:W-:Y:S11]  /*23400*/  SYNCS.ARRIVE.TRANS64 RZ, [R8+URZ+0x228b0], R5 ;  /* 0x0228b00508ff79a7 */ /* 0x0001f6000800003f */
[----:B0-----:R-:W-:Y:S05]  /*23410*/  @!P0 BRA `(.L_x_1579) ;  /* 0x0000000000048947 */ /* 0x001fea0003800000 */
[----:B------:R-:W-:Y:S01]  /*23420*/  BPT.TRAP 0x1 ;  /* 0x000000040000795c */ /* 0x000fe20000300000 */
.L_x_1579:
[----:B------:R-:W-:Y:S05]  /*23430*/  BSYNC B2 ;  /* 0x0000000000027941 */ /* 0x000fea0003800000 */
.L_x_1578:
[----:B------:R-:W2:Y:S01]  /*23440*/  LDL R5, [R1+0x14] ;  /* 0x0000140001057983 */ /* 0x000ea20000100800 */
        /* <DEDUP_REMOVED lines=9> */
.L_x_1580:
        /* <DEDUP_REMOVED lines=10> */
.L_x_1568:
[----:B------:R-:W-:Y:S05]  /*23580*/  BSYNC B1 ;  /* 0x0000000000017941 */ /* 0x000fea0003800000 */
.L_x_1567:
[----:B------:R-:W1:Y:S04]  /*23590*/  LDL.LU R10, [R1+0x14] ;  /* 0x00001400010a7983 */ /* 0x000e680000300800 */
[----:B0-----:R-:W2:Y:S01]  /*235a0*/  LDL.LU R7, [R1+0x1c] ;  /* 0x00001c0001077983 */ /* 0x001ea20000300800 */
[----:B------:R-:W-:Y:S01]  /*235b0*/  PLOP3.LUT P0, PT, PT, PT, PT, 0x8, 0x0 ;  /* 0x000000000000781c */ /* 0x000fe20003f0e170 */
[----:B-1----:R-:W-:-:S05]  /*235c0*/  VIADD R5, R10, 0x1 ;  /* 0x000000010a057836 */ /* 0x002fca0000000000 */
[----:B------:R-:W-:-:S04]  /*235d0*/  ISETP.NE.AND P1, PT, R5, 0x2, PT ;  /* 0x000000020500780c */ /* 0x000fc80003f25270 */
[----:B------:R-:W-:Y:S02]  /*235e0*/  SEL R6, RZ, 0x1, P1 ;  /* 0x00000001ff067807 */ /* 0x000fe40000800000 */
[----:B------:R-:W-:Y:S02]  /*235f0*/  SEL R5, R5, RZ, P1 ;  /* 0x000000ff05057207 */ /* 0x000fe40000800000 */
[----:B--2---:R-:W-:Y:S01]  /*23600*/  LOP3.LUT R7, R7, R6, RZ, 0x3c, !PT ;  /* 0x0000000607077212 */ /* 0x004fe200078e3cff */
[----:B------:R-:W-:-:S04]  /*23610*/  VIADD R6, R9, 0xfffffffe ;  /* 0xfffffffe09067836 */ /* 0x000fc80000000000 */
[----:B------:R1:W-:Y:S01]  /*23620*/  STL [R1+0x1c], R7 ;  /* 0x00001c0701007387 */ /* 0x0003e20000100800 */
[----:B------:R-:W-:-:S03]  /*23630*/  ISETP.GE.AND P2, PT, R6, R3, PT ;  /* 0x000000030600720c */ /* 0x000fc60003f46270 */
[----:B------:R1:W-:Y:S10]  /*23640*/  STL [R1+0x14], R5 ;  /* 0x0000140501007387 */ /* 0x0003f40000100800 */
[----:B-1----:R-:W-:Y:S05]  /*23650*/  @!P2 BRA `(.L_x_1561) ;  /* 0x000000080000a947 */ /* 0x002fea0003800000 */
[C---:B------:R-:W-:Y:S02]  /*23660*/  IMAD R17, R9.reuse, 0x80, R17 ;  /* 0x0000008009117824 */ /* 0x040fe400078e0211 */
[----:B------:R-:W-:Y:S02]  /*23670*/  VIADD R10, R9, 0xffffffff ;  /* 0xffffffff090a7836 */ /* 0x000fe40000000000 */
[----:B------:R-:W-:-:S07]  /*23680*/  VIADD R9, R17, 0xffffff00 ;  /* 0xffffff0011097836 */ /* 0x000fce0000000000 */
.L_x_1595:
[----:B------:R-:W-:Y:S05]  /*23690*/  YIELD ;  /* 0x0000000000007946 */ /* 0x000fea0003800000 */
[----:B------:R-:W-:Y:S04]  /*236a0*/  BSSY B1, `(.L_x_1581) ;  /* 0x000006e000017945 */ /* 0x000fe80003800000 */
[----:B-1----:R-:W-:Y:S05]  /*236b0*/  @!P6 BRA `(.L_x_1582) ;  /* 0x0000000400b0e947 */ /* 0x002fea0003800000 */
[----:B------:R-:W2:Y:S04]  /*236c0*/  LDL R7, [R1+0x14] ;  /* 0x0000140001077983 */ /* 0x000ea80000100800 */
[----:B------:R-:W3:Y:S01]  /*236d0*/  LDL R6, [R1+0x1c] ;  /* 0x00001c0001067983 */ /* 0x000ee20000100800 */
        /* <DEDUP_REMOVED lines=8> */
.L_x_1758:
[----:B------:R-:W-:Y:S05]  /*23760*/  BSYNC B2 ;  /* 0x0000000000027941 */ /* 0x000fea0003800000 */
.L_x_1583:
        /* <DEDUP_REMOVED lines=9> */
.L_x_1586:
[----:B------:R-:W-:Y:S05]  /*23800*/  BSYNC B2 ;  /* 0x0000000000027941 */ /* 0x000fea0003800000 */
.L_x_1585:
        /* <DEDUP_REMOVED lines=8> */
[----:B--2---:R-:W-:Y:S02]  /*23890*/  IMAD R6, R5, 0x6000, R12 ;  /* 0x0000600005067824 */ /* 0x004fe400078e020c */
[----:B------:R-:W-:-:S02]  /*238a0*/  VIADD R5, R8, 0x22890 ;  /* 0x0002289008057836 */ /* 0x000fc40000000000 */
[----:B------:R-:W-:-:S09]  /*238b0*/  VIADD R11, R6, 0x16400 ;  /* 0x00016400060b7836 */ /* 0x000fd20000000000 */
.L_x_1587:
        /* <DEDUP_REMOVED lines=15> */
.L_x_1588:
        /* <DEDUP_REMOVED lines=15> */
.L_x_1589:
        /* <DEDUP_REMOVED lines=13> */
.L_x_1759:
[----:B------:R-:W-:Y:S05]  /*23b70*/  BSYNC B2 ;  /* 0x0000000000027941 */ /* 0x000fea0003800000 */
.L_x_1590:
[----:B------:R-:W-:Y:S01]  /*23b80*/  BSSY B2, `(.L_x_1592) ;  /* 0x000000b000027945 */ /* 0x000fe20003800000 */
[----:B------:R-:W-:Y:S02]  /*23b90*/  IMAD.MOV.U32 R6, RZ, RZ, 0x0 ;  /* 0x00000000ff067424 */ /* 0x000fe400078e00ff */
[----:B01----:R-:W-:Y:S01]  /*23ba0*/  IMAD.MOV.U32 R7, RZ, RZ, 0x12f00000 ;  /* 0x12f00000ff077424 */ /* 0x003fe200078e00ff */
[----:B------:R-:W-:Y:S06]  /*23bb0*/  @P2 BRA `(.L_x_1593) ;  /* 0x00000000001c2947 */ /* 0x000fec0003800000 */
[----:B------:R-:W0:Y:S02]  /*23bc0*/  S2R R5, SR_TID.X ;  /* 0x0000000000057919 */ /* 0x000e240000002100 */
[----:B0-----:R-:W-:Y:S01]  /*23bd0*/  LOP3.LUT R11, R5, 0x1f, RZ, 0xc0, !PT ;  /* 0x0000001f050b7812 */ /* 0x001fe200078ec0ff */
[----:B------:R-:W-:-:S03]  /*23be0*/  IMAD.MOV.U32 R5, RZ, RZ, 0x4000 ;  /* 0x00004000ff057424 */ /* 0x000fc600078e00ff */
[----:B------:R-:W-:Y:S01]  /*23bf0*/  ISETP.NE.AND P1, PT, R11, RZ, PT ;  /* 0x000000ff0b00720c */ /* 0x000fe20003f25270 */
[----:B------:R0:W-:-:S12]  /*23c00*/  SYNCS.ARRIVE.TRANS64 RZ, [R8+URZ+0x228b0], R5 ;  /* 0x0228b00508ff79a7 */ /* 0x0001d8000800003f */
[----:B0-----:R-:W-:Y:S05]  /*23c10*/  @!P1 BRA `(.L_x_1593) ;  /* 0x0000000000049947 */ /* 0x001fea0003800000 */
[----:B------:R-:W-:Y:S01]  /*23c20*/  BPT.TRAP 0x1 ;  /* 0x000000040000795c */ /* 0x000fe20000300000 */
.L_x_1593:
[----:B------:R-:W-:Y:S05]  /*23c30*/  BSYNC B2 ;  /* 0x0000000000027941 */ /* 0x000fea0003800000 */
.L_x_1592:
        /* <DEDUP_REMOVED lines=10> */
.L_x_1594:
        /* <DEDUP_REMOVED lines=10> */
.L_x_1582:
[----:B------:R-:W-:Y:S05]  /*23d80*/  BSYNC B1 ;  /* 0x0000000000017941 */ /* 0x000fea0003800000 */
.L_x_1581:
[----:B------:R-:W2:Y:S04]  /*23d90*/  LDL.LU R6, [R1+0x14] ;  /* 0x0000140001067983 */ /* 0x000ea80000300800 */
[----:B------:R-:W3:Y:S01]  /*23da0*/  LDL.LU R7, [R1+0x1c] ;  /* 0x00001c0001077983 */ /* 0x000ee20000300800 */
[----:B------:R-:W-:Y:S02]  /*23db0*/  VIADD R10, R10, 0xffffffff ;  /* 0xffffffff0a0a7836 */ /* 0x000fe40000000000 */
[----:B------:R-:W-:-:S03]  /*23dc0*/  VIADD R9, R9, 0xffffff80 ;  /* 0xffffff8009097836 */ /* 0x000fc60000000000 */
[----:B------:R-:W-:Y:S01]  /*23dd0*/  ISETP.GT.AND P2, PT, R10, R3, PT ;  /* 0x000000030a00720c */ /* 0x000fe20003f44270 */
[----:B--2---:R-:W-:-:S05]  /*23de0*/  VIADD R5, R6, 0x1 ;  /* 0x0000000106057836 */ /* 0x004fca0000000000 */
[----:B------:R-:W-:-:S04]  /*23df0*/  ISETP.NE.AND P1, PT, R5, 0x2, PT ;  /* 0x000000020500780c */ /* 0x000fc80003f25270 */
[----:B------:R-:W-:Y:S02]  /*23e00*/  SEL R6, RZ, 0x1, P1 ;  /* 0x00000001ff067807 */ /* 0x000fe40000800000 */
[----:B------:R-:W-:Y:S02]  /*23e10*/  SEL R5, R5, RZ, P1 ;  /* 0x000000ff05057207 */ /* 0x000fe40000800000 */
[----:B---3--:R-:W-:-:S03]  /*23e20*/  LOP3.LUT R7, R7, R6, RZ, 0x3c, !PT ;  /* 0x0000000607077212 */ /* 0x008fc600078e3cff */
[----:B------:R1:W-:Y:S04]  /*23e30*/  STL [R1+0x14], R5 ;  /* 0x0000140501007387 */ /* 0x0003e80000100800 */
[----:B------:R1:W-:Y:S01]  /*23e40*/  STL [R1+0x1c], R7 ;  /* 0x00001c0701007387 */ /* 0x0003e20000100800 */
[----:B------:R-:W-:Y:S05]  /*23e50*/  @P2 BRA `(.L_x_1595) ;  /* 0xfffffff8000c2947 */ /* 0x000fea000383ffff */
.L_x_1561:
[----:B------:R-:W-:Y:S05]  /*23e60*/  BSYNC B0 ;  /* 0x0000000000007941 */ /* 0x000fea0003800000 */
.L_x_1560:
[----:B------:R-:W2:Y:S01]  /*23e70*/  LDC.64 R2, c[0x0][0x9e0] ;  /* 0x00027800ff027b82 */ /* 0x000ea20000000a00 */
[----:B------:R-:W-:Y:S07]  /*23e80*/  @!P0 WARPSYNC.ALL ;  /* 0x0000000000008948 */ /* 0x000fee0003800000 */
[----:B------:R-:W-:Y:S01]  /*23e90*/  @!P0 BAR.SYNC.DEFER_BLOCKING 0xc, 0x180 ;  /* 0x0306000000008b1d */ /* 0x000fe20000010000 */
[----:B--2---:R-:W-:Y:S01]  /*23ea0*/  ISETP.GE.AND P0, PT, R3, 0x1, PT ;  /* 0x000000010300780c */ /* 0x004fe20003f06270 */
[----:B------:R-:W-:-:S12]  /*23eb0*/  IMAD.IADD R2, R16, 0x1, R2 ;  /* 0x0000000110027824 */ /* 0x000fd800078e0202 */
[----:B------:R-:W-:Y:S05]  /*23ec0*/  @!P0 BRA `(.L_x_1596) ;  /* 0x0000000000488947 */ /* 0x000fea0003800000 */
[C---:B------:R-:W-:Y:S01]  /*23ed0*/  ISETP.GT.AND P1, PT, R16.reuse, RZ, PT ;  /* 0x000000ff1000720c */ /* 0x040fe20003f24270 */
[----:B------:R-:W-:Y:S01]  /*23ee0*/  BSSY B0, `(.L_x_1597) ;  /* 0x000000e000007945 */ /* 0x000fe20003800000 */
[----:B------:R-:W-:-:S11]  /*23ef0*/  VIADD R0, R16, 0xffffffff ;  /* 0xffffffff10007836 */ /* 0x000fd60000000000 */
[----:B------:R-:W-:Y:S05]  /*23f00*/  @P1 BRA `(.L_x_1598) ;  /* 0x00000000001c1947 */ /* 0x000fea0003800000 */
[----:B------:R-:W-:Y:S02]  /*23f10*/  ISETP.NE.AND P1, PT, R3, 0x1, PT ;  /* 0x000000010300780c */ /* 0x000fe40003f25270 */
[----:B------:R-:W-:-:S11]  /*23f20*/  IADD3 R0, -R16, RZ, RZ ;  /* 0x000000ff10007210 */ /* 0x000fd60007ffe1ff */
[----:B01----:R-:W0:Y:S02]  /*23f30*/  @P1 LDC.64 R6, c[0x0][0x9e8] ;  /* 0x00027a00ff061b82 */ /* 0x003e240000000a00 */
[----:B0-----:R-:W-:-:S05]  /*23f40*/  @P1 IMAD.HI.U32 R6, R0, R6, RZ ;  /* 0x0000000600061227 */ /* 0x001fca00078e00ff */
[----:B------:R-:W-:-:S04]  /*23f50*/  @P1 SHF.R.U32.HI R0, RZ, R7, R6 ;  /* 0x00000007ff001219 */ /* 0x000fc80000011606 */
[----:B------:R-:W-:Y:S01]  /*23f60*/  LOP3.LUT R0, RZ, R0, RZ, 0x33, !PT ;  /* 0x00000000ff007212 */ /* 0x000fe200078e33ff */
[----:B------:R-:W-:Y:S06]  /*23f70*/  BRA `(.L_x_1599) ;  /* 0x0000000000107947 */ /* 0x000fec0003800000 */
.L_x_1598:
[----:B------:R-:W-:-:S13]  /*23f80*/  ISETP.NE.AND P1, PT, R3, 0x1, PT ;  /* 0x000000010300780c */ /* 0x000fda0003f25270 */
[----:B01----:R-:W0:Y:S02]  /*23f90*/  @P1 LDC.64 R6, c[0x0][0x9e8] ;  /* 0x00027a00ff061b82 */ /* 0x003e240000000a00 */
[----:B0-----:R-:W-:-:S05]  /*23fa0*/  @P1 IMAD.HI.U32 R6, R0, R6, RZ ;  /* 0x0000000600061227 */ /* 0x001fca00078e00ff */
[----:B------:R-:W-:-:S07]  /*23fb0*/  @P1 SHF.R.U32.HI R0, RZ, R7, R6 ;  /* 0x00000007ff001219 */ /* 0x000fce0000011606 */
.L_x_1599:
[----:B------:R-:W-:Y:S05]  /*23fc0*/  BSYNC B0 ;  /* 0x0000000000007941 */ /* 0x000fea0003800000 */
.L_x_1597:
[----:B------:R-:W-:-:S05]  /*23fd0*/  IMAD R0, R0, R3, R3 ;  /* 0x0000000300007224 */ /* 0x000fca00078e0203 */
[----:B------:R-:W-:-:S07]  /*23fe0*/  VIMNMX R2, R2, R0, PT ;  /* 0x0000000002027248 */ /* 0x000fce0003fe0100 */
.L_x_1596:
[----:B------:R-:W-:Y:S01]  /*23ff0*/  VIADD R2, R2, 0x7f ;  /* 0x0000007f02027836 */ /* 0x000fe20000000000 */
[----:B------:R-:W-:-:S04]  /*24000*/  ULDC UR4, c[0x0][0x9dc] ;  /* 0x0002770000047ab9 */ /* 0x000fc80000000800 */
[----:B------:R-:W-:-:S04]  /*24010*/  SHF.R.S32.HI R0, RZ, 0x1f, R2 ;  /* 0x0000001fff007819 */ /* 0x000fc80000011402 */
[----:B------:R-:W-:-:S04]  /*24020*/  LEA.HI R0, R0, R2, RZ, 0x7 ;  /* 0x0000000200007211 */ /* 0x000fc800078f38ff */
[----:B------:R-:W-:-:S04]  /*24030*/  SHF.R.S32.HI R0, RZ, 0x7, R0 ;  /* 0x00000007ff007819 */ /* 0x000fc80000011400 */
[----:B------:R-:W-:Y:S01]  /*24040*/  VIMNMX R16, R18, R0, PT ;  /* 0x0000000012107248 */ /* 0x000fe20003fe0100 */
[----:B------:R-:W-:Y:S01]  /*24050*/  VIADD R0, R4, -UR4 ;  /* 0x8000000404007c36 */ /* 0x000fe20008000000 */
[----:B------:R-:W-:Y:S06]  /*24060*/  @!P0 BRA `(.L_x_1600) ;  /* 0x0000000000448947 */ /* 0x000fec0003800000 */
[----:B------:R-:W-:Y:S01]  /*24070*/  ISETP.GT.AND P0, PT, R4, -0x1, PT ;  /* 0xffffffff0400780c */ /* 0x000fe20003f04270 */
[----:B------:R-:W-:-:S12]  /*24080*/  BSSY B0, `(.L_x_1601) ;  /* 0x000000d000007945 */ /* 0x000fd80003800000 */
[----:B------:R-:W-:Y:S05]  /*24090*/  @P0 BRA `(.L_x_1602) ;  /* 0x00000000001c0947 */ /* 0x000fea0003800000 */
[----:B------:R-:W-:Y:S02]  /*240a0*/  ISETP.NE.AND P0, PT, R3, 0x1, PT ;  /* 0x000000010300780c */ /* 0x000fe40003f05270 */
[----:B------:R-:W-:-:S11]  /*240b0*/  LOP3.LUT R4, RZ, R4, RZ, 0x33, !PT ;  /* 0x00000004ff047212 */ /* 0x000fd600078e33ff */
[----:B01----:R-:W0:Y:S02]  /*240c0*/  @P0 LDC.64 R6, c[0x0][0x9e8] ;  /* 0x00027a00ff060b82 */ /* 0x003e240000000a00 */
[----:B0-----:R-:W-:-:S05]  /*240d0*/  @P0 IMAD.HI.U32 R6, R4, R6, RZ ;  /* 0x0000000604060227 */ /* 0x001fca00078e00ff */
[----:B------:R-:W-:-:S04]  /*240e0*/  @P0 SHF.R.U32.HI R4, RZ, R7, R6 ;  /* 0x00000007ff040219 */ /* 0x000fc80000011606 */
[----:B------:R-:W-:Y:S01]  /*240f0*/  LOP3.LUT R4, RZ, R4, RZ, 0x33, !PT ;  /* 0x00000004ff047212 */ /* 0x000fe200078e33ff */
[----:B------:R-:W-:Y:S06]  /*24100*/  BRA `(.L_x_1603) ;  /* 0x0000000000107947 */ /* 0x000fec0003800000 */
.L_x_1602:
[----:B------:R-:W-:-:S13]  /*24110*/  ISETP.NE.AND P0, PT, R3, 0x1, PT ;  /* 0x000000010300780c */ /* 0x000fda0003f05270 */
[----:B01----:R-:W0:Y:S02]  /*24120*/  @P0 LDC.64 R6, c[0x0][0x9e8] ;  /* 0x00027a00ff060b82 */ /* 0x003e240000000a00 */
[----:B0-----:R-:W-:-:S05]  /*24130*/  @P0 IMAD.HI.U32 R6, R4, R6, RZ ;  /* 0x0000000604060227 */ /* 0x001fca00078e00ff */
[----:B------:R-:W-:-:S07]  /*24140*/  @P0 SHF.R.U32.HI R4, RZ, R7, R6 ;  /* 0x00000007ff040219 */ /* 0x000fce0000011606 */
.L_x_1603:
[----:B------:R-:W-:Y:S05]  /*24150*/  BSYNC B0 ;  /* 0x0000000000007941 */ /* 0x000fea0003800000 */
.L_x_1601:
[----:B------:R-:W-:-:S05]  /*24160*/  IMAD R3, R4, R3, RZ ;  /* 0x0000000304037224 */ /* 0x000fca00078e02ff */
[----:B------:R-:W-:-:S07]  /*24170*/  VIMNMX R0, R0, R3, !PT ;  /* 0x0000000300007248 */ /* 0x000fce0007fe0100 */
.L_x_1600:
[----:B------:R-:W-:Y:S01]  /*24180*/  SHF.R.S32.HI R2, RZ, 0x1f, R0 ;  /* 0x0000001fff027819 */ /* 0x000fe20000011400 */
[----:B------:R-:W-:Y:S03]  /*24190*/  BSSY B6, `(.L_x_1604) ;  /* 0x00002f1000067945 */ /* 0x000fe60003800000 */
[----:B------:R-:W-:-:S04]  /*241a0*/  LEA.HI R2, R2, R0, RZ, 0x7 ;  /* 0x0000000002027211 */ /* 0x000fc800078f38ff */
[----:B------:R-:W-:-:S04]  /*241b0*/  SHF.R.S32.HI R2, RZ, 0x7, R2 ;  /* 0x00000007ff027819 */ /* 0x000fc80000011402 */
[----:B------:R-:W-:-:S04]  /*241c0*/  VIMNMX R3, RZ, R2, !PT ;  /* 0x00000002ff037248 */ /* 0x000fc80007fe0100 */
[----:B------:R-:W-:Y:S01]  /*241d0*/  ISETP.GT.AND P0, PT, R16, R3, PT ;  /* 0x000000031000720c */ /* 0x000fe20003f04270 */
[----:B------:R2:W-:-:S12]  /*241e0*/  STL [R1+0x30], R3 ;  /* 0x0000300301007387 */ /* 0x0005d80000100800 */
[----:B--2---:R-:W-:Y:S05]  /*241f0*/  @P0 BRA `(.L_x_1605) ;  /* 0x0000000000480947 */ /* 0x004fea0003800000 */
[----:B------:R-:W2:Y:S02]  /*24200*/  S2R R3, SR_TID.X ;  /* 0x0000000000037919 */ /* 0x000ea40000002100 */
[----:B--2---:R-:W-:-:S04]  /*24210*/  LOP3.LUT R3, R3, 0x7f, RZ, 0xc0, !PT ;  /* 0x0000007f03037812 */ /* 0x004fc800078ec0ff */
[----:B------:R-:W-:-:S13]  /*24220*/  ISETP.NE.AND P0, PT, R3, RZ, PT ;  /* 0x000000ff0300720c */ /* 0x000fda0003f05270 */
[----:B------:R-:W-:Y:S05]  /*24230*/  @P0 BRA `(.L_x_1606) ;  /* 0x0000002c00980947 */ /* 0x000fea0003800000 */
[----:B-1----:R-:W1:Y:S01]  /*24240*/  S2R R5, SR_LANEID ;  /* 0x0000000000057919 */ /* 0x002e620000000000 */
        /* <DEDUP_REMOVED lines=8> */
[----:B0-----:R-:W0:Y:S01]  /*242d0*/  POPC R7, R4 ;  /* 0x0000000400077309 */ /* 0x001e220000000000 */
[----:B--2---:R-:W0:Y:S02]  /*242e0*/  SHFL.IDX PT, R0, R3, R0, 0x1f ;  /* 0x00001f0003007589 */ /* 0x004e2400000e0000 */
[----:B0-----:R-:W-:-:S05]  /*242f0*/  IADD3 R0, R0, UR38, R7 ;  /* 0x0000002600007c10 */ /* 0x001fca000fffe007 */
[----:B------:R2:W-:Y:S01]  /*24300*/  STL [R1], R0 ;  /* 0x0000000001007387 */ /* 0x0005e20000100800 */
[----:B------:R-:W-:Y:S05]  /*24310*/  BRA `(.L_x_1606) ;  /* 0x0000002c00607947 */ /* 0x000fea0003800000 */
.L_x_1605:
[----:B------:R-:W2:Y:S01]  /*24320*/  S2R R0, SR_CgaCtaId ;  /* 0x0000000000007919 */ /* 0x000ea20000008800 */
[----:B------:R-:W-:-:S04]  /*24330*/  MOV R2, 0x400 ;  /* 0x0000040000027802 */ /* 0x000fc80000000f00 */
[----:B--2---:R-:W-:-:S05]  /*24340*/  LEA R18, R0, R2, 0x18 ;  /* 0x0000000200127211 */ /* 0x004fca00078ec0ff */
[----:B------:R-:W-:-:S05]  /*24350*/  VIADD R0, R18, 0x16400 ;  /* 0x0001640012007836 */ /* 0x000fca0000000000 */
[----:B------:R-:W-:-:S13]  /*24360*/  LOP3.LUT P0, RZ, R0, 0x1bf, RZ, 0xc0, !PT ;  /* 0x000001bf00ff7812 */ /* 0x000fda000780c0ff */
[----:B------:R-:W-:Y:S05]  /*24370*/  @!P0 BRA `(.L_x_1607) ;  /* 0x0000000000408947 */ /* 0x000fea0003800000 */
[----:B------:R-:W-:Y:S01]  /*24380*/  MOV R2, 0x0 ;  /* 0x0000000000027802 */ /* 0x000fe20000000f00 */
[----:B------:R-:W-:Y:S01]  /*24390*/  ULDC.64 UR6, c[0x4][0xc8] ;  /* 0x0100320000067ab9 */ /* 0x000fe20000000a00 */
[----:B------:R-:W-:Y:S01]  /*243a0*/  ULDC.64 UR8, c[0x4][0xd0] ;  /* 0x0100340000087ab9 */ /* 0x000fe20000000a00 */
[----:B------:R-:W-:Y:S01]  /*243b0*/  ULDC.64 UR4, c[0x4][0x48] ;  /* 0x0100120000047ab9 */ /* 0x000fe20000000a00 */
[----:B------:R-:W-:Y:S02]  /*243c0*/  IMAD.U32 R4, RZ, RZ, UR6 ;  /* 0x00000006ff047e24 */ /* 0x000fe4000f8e00ff */
[----:B------:R-:W2:Y:S01]  /*243d0*/  LDC.64 R2, c[0x4][R2] ;  /* 0x0100000002027b82 */ /* 0x000ea20000000a00 */
[----:B-1----:R-:W-:Y:S02]  /*243e0*/  IMAD.U32 R5, RZ, RZ, UR7 ;  /* 0x00000007ff057e24 */ /* 0x002fe4000f8e00ff */
[----:B------:R-:W-:Y:S02]  /*243f0*/  IMAD.U32 R6, RZ, RZ, UR8 ;  /* 0x00000008ff067e24 */ /* 0x000fe4000f8e00ff */
[----:B0-----:R-:W-:-:S02]  /*24400*/  IMAD.U32 R7, RZ, RZ, UR9 ;  /* 0x00000009ff077e24 */ /* 0x001fc4000f8e00ff */
[----:B------:R-:W-:Y:S02]  /*24410*/  IMAD.U32 R10, RZ, RZ, UR4 ;  /* 0x00000004ff0a7e24 */ /* 0x000fe4000f8e00ff */
[----:B------:R-:W-:Y:S02]  /*24420*/  IMAD.U32 R11, RZ, RZ, UR5 ;  /* 0x00000005ff0b7e24 */ /* 0x000fe4000f8e00ff */
[----:B------:R-:W-:Y:S02]  /*24430*/  IMAD.MOV.U32 R8, RZ, RZ, 0x70 ;  /* 0x00000070ff087424 */ /* 0x000fe400078e00ff */
[----:B------:R-:W-:Y:S02]  /*24440*/  IMAD.MOV.U32 R12, RZ, RZ, 0x1 ;  /* 0x00000001ff0c7424 */ /* 0x000fe400078e00ff */
[----:B------:R-:W-:-:S07]  /*24450*/  IMAD.MOV.U32 R13, RZ, RZ, RZ ;  /* 0x000000ffff0d7224 */ /* 0x000fce00078e00ff */
[----:B------:R-:W-:-:S07]  /*24460*/  LEPC R20, `(.L_x_1607) ;  /* 0x000000001014794e */ /* 0x000fce0000000000 */
[----:B--2---:R-:W-:Y:S05]  /*24470*/  CALL.ABS.NOINC R2 ;  /* 0x0000000002007343 */ /* 0x004fea0003c00000 */
.L_x_1607:
[----:B------:R-:W2:Y:S01]  /*24480*/  LDL.LU R2, [R1+0x40] ;  /* 0x0000400001027983 */ /* 0x000ea20000300800 */
[----:B------:R-:W-:-:S05]  /*24490*/  VIADD R17, R18, 0x8400 ;  /* 0x0000840012117836 */ /* 0x000fca0000000000 */
        /* <DEDUP_REMOVED lines=21> */
.L_x_1608:
[----:B------:R-:W-:-:S05]  /*245f0*/  VIADD R0, R18, 0x400 ;  /* 0x0000040012007836 */ /* 0x000fca0000000000 */
[----:B------:R-:W-:-:S13]  /*24600*/  LOP3.LUT P0, RZ, R0, 0x3ff, RZ, 0xc0, !PT ;  /* 0x000003ff00ff7812 */ /* 0x000fda000780c0ff */
[----:B------:R-:W-:Y:S05]  /*24610*/  @!P0 BRA `(.L_x_1609) ;  /* 0x0000000000408947 */ /* 0x000fea0003800000 */
[----:B--2---:R-:W-:Y:S01]  /*24620*/  MOV R2, 0x0 ;  /* 0x0000000000027802 */ /* 0x004fe20000000f00 */
[----:B------:R-:W-:Y:S01]  /*24630*/  ULDC.64 UR4, c[0x4][0xc8] ;  /* 0x0100320000047ab9 */ /* 0x000fe20000000a00 */
[----:B------:R-:W-:Y:S01]  /*24640*/  ULDC.64 UR6, c[0x4][0xd0] ;  /* 0x0100340000067ab9 */ /* 0x000fe20000000a00 */
[----:B------:R-:W-:Y:S01]  /*24650*/  ULDC.64 UR8, c[0x4][0x58] ;  /* 0x0100160000087ab9 */ /* 0x000fe20000000a00 */
[----:B------:R-:W-:Y:S01]  /*24660*/  IMAD.U32 R4, RZ, RZ, UR4 ;  /* 0x00000004ff047e24 */ /* 0x000fe2000f8e00ff */
[----:B01----:R-:W-:Y:S01]  /*24670*/  MOV R7, UR7 ;  /* 0x0000000700077c02 */ /* 0x003fe20008000f00 */
[----:B------:R-:W0:Y:S01]  /*24680*/  LDC.64 R2, c[0x4][R2] ;  /* 0x0100000002027b82 */ /* 0x000e220000000a00 */
[----:B------:R-:W-:Y:S02]  /*24690*/  IMAD.U32 R5, RZ, RZ, UR5 ;  /* 0x00000005ff057e24 */ /* 0x000fe4000f8e00ff */
[----:B------:R-:W-:Y:S02]  /*246a0*/  IMAD.U32 R6, RZ, RZ, UR6 ;  /* 0x00000006ff067e24 */ /* 0x000fe4000f8e00ff */
[----:B------:R-:W-:-:S02]  /*246b0*/  IMAD.U32 R10, RZ, RZ, UR8 ;  /* 0x00000008ff0a7e24 */ /* 0x000fc4000f8e00ff */
[----:B------:R-:W-:Y:S02]  /*246c0*/  IMAD.U32 R11, RZ, RZ, UR9 ;  /* 0x00000009ff0b7e24 */ /* 0x000fe4000f8e00ff */
[----:B------:R-:W-:Y:S02]  /*246d0*/  IMAD.MOV.U32 R8, RZ, RZ, 0x70 ;  /* 0x00000070ff087424 */ /* 0x000fe400078e00ff */
[----:B------:R-:W-:Y:S02]  /*246e0*/  IMAD.MOV.U32 R12, RZ, RZ, 0x1 ;  /* 0x00000001ff0c7424 */ /* 0x000fe400078e00ff */
[----:B------:R-:W-:-:S07]  /*246f0*/  IMAD.MOV.U32 R13, RZ, RZ, RZ ;  /* 0x000000ffff0d7224 */ /* 0x000fce00078e00ff */
[----:B------:R-:W-:-:S07]  /*24700*/  LEPC R20, `(.L_x_1609) ;  /* 0x000000001014794e */ /* 0x000fce0000000000 */
[----:B0-----:R-:W-:Y:S05]  /*24710*/  CALL.ABS.NOINC R2 ;  /* 0x0000000002007343 */ /* 0x001fea0003c00000 */
.L_x_1609:
        /* <DEDUP_REMOVED lines=18> */
.L_x_1610:
[----:B--2---:R-:W2:Y:S01]  /*24840*/  LDL.LU R2, [R1+0x4] ;  /* 0x0000040001027983 */ /* 0x004ea20000300800 */
[----:B------:R-:W3:Y:S01]  /*24850*/  LDC R0, c[0x0][0x428] ;  /* 0x00010a00ff007b82 */ /* 0x000ee20000000800 */
[----:B------:R-:W-:Y:S02]  /*24860*/  ULDC.64 UR4, c[0x0][0x9f8] ;  /* 0x00027e0000047ab9 */ /* 0x000fe40000000a00 */
[----:B------:R-:W4:Y:S04]  /*24870*/  LDL R18, [R1+0x8] ;  /* 0x0000080001127983 */ /* 0x000f280000100800 */
[----:B------:R-:W5:Y:S01]  /*24880*/  LDL R17, [R1+0xc] ;  /* 0x00000c0001117983 */ /* 0x000f620000100800 */
[----:B---3--:R-:W-:-:S13]  /*24890*/  ISETP.NE.AND P0, PT, R0, 0x1, PT ;  /* 0x000000010000780c */ /* 0x008fda0003f05270 */
[----:B------:R-:W3:Y:S01]  /*248a0*/  @P0 LDC R4, c[0x0][0x430] ;  /* 0x00010c00ff040b82 */ /* 0x000ee20000000800 */
[----:B--2---:R-:W-:-:S07]  /*248b0*/  IMAD R3, R2, 0x80, R19 ;  /* 0x0000008002037824 */ /* 0x004fce00078e0213 */
[----:B------:R-:W2:Y:S01]  /*248c0*/  @P0 LDC R2, c[0x0][0x42c] ;  /* 0x00010b00ff020b82 */ /* 0x000ea20000000800 */
[----:B----4-:R-:W-:Y:S02]  /*248d0*/  IMAD.MOV.U32 R0, RZ, RZ, R18 ;  /* 0x000000ffff007224 */ /* 0x010fe400078e0012 */
[----:B--2---:R-:W-:Y:S02]  /*248e0*/  @P0 IMAD.HI.U32 R2, R18, R2, RZ ;  /* 0x0000000212020227 */ /* 0x004fe400078e00ff */
[----:B------:R-:W2:Y:S03]  /*248f0*/  S2R R18, SR_TID.X ;  /* 0x0000000000127919 */ /* 0x000ea60000002100 */
[----:B---3--:R-:W-:Y:S01]  /*24900*/  @P0 SHF.R.U32.HI R0, RZ, R4, R2 ;  /* 0x00000004ff000219 */ /* 0x008fe20000011602 */
[----:B-----5:R-:W-:Y:S01]  /*24910*/  IMAD.MOV.U32 R2, RZ, RZ, R17 ;  /* 0x000000ffff027224 */ /* 0x020fe200078e0011 */
[----:B------:R-:W-:-:S04]  /*24920*/  ISETP.NE.U32.AND P0, PT, RZ, UR4, PT ;  /* 0x00000004ff007c0c */ /* 0x000fc8000bf05070 */
[----:B------:R-:W-:Y:S01]  /*24930*/  ISETP.NE.AND.EX P0, PT, RZ, UR5, PT, P0 ;  /* 0x00000005ff007c0c */ /* 0x000fe2000bf05300 */
[----:B------:R-:W-:-:S12]  /*24940*/  ULDC.64 UR4, c[0x0][0xa00] ;  /* 0x0002800000047ab9 */ /* 0x000fd80000000a00 */
[----:B-1----:R-:W1:Y:S01]  /*24950*/  @P0 LDC.64 R4, c[0x0][0x9f8] ;  /* 0x00027e00ff040b82 */ /* 0x002e620000000a00 */
[----:B--2---:R-:W-:Y:S01]  /*24960*/  LOP3.LUT R18, R18, 0x7f, RZ, 0xc0, !PT ;  /* 0x0000007f12127812 */ /* 0x004fe200078ec0ff */
[----:B-1----:R-:W-:-:S05]  /*24970*/  @P0 IMAD.WIDE R4, R17, 0x4, R4 ;  /* 0x0000000411040825 */ /* 0x002fca00078e0204 */
[----:B------:R1:W2:Y:S01]  /*24980*/  @P0 LDG.E R2, desc[UR40][R4.64] ;  /* 0x0000002804020981 */ /* 0x0002a2000c1e1900 */
[----:B------:R-:W-:Y:S02]  /*24990*/  ISETP.NE.AND P1, PT, R18, RZ, PT ;  /* 0x000000ff1200720c */ /* 0x000fe40003f25270 */
[----:B------:R-:W-:Y:S02]  /*249a0*/  ISETP.NE.U32.AND P0, PT, RZ, UR4, PT ;  /* 0x00000004ff007c0c */ /* 0x000fe4000bf05070 */
[----:B------:R-:W-:Y:S02]  /*249b0*/  PLOP3.LUT P3, PT, P1, PT, PT, 0x8, 0x0 ;  /* 0x000000000000781c */ /* 0x000fe40000f6e170 */
[----:B------:R-:W-:-:S04]  /*249c0*/  ISETP.NE.AND.EX P2, PT, RZ, UR5, PT, P0 ;  /* 0x00000005ff007c0c */ /* 0x000fc8000bf45300 */
[----:B-1----:R-:W-:-:S03]  /*249d0*/  SEL R4, R17, RZ, !P2 ;  /* 0x000000ff11047207 */ /* 0x002fc60005000000 */
[----:B------:R-:W-:-:S05]  /*249e0*/  VOTEU.ALL UP1, P1 ;  /* 0x00000000003f7886 */ /* 0x000fca0000820000 */
[----:B------:R-:W-:-:S04]  /*249f0*/  @!UP1 UIADD3 UR8, UP0, UR42, 0x270, URZ ;  /* 0x000002702a089890 */ /* 0x000fc8000ff1e03f */
[----:B------:R-:W-:-:S03]  /*24a00*/  @!UP1 UIADD3.X UR9, URZ, UR43, URZ, UP0, !UPT ;  /* 0x0000002b3f099290 */ /* 0x000fc600087fe43f */
[----:B------:R-:W-:Y:S01]  /*24a10*/  VOTEU.ALL UP0, P1 ;  /* 0x00000000003f7886 */ /* 0x000fe20000800000 */
[----:B--2---:R1:W-:Y:S08]  /*24a20*/  STL [R1+0x20], R2 ;  /* 0x0000200201007387 */ /* 0x0043f00000100800 */
.L_x_1611:
[----:B-1----:R-:W2:Y:S01]  /*24a30*/  LDL R2, [R1+0x8] ;  /* 0x0000080001027983 */ /* 0x002ea20000100800 */
        /* <DEDUP_REMOVED lines=9> */
[----:B--2---:R-:W-:Y:S05]  /*24ad0*/  @P3 BRA.U.ANY `(.L_x_1611) ;  /* 0xfffffffd00d43947 */ /* 0x004fea000393ffff */
[----:B------:R-:W-:Y:S01]  /*24ae0*/  PLOP3.LUT P2, PT, P1, PT, PT, 0x8, 0x0 ;  /* 0x000000000000781c */ /* 0x000fe20000f4e170 */
[----:B------:R-:W-:Y:S01]  /*24af0*/  VOTEU.ALL UP0, P1 ;  /* 0x00000000003f7886 */ /* 0x000fe20000800000 */
[----:B------:R-:W-:-:S11]  /*24b00*/  UMOV UR4, 0x40 ;  /* 0x0000004000047882 */ /* 0x000fd60000000000 */
.L_x_1612:
        /* <DEDUP_REMOVED lines=9> */
[----:B-1----:R-:W-:Y:S05]  /*24ba0*/  @P2 BRA.U.ANY `(.L_x_1612) ;  /* 0xfffffffd00d82947 */ /* 0x002fea000393ffff */
[----:B------:R-:W-:Y:S01]  /*24bb0*/  PLOP3.LUT P2, PT, P1, PT, PT, 0x8, 0x0 ;  /* 0x000000000000781c */ /* 0x000fe20000f4e170 */
[----:B------:R-:W-:Y:S01]  /*24bc0*/  VOTEU.ALL UP0, P1 ;  /* 0x00000000003f7886 */ /* 0x000fe20000800000 */
[----:B------:R-:W-:-:S11]  /*24bd0*/  UMOV UR4, 0x80 ;  /* 0x0000008000047882 */ /* 0x000fd60000000000 */
.L_x_1613:
        /* <DEDUP_REMOVED lines=10> */
[----:B------:R-:W2:Y:S01]  /*24c80*/  LDL R17, [R1+0x20] ;  /* 0x0000200001117983 */ /* 0x000ea20000100800 */
[----:B0-----:R-:W0:Y:S01]  /*24c90*/  LDC.64 R6, c[0x0][0x3f8] ;  /* 0x0000fe00ff067b82 */ /* 0x001e220000000a00 */
        /* <DEDUP_REMOVED lines=12> */
.L_x_1762:
[----:B--2---:R-:W-:Y:S02]  /*24d60*/  ISETP.NE.AND P0, PT, R14, RZ, PT ;  /* 0x000000ff0e00720c */ /* 0x004fe40003f05270 */
[----:B------:R-:W-:-:S11]  /*24d70*/  PLOP3.LUT P6, PT, PT, PT, PT, 0x8, 0x0 ;  /* 0x000000000000781c */ /* 0x000fd60003fce170 */
[----:B------:R-:W-:Y:S05]  /*24d80*/  @P0 BRA `(.L_x_1615) ;  /* 0x0000000800440947 */ /* 0x000fea0003800000 */
[----:B------:R-:W-:-:S03]  /*24d90*/  UMOV UR4, 0xffffffff ;  /* 0xffffffff00047882 */ /* 0x000fc60000000000 */
[----:B------:R-:W-:Y:S05]  /*24da0*/  BRA.DIV UR4, `(.L_x_1616) ;  /* 0x0000005204907947 */ /* 0x000fea000b800000 */
[----:B------:R-:W-:-:S13]  /*24db0*/  ELECT P6, URZ, PT ;  /* 0x00000000003f782f */ /* 0x000fda00038c0000 */
.L_x_1765:
[----:B------:R-:W-:Y:S05]  /*24dc0*/  @!P6 BRA `(.L_x_1617) ;  /* 0x000000040098e947 */ /* 0x000fea0003800000 */
[----:B------:R-:W-:Y:S01]  /*24dd0*/  ISETP.NE.U32.AND P0, PT, R6, RZ, PT ;  /* 0x000000ff0600720c */ /* 0x000fe20003f05070 */
[----:B------:R-:W-:-:S03]  /*24de0*/  VIADD R8, R16, 0xffffffff ;  /* 0xffffffff10087836 */ /* 0x000fc60000000000 */
[----:B------:R-:W-:-:S13]  /*24df0*/  ISETP.NE.AND.EX P0, PT, R7, RZ, PT, P0 ;  /* 0x000000ff0700720c */ /* 0x000fda0003f05300 */
[----:B------:R-:W-:Y:S05]  /*24e00*/  @!P0 BRA `(.L_x_1618) ;  /* 0x0000000000488947 */ /* 0x000fea0003800000 */
[----:B------:R-:W2:Y:S01]  /*24e10*/  LDC R9, c[0x0][0x41c] ;  /* 0x00010700ff097b82 */ /* 0x000ea20000000800 */
[----:B------:R-:W-:Y:S01]  /*24e20*/  IMAD.MOV.U32 R2, RZ, RZ, R8 ;  /* 0x000000ffff027224 */ /* 0x000fe200078e0008 */
[----:B------:R-:W-:Y:S01]  /*24e30*/  ULDC.64 UR4, c[0x0][0x408] ;  /* 0x0001020000047ab9 */ /* 0x000fe20000000a00 */
[----:B--2---:R-:W-:-:S13]  /*24e40*/  ISETP.NE.AND P0, PT, R9, 0x1, PT ;  /* 0x000000010900780c */ /* 0x004fda0003f05270 */
[----:B------:R-:W2:Y:S02]  /*24e50*/  @P0 LDC.64 R10, c[0x0][0x420] ;  /* 0x00010800ff0a0b82 */ /* 0x000ea40000000a00 */
[----:B--2---:R-:W-:-:S05]  /*24e60*/  @P0 IMAD.HI.U32 R10, R8, R10, RZ ;  /* 0x0000000a080a0227 */ /* 0x004fca00078e00ff */
[----:B------:R-:W-:-:S04]  /*24e70*/  @P0 SHF.R.U32.HI R2, RZ, R11, R10 ;  /* 0x0000000bff020219 */ /* 0x000fc8000001160a */
[--C-:B------:R-:W-:Y:S01]  /*24e80*/  SHF.R.S32.HI R11, RZ, 0x1f, R2.reuse ;  /* 0x0000001fff0b7819 */ /* 0x100fe20000011402 */
[--C-:B-1----:R-:W-:Y:S02]  /*24e90*/  IMAD.MOV R5, RZ, RZ, -R2.reuse ;  /* 0x000000ffff057224 */ /* 0x102fe400078e0a02 */
[----:B------:R-:W-:Y:S02]  /*24ea0*/  IMAD.MOV.U32 R10, RZ, RZ, R2 ;  /* 0x000000ffff0a7224 */ /* 0x000fe400078e0002 */
        /* <DEDUP_REMOVED lines=8> */
.L_x_1618:
[----:B-1----:R-:W3:Y:S01]  /*24f30*/  LDL R5, [R1+0x10] ;  /* 0x0000100001057983 */ /* 0x002ee20000100800 */
[----:B------:R-:W-:-:S03]  /*24f40*/  MOV R9, 0x400 ;  /* 0x0000040000097802 */ /* 0x000fc60000000f00 */
[----:B--2---:R-:W2:Y:S01]  /*24f50*/  LDL R6, [R1+0x18] ;  /* 0x0000180001067983 */ /* 0x004ea20000100800 */
[----:B------:R-:W1:Y:S01]  /*24f60*/  S2R R10, SR_CgaCtaId ;  /* 0x00000000000a7919 */ /* 0x000e620000008800 */
[----:B------:R-:W4:Y:S01]  /*24f70*/  S2R R7, SR_TID.X ;  /* 0x0000000000077919 */ /* 0x000f220000002100 */
[----:B-1----:R-:W-:Y:S02]  /*24f80*/  LEA R9, R10, R9, 0x18 ;  /* 0x000000090a097211 */ /* 0x002fe400078ec0ff */
[----:B----4-:R-:W-:-:S04]  /*24f90*/  LOP3.LUT R7, R7, 0x7f, RZ, 0xc0, !PT ;  /* 0x0000007f07077812 */ /* 0x010fc800078ec0ff */
[----:B------:R-:W-:Y:S01]  /*24fa0*/  ISETP.NE.AND P0, PT, R7, RZ, PT ;  /* 0x000000ff0700720c */ /* 0x000fe20003f05270 */
[----:B---3--:R-:W-:Y:S01]  /*24fb0*/  IMAD R5, R5, 0x8, R9 ;  /* 0x0000000805057824 */ /* 0x008fe200078e0209 */
[----:B--2---:R-:W-:-:S04]  /*24fc0*/  SHF.L.U32 R6, R6, 0x1f, RZ ;  /* 0x0000001f06067819 */ /* 0x004fc800000006ff */
[----:B------:R-:W1:Y:S02]  /*24fd0*/  SYNCS.PHASECHK.TRANS64.TRYWAIT P2, [R5+URZ+0x22880], R6 ;  /* 0x02288006050075a7 */ /* 0x000e64000804017f */
[----:B-1----:R-:W-:Y:S05]  /*24fe0*/  @!P2 BRA `(.L_x_1619) ;  /* 0x000000500020a947 */ /* 0x002fea0003800000 */
.L_x_1766:
        /* <DEDUP_REMOVED lines=8> */
.L_x_1620:
        /* <DEDUP_REMOVED lines=22> */
.L_x_1767:
[----:B------:R-:W-:Y:S05]  /*251d0*/  @P0 BRA `(.L_x_1622) ;  /* 0x00000000001c0947 */ /* 0x000fea0003800000 */
[----:B------:R-:W3:Y:S01]  /*251e0*/  S2R R7, SR_TID.X ;  /* 0x0000000000077919 */ /* 0x000ee20000002100 */
[----:B-12---:R-:W-:-:S04]  /*251f0*/  MOV R6, 0x6000 ;  /* 0x0000600000067802 */ /* 0x006fc80000000f00 */
[----:B------:R4:W-:Y:S01]  /*25200*/  SYNCS.ARRIVE.TRANS64 RZ, [R5+URZ+0x22830], R6 ;  /* 0x0228300605ff79a7 */ /* 0x0009e2000800003f */
[----:B---3--:R-:W-:-:S04]  /*25210*/  LOP3.LUT R7, R7, 0x1f, RZ, 0xc0, !PT ;  /* 0x0000001f07077812 */ /* 0x008fc800078ec0ff */
[----:B------:R-:W-:-:S13]  /*25220*/  ISETP.NE.AND P0, PT, R7, RZ, PT ;  /* 0x000000ff0700720c */ /* 0x000fda0003f05270 */
[----:B----4-:R-:W-:Y:S05]  /*25230*/  @!P0 BRA `(.L_x_1622) ;  /* 0x0000000000048947 */ /* 0x010fea0003800000 */
[----:B------:R-:W-:Y:S01]  /*25240*/  BPT.TRAP 0x1 ;  /* 0x000000040000795c */ /* 0x000fe20000300000 */
.L_x_1622:
[----:B-12---:R-:W2:Y:S01]  /*25250*/  LDL R6, [R1+0x10] ;  /* 0x0000100001067983 */ /* 0x006ea20000100800 */
[----:B------:R-:W-:Y:S01]  /*25260*/  MOV R7, 0x400 ;  /* 0x0000040000077802 */ /* 0x000fe20000000f00 */
[----:B------:R-:W1:Y:S01]  /*25270*/  S2R R9, SR_CgaCtaId ;  /* 0x0000000000097919 */ /* 0x000e620000008800 */
[----:B------:R-:W-:Y:S01]  /*25280*/  R2UR UR9, R5 ;  /* 0x00000000050972ca */ /* 0x000fe200000e0000 */
[----:B------:R-:W-:Y:S01]  /*25290*/  UIADD3 UR4, UP0, UR42, 0x370, URZ ;  /* 0x000003702a047890 */ /* 0x000fe2000ff1e03f */
[----:B------:R-:W-:Y:S02]  /*252a0*/  R2UR UR11, R8 ;  /* 0x00000000080b72ca */ /* 0x000fe400000e0000 */
[----:B------:R-:W-:Y:S02]  /*252b0*/  R2UR UR12, R0 ;  /* 0x00000000000c72ca */ /* 0x000fe400000e0000 */
[----:B------:R-:W-:Y:S01]  /*252c0*/  R2UR UR13, R2 ;  /* 0x00000000020d72ca */ /* 0x000fe200000e0000 */
[----:B------:R-:W-:Y:S01]  /*252d0*/  UIADD3.X UR5, URZ, UR43, URZ, UP0, !UPT ;  /* 0x0000002b3f057290 */ /* 0x000fe200087fe43f */
[----:B-1----:R-:W-:-:S05]  /*252e0*/  LEA R7, R9, R7, 0x18 ;  /* 0x0000000709077211 */ /* 0x002fca00078ec0ff */
        /* <DEDUP_REMOVED lines=20> */
.L_x_1617:
        /* <DEDUP_REMOVED lines=39> */
.L_x_1615:
[----:B------:R-:W2:Y:S01]  /*256a0*/  LDL.LU R6, [R1+0x44] ;  /* 0x0000440001067983 */ /* 0x000ea20000300800 */
[----:B------:R-:W-:Y:S01]  /*256b0*/  MOV R4, 0x400 ;  /* 0x0000040000047802 */ /* 0x000fe20000000f00 */
[----:B------:R-:W-:Y:S01]  /*256c0*/  BSSY B0, `(.L_x_1623) ;  /* 0x000000b000007945 */ /* 0x000fe20003800000 */
[----:B-1----:R-:W1:Y:S02]  /*256d0*/  S2R R5, SR_CgaCtaId ;  /* 0x0000000000057919 */ /* 0x002e640000008800 */
[----:B-1----:R-:W-:Y:S01]  /*256e0*/  LEA R4, R5, R4, 0x18 ;  /* 0x0000000405047211 */ /* 0x002fe200078ec0ff */
[----:B--2---:R-:W-:-:S05]  /*256f0*/  VIADD R6, R6, 0x1 ;  /* 0x0000000106067836 */ /* 0x004fca0000000000 */
[----:B------:R-:W-:Y:S01]  /*25700*/  LEA.HI R3, R6, R6, RZ, 0x1 ;  /* 0x0000000606037211 */ /* 0x000fe200078f08ff */
[----:B------:R1:W-:Y:S03]  /*25710*/  STL [R1+0x44], R6 ;  /* 0x0000440601007387 */ /* 0x0003e60000100800 */
[----:B------:R-:W-:-:S05]  /*25720*/  LOP3.LUT R3, R3, 0xfffffffe, RZ, 0xc0, !PT ;  /* 0xfffffffe03037812 */ /* 0x000fca00078ec0ff */
[----:B------:R-:W-:-:S05]  /*25730*/  IMAD.IADD R3, R6, 0x1, -R3 ;  /* 0x0000000106037824 */ /* 0x000fca00078e0a03 */
[----:B------:R-:W-:-:S04]  /*25740*/  SHF.L.U32 R3, R3, 0x1f, RZ ;  /* 0x0000001f03037819 */ /* 0x000fc800000006ff */
[----:B------:R-:W2:Y:S02]  /*25750*/  SYNCS.PHASECHK.TRANS64.TRYWAIT P0, [R4+URZ+0x22820], R3 ;  /* 0x02282003040075a7 */ /* 0x000ea4000800017f */
[----:B-12---:R-:W-:Y:S05]  /*25760*/  @!P0 BRA `(.L_x_1624) ;  /* 0x0000004800688947 */ /* 0x006fea0003800000 */
.L_x_1768:
[----:B------:R-:W-:Y:S05]  /*25770*/  BSYNC B0 ;  /* 0x0000000000007941 */ /* 0x000fea0003800000 */
.L_x_1623:
[----:B-1----:R-:W2:Y:S01]  /*25780*/  LDL R4, [R1+0x30] ;  /* 0x0000300001047983 */ /* 0x002ea20000100800 */
[----:B------:R-:W-:-:S05]  /*25790*/  VIADD R3, R16, 0xfffffffe ;  /* 0xfffffffe10037836 */ /* 0x000fca0000000000 */
[----:B--2---:R-:W-:-:S13]  /*257a0*/  ISETP.GE.AND P0, PT, R3, R4, PT ;  /* 0x000000040300720c */ /* 0x004fda0003f06270 */
[----:B------:R-:W-:Y:S05]  /*257b0*/  @!P0 BRA `(.L_x_1625) ;  /* 0x00000010002c8947 */ /* 0x000fea0003800000 */
[----:B------:R1:W5:Y:S04]  /*257c0*/  LDL.LU R8, [R1+0x10] ;  /* 0x0000100001087983 */ /* 0x0003680000300800 */
[----:B------:R1:W5:Y:S02]  /*257d0*/  LDL.LU R9, [R1+0x18] ;  /* 0x0000180001097983 */ /* 0x0003640000300800 */
.L_x_1647:
[----:B-----5:R-:W-:Y:S01]  /*257e0*/  VIADD R5, R8, 0x1 ;  /* 0x0000000108057836 */ /* 0x020fe20000000000 */
[----:B------:R-:W-:Y:S05]  /*257f0*/  YIELD ;  /* 0x0000000000007946 */ /* 0x000fea0003800000 */
[----:B------:R-:W-:Y:S01]  /*25800*/  ISETP.NE.AND P0, PT, R5, 0x2, PT ;  /* 0x000000020500780c */ /* 0x000fe20003f05270 */
[----:B------:R-:W-:Y:S03]  /*25810*/  BSSY B0, `(.L_x_1626) ;  /* 0x0000094000007945 */ /* 0x000fe60003800000 */
[----:B--2---:R-:W-:-:S02]  /*25820*/  SEL R4, RZ, 0x1, P0 ;  /* 0x00000001ff047807 */ /* 0x004fc40000000000 */
[----:B------:R-:W-:Y:S02]  /*25830*/  SEL R12, R5, RZ, P0 ;  /* 0x000000ff050c7207 */ /* 0x000fe40000000000 */
        /* <DEDUP_REMOVED lines=23> */
[----:B------:R-:W-:-:S04]  /*259b0*/  IMAD.WIDE.U32 R4, R7, UR6, R4 ;  /* 0x0000000607047c25 */ /* 0x000fc8000f8e0004 */
[----:B------:R-:W-:Y:S01]  /*259c0*/  IMAD.IADD R2, R2, 0x1, R5 ;  /* 0x0000000102027824 */ /* 0x000fe200078e0205 */
[----:B------:R-:W-:-:S04]  /*259d0*/  LEA R6, P0, R4, UR4, 0x2 ;  /* 0x0000000404067c11 */ /* 0x000fc8000f8010ff */
[----:B------:R-:W-:-:S05]  /*259e0*/  LEA.HI.X R7, R4, UR5, R2, 0x2, P0 ;  /* 0x0000000504077c11 */ /* 0x000fca00080f1402 */
[----:B------:R3:W5:Y:S04]  /*259f0*/  LDG.E R2, desc[UR40][R6.64] ;  /* 0x0000002806027981 */ /* 0x000768000c1e1900 */
.L_x_1628:
[----:B------:R-:W4:Y:S01]  /*25a00*/  S2R R5, SR_CgaCtaId ;  /* 0x0000000000057919 */ /* 0x000f220000008800 */
[----:B------:R-:W-:Y:S01]  /*25a10*/  MOV R4, 0x400 ;  /* 0x0000040000047802 */ /* 0x000fe20000000f00 */
[----:B------:R-:W-:Y:S01]  /*25a20*/  BSSY B1, `(.L_x_1629) ;  /* 0x0000009000017945 */ /* 0x000fe20003800000 */
[----:B---3--:R-:W3:Y:S02]  /*25a30*/  S2R R6, SR_TID.X ;  /* 0x0000000000067919 */ /* 0x008ee40000002100 */
[----:B----4-:R-:W-:Y:S02]  /*25a40*/  LEA R4, R5, R4, 0x18 ;  /* 0x0000000405047211 */ /* 0x010fe400078ec0ff */
[----:B---3--:R-:W-:-:S03]  /*25a50*/  LOP3.LUT R6, R6, 0x7f, RZ, 0xc0, !PT ;  /* 0x0000007f06067812 */ /* 0x008fc600078ec0ff */
[----:B------:R-:W-:Y:S01]  /*25a60*/  IMAD R5, R12, 0x8, R4 ;  /* 0x000000080c057824 */ /* 0x000fe200078e0204 */
[----:B------:R-:W-:Y:S02]  /*25a70*/  SHF.L.U32 R4, R11, 0x1f, RZ ;  /* 0x0000001f0b047819 */ /* 0x000fe400000006ff */
[----:B------:R-:W-:Y:S02]  /*25a80*/  ISETP.NE.AND P2, PT, R6, RZ, PT ;  /* 0x000000ff0600720c */ /* 0x000fe40003f45270 */
[----:B------:R-:W3:Y:S02]  /*25a90*/  SYNCS.PHASECHK.TRANS64.TRYWAIT P0, [R5+URZ+0x22880], R4 ;  /* 0x02288004050075a7 */ /* 0x000ee4000800017f */
[----:B---3--:R-:W-:Y:S09]  /*25aa0*/  @!P0 BRA `(.L_x_1630) ;  /* 0x0000004400b88947 */ /* 0x008ff20003800000 */
.L_x_1769:
[----:B------:R-:W-:Y:S05]  /*25ab0*/  BSYNC B1 ;  /* 0x0000000000017941 */ /* 0x000fea0003800000 */
.L_x_1629:
        /* <DEDUP_REMOVED lines=9> */
.L_x_1632:
[----:B------:R-:W-:Y:S05]  /*25b50*/  BSYNC B1 ;  /* 0x0000000000017941 */ /* 0x000fea0003800000 */
.L_x_1631:
[----:B------:R-:W4:Y:S04]  /*25b60*/  LDL R7, [R1+0x10] ;  /* 0x0000100001077983 */ /* 0x000f280000100800 */
[----:B------:R-:W3:Y:S01]  /*25b70*/  LDL R6, [R1+0x34] ;  /* 0x0000340001067983 */ /* 0x000ee20000100800 */
[----:B--2---:R-:W-:Y:S01]  /*25b80*/  IMAD.MOV.U32 R12, RZ, RZ, RZ ;  /* 0x000000ffff0c7224 */ /* 0x004fe200078e00ff */
[----:B------:R-:W-:Y:S01]  /*25b90*/  MOV R11, 0x400 ;  /* 0x00000400000b7802 */ /* 0x000fe20000000f00 */
[----:B------:R-:W-:Y:S01]  /*25ba0*/  UIADD3 UR4, UP0, UR42, 0x470, URZ ;  /* 0x000004702a047890 */ /* 0x000fe2000ff1e03f */
[----:B------:R-:W2:Y:S01]  /*25bb0*/  S2R R13, SR_CgaCtaId ;  /* 0x00000000000d7919 */ /* 0x000ea20000008800 */
[----:B------:R-:W-:Y:S01]  /*25bc0*/  PLOP3.LUT P0, PT, PT, PT, PT, 0x80, 0x0 ;  /* 0x000000000000781c */ /* 0x000fe20003f0f070 */
[----:B------:R-:W-:Y:S01]  /*25bd0*/  UMOV UR6, 0x0 ;  /* 0x0000000000067882 */ /* 0x000fe20000000000 */
[----:B------:R-:W-:Y:S01]  /*25be0*/  R2UR UR10, R12 ;  /* 0x000000000c0a72ca */ /* 0x000fe200000e0000 */
[----:B------:R-:W-:Y:S01]  /*25bf0*/  UIADD3.X UR5, URZ, UR43, URZ, UP0, !UPT ;  /* 0x0000002b3f057290 */ /* 0x000fe200087fe43f */
[----:B------:R-:W-:Y:S01]  /*25c00*/  UMOV UR7, 0x14f00000 ;  /* 0x14f0000000077882 */ /* 0x000fe20000000000 */
[----:B--2---:R-:W-:-:S05]  /*25c10*/  LEA R11, R13, R11, 0x18 ;  /* 0x0000000b0d0b7211 */ /* 0x004fca00078ec0ff */
[----:B----4-:R-:W-:Y:S02]  /*25c20*/  IMAD R7, R7, 0x4000, R11 ;  /* 0x0000400007077824 */ /* 0x010fe400078e020b */
[----:B---3--:R-:W-:Y:S02]  /*25c30*/  IMAD R6, R10, 0x80, R6 ;  /* 0x000000800a067824 */ /* 0x008fe400078e0206 */
[----:B------:R-:W-:Y:S02]  /*25c40*/  VIADD R7, R7, 0x8400 ;  /* 0x0000840007077836 */ /* 0x000fe40000000000 */
[----:B------:R-:W-:-:S07]  /*25c50*/  VIADD R10, R5, 0x22870 ;  /* 0x00022870050a7836 */ /* 0x000fce0000000000 */
.L_x_1633:
        /* <DEDUP_REMOVED lines=10> */
[----:B------:R-:W2:Y:S01]  /*25d00*/  SYNCS.PHASECHK.TRANS64.TRYWAIT P0, [R5+URZ+0x22840], R4 ;  /* 0x02284004050075a7 */ /* 0x000ea2000800017f */
[----:B------:R-:W-:Y:S04]  /*25d10*/  BSSY B1, `(.L_x_1634) ;  /* 0x0000002000017945 */ /* 0x000fe80003800000 */
[----:B--2---:R-:W-:Y:S05]  /*25d20*/  @!P0 BRA `(.L_x_1635) ;  /* 0x00000044002c8947 */ /* 0x004fea0003800000 */
.L_x_1770:
[----:B------:R-:W-:Y:S05]  /*25d30*/  BSYNC B1 ;  /* 0x0000000000017941 */ /* 0x000fea0003800000 */
.L_x_1634:
[----:B------:R-:W-:Y:S01]  /*25d40*/  BSSY B1, `(.L_x_1636) ;  /* 0x000000b000017945 */ /* 0x000fe20003800000 */
[----:B------:R-:W-:Y:S02]  /*25d50*/  IMAD.MOV.U32 R10, RZ, RZ, 0x0 ;  /* 0x00000000ff0a7424 */ /* 0x000fe400078e00ff */
[----:B------:R-:W-:Y:S01]  /*25d60*/  IMAD.MOV.U32 R11, RZ, RZ, 0x14f00000 ;  /* 0x14f00000ff0b7424 */ /* 0x000fe200078e00ff */
[----:B------:R-:W-:Y:S06]  /*25d70*/  @P2 BRA `(.L_x_1637) ;  /* 0x00000000001c2947 */ /* 0x000fec0003800000 */
[----:B------:R-:W3:Y:S01]  /*25d80*/  S2R R7, SR_TID.X ;  /* 0x0000000000077919 */ /* 0x000ee20000002100 */
[----:B--2---:R-:W-:-:S04]  /*25d90*/  IMAD.MOV.U32 R4, RZ, RZ, 0x6000 ;  /* 0x00006000ff047424 */ /* 0x004fc800078e00ff */
[----:B------:R4:W-:Y:S01]  /*25da0*/  SYNCS.ARRIVE.TRANS64 RZ, [R5+URZ+0x22830], R4 ;  /* 0x0228300405ff79a7 */ /* 0x0009e2000800003f */
[----:B---3--:R-:W-:-:S04]  /*25db0*/  LOP3.LUT R7, R7, 0x1f, RZ, 0xc0, !PT ;  /* 0x0000001f07077812 */ /* 0x008fc800078ec0ff */
[----:B------:R-:W-:-:S13]  /*25dc0*/  ISETP.NE.AND P0, PT, R7, RZ, PT ;  /* 0x000000ff0700720c */ /* 0x000fda0003f05270 */
[----:B----4-:R-:W-:Y:S05]  /*25dd0*/  @!P0 BRA `(.L_x_1637) ;  /* 0x0000000000048947 */ /* 0x010fea0003800000 */
[----:B------:R-:W-:Y:S01]  /*25de0*/  BPT.TRAP 0x1 ;  /* 0x000000040000795c */ /* 0x000fe20000300000 */
.L_x_1637:
[----:B------:R-:W-:Y:S05]  /*25df0*/  BSYNC B1 ;  /* 0x0000000000017941 */ /* 0x000fea0003800000 */
.L_x_1636:
[----:B--2---:R-:W2:Y:S01]  /*25e00*/  LDL R4, [R1+0x10] ;  /* 0x0000100001047983 */ /* 0x004ea20000100800 */
[----:B------:R-:W-:Y:S01]  /*25e10*/  MOV R7, 0x400 ;  /* 0x0000040000077802 */ /* 0x000fe20000000f00 */
[----:B------:R-:W-:Y:S01]  /*25e20*/  UIADD3 UR4, UP0, UR42, 0x370, URZ ;  /* 0x000003702a047890 */ /* 0x000fe2000ff1e03f */
[----:B------:R-:W-:Y:S01]  /*25e30*/  R2UR UR10, R12 ;  /* 0x000000000c0a72ca */ /* 0x000fe200000e0000 */
[----:B------:R-:W3:Y:S01]  /*25e40*/  S2R R13, SR_CgaCtaId ;  /* 0x00000000000d7919 */ /* 0x000ee20000008800 */
[----:B------:R-:W-:Y:S01]  /*25e50*/  R2UR UR6, R10 ;  /* 0x000000000a0672ca */ /* 0x000fe200000e0000 */
[----:B------:R-:W-:Y:S01]  /*25e60*/  VIADD R5, R5, 0x22830 ;  /* 0x0002283005057836 */ /* 0x000fe20000000000 */
[----:B------:R-:W-:Y:S01]  /*25e70*/  R2UR UR7, R11 ;  /* 0x000000000b0772ca */ /* 0x000fe200000e0000 */
[----:B------:R-:W-:Y:S01]  /*25e80*/  UIADD3.X UR5, URZ, UR43, URZ, UP0, !UPT ;  /* 0x0000002b3f057290 */ /* 0x000fe200087fe43f */
[----:B------:R-:W-:Y:S02]  /*25e90*/  PLOP3.LUT P0, PT, PT, PT, PT, 0x80, 0x0 ;  /* 0x000000000000781c */ /* 0x000fe40003f0f070 */
[----:B---3--:R-:W-:-:S05]  /*25ea0*/  LEA R7, R13, R7, 0x18 ;  /* 0x000000070d077211 */ /* 0x008fca00078ec0ff */
[----:B--2---:R-:W-:-:S04]  /*25eb0*/  IMAD R4, R4, 0x6000, R7 ;  /* 0x0000600004047824 */ /* 0x004fc800078e0207 */
[----:B------:R-:W-:-:S07]  /*25ec0*/  VIADD R7, R4, 0x16400 ;  /* 0x0001640004077836 */ /* 0x000fce0000000000 */
.L_x_1638:
        /* <DEDUP_REMOVED lines=10> */
[----:B------:R-:W-:Y:S01]  /*25f70*/  R2UR UR6, R10 ;  /* 0x000000000a0672ca */ /* 0x000fe200000e0000 */
[----:B------:R-:W-:Y:S01]  /*25f80*/  VIADD R7, R4, 0x18400 ;  /* 0x0001840004077836 */ /* 0x000fe20000000000 */
[----:B------:R-:W-:Y:S01]  /*25f90*/  R2UR UR7, R11 ;  /* 0x000000000b0772ca */ /* 0x000fe200000e0000 */
[----:B------:R-:W-:Y:S01]  /*25fa0*/  UMOV UR10, 0x40 ;  /* 0x00000040000a7882 */ /* 0x000fe20000000000 */
[----:B------:R-:W-:-:S13]  /*25fb0*/  PLOP3.LUT P0, PT, PT, PT, PT, 0x80, 0x0 ;  /* 0x000000000000781c */ /* 0x000fda0003f0f070 */
.L_x_1639:
        /* <DEDUP_REMOVED lines=15> */
.L_x_1640:
        /* <DEDUP_REMOVED lines=9> */
[----:B---3--:R-:W-:Y:S05]  /*26140*/  @P0 BRA.U.ANY `(.L_x_1640) ;  /* 0xfffffffd00d80947 */ /* 0x008fea000393ffff */
.L_x_1627:
[----:B------:R-:W-:Y:S05]  /*26150*/  BSYNC B0 ;  /* 0x0000000000007941 */ /* 0x000fea0003800000 */
.L_x_1626:
[----:B------:R-:W-:-:S06]  /*26160*/  UISETP.NE.AND UP0, UPT, UR36, 0x3, UPT ;  /* 0x000000032400788c */ /* 0x000fcc000bf05270 */
[----:B------:R-:W-:-:S13]  /*26170*/  PLOP3.LUT P0, PT, PT, PT, UP0, 0x80, 0x0 ;  /* 0x000000000000781c */ /* 0x000fda0003f0f008 */
[----:B------:R-:W-:Y:S05]  /*26180*/  @!P0 BRA `(.L_x_1641) ;  /* 0x0000000000048947 */ /* 0x000fea0003800000 */
[----:B------:R-:W-:Y:S01]  /*26190*/  BPT.TRAP 0x1 ;  /* 0x000000040000795c */ /* 0x000fe20000300000 */
.L_x_1641:
[----:B------:R-:W3:Y:S01]  /*261a0*/  S2R R6, SR_CgaCtaId ;  /* 0x0000000000067919 */ /* 0x000ee20000008800 */
[----:B------:R-:W-:Y:S01]  /*261b0*/  IMAD.U32 R4, RZ, RZ, UR39 ;  /* 0x00000027ff047e24 */ /* 0x000fe2000f8e00ff */
[----:B------:R-:W-:Y:S01]  /*261c0*/  MOV R5, 0x400 ;  /* 0x0000040000057802 */ /* 0x000fe20000000f00 */
[----:B------:R-:W-:Y:S03]  /*261d0*/  BSSY B0, `(.L_x_1642) ;  /* 0x0000009000007945 */ /* 0x000fe60003800000 */
[----:B------:R-:W-:Y:S02]  /*261e0*/  ISETP.NE.AND P0, PT, R4, 0x3, PT ;  /* 0x000000030400780c */ /* 0x000fe40003f05270 */
[----:B------:R-:W-:-:S04]  /*261f0*/  LOP3.LUT R4, R9, 0x1, RZ, 0x3c, !PT ;  /* 0x0000000109047812 */ /* 0x000fc800078e3cff */
[----:B------:R-:W-:Y:S02]  /*26200*/  SHF.L.U32 R4, R4, 0x1f, RZ ;  /* 0x0000001f04047819 */ /* 0x000fe400000006ff */
[----:B---3--:R-:W-:-:S05]  /*26210*/  LEA R5, R6, R5, 0x18 ;  /* 0x0000000506057211 */ /* 0x008fca00078ec0ff */
[----:B------:R-:W-:-:S04]  /*26220*/  IMAD R5, R8, 0x8, R5 ;  /* 0x0000000808057824 */ /* 0x000fc800078e0205 */
[----:B------:R-:W3:Y:S01]  /*26230*/  SYNCS.PHASECHK.TRANS64.TRYWAIT P2, [R5+URZ+0x22870], R4 ;  /* 0x02287004050075a7 */ /* 0x000ee2000804017f */
[----:B------:R4:W-:Y:S02]  /*26240*/  STL [R1+0x4], R5 ;  /* 0x0000040501007387 */ /* 0x0009e40000100800 */
[----:B---34-:R-:W-:Y:S05]  /*26250*/  @!P2 BRA `(.L_x_1643) ;  /* 0x0000003c00f4a947 */ /* 0x018fea0003800000 */
.L_x_1771:
[----:B------:R-:W-:Y:S05]  /*26260*/  BSYNC B0 ;  /* 0x0000000000007941 */ /* 0x000fea0003800000 */
.L_x_1642:
[----:B------:R-:W-:Y:S05]  /*26270*/  @!P0 BRA `(.L_x_1644) ;  /* 0x0000000000048947 */ /* 0x000fea0003800000 */
[----:B------:R-:W-:Y:S01]  /*26280*/  BPT.TRAP 0x1 ;  /* 0x000000040000795c */ /* 0x000fe20000300000 */
.L_x_1644:
[----:B---3--:R-:W3:Y:S01]  /*26290*/  LDL R5, [R1+0x4] ;  /* 0x0000040001057983 */ /* 0x008ee20000100800 */
[----:B------:R-:W-:Y:S01]  /*262a0*/  SHF.L.U32 R4, R9, 0x1f, RZ ;  /* 0x0000001f09047819 */ /* 0x000fe200000006ff */
[----:B--2---:R-:W-:-:S03]  /*262b0*/  IMAD.SHL.U32 R12, R8, 0x4000, RZ ;  /* 0x00004000080c7824 */ /* 0x004fc600078e00ff */
[----:B---3--:R-:W2:Y:S02]  /*262c0*/  SYNCS.PHASECHK.TRANS64.TRYWAIT P2, [R5+URZ+0x22860], R4 ;  /* 0x02286004050075a7 */ /* 0x008ea4000804017f */
[----:B--2---:R-:W-:Y:S05]  /*262d0*/  @!P2 BRA `(.L_x_1645) ;  /* 0x0000003c00eca947 */ /* 0x004fea0003800000 */
.L_x_1772:
[----:B--2---:R-:W2:Y:S04]  /*262e0*/  LDL R5, [R1+0x3c] ;  /* 0x00003c0001057983 */ /* 0x004ea80000100800 */
[----:B0-----:R-:W3:Y:S04]  /*262f0*/  LDL R18, [R1+0x28] ;  /* 0x0000280001127983 */ /* 0x001ee80000100800 */
[----:B------:R-:W4:Y:S01]  /*26300*/  LDL R15, [R1+0x38] ;  /* 0x00003800010f7983 */ /* 0x000f220000100800 */
[----:B------:R-:W-:-:S03]  /*26310*/  MOV R13, 0x400 ;  /* 0x00000400000d7802 */ /* 0x000fc60000000f00 */
[----:B------:R-:W5:Y:S01]  /*26320*/  LDL R17, [R1+0x24] ;  /* 0x0000240001117983 */ /* 0x000f620000100800 */
[----:B------:R-:W0:Y:S01]  /*26330*/  S2R R14, SR_CgaCtaId ;  /* 0x00000000000e7919 */ /* 0x000e220000008800 */
[----:B------:R-:W-:Y:S05]  /*26340*/  WARPSYNC.ALL ;  /* 0x0000000000007948 */ /* 0x000fea0003800000 */
[----:B0-----:R-:W-:Y:S02]  /*26350*/  LEA R13, R14, R13, 0x18 ;  /* 0x0000000d0e0d7211 */ /* 0x001fe400078ec0ff */
[----:B--2---:R-:W-:-:S04]  /*26360*/  LOP3.LUT R20, R12, R5, RZ, 0xfc, !PT ;  /* 0x000000050c147212 */ /* 0x004fc800078efcff */
[----:B------:R-:W-:-:S05]  /*26370*/  IADD3 R20, R13, R20, RZ ;  /* 0x000000140d147210 */ /* 0x000fca0007ffe0ff */
[----:B------:R-:W0:Y:S01]  /*26380*/  LDSM.16.MT88.4 R4, [R20+0x8400] ;  /* 0x008400001404783b */ /* 0x000e220000004200 */
[----:B---3--:R-:W-:Y:S01]  /*26390*/  IMAD.IADD R21, R18, 0x1, R20 ;  /* 0x0000000112157824 */ /* 0x008fe200078e0214 */
[----:B----4-:R-:W-:Y:S02]  /*263a0*/  LOP3.LUT R12, R12, R15, RZ, 0xfc, !PT ;  /* 0x0000000f0c0c7212 */ /* 0x010fe400078efcff */
[C-C-:B0-----:R-:W-:Y:S02]  /*263b0*/  PRMT R8, R4.reuse, 0x6420, R5.reuse ;  /* 0x0000642004087816 */ /* 0x141fe40000000005 */
[----:B------:R-:W-:Y:S02]  /*263c0*/  PRMT R9, R4, 0x7531, R5 ;  /* 0x0000753104097816 */ /* 0x000fe40000000005 */
[C-C-:B------:R-:W-:Y:S02]  /*263d0*/  PRMT R10, R6.reuse, 0x6420, R7.reuse ;  /* 0x00006420060a7816 */ /* 0x140fe40000000007 */
[----:B------:R-:W-:-:S02]  /*263e0*/  PRMT R11, R6, 0x7531, R7 ;  /* 0x00007531060b7816 */ /* 0x000fc40000000007 */
[----:B------:R-:W0:Y:S01]  /*263f0*/  LDSM.16.MT88.4 R4, [R21+0x8400] ;  /* 0x008400001504783b */ /* 0x000e220000004200 */
[----:B------:R-:W-:-:S05]  /*26400*/  IMAD.IADD R19, R13, 0x1, R12 ;  /* 0x000000010d137824 */ /* 0x000fca00078e020c */
[----:B------:R0:W-:Y:S02]  /*26410*/  STSM.16.M88.4 [R19+0x400], R8 ;  /* 0x0004000813007844 */ /* 0x0001e40000000200 */
[C-C-:B0-----:R-:W-:Y:S02]  /*26420*/  PRMT R8, R4.reuse, 0x6420, R5.reuse ;  /* 0x0000642004087816 */ /* 0x141fe40000000005 */
        /* <DEDUP_REMOVED lines=9> */
[----:B------:R-:W0:Y:S01]  /*264c0*/  LDSM.16.MT88.4 R4, [R21+0x9400] ;  /* 0x009400001504783b */ /* 0x000e220000004200 */
[----:B-----5:R-:W-:-:S05]  /*264d0*/  IADD3 R16, R17, 0x400, R19 ;  /* 0x0000040011107810 */ /* 0x020fca0007ffe013 */
[----:B------:R2:W-:Y:S01]  /*264e0*/  STSM.16.M88.4 [R16], R12 ;  /* 0x0000000c10007844 */ /* 0x0005e20000000200 */
[C-C-:B0-----:R-:W-:Y:S02]  /*264f0*/  PRMT R8, R4.reuse, 0x6420, R5.reuse ;  /* 0x0000642004087816 */ /* 0x141fe40000000005 */
[----:B------:R-:W-:Y:S02]  /*26500*/  PRMT R9, R4, 0x7531, R5 ;  /* 0x0000753104097816 */ /* 0x000fe40000000005 */
[C-C-:B------:R-:W-:Y:S02]  /*26510*/  PRMT R10, R6.reuse, 0x6420, R7.reuse ;  /* 0x00006420060a7816 */ /* 0x140fe40000000007 */
[----:B------:R-:W-:-:S05]  /*26520*/  PRMT R11, R6, 0x7531, R7 ;  /* 0x00007531060b7816 */ /* 0x000fca0000000007 */
[----:B------:R-:W-:Y:S04]  /*26530*/  STSM.16.M88.4 [R16+0x2000], R8 ;  /* 0x0020000810007844 */ /* 0x000fe80000000200 */
[----:B------:R-:W0:Y:S01]  /*26540*/  LDSM.16.MT88.4 R4, [R20+0xa400] ;  /* 0x00a400001404783b */ /* 0x000e220000004200 */
[----:B--2---:R-:W-:Y:S02]  /*26550*/  IMAD.MOV.U32 R13, RZ, RZ, R19 ;  /* 0x000000ffff0d7224 */ /* 0x004fe400078e0013 */
[----:B------:R-:W-:Y:S02]  /*26560*/  IMAD.MOV.U32 R14, RZ, RZ, R18 ;  /* 0x000000ffff0e7224 */ /* 0x000fe400078e0012 */
[----:B------:R-:W-:Y:S01]  /*26570*/  IMAD.MOV.U32 R15, RZ, RZ, R17 ;  /* 0x000000ffff0f7224 */ /* 0x000fe200078e0011 */
[----:B0-----:R-:W-:-:S02]  /*26580*/  PRMT R16, R4, 0x6420, R5 ;  /* 0x0000642004107816 */ /* 0x001fc40000000005 */
[----:B------:R-:W-:Y:S02]  /*26590*/  PRMT R17, R4, 0x7531, R5 ;  /* 0x0000753104117816 */ /* 0x000fe40000000005 */
[C-C-:B------:R-:W-:Y:S02]  /*265a0*/  PRMT R18, R6.reuse, 0x6420, R7.reuse ;  /* 0x0000642006127816 */ /* 0x140fe40000000007 */
[----:B------:R-:W-:Y:S02]  /*265b0*/  PRMT R19, R6, 0x7531, R7 ;  /* 0x0000753106137816 */ /* 0x000fe40000000007 */
[----:B------:R-:W0:Y:S01]  /*265c0*/  LDSM.16.MT88.4 R4, [R21+0xa400] ;  /* 0x00a400001504783b */ /* 0x000e220000004200 */
[----:B------:R-:W-:-:S05]  /*265d0*/  IADD3 R12, R14, 0x400, R13 ;  /* 0x000004000e0c7810 */ /* 0x000fca0007ffe00d */
[----:B------:R2:W-:Y:S02]  /*265e0*/  STSM.16.M88.4 [R12], R16 ;  /* 0x000000100c007844 */ /* 0x0005e40000000200 */
[----:B--2---:R-:W-:Y:S01]  /*265f0*/  IMAD.MOV.U32 R18, RZ, RZ, R12 ;  /* 0x000000ffff127224 */ /* 0x004fe200078e000c */
[C-C-:B0-----:R-:W-:Y:S02]  /*26600*/  PRMT R8, R4.reuse, 0x6420, R5.reuse ;  /* 0x0000642004087816 */ /* 0x141fe40000000005 */
[----:B------:R-:W-:Y:S02]  /*26610*/  PRMT R9, R4, 0x7531, R5 ;  /* 0x0000753104097816 */ /* 0x000fe40000000005 */
[C-C-:B------:R-:W-:Y:S02]  /*26620*/  PRMT R10, R6.reuse, 0x6420, R7.reuse ;  /* 0x00006420060a7816 */ /* 0x140fe40000000007 */
[----:B------:R-:W-:-:S05]  /*26630*/  PRMT R11, R6, 0x7531, R7 ;  /* 0x00007531060b7816 */ /* 0x000fca0000000007 */
[----:B------:R-:W-:Y:S04]  /*26640*/  STSM.16.M88.4 [R18+0x2000], R8 ;  /* 0x0020000812007844 */ /* 0x000fe80000000200 */
[----:B------:R-:W0:Y:S01]  /*26650*/  LDSM.16.MT88.4 R4, [R20+0xb400] ;  /* 0x00b400001404783b */ /* 0x000e220000004200 */
[----:B------:R-:W-:Y:S01]  /*26660*/  IMAD.MOV.U32 R19, RZ, RZ, R15 ;  /* 0x000000ffff137224 */ /* 0x000fe200078e000f */
        /* <DEDUP_REMOVED lines=20> */
.L_x_1646:
[----:B------:R-:W0:Y:S04]  /*267b0*/  LDL.LU R4, [R1+0x4] ;  /* 0x0000040001047983 */ /* 0x000e280000300800 */
[----:B------:R-:W3:Y:S04]  /*267c0*/  LDL R5, [R1+0x30] ;  /* 0x0000300001057983 */ /* 0x000ee80000100800 */
[----:B--2---:R2:W5:Y:S04]  /*267d0*/  LDL R8, [R1+0x10] ;  /* 0x0000100001087983 */ /* 0x0045680000100800 */
[----:B------:R2:W5:Y:S01]  /*267e0*/  LDL R9, [R1+0x18] ;  /* 0x0000180001097983 */ /* 0x0005620000100800 */
[----:B0-----:R0:W-:Y:S01]  /*267f0*/  SYNCS.ARRIVE.TRANS64.A1T0 RZ, [R4+URZ+0x22850], RZ ;  /* 0x022850ff04ff79a7 */ /* 0x0011e2000810003f */
[----:B------:R-:W-:Y:S01]  /*26800*/  BAR.SYNC.DEFER_BLOCKING 0x2, 0x80 ;  /* 0x0082000000007b1d */ /* 0x000fe20000010000 */
[C---:B---3--:R-:W-:Y:S01]  /*26810*/  ISETP.GT.AND P0, PT, R3.reuse, R5, PT ;  /* 0x000000050300720c */ /* 0x048fe20003f04270 */
[----:B------:R-:W-:-:S02]  /*26820*/  VIADD R3, R3, 0xffffffff ;  /* 0xffffffff03037836 */ /* 0x000fc40000000000 */
[----:B0-----:R-:W-:-:S05]  /*26830*/  @!P1 VIADD R4, R4, 0x22880 ;  /* 0x0002288004049836 */ /* 0x001fca0000000000 */
[----:B------:R-:W-:-:S04]  /*26840*/  @!P1 PRMT R4, RZ, 0x654, R4 ;  /* 0x00000654ff049816 */ /* 0x000fc80000000004 */
[----:B------:R2:W-:Y:S01]  /*26850*/  @!P1 SYNCS.ARRIVE.TRANS64.RED.A1T0 RZ, [R4+URZ], RZ ;  /* 0x000000ff04ff99a7 */ /* 0x0005e2000810043f */
[----:B------:R-:W-:Y:S05]  /*26860*/  @P0 BRA `(.L_x_1647) ;  /* 0xffffffec00dc0947 */ /* 0x000fea000383ffff */
.L_x_1625:
[----:B------:R-:W-:Y:S04]  /*26870*/  BSSY B0, `(.L_x_1648) ;  /* 0x000000f000007945 */ /* 0x000fe80003800000 */
[----:B------:R-:W-:Y:S05]  /*26880*/  @P1 BRA `(.L_x_1649) ;  /* 0x0000000000341947 */ /* 0x000fea0003800000 */
[----:B------:R-:W3:Y:S01]  /*26890*/  S2R R5, SR_LANEID ;  /* 0x0000000000057919 */ /* 0x000ee20000000000 */
[----:B------:R-:W-:Y:S01]  /*268a0*/  VOTEU.ANY UR4, UPT, PT ;  /* 0x0000000000047886 */ /* 0x000fe200038e0100 */
[----:B------:R-:W4:Y:S01]  /*268b0*/  LDC.64 R2, c[0x0][0xc38] ;  /* 0x00030e00ff027b82 */ /* 0x000f220000000a00 */
[----:B------:R-:W3:Y:S02]  /*268c0*/  FLO.U32 R0, UR4 ;  /* 0x0000000400007d00 */ /* 0x000ee400080e0000 */
[----:B---3--:R-:W-:-:S06]  /*268d0*/  ISETP.EQ.U32.AND P0, PT, R0, R5, PT ;  /* 0x000000050000720c */ /* 0x008fcc0003f02070 */
[----:B------:R-:W4:Y:S07]  /*268e0*/  POPC R5, UR4 ;  /* 0x0000000400057d09 */ /* 0x000f2e0008000000 */
[----:B----4-:R-:W3:Y:S01]  /*268f0*/  @P0 ATOMG.E.ADD.STRONG.GPU PT, R3, desc[UR40][R2.64], R5 ;  /* 0x00000005020309a8 */ /* 0x010ee200081ee1e8 */
[----:B--2---:R-:W2:Y:S02]  /*26900*/  S2R R4, SR_LTMASK ;  /* 0x0000000000047919 */ /* 0x004ea40000003900 */
[----:B--2---:R-:W-:-:S04]  /*26910*/  LOP3.LUT R4, R4, UR4, RZ, 0xc0, !PT ;  /* 0x0000000404047c12 */ /* 0x004fc8000f8ec0ff */
[----:B------:R-:W2:Y:S01]  /*26920*/  POPC R7, R4 ;  /* 0x0000000400077309 */ /* 0x000ea20000000000 */
[----:B---3--:R-:W2:Y:S02]  /*26930*/  SHFL.IDX PT, R0, R3, R0, 0x1f ;  /* 0x00001f0003007589 */ /* 0x008ea400000e0000 */
[----:B--2---:R-:W-:-:S05]  /*26940*/  IADD3 R0, R0, UR38, R7 ;  /* 0x0000002600007c10 */ /* 0x004fca000fffe007 */
[----:B------:R3:W-:Y:S02]  /*26950*/  STL [R1], R0 ;  /* 0x0000000001007387 */ /* 0x0007e40000100800 */
.L_x_1649:
[----:B------:R-:W-:Y:S05]  /*26960*/  BSYNC B0 ;  /* 0x0000000000007941 */ /* 0x000fea0003800000 */
.L_x_1648:
[----:B------:R-:W-:-:S06]  /*26970*/  UISETP.NE.AND UP0, UPT, UR36, 0x3, UPT ;  /* 0x000000032400788c */ /* 0x000fcc000bf05270 */
[----:B------:R-:W-:-:S13]  /*26980*/  PLOP3.LUT P0, PT, PT, PT, UP0, 0x80, 0x0 ;  /* 0x000000000000781c */ /* 0x000fda0003f0f008 */
[----:B------:R-:W-:Y:S05]  /*26990*/  @!P0 BRA `(.L_x_1650) ;  /* 0x0000000000048947 */ /* 0x000fea0003800000 */
[----:B------:R-:W-:Y:S01]  /*269a0*/  BPT.TRAP 0x1 ;  /* 0x000000040000795c */ /* 0x000fe20000300000 */
.L_x_1650:
[----:B------:R-:W4:Y:S04]  /*269b0*/  LDL R3, [R1+0x18] ;  /* 0x0000180001037983 */ /* 0x000f280000100800 */
[----:B---3--:R-:W3:Y:S01]  /*269c0*/  LDL R0, [R1+0x10] ;  /* 0x0000100001007983 */ /* 0x008ee20000100800 */
[----:B--2---:R-:W2:Y:S01]  /*269d0*/  S2R R4, SR_CgaCtaId ;  /* 0x0000000000047919 */ /* 0x004ea20000008800 */
[----:B------:R-:W-:-:S04]  /*269e0*/  MOV R2, 0x400 ;  /* 0x0000040000027802 */ /* 0x000fc80000000f00 */
[----:B--2---:R-:W-:Y:S01]  /*269f0*/  LEA R2, R4, R2, 0x18 ;  /* 0x0000000204027211 */ /* 0x004fe200078ec0ff */
[----:B------:R-:W-:Y:S01]  /*26a00*/  BSSY B0, `(.L_x_1651) ;  /* 0x0000008000007945 */ /* 0x000fe20003800000 */
[----:B----4-:R-:W-:-:S04]  /*26a10*/  LOP3.LUT R3, R3, 0x1, RZ, 0x3c, !PT ;  /* 0x0000000103037812 */ /* 0x010fc800078e3cff */
[----:B------:R-:W-:Y:S01]  /*26a20*/  SHF.L.U32 R3, R3, 0x1f, RZ ;  /* 0x0000001f03037819 */ /* 0x000fe200000006ff */
[----:B---3--:R-:W-:-:S04]  /*26a30*/  IMAD R20, R0, 0x8, R2 ;  /* 0x0000000800147824 */ /* 0x008fc800078e0202 */
[----:B------:R-:W2:Y:S01]  /*26a40*/  SYNCS.PHASECHK.TRANS64.TRYWAIT P0, [R20+URZ+0x22870], R3 ;  /* 0x02287003140075a7 */ /* 0x000ea2000800017f */
[----:B------:R-:W-:-:S05]  /*26a50*/  IMAD.U32 R0, RZ, RZ, UR39 ;  /* 0x00000027ff007e24 */ /* 0x000fca000f8e00ff */
[----:B------:R-:W-:Y:S01]  /*26a60*/  ISETP.NE.AND P2, PT, R0, 0x3, PT ;  /* 0x000000030000780c */ /* 0x000fe20003f45270 */
[----:B--2---:R-:W-:-:S12]  /*26a70*/  @!P0 BRA `(.L_x_1652) ;  /* 0x00000038001c8947 */ /* 0x004fd80003800000 */
.L_x_1773:
[----:B------:R-:W-:Y:S05]  /*26a80*/  BSYNC B0 ;  /* 0x0000000000007941 */ /* 0x000fea0003800000 */
.L_x_1651:
[----:B------:R-:W-:Y:S05]  /*26a90*/  @!P2 BRA `(.L_x_1653) ;  /* 0x000000000004a947 */ /* 0x000fea0003800000 */
[----:B------:R-:W-:Y:S01]  /*26aa0*/  BPT.TRAP 0x1 ;  /* 0x000000040000795c */ /* 0x000fe20000300000 */
.L_x_1653:
[----:B------:R-:W2:Y:S02]  /*26ab0*/  LDL R0, [R1+0x18] ;  /* 0x0000180001007983 */ /* 0x000ea40000100800 */
[----:B--2---:R-:W-:-:S04]  /*26ac0*/  SHF.L.U32 R3, R0, 0x1f, RZ ;  /* 0x0000001f00037819 */ /* 0x004fc800000006ff */
[----:B------:R-:W2:Y:S02]  /*26ad0*/  SYNCS.PHASECHK.TRANS64.TRYWAIT P0, [R20+URZ+0x22860], R3 ;  /* 0x02286003140075a7 */ /* 0x000ea4000800017f */
[----:B--2---:R-:W-:Y:S05]  /*26ae0*/  @!P0 BRA `(.L_x_1654) ;  /* 0x0000003800148947 */ /* 0x004fea0003800000 */
.L_x_1774:
[----:B------:R-:W3:Y:S04]  /*26af0*/  LDL R2, [R1+0x10] ;  /* 0x0000100001027983 */ /* 0x000ee80000100800 */
[----:B------:R-:W4:Y:S04]  /*26b00*/  LDL R0, [R1+0x3c] ;  /* 0x00003c0001007983 */ /* 0x000f280000100800 */
[----:B------:R-:W2:Y:S01]  /*26b10*/  LDL R10, [R1+0x38] ;  /* 0x00003800010a7983 */ /* 0x000ea20000100800 */
[----:B-----5:R-:W-:-:S03]  /*26b20*/  MOV R8, 0x400 ;  /* 0x0000040000087802 */ /* 0x020fc60000000f00 */
[----:B0-----:R-:W2:Y:S04]  /*26b30*/  LDL R18, [R1+0x28] ;  /* 0x0000280001127983 */ /* 0x001ea80000100800 */
[----:B------:R-:W2:Y:S01]  /*26b40*/  LDL R17, [R1+0x24] ;  /* 0x0000240001117983 */ /* 0x000ea20000100800 */
[----:B------:R-:W0:Y:S01]  /*26b50*/  S2R R9, SR_CgaCtaId ;  /* 0x0000000000097919 */ /* 0x000e220000008800 */
[----:B------:R-:W-:Y:S05]  /*26b60*/  WARPSYNC.ALL ;  /* 0x0000000000007948 */ /* 0x000fea0003800000 */
[----:B0-----:R-:W-:Y:S01]  /*26b70*/  LEA R8, R9, R8, 0x18 ;  /* 0x0000000809087211 */ /* 0x001fe200078ec0ff */
[----:B---3--:R-:W-:-:S05]  /*26b80*/  IMAD.SHL.U32 R2, R2, 0x4000, RZ ;  /* 0x0000400002027824 */ /* 0x008fca00078e00ff */
[----:B----4-:R-:W-:-:S05]  /*26b90*/  LOP3.LUT R0, R2, R0, RZ, 0xfc, !PT ;  /* 0x0000000002007212 */ /* 0x010fca00078efcff */
[----:B------:R-:W-:-:S05]  /*26ba0*/  IMAD.IADD R0, R8, 0x1, R0 ;  /* 0x0000000108007824 */ /* 0x000fca00078e0200 */
[----:B------:R-:W0:Y:S01]  /*26bb0*/  LDSM.16.MT88.4 R4, [R0+0x8400] ;  /* 0x008400000004783b */ /* 0x000e220000004200 */
[----:B--2---:R-:W-:Y:S01]  /*26bc0*/  LOP3.LUT R2, R2, R10, RZ, 0xfc, !PT ;  /* 0x0000000a02027212 */ /* 0x004fe200078efcff */
[----:B------:R-:W-:-:S04]  /*26bd0*/  IMAD.IADD R3, R18, 0x1, R0 ;  /* 0x0000000112037824 */ /* 0x000fc800078e0200 */
        /* <DEDUP_REMOVED lines=62> */
.L_x_1655:
[----:B--2---:R-:W2:Y:S01]  /*26fc0*/  LDL.LU R2, [R1+0x10] ;  /* 0x0000100001027983 */ /* 0x004ea20000300800 */
        /* <DEDUP_REMOVED lines=13> */
.L_x_1606:
[----:B------:R-:W-:Y:S05]  /*270a0*/  BSYNC B6 ;  /* 0x0000000000067941 */ /* 0x000fea0003800000 */
.L_x_1604:
[----:B0-2---:R-:W2:Y:S02]  /*270b0*/  LDL R0, [R1+0x40] ;  /* 0x0000400001007983 */ /* 0x005ea40000100800 */
[----:B--2---:R-:W-:-:S13]  /*270c0*/  LOP3.LUT P0, RZ, R0, 0x2, RZ, 0xc0, !PT ;  /* 0x0000000200ff7812 */ /* 0x004fda000780c0ff */
[----:B------:R-:W-:Y:S05]  /*270d0*/  @!P0 BRA `(.L_x_1656) ;  /* 0x0000000000288947 */ /* 0x000fea0003800000 */
[----:B------:R-:W-:Y:S05]  /*270e0*/  WARPSYNC.ALL ;  /* 0x0000000000007948 */ /* 0x000fea0003800000 */
[----:B------:R-:W0:Y:S08]  /*270f0*/  S2UR UR5, SR_CgaCtaId ;  /* 0x00000000000579c3 */ /* 0x000e300000008800 */
[----:B------:R-:W-:Y:S06]  /*27100*/  BAR.SYNC.DEFER_BLOCKING 0x5, 0x180 ;  /* 0x0146000000007b1d */ /* 0x000fec0000010000 */
[----:B------:R-:W-:-:S02]  /*27110*/  UMOV UR4, 0x400 ;  /* 0x0000040000047882 */ /* 0x000fc40000000000 */
[----:B0-----:R-:W-:-:S09]  /*27120*/  ULEA UR4, UR5, UR4, 0x18 ;  /* 0x0000000405047291 */ /* 0x001fd2000f8ec03f */
[----:B-1----:R-:W0:Y:S04]  /*27130*/  LDS.128 R4, [UR4+0x228d0] ;  /* 0x0228d004ff047984 */ /* 0x002e280008000c00 */
[----:B0-----:R0:W-:Y:S04]  /*27140*/  STL.64 [R1], R4 ;  /* 0x0000000401007387 */ /* 0x0011e80000100a00 */
[----:B------:R0:W-:Y:S01]  /*27150*/  STL.64 [R1+0x8], R6 ;  /* 0x0000080601007387 */ /* 0x0001e20000100a00 */
[----:B------:R-:W-:Y:S06]  /*27160*/  BAR.ARV 0x4, 0x180 ;  /* 0x0106000000007b1d */ /* 0x000fec0000002000 */
[----:B------:R-:W-:Y:S05]  /*27170*/  BRA `(.L_x_1657) ;  /* 0x0000000c00187947 */ /* 0x000fea0003800000 */
.L_x_1656:
[----:B------:R-:W1:Y:S01]  /*27180*/  S2R R0, SR_TID.X ;  /* 0x0000000000007919 */ /* 0x000e620000002100 */
[----:B------:R-:W-:Y:S01]  /*27190*/  UMOV UR4, 0xffffffff ;  /* 0xffffffff00047882 */ /* 0x000fe20000000000 */
[----:B-1----:R-:W-:-:S04]  /*271a0*/  LOP3.LUT R7, R0, 0x1f, RZ, 0xc0, !PT ;  /* 0x0000001f00077812 */ /* 0x002fc800078ec0ff */
[----:B------:R-:W-:Y:S01]  /*271b0*/  ISETP.NE.AND P0, PT, R7, 0x1f, PT ;  /* 0x0000001f0700780c */ /* 0x000fe20003f05270 */
[----:B------:R-:W-:-:S12]  /*271c0*/  BRA.DIV UR4, `(.L_x_1658) ;  /* 0x0000003204707947 */ /* 0x000fd8000b800000 */
[----:B------:R-:W2:Y:S01]  /*271d0*/  LDL.LU R6, [R1] ;  /* 0x0000000001067983 */ /* 0x000ea20000300800 */
[----:B------:R-:W-:-:S03]  /*271e0*/  ULDC UR4, c[0x0][0xc14] ;  /* 0x0003050000047ab9 */ /* 0x000fc60000000800 */
[----:B------:R-:W3:Y:S02]  /*271f0*/  LDL R5, [R1+0xc] ;  /* 0x00000c0001057983 */ /* 0x000ee40000100800 */
[----:B---3--:R-:W-:-:S05]  /*27200*/  IMAD.IADD R5, R5, 0x1, R7 ;  /* 0x0000000105057824 */ /* 0x008fca00078e0207 */
        /* <DEDUP_REMOVED lines=28> */
[----:B------:R0:W1:Y:S02]  /*273d0*/  SHFL.IDX PT, R14, R2, 0x1f, 0x1f ;  /* 0x03e01f00020e7f89 */ /* 0x00006400000e0000 */
.L_x_1784:
[----:B------:R-:W-:Y:S02]  /*273e0*/  ULDC UR4, c[0x0][0xc10] ;  /* 0x0003040000047ab9 */ /* 0x000fe40000000800 */
[----:B------:R-:W-:-:S04]  /*273f0*/  IMAD.U32 R5, RZ, RZ, UR4 ;  /* 0x00000004ff057e24 */ /* 0x000fc8000f8e00ff */
[----:B-1----:R-:W-:-:S04]  /*27400*/  IMAD R8, R14, R5, RZ ;  /* 0x000000050e087224 */ /* 0x002fc800078e02ff */
[----:B------:R-:W-:-:S05]  /*27410*/  IMAD.IADD R4, R4, 0x1, R8 ;  /* 0x0000000104047824 */ /* 0x000fca00078e0208 */
[----:B------:R-:W-:-:S13]  /*27420*/  ISETP.GT.AND P6, PT, R4, R0, PT ;  /* 0x000000000400720c */ /* 0x000fda0003fc4270 */
[----:B------:R-:W-:Y:S05]  /*27430*/  @P6 BRA `(.L_x_1659) ;  /* 0x0000000000a46947 */ /* 0x000fea0003800000 */
.L_x_1664:
        /* <DEDUP_REMOVED lines=9> */
[----:B------:R-:W-:Y:S02]  /*274d0*/  IMAD.IADD R6, R2, 0x1, R3 ;  /* 0x0000000102067824 */ /* 0x000fe400078e0203 */
[----:B------:R-:W-:-:S03]  /*274e0*/  IMAD.MOV.U32 R3, RZ, RZ, RZ ;  /* 0x000000ffff037224 */ /* 0x000fc600078e00ff */
[----:B------:R-:W-:-:S13]  /*274f0*/  ISETP.GE.OR P6, PT, R6, R5, !P0 ;  /* 0x000000050600720c */ /* 0x000fda00047c6670 */
[----:B-1----:R-:W-:Y:S05]  /*27500*/  @P6 BRA `(.L_x_1662) ;  /* 0x00000000000c6947 */ /* 0x002fea0003800000 */
[----:B------:R-:W0:Y:S02]  /*27510*/  LDC.64 R2, c[0x0][0xc58] ;  /* 0x00031600ff027b82 */ /* 0x000e240000000a00 */
[----:B0-----:R-:W-:-:S06]  /*27520*/  IMAD.WIDE R2, R6, 0x4, R2 ;  /* 0x0000000406027825 */ /* 0x001fcc00078e0202 */
[----:B------:R0:W5:Y:S02]  /*27530*/  LDG.E R3, desc[UR40][R2.64] ;  /* 0x0000002802037981 */ /* 0x000164000c1e1900 */
.L_x_1662:
[----:B------:R-:W-:Y:S05]  /*27540*/  BSYNC B0 ;  /* 0x0000000000007941 */ /* 0x000fea0003800000 */
.L_x_1661:
[----:B------:R-:W-:-:S03]  /*27550*/  UMOV UR4, 0xffffffff ;  /* 0xffffffff00047882 */ /* 0x000fc60000000000 */
[----:B------:R-:W-:Y:S05]  /*27560*/  BRA.DIV UR4, `(.L_x_1663) ;  /* 0x0000003204b47947 */ /* 0x000fea000b800000 */
[----:B-----5:R-:W0:Y:S02]  /*27570*/  SHFL.UP PT, R14, R3, 0x1, RZ ;  /* 0x04200000030e7989 */ /* 0x020e2400000e00ff */
        /* <DEDUP_REMOVED lines=15> */
.L_x_1792:
[----:B------:R-:W-:Y:S02]  /*27670*/  ULDC UR4, c[0x0][0xc10] ;  /* 0x0003040000047ab9 */ /* 0x000fe40000000800 */
[----:B------:R-:W-:-:S04]  /*27680*/  IMAD.U32 R5, RZ, RZ, UR4 ;  /* 0x00000004ff057e24 */ /* 0x000fc8000f8e00ff */
[----:B-1----:R-:W-:-:S04]  /*27690*/  IMAD R8, R14, R5, RZ ;  /* 0x000000050e087224 */ /* 0x002fc800078e02ff */
[----:B------:R-:W-:-:S05]  /*276a0*/  IMAD.IADD R4, R8, 0x1, R4 ;  /* 0x0000000108047824 */ /* 0x000fca00078e0204 */
[----:B------:R-:W-:-:S13]  /*276b0*/  ISETP.GT.AND P6, PT, R4, R0, PT ;  /* 0x000000000400720c */ /* 0x000fda0003fc4270 */
[----:B------:R-:W-:Y:S05]  /*276c0*/  @!P6 BRA `(.L_x_1664) ;  /* 0xfffffffc005ce947 */ /* 0x000fea000383ffff */
.L_x_1659:
        /* <DEDUP_REMOVED lines=8> */
.L_x_1796:
[----:B------:R-:W-:Y:S01]  /*27750*/  ISETP.NE.AND P0, PT, R6, RZ, PT ;  /* 0x000000ff0600720c */ /* 0x000fe20003f05270 */
[----:B------:R-:W-:-:S12]  /*27760*/  IMAD.MOV.U32 R9, RZ, RZ, RZ ;  /* 0x000000ffff097224 */ /* 0x000fd800078e00ff */
[----:B------:R-:W-:Y:S05]  /*27770*/  @!P0 BRA `(.L_x_1666) ;  /* 0x0000000000108947 */ /* 0x000fea0003800000 */
[----:B------:R-:W-:Y:S01]  /*27780*/  UMOV UR4, 0xffffffff ;  /* 0xffffffff00047882 */ /* 0x000fe20000000000 */
[----:B------:R-:W-:Y:S02]  /*27790*/  VIADD R12, R7, 0xffffffff ;  /* 0xffffffff070c7836 */ /* 0x000fe40000000000 */
[----:B------:R-:W-:Y:S05]  /*277a0*/  BRA.DIV UR4, `(.L_x_1667) ;  /* 0x00000036042c7947 */ /* 0x000fea000b800000 */
[----:B------:R3:W4:Y:S02]  /*277b0*/  SHFL.IDX PT, R9, R2, R12, 0x1f ;  /* 0x00001f0c02097589 */ /* 0x00072400000e0000 */
.L_x_1666:
[----:B------:R-:W5:Y:S01]  /*277c0*/  LDL.LU R6, [R1+0xc] ;  /* 0x00000c0001067983 */ /* 0x000f620000300800 */
[----:B01-3--:R-:W0:Y:S01]  /*277d0*/  LDC.64 R2, c[0x0][0xc68] ;  /* 0x00031a00ff027b82 */ /* 0x00be220000000a00 */
[----:B-----5:R-:W-:-:S04]  /*277e0*/  IMAD.IADD R6, R7, 0x1, R6 ;  /* 0x0000000107067824 */ /* 0x020fc800078e0206 */
[----:B0-----:R-:W-:Y:S01]  /*277f0*/  IMAD.WIDE R2, R6, 0x4, R2 ;  /* 0x0000000406027825 */ /* 0x001fe200078e0202 */
[----:B------:R2:W-:Y:S04]  /*27800*/  STL [R1+0xc], R6 ;  /* 0x00000c0601007387 */ /* 0x0005e80000100800 */
[----:B------:R-:W2:Y:S01]  /*27810*/  LDG.E R7, desc[UR40][R2.64] ;  /* 0x0000002802077981 */ /* 0x000ea2000c1e1900 */
[----:B----4-:R-:W-:-:S04]  /*27820*/  IMAD R9, R9, R5, R8 ;  /* 0x0000000509097224 */ /* 0x010fc800078e0208 */
[----:B------:R-:W-:Y:S01]  /*27830*/  IMAD.IADD R0, R0, 0x1, -R9 ;  /* 0x0000000100007824 */ /* 0x000fe200078e0a09 */
[----:B------:R0:W-:Y:S01]  /*27840*/  STL [R1], R9 ;  /* 0x0000000901007387 */ /* 0x0001e20000100800 */
[----:B--2---:R-:W-:-:S05]  /*27850*/  IMAD R6, R4, R7, RZ ;  /* 0x0000000704067224 */ /* 0x004fca00078e02ff */
[----:B------:R-:W-:-:S04]  /*27860*/  IABS R10, R6 ;  /* 0x00000006000a7213 */ /* 0x000fc80000000000 */
[----:B------:R-:W1:Y:S08]  /*27870*/  I2F.RP R2, R10 ;  /* 0x0000000a00027306 */ /* 0x000e700000209400 */
[----:B-1----:R-:W1:Y:S02]  /*27880*/  MUFU.RCP R2, R2 ;  /* 0x0000000200027308 */ /* 0x002e640000001000 */
[----:B-1----:R-:W-:-:S06]  /*27890*/  VIADD R2, R2, 0xffffffe ;  /* 0x0ffffffe02027836 */ /* 0x002fcc0000000000 */
[----:B------:R-:W1:Y:S02]  /*278a0*/  F2I.FTZ.U32.TRUNC.NTZ R3, R2 ;  /* 0x0000000200037305 */ /* 0x000e64000021f000 */
[----:B-1----:R-:W-:-:S04]  /*278b0*/  IMAD.MOV R2, RZ, RZ, -R3 ;  /* 0x000000ffff027224 */ /* 0x002fc800078e0a03 */
[----:B------:R-:W-:Y:S02]  /*278c0*/  IMAD R8, R2, R10, RZ ;  /* 0x0000000a02087224 */ /* 0x000fe400078e02ff */
[----:B------:R-:W-:-:S04]  /*278d0*/  IMAD.MOV.U32 R2, RZ, RZ, RZ ;  /* 0x000000ffff027224 */ /* 0x000fc800078e00ff */
[----:B------:R-:W-:Y:S01]  /*278e0*/  IMAD.HI.U32 R8, R3, R8, R2 ;  /* 0x0000000803087227 */ /* 0x000fe200078e0002 */
[----:B------:R-:W-:Y:S02]  /*278f0*/  IABS R2, R0 ;  /* 0x0000000000027213 */ /* 0x000fe40000000000 */
[----:B------:R-:W-:-:S03]  /*27900*/  IABS R3, R6 ;  /* 0x0000000600037213 */ /* 0x000fc60000000000 */
[----:B------:R-:W-:-:S04]  /*27910*/  IMAD.HI.U32 R8, R8, R2, RZ ;  /* 0x0000000208087227 */ /* 0x000fc800078e00ff */
[----:B------:R-:W-:-:S04]  /*27920*/  IMAD.MOV R3, RZ, RZ, -R3 ;  /* 0x000000ffff037224 */ /* 0x000fc800078e0a03 */
        /* <DEDUP_REMOVED lines=8> */
[----:B------:R-:W-:-:S05]  /*279b0*/  @P0 IADD3 R8, R8, 0x1, RZ ;  /* 0x0000000108080810 */ /* 0x000fca0007ffe0ff */
[----:B------:R-:W-:-:S04]  /*279c0*/  IMAD.MOV.U32 R2, RZ, RZ, R8 ;  /* 0x000000ffff027224 */ /* 0x000fc800078e0008 */
[----:B------:R-:W-:Y:S01]  /*279d0*/  @!P2 IMAD.MOV R2, RZ, RZ, -R2 ;  /* 0x000000ffff02a224 */ /* 0x000fe200078e0a02 */
[----:B------:R-:W-:-:S05]  /*279e0*/  @!P1 LOP3.LUT R2, RZ, R6, RZ, 0x33, !PT ;  /* 0x00000006ff029212 */ /* 0x000fca00078e33ff */
[----:B------:R-:W-:Y:S02]  /*279f0*/  IMAD R8, R7, R2, RZ ;  /* 0x0000000207087224 */ /* 0x000fe400078e02ff */
[----:B------:R-:W-:Y:S02]  /*27a00*/  IMAD.MOV R2, RZ, RZ, -R2 ;  /* 0x000000ffff027224 */ /* 0x000fe400078e0a02 */
[----:B------:R-:W-:Y:S02]  /*27a10*/  IMAD.MOV R3, RZ, RZ, -R8 ;  /* 0x000000ffff037224 */ /* 0x000fe400078e0a08 */
[----:B------:R-:W-:-:S03]  /*27a20*/  IMAD R0, R6, R2, R0 ;  /* 0x0000000206007224 */ /* 0x000fc600078e0200 */
[----:B------:R-:W-:-:S04]  /*27a30*/  VIADDMNMX R5, R3, R5, R7, PT ;  /* 0x0000000503057246 */ /* 0x000fc80003800107 */
        /* <DEDUP_REMOVED lines=32> */
.L_x_1660:
[----:B------:R-:W-:Y:S01]  /*27c40*/  UMOV UR4, URZ ;  /* 0x0000003f00047c82 */ /* 0x000fe20008000000 */
[----:B------:R-:W-:Y:S01]  /*27c50*/  ULDC UR6, c[0x0][0xc14] ;  /* 0x0003050000067ab9 */ /* 0x000fe20000000800 */
[----:B------:R-:W-:Y:S01]  /*27c60*/  UMOV UR5, URZ ;  /* 0x0000003f00057c82 */ /* 0x000fe20008000000 */
[----:B------:R0:W-:Y:S01]  /*27c70*/  STL [R1], R0 ;  /* 0x0000000001007387 */ /* 0x0001e20000100800 */
[----:B------:R-:W-:Y:S02]  /*27c80*/  IMAD.U32 R3, RZ, RZ, UR4 ;  /* 0x00000004ff037e24 */ /* 0x000fe4000f8e00ff */
[----:B------:R-:W-:-:S03]  /*27c90*/  IMAD.U32 R2, RZ, RZ, UR5 ;  /* 0x00000005ff027e24 */ /* 0x000fc6000f8e00ff */
[----:B------:R1:W-:Y:S01]  /*27ca0*/  STL [R1+0x4], R3 ;  /* 0x0000040301007387 */ /* 0x0003e20000100800 */
[----:B0-----:R-:W-:-:S05]  /*27cb0*/  IMAD.U32 R0, RZ, RZ, UR6 ;  /* 0x00000006ff007e24 */ /* 0x001fca000f8e00ff */
[----:B------:R1:W-:Y:S04]  /*27cc0*/  STL [R1+0xc], R0 ;  /* 0x00000c0001007387 */ /* 0x0003e80000100800 */
[----:B------:R1:W-:Y:S02]  /*27cd0*/  STL [R1+0x8], R2 ;  /* 0x0000080201007387 */ /* 0x0003e40000100800 */
.L_x_1668:
[----:B-1----:R-:W2:Y:S04]  /*27ce0*/  LDL R3, [R1+0x8] ;  /* 0x0000080001037983 */ /* 0x002ea80000100800 */
[----:B------:R-:W3:Y:S04]  /*27cf0*/  LDL R2, [R1+0xc] ;  /* 0x00000c0001027983 */ /* 0x000ee80000100800 */
[----:B------:R-:W4:Y:S04]  /*27d00*/  LDL R4, [R1] ;  /* 0x0000000001047983 */ /* 0x000f280000100800 */
[----:B0-----:R-:W4:Y:S01]  /*27d10*/  LDL R5, [R1+0x4] ;  /* 0x0000040001057983 */ /* 0x001f220000100800 */
        /* <DEDUP_REMOVED lines=12> */
.L_x_1657:
[----:B-1----:R-:W2:Y:S01]  /*27de0*/  LDL R0, [R1+0xc] ;  /* 0x00000c0001007983 */ /* 0x002ea20000100800 */
[----:B------:R-:W-:Y:S02]  /*27df0*/  ULDC UR4, c[0x0][0xc14] ;  /* 0x0003050000047ab9 */ /* 0x000fe40000000800 */
[----:B--2---:R-:W-:-:S13]  /*27e00*/  ISETP.GE.AND P0, PT, R0, UR4, PT ;  /* 0x0000000400007c0c */ /* 0x004fda000bf06270 */
[----:B------:R-:W-:Y:S05]  /*27e10*/  @!P0 BRA `(.L_x_1669) ;  /* 0xffffffa400408947 */ /* 0x000fea000383ffff */
[----:B------:R-:W-:Y:S05]  /*27e20*/  BSYNC B7 ;  /* 0x0000000000077941 */ /* 0x000fea0003800000 */
.L_x_1548:
[----:B-1----:R-:W3:Y:S01]  /*27e30*/  LDL.LU R0, [R1+0x44] ;  /* 0x0000440001007983 */ /* 0x002ee20000300800 */
[----:B------:R-:W-:Y:S01]  /*27e40*/  BSSY B0, `(.L_x_1670) ;  /* 0x000000b000007945 */ /* 0x000fe20003800000 */
[----:B0-2---:R-:W0:Y:S01]  /*27e50*/  S2R R5, SR_CgaCtaId ;  /* 0x0000000000057919 */ /* 0x005e220000008800 */
[----:B---3--:R-:W-:-:S05]  /*27e60*/  VIADD R0, R0, 0x1 ;  /* 0x0000000100007836 */ /* 0x008fca0000000000 */
        /* <DEDUP_REMOVED lines=8> */
.L_x_1799:
[----:B------:R-:W-:Y:S05]  /*27ef0*/  BSYNC B0 ;  /* 0x0000000000007941 */ /* 0x000fea0003800000 */
.L_x_1670:
[----:B------:R-:W-:-:S03]  /*27f00*/  UMOV UR4, 0xffffffff ;  /* 0xffffffff00047882 */ /* 0x000fc60000000000 */
[----:B------:R-:W-:Y:S05]  /*27f10*/  BRA.DIV UR4, `(.L_x_1672) ;  /* 0x0000002e048c7947 */ /* 0x000fea000b800000 */
[----:B------:R-:W1:Y:S02]  /*27f20*/  S2R R2, SR_TID.X ;  /* 0x0000000000027919 */ /* 0x000e640000002100 */
[----:B-1----:R-:W-:-:S04]  /*27f30*/  SHF.R.U32.HI R2, RZ, 0x5, R2 ;  /* 0x00000005ff027819 */ /* 0x002fc80000011602 */
[----:B------:R-:W-:-:S05]  /*27f40*/  LOP3.LUT R2, R2, 0x3, RZ, 0xc0, !PT ;  /* 0x0000000302027812 */ /* 0x000fca00078ec0ff */
[----:B------:R1:W2:Y:S02]  /*27f50*/  SHFL.IDX PT, R14, R2, RZ, 0x1f ;  /* 0x00001fff020e7589 */ /* 0x0002a400000e0000 */
.L_x_1802:
[----:B--2---:R-:W-:-:S13]  /*27f60*/  ISETP.NE.AND P0, PT, R14, RZ, PT ;  /* 0x000000ff0e00720c */ /* 0x004fda0003f05270 */
[----:B------:R-:W-:Y:S05]  /*27f70*/  @P0 BRA `(.L_x_1317) ;  /* 0x0000000000b00947 */ /* 0x000fea0003800000 */
[----:B------:R-:W-:-:S03]  /*27f80*/  UMOV UR4, 0xffffffff ;  /* 0xffffffff00047882 */ /* 0x000fc60000000000 */
[----:B------:R-:W-:Y:S05]  /*27f90*/  BRA.DIV UR4, `(.L_x_1673) ;  /* 0x0000002e04a07947 */ /* 0x000fea000b800000 */
[----:B------:R-:W-:-:S13]  /*27fa0*/  ELECT P6, URZ, PT ;  /* 0x00000000003f782f */ /* 0x000fda00038c0000 */
.L_x_1805:
[----:B------:R-:W-:Y:S05]  /*27fb0*/  @!P6 BRA `(.L_x_1317) ;  /* 0x0000000000a0e947 */ /* 0x000fea0003800000 */
[----:B------:R-:W-:-:S06]  /*27fc0*/  ULOP3.LUT UR4, UR37, 0x2, URZ, 0xfc, !UPT ;  /* 0x0000000225047892 */ /* 0x000fcc000f8efc3f */
[----:B-1----:R-:W-:-:S05]  /*27fd0*/  IMAD.U32 R2, RZ, RZ, UR4 ;  /* 0x00000004ff027e24 */ /* 0x002fca000f8e00ff */
[----:B------:R-:W-:-:S13]  /*27fe0*/  ISETP.NE.AND P0, PT, R2, 0x3, PT ;  /* 0x000000030200780c */ /* 0x000fda0003f05270 */
[----:B------:R-:W-:Y:S05]  /*27ff0*/  @!P0 BRA `(.L_x_1674) ;  /* 0x0000000000048947 */ /* 0x000fea0003800000 */
[----:B------:R-:W-:Y:S01]  /*28000*/  BPT.TRAP 0x1 ;  /* 0x000000040000795c */ /* 0x000fe20000300000 */
.L_x_1674:
[----:B0-----:R-:W2:Y:S04]  /*28010*/  LDL R3, [R1+0x10] ;  /* 0x0000100001037983 */ /* 0x001ea80000100800 */
        /* <DEDUP_REMOVED lines=13> */
.L_x_1806:
[----:B------:R-:W1:Y:S02]  /*280f0*/  SYNCS.PHASECHK.TRANS64.TRYWAIT P1, [R7+URZ], R2 ;  /* 0x00000002070075a7 */ /* 0x000e64000802017f */
[----:B-1----:R-:W-:Y:S05]  /*28100*/  @!P1 BRA `(.L_x_1676) ;  /* 0x0000002c00789947 */ /* 0x002fea0003800000 */
.L_x_1807:
[----:B------:R-:W-:Y:S05]  /*28110*/  @!P0 BRA `(.L_x_1677) ;  /* 0x0000000000048947 */ /* 0x000fea0003800000 */
[----:B------:R-:W-:Y:S01]  /*28120*/  BPT.TRAP 0x1 ;  /* 0x000000040000795c */ /* 0x000fe20000300000 */
.L_x_1677:
[----:B------:R-:W2:Y:S02]  /*28130*/  LDL.LU R4, [R1+0x10] ;  /* 0x0000100001047983 */ /* 0x000ea40000300800 */
[----:B--2---:R-:W-:-:S04]  /*28140*/  IMAD R4, R4, 0x8, R0 ;  /* 0x0000000804047824 */ /* 0x004fc800078e0200 */
[----:B------:R-:W2:Y:S02]  /*28150*/  SYNCS.PHASECHK.TRANS64.TRYWAIT P1, [R4+URZ+0x22860], R5 ;  /* 0x02286005040075a7 */ /* 0x000ea4000802017f */
[----:B--2---:R-:W-:Y:S05]  /*28160*/  @!P1 BRA `(.L_x_1678) ;  /* 0x0000002c00749947 */ /* 0x004fea0003800000 */
.L_x_1808:
[----:B------:R-:W-:Y:S05]  /*28170*/  @!P0 BRA `(.L_x_1679) ;  /* 0x0000000000048947 */ /* 0x000fea0003800000 */
[----:B------:R-:W-:Y:S01]  /*28180*/  BPT.TRAP 0x1 ;  /* 0x000000040000795c */ /* 0x000fe20000300000 */
.L_x_1679:
[----:B------:R-:W-:-:S04]  /*28190*/  IMAD R3, R3, 0x8, R0 ;  /* 0x0000000803037824 */ /* 0x000fc800078e0200 */
[----:B------:R-:W3:Y:S02]  /*281a0*/  SYNCS.PHASECHK.TRANS64.TRYWAIT P1, [R3+URZ+0x22860], R2 ;  /* 0x02286002030075a7 */ /* 0x000ee4000802017f */
[----:B---3--:R-:W-:Y:S05]  /*281b0*/  @!P1 BRA `(.L_x_1680) ;  /* 0x0000002c00749947 */ /* 0x008fea0003800000 */
.L_x_1809:
[----:B------:R-:W-:Y:S05]  /*281c0*/  @!P0 BRA `(.L_x_1681) ;  /* 0x0000000000048947 */ /* 0x000fea0003800000 */
[----:B------:R-:W-:Y:S01]  /*281d0*/  BPT.TRAP 0x1 ;  /* 0x000000040000795c */ /* 0x000fe20000300000 */
.L_x_1681:
[----:B------:R-:W4:Y:S02]  /*281e0*/  SYNCS.PHASECHK.TRANS64.TRYWAIT P0, [R4+URZ+0x22880], R5 ;  /* 0x02288005040075a7 */ /* 0x000f24000800017f */
[----:B----4-:R-:W-:Y:S05]  /*281f0*/  @!P0 BRA `(.L_x_1682) ;  /* 0x0000002c00788947 */ /* 0x010fea0003800000 */
.L_x_1683:
[----:B------:R0:W0:Y:S02]  /*28200*/  SYNCS.PHASECHK.TRANS64.TRYWAIT P0, [R3+URZ+0x22880], R2 ;  /* 0x02288002030075a7 */ /* 0x000024000800017f */
[----:B0-----:R-:W-:Y:S05]  /*28210*/  @!P0 NANOSLEEP.SYNCS 0x989680 ;  /* 0x009896800000895d */ /* 0x001fea0003900000 */
[----:B------:R-:W0:Y:S02]  /*28220*/  @!P0 SYNCS.PHASECHK.TRANS64 P0, [R3+URZ+0x22880], R2 ;  /* 0x02288002030085a7 */ /* 0x000e24000800007f */
[----:B0-----:R-:W-:Y:S05]  /*28230*/  @!P0 BRA `(.L_x_1683) ;  /* 0xfffffffc00f08947 */ /* 0x001fea000383ffff */
.L_x_1317:
[----:B------:R-:W-:Y:S05]  /*28240*/  BSYNC B8 ;  /* 0x0000000000087941 */ /* 0x000fea0003800000 */
.L_x_1314:
[----:B------:R-:W-:Y:S05]  /*28250*/  EXIT ;  /* 0x000000000000794d */ /* 0x000fea0003800000 */
.L_x_1341:
[----:B0-----:R0:W1:Y:S02]  /*28260*/  SYNCS.PHASECHK.TRANS64.TRYWAIT P3, [R92+URZ+0x22890], R95 ;  /* 0x0228905f5c0075a7 */ /* 0x001064000806017f */
[----:B-1----:R-:W-:Y:S05]  /*28270*/  @!P3 NANOSLEEP.SYNCS 0x989680 ;  /* 0x009896800000b95d */ /* 0x002fea0003900000 */
[----:B------:R-:W1:Y:S02]  /*28280*/  @!P3 SYNCS.PHASECHK.TRANS64 P3, [R92+URZ+0x22890], R95 ;  /* 0x0228905f5c00b5a7 */ /* 0x000e64000806007f */
[----:B-1----:R-:W-:Y:S05]  /*28290*/  @!P3 BRA `(.L_x_1341) ;  /* 0xfffffffc00f0b947 */ /* 0x002fea000383ffff */
[----:B------:R-:W-:Y:S05]  /*282a0*/  BRA `(.L_x_1684) ;  /* 0xfffffdac00307947 */ /* 0x000fea000383ffff */
.L_x_1369:
[----:B-1----:R1:W2:Y:S02]  /*282b0*/  SYNCS.PHASECHK.TRANS64.TRYWAIT P3, [R92+URZ+0x22890], R95 ;  /* 0x0228905f5c0075a7 */ /* 0x0022a4000806017f */
[----:B--2---:R-:W-:Y:S05]  /*282c0*/  @!P3 NANOSLEEP.SYNCS 0x989680 ;  /* 0x009896800000b95d */ /* 0x004fea0003900000 */
[----:B------:R-:W2:Y:S02]  /*282d0*/  @!P3 SYNCS.PHASECHK.TRANS64 P3, [R92+URZ+0x22890], R95 ;  /* 0x0228905f5c00b5a7 */ /* 0x000ea4000806007f */
[----:B--2---:R-:W-:Y:S05]  /*282e0*/  @!P3 BRA `(.L_x_1369) ;  /* 0xfffffffc00f0b947 */ /* 0x004fea000383ffff */
[----:B------:R-:W-:Y:S05]  /*282f0*/  BRA `(.L_x_1685) ;  /* 0xfffffdd800fc7947 */ /* 0x000fea000383ffff */
.L_x_1382:
[----:B0-----:R0:W1:Y:S02]  /*28300*/  SYNCS.PHASECHK.TRANS64.TRYWAIT P2, [R92+URZ+0x22890], R95 ;  /* 0x0228905f5c0075a7 */ /* 0x001064000804017f */
[----:B-1----:R-:W-:Y:S05]  /*28310*/  @!P2 NANOSLEEP.SYNCS 0x989680 ;  /* 0x009896800000a95d */ /* 0x002fea0003900000 */
[----:B------:R-:W1:Y:S02]  /*28320*/  @!P2 SYNCS.PHASECHK.TRANS64 P2, [R92+URZ+0x22890], R95 ;  /* 0x0228905f5c00a5a7 */ /* 0x000e64000804007f */
[----:B-1----:R-:W-:Y:S05]  /*28330*/  @!P2 BRA `(.L_x_1382) ;  /* 0xfffffffc00f0a947 */ /* 0x002fea000383ffff */
[----:B------:R-:W-:Y:S05]  /*28340*/  BRA `(.L_x_1686) ;  /* 0xfffffe0800d87947 */ /* 0x000fea000383ffff */
.L_x_1386:
[----:B--2---:R2:W3:Y:S02]  /*28350*/  SYNCS.PHASECHK.TRANS64.TRYWAIT P1, [R92+URZ+0x228b0], R95 ;  /* 0x0228b05f5c0075a7 */ /* 0x0044e4000802017f */
[----:B---3--:R-:W-:Y:S05]  /*28360*/  @!P1 NANOSLEEP.SYNCS 0x989680 ;  /* 0x009896800000995d */ /* 0x008fea0003900000 */
[----:B------:R-:W3:Y:S02]  /*28370*/  @!P1 SYNCS.PHASECHK.TRANS64 P1, [R92+URZ+0x228b0], R95 ;  /* 0x0228b05f5c0095a7 */ /* 0x000ee4000802007f */
[----:B---3--:R-:W-:Y:S05]  /*28380*/  @!P1 BRA `(.L_x_1386) ;  /* 0xfffffffc00f09947 */ /* 0x008fea000383ffff */
[----:B------:R-:W-:Y:S05]  /*28390*/  BRA `(.L_x_1687) ;  /* 0xfffffe0c00707947 */ /* 0x000fea000383ffff */
.L_x_1400:
[----:B------:R-:W-:Y:S01]  /*283a0*/  BSSY B0, `(.L_x_1688) ;  /* 0x0000008000007945 */ /* 0x000fe20003800000 */
[----:B------:R-:W-:Y:S02]  /*283b0*/  IMAD.MOV.U32 R13, RZ, RZ, R202 ;  /* 0x000000ffff0d7224 */ /* 0x000fe400078e00ca */
[----:B------:R-:W-:Y:S02]  /*283c0*/  IMAD.MOV.U32 R12, RZ, RZ, RZ ;  /* 0x000000ffff0c7224 */ /* 0x000fe400078e00ff */
[----:B------:R-:W-:Y:S02]  /*283d0*/  IMAD.MOV.U32 R11, RZ, RZ, 0x1f ;  /* 0x0000001fff0b7424 */ /* 0x000fe400078e00ff */
[----:B------:R-:W-:-:S07]  /*283e0*/  IMAD.MOV.U32 R15, RZ, RZ, -0x1 ;  /* 0xffffffffff0f7424 */ /* 0x000fce00078e00ff */
[----:B-----5:R-:W-:Y:S05]  /*283f0*/  WARPSYNC.COLLECTIVE R15, `(.L_x_1689) ;  /* 0x000000000f087348 */ /* 0x020fea0003c00000 */
[----:B------:R0:W1:Y:S02]  /*28400*/  SHFL.IDX P6, R14, R13, R12, R11 ;  /* 0x0000000c0d0e7389 */ /* 0x00006400000c000b */
[----:B01---5:R-:W-:Y:S01]  /*28410*/  ENDCOLLECTIVE ;  /* 0x000000000000791b */ /* 0x023fe20003800000 */
.L_x_1689:
[----:B------:R-:W-:Y:S05]  /*28420*/  BSYNC B0 ;  /* 0x0000000000007941 */ /* 0x000fea0003800000 */
.L_x_1688:
[----:B------:R-:W-:Y:S01]  /*28430*/  IMAD.MOV.U32 R176, RZ, RZ, R14 ;  /* 0x000000ffffb07224 */ /* 0x000fe200078e000e */
[----:B------:R-:W-:Y:S06]  /*28440*/  BRA `(.L_x_1690) ;  /* 0xfffffe1800107947 */ /* 0x000fec000383ffff */
.L_x_1412:
[----:B------:R-:W-:Y:S01]  /*28450*/  BSSY B1, `(.L_x_1691) ;  /* 0x0000007000017945 */ /* 0x000fe20003800000 */
[----:B------:R-:W-:Y:S02]  /*28460*/  IMAD.MOV.U32 R12, RZ, RZ, RZ ;  /* 0x000000ffff0c7224 */ /* 0x000fe400078e00ff */
[----:B------:R-:W-:Y:S02]  /*28470*/  IMAD.MOV.U32 R11, RZ, RZ, 0x1e1f ;  /* 0x00001e1fff0b7424 */ /* 0x000fe400078e00ff */
[----:B-1----:R-:W-:-:S07]  /*28480*/  IMAD.MOV.U32 R15, RZ, RZ, -0x1 ;  /* 0xffffffffff0f7424 */ /* 0x002fce00078e00ff */
[----:B0----5:R-:W-:Y:S05]  /*28490*/  WARPSYNC.COLLECTIVE R15, `(.L_x_1692) ;  /* 0x000000000f087348 */ /* 0x021fea0003c00000 */
[----:B------:R1:W2:Y:S02]  /*284a0*/  SHFL.IDX P6, R14, R13, R12, R11 ;  /* 0x0000000c0d0e7389 */ /* 0x0002a400000c000b */
[----:B012--5:R-:W-:Y:S01]  /*284b0*/  ENDCOLLECTIVE ;  /* 0x000000000000791b */ /* 0x027fe20003800000 */
.L_x_1692:
[----:B------:R-:W-:Y:S05]  /*284c0*/  BSYNC B1 ;  /* 0x0000000000017941 */ /* 0x000fea0003800000 */
.L_x_1691:
[----:B------:R-:W-:Y:S05]  /*284d0*/  BRA `(.L_x_1693) ;  /* 0xfffffe24009c7947 */ /* 0x000fea000383ffff */
.L_x_1413:
[----:B------:R-:W-:Y:S01]  /*284e0*/  BSSY B1, `(.L_x_1694) ;  /* 0x0000008000017945 */ /* 0x000fe20003800000 */
[----:B------:R-:W-:Y:S02]  /*284f0*/  IMAD.MOV.U32 R13, RZ, RZ, R4 ;  /* 0x000000ffff0d7224 */ /* 0x000fe400078e0004 */
[----:B------:R-:W-:Y:S02]  /*28500*/  IMAD.MOV.U32 R12, RZ, RZ, RZ ;  /* 0x000000ffff0c7224 */ /* 0x000fe400078e00ff */
[----:B------:R-:W-:Y:S02]  /*28510*/  IMAD.MOV.U32 R11, RZ, RZ, 0x1e1f ;  /* 0x00001e1fff0b7424 */ /* 0x000fe400078e00ff */
[----:B-1----:R-:W-:-:S07]  /*28520*/  IMAD.MOV.U32 R15, RZ, RZ, -0x1 ;  /* 0xffffffffff0f7424 */ /* 0x002fce00078e00ff */
[----:B0----5:R-:W-:Y:S05]  /*28530*/  WARPSYNC.COLLECTIVE R15, `(.L_x_1695) ;  /* 0x000000000f087348 */ /* 0x021fea0003c00000 */
[----:B------:R1:W2:Y:S02]  /*28540*/  SHFL.IDX P6, R14, R13, R12, R11 ;  /* 0x0000000c0d0e7389 */ /* 0x0002a400000c000b */
[----:B012--5:R-:W-:Y:S01]  /*28550*/  ENDCOLLECTIVE ;  /* 0x000000000000791b */ /* 0x027fe20003800000 */
.L_x_1695:
[----:B------:R-:W-:Y:S05]  /*28560*/  BSYNC B1 ;  /* 0x0000000000017941 */ /* 0x000fea0003800000 */
.L_x_1694:
[----:B------:R-:W-:Y:S05]  /*28570*/  BRA `(.L_x_1696) ;  /* 0xfffffe24007c7947 */ /* 0x000fea000383ffff */
.L_x_1414:
        /* <DEDUP_REMOVED lines=8> */
.L_x_1698:
[----:B------:R-:W-:Y:S05]  /*28600*/  BSYNC B1 ;  /* 0x0000000000017941 */ /* 0x000fea0003800000 */
.L_x_1697:
[----:B------:R-:W-:Y:S05]  /*28610*/  BRA `(.L_x_1699) ;  /* 0xfffffe24005c7947 */ /* 0x000fea000383ffff */
.L_x_1415:
        /* <DEDUP_REMOVED lines=8> */
.L_x_1701:
[----:B------:R-:W-:Y:S05]  /*286a0*/  BSYNC B1 ;  /* 0x0000000000017941 */ /* 0x000fea0003800000 */
.L_x_1700:
[----:B------:R-:W-:Y:S05]  /*286b0*/  BRA `(.L_x_1702) ;  /* 0xfffffe24003c7947 */ /* 0x000fea000383ffff */
.L_x_1417:
[----:B--2---:R2:W3:Y:S02]  /*286c0*/  SYNCS.PHASECHK.TRANS64.TRYWAIT P1, [R16+URZ+0x22800], R3 ;  /* 0x02280003100075a7 */ /* 0x0044e4000802017f */
[----:B---3--:R-:W-:Y:S05]  /*286d0*/  @!P1 NANOSLEEP.SYNCS 0x989680 ;  /* 0x009896800000995d */ /* 0x008fea0003900000 */
[----:B------:R-:W3:Y:S02]  /*286e0*/  @!P1 SYNCS.PHASECHK.TRANS64 P1, [R16+URZ+0x22800], R3 ;  /* 0x02280003100095a7 */ /* 0x000ee4000802007f */
[----:B---3--:R-:W-:Y:S05]  /*286f0*/  @!P1 BRA `(.L_x_1417) ;  /* 0xfffffffc00f09947 */ /* 0x008fea000383ffff */
[----:B------:R-:W-:Y:S05]  /*28700*/  BRA `(.L_x_1703) ;  /* 0xfffffe2400487947 */ /* 0x000fea000383ffff */
.L_x_1431:
[----:B------:R-:W-:Y:S01]  /*28710*/  BSSY B1, `(.L_x_1704) ;  /* 0x0000007000017945 */ /* 0x000fe20003800000 */
[----:B------:R-:W-:Y:S02]  /*28720*/  IMAD.MOV.U32 R12, RZ, RZ, RZ ;  /* 0x000000ffff0c7224 */ /* 0x000fe400078e00ff */
[----:B------:R-:W-:Y:S02]  /*28730*/  IMAD.MOV.U32 R11, RZ, RZ, 0x1e1f ;  /* 0x00001e1fff0b7424 */ /* 0x000fe400078e00ff */
[----:B------:R-:W-:-:S07]  /*28740*/  IMAD.MOV.U32 R15, RZ, RZ, -0x1 ;  /* 0xffffffffff0f7424 */ /* 0x000fce00078e00ff */
[----:B0----5:R-:W-:Y:S05]  /*28750*/  WARPSYNC.COLLECTIVE R15, `(.L_x_1705) ;  /* 0x000000000f087348 */ /* 0x021fea0003c00000 */
[----:B------:R1:W2:Y:S02]  /*28760*/  SHFL.IDX P6, R14, R13, R12, R11 ;  /* 0x0000000c0d0e7389 */ /* 0x0002a400000c000b */
[----:B012--5:R-:W-:Y:S01]  /*28770*/  ENDCOLLECTIVE ;  /* 0x000000000000791b */ /* 0x027fe20003800000 */
.L_x_1705:
[----:B------:R-:W-:Y:S05]  /*28780*/  BSYNC B1 ;  /* 0x0000000000017941 */ /* 0x000fea0003800000 */
.L_x_1704:
[----:B------:R-:W-:Y:S05]  /*28790*/  BRA `(.L_x_1706) ;  /* 0xfffffe5800307947 */ /* 0x000fea000383ffff */
.L_x_1432:
[----:B------:R-:W-:Y:S01]  /*287a0*/  BSSY B1, `(.L_x_1707) ;  /* 0x0000008000017945 */ /* 0x000fe20003800000 */
[----:B------:R-:W-:Y:S01]  /*287b0*/  IMAD.MOV.U32 R13, RZ, RZ, R8 ;  /* 0x000000ffff0d7224 */ /* 0x000fe200078e0008 */
[----:B------:R-:W-:Y:S01]  /*287c0*/  MOV R12, RZ ;  /* 0x000000ff000c7202 */ /* 0x000fe20000000f00 */
[----:B------:R-:W-:Y:S02]  /*287d0*/  IMAD.MOV.U32 R11, RZ, RZ, 0x1e1f ;  /* 0x00001e1fff0b7424 */ /* 0x000fe400078e00ff */
[----:B------:R-:W-:-:S07]  /*287e0*/  IMAD.MOV.U32 R15, RZ, RZ, -0x1 ;  /* 0xffffffffff0f7424 */ /* 0x000fce00078e00ff */
[----:B0----5:R-:W-:Y:S05]  /*287f0*/  WARPSYNC.COLLECTIVE R15, `(.L_x_1708) ;  /* 0x000000000f087348 */ /* 0x021fea0003c00000 */
[----:B------:R1:W2:Y:S02]  /*28800*/  SHFL.IDX P6, R14, R13, R12, R11 ;  /* 0x0000000c0d0e7389 */ /* 0x0002a400000c000b */
[----:B012--5:R-:W-:Y:S01]  /*28810*/  ENDCOLLECTIVE ;  /* 0x000000000000791b */ /* 0x027fe20003800000 */
.L_x_1708:
[----:B------:R-:W-:Y:S05]  /*28820*/  BSYNC B1 ;  /* 0x0000000000017941 */ /* 0x000fea0003800000 */
.L_x_1707:
[----:B------:R-:W-:Y:S05]  /*28830*/  BRA `(.L_x_1709) ;  /* 0xfffffe5800107947 */ /* 0x000fea000383ffff */
.L_x_1433:
[----:B------:R-:W-:Y:S01]  /*28840*/  BSSY B1, `(.L_x_1710) ;  /* 0x0000008000017945 */ /* 0x000fe20003800000 */
[----:B------:R-:W-:Y:S02]  /*28850*/  IMAD.MOV.U32 R13, RZ, RZ, R3 ;  /* 0x000000ffff0d7224 */ /* 0x000fe400078e0003 */
[----:B------:R-:W-:Y:S02]  /*28860*/  IMAD.MOV.U32 R12, RZ, RZ, RZ ;  /* 0x000000ffff0c7224 */ /* 0x000fe400078e00ff */
[----:B------:R-:W-:Y:S02]  /*28870*/  IMAD.MOV.U32 R11, RZ, RZ, 0x1e1f ;  /* 0x00001e1fff0b7424 */ /* 0x000fe400078e00ff */
[----:B------:R-:W-:-:S07]  /*28880*/  IMAD.MOV.U32 R15, RZ, RZ, -0x1 ;  /* 0xffffffffff0f7424 */ /* 0x000fce00078e00ff */
[----:B0----5:R-:W-:Y:S05]  /*28890*/  WARPSYNC.COLLECTIVE R15, `(.L_x_1711) ;  /* 0x000000000f087348 */ /* 0x021fea0003c00000 */
[----:B------:R1:W2:Y:S02]  /*288a0*/  SHFL.IDX P6, R14, R13, R12, R11 ;  /* 0x0000000c0d0e7389 */ /* 0x0002a400000c000b */
[----:B012--5:R-:W-:Y:S01]  /*288b0*/  ENDCOLLECTIVE ;  /* 0x000000000000791b */ /* 0x027fe20003800000 */
.L_x_1711:
[----:B------:R-:W-:Y:S05]  /*288c0*/  BSYNC B1 ;  /* 0x0000000000017941 */ /* 0x000fea0003800000 */
.L_x_1710:
[----:B------:R-:W-:Y:S05]  /*288d0*/  BRA `(.L_x_1712) ;  /* 0xfffffe5400f07947 */ /* 0x000fea000383ffff */
.L_x_1434:
        /* <DEDUP_REMOVED lines=8> */
.L_x_1714:
[----:B------:R-:W-:Y:S05]  /*28960*/  BSYNC B1 ;  /* 0x0000000000017941 */ /* 0x000fea0003800000 */
.L_x_1713:
[----:B------:R-:W-:Y:S05]  /*28970*/  BRA `(.L_x_1715) ;  /* 0xfffffe5400d07947 */ /* 0x000fea000383ffff */
.L_x_1436:
[----:B-1----:R1:W2:Y:S02]  /*28980*/  SYNCS.PHASECHK.TRANS64.TRYWAIT P1, [R16+URZ+0x22800], R3 ;  /* 0x02280003100075a7 */ /* 0x0022a4000802017f */
[----:B--2---:R-:W-:Y:S05]  /*28990*/  @!P1 NANOSLEEP.SYNCS 0x989680 ;  /* 0x009896800000995d */ /* 0x004fea0003900000 */
[----:B------:R-:W2:Y:S02]  /*289a0*/  @!P1 SYNCS.PHASECHK.TRANS64 P1, [R16+URZ+0x22800], R3 ;  /* 0x02280003100095a7 */ /* 0x000ea4000802007f */
[----:B--2---:R-:W-:Y:S05]  /*289b0*/  @!P1 BRA `(.L_x_1436) ;  /* 0xfffffffc00f09947 */ /* 0x004fea000383ffff */
[----:B------:R-:W-:Y:S05]  /*289c0*/  BRA `(.L_x_1716) ;  /* 0xfffffe5400dc7947 */ /* 0x000fea000383ffff */
.L_x_1444:
[----:B--2---:R2:W3:Y:S02]  /*289d0*/  SYNCS.PHASECHK.TRANS64.TRYWAIT P2, [R0+URZ+0x22830], R3 ;  /* 0x02283003000075a7 */ /* 0x0044e4000804017f */
[----:B---3--:R-:W-:Y:S05]  /*289e0*/  @!P2 NANOSLEEP.SYNCS 0x989680 ;  /* 0x009896800000a95d */ /* 0x008fea0003900000 */
[----:B------:R-:W3:Y:S02]  /*289f0*/  @!P2 SYNCS.PHASECHK.TRANS64 P2, [R0+URZ+0x22830], R3 ;  /* 0x022830030000a5a7 */ /* 0x000ee4000804007f */
[----:B---3--:R-:W-:Y:S05]  /*28a00*/  @!P2 BRA `(.L_x_1444) ;  /* 0xfffffffc00f0a947 */ /* 0x008fea000383ffff */
[----:B------:R-:W-:Y:S05]  /*28a10*/  BRA `(.L_x_1443) ;  /* 0xfffffe8800047947 */ /* 0x000fea000383ffff */
.L_x_1462:
[----:B-1----:R1:W2:Y:S02]  /*28a20*/  SYNCS.PHASECHK.TRANS64.TRYWAIT P4, [R9+URZ+0x22830], R8 ;  /* 0x02283008090075a7 */ /* 0x0022a4000808017f */
[----:B--2---:R-:W-:Y:S05]  /*28a30*/  @!P4 NANOSLEEP.SYNCS 0x989680 ;  /* 0x009896800000c95d */ /* 0x004fea0003900000 */
[----:B------:R-:W2:Y:S02]  /*28a40*/  @!P4 SYNCS.PHASECHK.TRANS64 P4, [R9+URZ+0x22830], R8 ;  /* 0x022830080900c5a7 */ /* 0x000ea4000808007f */
[----:B--2---:R-:W-:Y:S05]  /*28a50*/  @!P4 BRA `(.L_x_1462) ;  /* 0xfffffffc00f0c947 */ /* 0x004fea000383ffff */
[----:B------:R-:W-:Y:S05]  /*28a60*/  BRA `(.L_x_1461) ;  /* 0xfffffec000607947 */ /* 0x000fea000383ffff */
.L_x_1466:
[----:B-1----:R1:W2:Y:S02]  /*28a70*/  SYNCS.PHASECHK.TRANS64.TRYWAIT P3, [R9+URZ+0x22850], R8 ;  /* 0x02285008090075a7 */ /* 0x0022a4000806017f */
[----:B--2---:R-:W-:Y:S05]  /*28a80*/  @!P3 NANOSLEEP.SYNCS 0x989680 ;  /* 0x009896800000b95d */ /* 0x004fea0003900000 */
[----:B------:R-:W2:Y:S02]  /*28a90*/  @!P3 SYNCS.PHASECHK.TRANS64 P3, [R9+URZ+0x22850], R8 ;  /* 0x022850080900b5a7 */ /* 0x000ea4000806007f */
[----:B--2---:R-:W-:Y:S05]  /*28aa0*/  @!P3 BRA `(.L_x_1466) ;  /* 0xfffffffc00f0b947 */ /* 0x004fea000383ffff */
[----:B------:R-:W-:Y:S05]  /*28ab0*/  BRA `(.L_x_1463) ;  /* 0xfffffec400387947 */ /* 0x000fea000383ffff */
.L_x_1486:
[----:B-1----:R1:W2:Y:S02]  /*28ac0*/  SYNCS.PHASECHK.TRANS64.TRYWAIT P3, [R7+URZ+0x22830], R6 ;  /* 0x02283006070075a7 */ /* 0x0022a4000806017f */
[----:B--2---:R-:W-:Y:S05]  /*28ad0*/  @!P3 NANOSLEEP.SYNCS 0x989680 ;  /* 0x009896800000b95d */ /* 0x004fea0003900000 */
[----:B------:R-:W2:Y:S02]  /*28ae0*/  @!P3 SYNCS.PHASECHK.TRANS64 P3, [R7+URZ+0x22830], R6 ;  /* 0x022830060700b5a7 */ /* 0x000ea4000806007f */
[----:B--2---:R-:W-:Y:S05]  /*28af0*/  @!P3 BRA `(.L_x_1486) ;  /* 0xfffffffc00f0b947 */ /* 0x004fea000383ffff */
[----:B------:R-:W-:Y:S05]  /*28b00*/  BRA `(.L_x_1485) ;  /* 0xfffffef800b07947 */ /* 0x000fea000383ffff */
.L_x_1490:
[----:B-1----:R1:W2:Y:S02]  /*28b10*/  SYNCS.PHASECHK.TRANS64.TRYWAIT P2, [R7+URZ+0x22850], R6 ;  /* 0x02285006070075a7 */ /* 0x0022a4000804017f */
[----:B--2---:R-:W-:Y:S05]  /*28b20*/  @!P2 NANOSLEEP.SYNCS 0x989680 ;  /* 0x009896800000a95d */ /* 0x004fea0003900000 */
[----:B------:R-:W2:Y:S02]  /*28b30*/  @!P2 SYNCS.PHASECHK.TRANS64 P2, [R7+URZ+0x22850], R6 ;  /* 0x022850060700a5a7 */ /* 0x000ea4000804007f */
[----:B--2---:R-:W-:Y:S05]  /*28b40*/  @!P2 BRA `(.L_x_1490) ;  /* 0xfffffffc00f0a947 */ /* 0x004fea000383ffff */
[----:B------:R-:W-:Y:S05]  /*28b50*/  BRA `(.L_x_1487) ;  /* 0xfffffefc00947947 */ /* 0x000fea000383ffff */
.L_x_1498:
[----:B-1----:R1:W2:Y:S02]  /*28b60*/  SYNCS.PHASECHK.TRANS64.TRYWAIT P3, [R7+URZ+0x22830], R8 ;  /* 0x02283008070075a7 */ /* 0x0022a4000806017f */
[----:B--2---:R-:W-:Y:S05]  /*28b70*/  @!P3 NANOSLEEP.SYNCS 0x989680 ;  /* 0x009896800000b95d */ /* 0x004fea0003900000 */
[----:B------:R-:W2:Y:S02]  /*28b80*/  @!P3 SYNCS.PHASECHK.TRANS64 P3, [R7+URZ+0x22830], R8 ;  /* 0x022830080700b5a7 */ /* 0x000ea4000806007f */
[----:B--2---:R-:W-:Y:S05]  /*28b90*/  @!P3 BRA `(.L_x_1498) ;  /* 0xfffffffc00f0b947 */ /* 0x004fea000383ffff */
[----:B------:R-:W-:Y:S05]  /*28ba0*/  BRA `(.L_x_1497) ;  /* 0xffffff2000a47947 */ /* 0x000fea000383ffff */
.L_x_1502:
[----:B-1----:R1:W2:Y:S02]  /*28bb0*/  SYNCS.PHASECHK.TRANS64.TRYWAIT P2, [R8+URZ+0x22850], R7 ;  /* 0x02285007080075a7 */ /* 0x0022a4000804017f */
[----:B--2---:R-:W-:Y:S05]  /*28bc0*/  @!P2 NANOSLEEP.SYNCS 0x989680 ;  /* 0x009896800000a95d */ /* 0x004fea0003900000 */
[----:B------:R-:W2:Y:S02]  /*28bd0*/  @!P2 SYNCS.PHASECHK.TRANS64 P2, [R8+URZ+0x22850], R7 ;  /* 0x022850070800a5a7 */ /* 0x000ea4000804007f */
[----:B--2---:R-:W-:Y:S05]  /*28be0*/  @!P2 BRA `(.L_x_1502) ;  /* 0xfffffffc00f0a947 */ /* 0x004fea000383ffff */
[----:B------:R-:W-:Y:S05]  /*28bf0*/  BRA `(.L_x_1499) ;  /* 0xffffff2400887947 */ /* 0x000fea000383ffff */
.L_x_1516:
[----:B-1----:R1:W2:Y:S02]  /*28c00*/  SYNCS.PHASECHK.TRANS64.TRYWAIT P1, [R13+URZ+0x22850], R0 ;  /* 0x022850000d0075a7 */ /* 0x0022a4000802017f */
[----:B--2---:R-:W-:Y:S05]  /*28c10*/  @!P1 NANOSLEEP.SYNCS 0x989680 ;  /* 0x009896800000995d */ /* 0x004fea0003900000 */
[----:B------:R-:W2:Y:S02]  /*28c20*/  @!P1 SYNCS.PHASECHK.TRANS64 P1, [R13+URZ+0x22850], R0 ;  /* 0x022850000d0095a7 */ /* 0x000ea4000802007f */
[----:B--2---:R-:W-:Y:S05]  /*28c30*/  @!P1 BRA `(.L_x_1516) ;  /* 0xfffffffc00f09947 */ /* 0x004fea000383ffff */
[----:B------:R-:W-:Y:S05]  /*28c40*/  BRA `(.L_x_1515) ;  /* 0xffffff5800687947 */ /* 0x000fea000383ffff */
.L_x_1520:
[----:B------:R-:W-:Y:S01]  /*28c50*/  IMAD.MOV.U32 R12, RZ, RZ, R0 ;  /* 0x000000ffff0c7224 */ /* 0x000fe200078e0000 */
[----:B------:R-:W-:Y:S01]  /*28c60*/  SEL R5, R37, R36, P0 ;  /* 0x0000002425057207 */ /* 0x000fe20000000000 */
[----:B------:R-:W-:Y:S01]  /*28c70*/  IMAD.MOV.U32 R11, RZ, RZ, 0x1c1f ;  /* 0x00001c1fff0b7424 */ /* 0x000fe200078e00ff */
[----:B------:R-:W-:Y:S01]  /*28c80*/  SEL R7, R36, R37, P0 ;  /* 0x0000002524077207 */ /* 0x000fe20000000000 */
[----:B------:R-:W-:Y:S01]  /*28c90*/  IMAD.MOV.U32 R15, RZ, RZ, -0x1 ;  /* 0xffffffffff0f7424 */ /* 0x000fe200078e00ff */
[----:B------:R-:W-:Y:S02]  /*28ca0*/  SEL R9, R33, R32, P0 ;  /* 0x0000002021097207 */ /* 0x000fe40000000000 */
[----:B------:R-:W-:-:S07]  /*28cb0*/  SEL R21, R32, R33, P0 ;  /* 0x0000002120157207 */ /* 0x000fce0000000000 */
[----:B01----:R-:W-:Y:S05]  /*28cc0*/  WARPSYNC.COLLECTIVE R15, `(.L_x_1717) ;  /* 0x000000000f087348 */ /* 0x003fea0003c00000 */
[----:B------:R2:W3:Y:S02]  /*28cd0*/  SHFL.IDX P6, R14, R13, R12, R11 ;  /* 0x0000000c0d0e7389 */ /* 0x0004e400000c000b */
[----:B0123--:R-:W-:Y:S01]  /*28ce0*/  ENDCOLLECTIVE ;  /* 0x000000000000791b */ /* 0x00ffe20003800000 */
.L_x_1717:
        /* <DEDUP_REMOVED lines=8> */
[----:B------:R-:W-:Y:S01]  /*28d70*/  SEL R51, R34, R51, P0 ;  /* 0x0000003322337207 */ /* 0x000fe20000000000 */
[----:B------:R-:W-:Y:S01]  /*28d80*/  IMAD.MOV.U32 R12, RZ, RZ, R2 ;  /* 0x000000ffff0c7224 */ /* 0x000fe200078e0002 */
        /* <DEDUP_REMOVED lines=9> */
.L_x_1718:
        /* <DEDUP_REMOVED lines=19> */
.L_x_1719:
[----:B------:R-:W-:Y:S02]  /*28f50*/  SEL R4, R6, R3, P0 ;  /* 0x0000000306047207 */ /* 0x000fe40000000000 */
[----:B------:R-:W-:Y:S01]  /*28f60*/  SEL R6, R3, R6, P0 ;  /* 0x0000000603067207 */ /* 0x000fe20000000000 */
[----:B------:R-:W-:Y:S02]  /*28f70*/  IMAD.MOV.U32 R13, RZ, RZ, R7 ;  /* 0x000000ffff0d7224 */ /* 0x000fe400078e0007 */
[----:B------:R-:W-:Y:S02]  /*28f80*/  IMAD.MOV.U32 R12, RZ, RZ, R2 ;  /* 0x000000ffff0c7224 */ /* 0x000fe400078e0002 */
[----:B------:R-:W-:-:S07]  /*28f90*/  IMAD.MOV.U32 R10, RZ, RZ, R14 ;  /* 0x000000ffff0a7224 */ /* 0x000fce00078e000e */
[----:B------:R-:W-:Y:S05]  /*28fa0*/  WARPSYNC.COLLECTIVE R15, `(.L_x_1720) ;  /* 0x000000000f087348 */ /* 0x000fea0003c00000 */
[----:B------:R0:W1:Y:S02]  /*28fb0*/  SHFL.IDX P6, R14, R13, R12, R11 ;  /* 0x0000000c0d0e7389 */ /* 0x00006400000c000b */
[----:B01----:R-:W-:Y:S01]  /*28fc0*/  ENDCOLLECTIVE ;  /* 0x000000000000791b */ /* 0x003fe20003800000 */
.L_x_1720:
[----:B------:R-:W-:Y:S02]  /*28fd0*/  IMAD.MOV.U32 R13, RZ, RZ, R9 ;  /* 0x000000ffff0d7224 */ /* 0x000fe400078e0009 */
[----:B------:R-:W-:Y:S02]  /*28fe0*/  IMAD.MOV.U32 R12, RZ, RZ, R0 ;  /* 0x000000ffff0c7224 */ /* 0x000fe400078e0000 */
[----:B------:R-:W-:-:S07]  /*28ff0*/  IMAD.MOV.U32 R7, RZ, RZ, R14 ;  /* 0x000000ffff077224 */ /* 0x000fce00078e000e */
[----:B------:R-:W-:Y:S05]  /*29000*/  WARPSYNC.COLLECTIVE R15, `(.L_x_1721) ;  /* 0x000000000f087348 */ /* 0x000fea0003c00000 */
[----:B------:R0:W1:Y:S02]  /*29010*/  SHFL.IDX P6, R14, R13, R12, R11 ;  /* 0x0000000c0d0e7389 */ /* 0x00006400000c000b */
[----:B01----:R-:W-:Y:S01]  /*29020*/  ENDCOLLECTIVE ;  /* 0x000000000000791b */ /* 0x003fe20003800000 */
.L_x_1721:
[----:B------:R-:W-:Y:S02]  /*29030*/  SEL R8, R10, R7, P0 ;  /* 0x000000070a087207 */ /* 0x000fe40000000000 */
[----:B------:R-:W-:Y:S02]  /*29040*/  SEL R10, R7, R10, P0 ;  /* 0x0000000a070a7207 */ /* 0x000fe40000000000 */
[----:B------:R-:W-:Y:S01]  /*29050*/  MOV R13, R21 ;  /* 0x00000015000d7202 */ /* 0x000fe20000000f00 */
[----:B------:R-:W-:Y:S02]  /*29060*/  IMAD.MOV.U32 R12, RZ, RZ, R2 ;  /* 0x000000ffff0c7224 */ /* 0x000fe400078e0002 */
[----:B------:R-:W-:-:S07]  /*29070*/  IMAD.MOV.U32 R26, RZ, RZ, R14 ;  /* 0x000000ffff1a7224 */ /* 0x000fce00078e000e */
[----:B------:R-:W-:Y:S05]  /*29080*/  WARPSYNC.COLLECTIVE R15, `(.L_x_1722) ;  /* 0x000000000f087348 */ /* 0x000fea0003c00000 */
[----:B------:R0:W1:Y:S02]  /*29090*/  SHFL.IDX P6, R14, R13, R12, R11 ;  /* 0x0000000c0d0e7389 */ /* 0x00006400000c000b */
[----:B01----:R-:W-:Y:S01]  /*290a0*/  ENDCOLLECTIVE ;  /* 0x000000000000791b */ /* 0x003fe20003800000 */
.L_x_1722:
[----:B------:R-:W-:Y:S02]  /*290b0*/  IMAD.MOV.U32 R13, RZ, RZ, R25 ;  /* 0x000000ffff0d7224 */ /* 0x000fe400078e0019 */
[----:B------:R-:W-:Y:S02]  /*290c0*/  IMAD.MOV.U32 R12, RZ, RZ, R0 ;  /* 0x000000ffff0c7224 */ /* 0x000fe400078e0000 */
[----:B------:R-:W-:-:S07]  /*290d0*/  IMAD.MOV.U32 R21, RZ, RZ, R14 ;  /* 0x000000ffff157224 */ /* 0x000fce00078e000e */
[----:B------:R-:W-:Y:S05]  /*290e0*/  WARPSYNC.COLLECTIVE R15, `(.L_x_1723) ;  /* 0x000000000f087348 */ /* 0x000fea0003c00000 */
[----:B------:R0:W1:Y:S02]  /*290f0*/  SHFL.IDX P6, R14, R13, R12, R11 ;  /* 0x0000000c0d0e7389 */ /* 0x00006400000c000b */
[----:B01----:R-:W-:Y:S01]  /*29100*/  ENDCOLLECTIVE ;  /* 0x000000000000791b */ /* 0x003fe20003800000 */
.L_x_1723:
        /* <DEDUP_REMOVED lines=8> */
.L_x_1724:
[----:B------:R-:W-:Y:S02]  /*29190*/  IMAD.MOV.U32 R13, RZ, RZ, R29 ;  /* 0x000000ffff0d7224 */ /* 0x000fe400078e001d */
[----:B------:R-:W-:Y:S02]  /*291a0*/  IMAD.MOV.U32 R12, RZ, RZ, R0 ;  /* 0x000000ffff0c7224 */ /* 0x000fe400078e0000 */
[----:B------:R-:W-:-:S07]  /*291b0*/  IMAD.MOV.U32 R27, RZ, RZ, R14 ;  /* 0x000000ffff1b7224 */ /* 0x000fce00078e000e */
[----:B------:R-:W-:Y:S05]  /*291c0*/  WARPSYNC.COLLECTIVE R15, `(.L_x_1725) ;  /* 0x000000000f087348 */ /* 0x000fea0003c00000 */
[----:B------:R0:W1:Y:S02]  /*291d0*/  SHFL.IDX P6, R14, R13, R12, R11 ;  /* 0x0000000c0d0e7389 */ /* 0x00006400000c000b */
[----:B01----:R-:W-:Y:S01]  /*291e0*/  ENDCOLLECTIVE ;  /* 0x000000000000791b */ /* 0x003fe20003800000 */
.L_x_1725:
        /* <DEDUP_REMOVED lines=8> */
.L_x_1726:
[----:B------:R-:W-:Y:S02]  /*29270*/  IMAD.MOV.U32 R13, RZ, RZ, R33 ;  /* 0x000000ffff0d7224 */ /* 0x000fe400078e0021 */
[----:B------:R-:W-:Y:S02]  /*29280*/  IMAD.MOV.U32 R12, RZ, RZ, R0 ;  /* 0x000000ffff0c7224 */ /* 0x000fe400078e0000 */
[----:B------:R-:W-:-:S07]  /*29290*/  IMAD.MOV.U32 R31, RZ, RZ, R14 ;  /* 0x000000ffff1f7224 */ /* 0x000fce00078e000e */
[----:B------:R-:W-:Y:S05]  /*292a0*/  WARPSYNC.COLLECTIVE R15, `(.L_x_1727) ;  /* 0x000000000f087348 */ /* 0x000fea0003c00000 */
[----:B------:R0:W1:Y:S02]  /*292b0*/  SHFL.IDX P6, R14, R13, R12, R11 ;  /* 0x0000000c0d0e7389 */ /* 0x00006400000c000b */
[----:B01----:R-:W-:Y:S01]  /*292c0*/  ENDCOLLECTIVE ;  /* 0x000000000000791b */ /* 0x003fe20003800000 */
.L_x_1727:
        /* <DEDUP_REMOVED lines=8> */
.L_x_1728:
[----:B------:R-:W-:Y:S02]  /*29350*/  IMAD.MOV.U32 R13, RZ, RZ, R37 ;  /* 0x000000ffff0d7224 */ /* 0x000fe400078e0025 */
[----:B------:R-:W-:Y:S02]  /*29360*/  IMAD.MOV.U32 R12, RZ, RZ, R0 ;  /* 0x000000ffff0c7224 */ /* 0x000fe400078e0000 */
[----:B------:R-:W-:-:S07]  /*29370*/  IMAD.MOV.U32 R35, RZ, RZ, R14 ;  /* 0x000000ffff237224 */ /* 0x000fce00078e000e */
[----:B------:R-:W-:Y:S05]  /*29380*/  WARPSYNC.COLLECTIVE R15, `(.L_x_1729) ;  /* 0x000000000f087348 */ /* 0x000fea0003c00000 */
[----:B------:R0:W1:Y:S02]  /*29390*/  SHFL.IDX P6, R14, R13, R12, R11 ;  /* 0x0000000c0d0e7389 */ /* 0x00006400000c000b */
[----:B01----:R-:W-:Y:S01]  /*293a0*/  ENDCOLLECTIVE ;  /* 0x000000000000791b */ /* 0x003fe20003800000 */
.L_x_1729:
        /* <DEDUP_REMOVED lines=8> */
.L_x_1730:
[----:B------:R-:W-:Y:S01]  /*29430*/  MOV R13, R41 ;  /* 0x00000029000d7202 */ /* 0x000fe20000000f00 */
[----:B------:R-:W-:Y:S02]  /*29440*/  IMAD.MOV.U32 R12, RZ, RZ, R0 ;  /* 0x000000ffff0c7224 */ /* 0x000fe400078e0000 */
[----:B------:R-:W-:-:S07]  /*29450*/  IMAD.MOV.U32 R20, RZ, RZ, R14 ;  /* 0x000000ffff147224 */ /* 0x000fce00078e000e */
[----:B------:R-:W-:Y:S05]  /*29460*/  WARPSYNC.COLLECTIVE R15, `(.L_x_1731) ;  /* 0x000000000f087348 */ /* 0x000fea0003c00000 */
[----:B------:R0:W1:Y:S02]  /*29470*/  SHFL.IDX P6, R14, R13, R12, R11 ;  /* 0x0000000c0d0e7389 */ /* 0x00006400000c000b */
[----:B01----:R-:W-:Y:S01]  /*29480*/  ENDCOLLECTIVE ;  /* 0x000000000000791b */ /* 0x003fe20003800000 */
.L_x_1731:
[----:B------:R-:W-:Y:S02]  /*29490*/  IMAD.MOV.U32 R13, RZ, RZ, R43 ;  /* 0x000000ffff0d7224 */ /* 0x000fe400078e002b */
[----:B------:R-:W-:Y:S02]  /*294a0*/  IMAD.MOV.U32 R12, RZ, RZ, R2 ;  /* 0x000000ffff0c7224 */ /* 0x000fe400078e0002 */
[----:B------:R-:W-:-:S07]  /*294b0*/  IMAD.MOV.U32 R41, RZ, RZ, R14 ;  /* 0x000000ffff297224 */ /* 0x000fce00078e000e */
[----:B------:R-:W-:Y:S05]  /*294c0*/  WARPSYNC.COLLECTIVE R15, `(.L_x_1732) ;  /* 0x000000000f087348 */ /* 0x000fea0003c00000 */
[----:B------:R0:W1:Y:S02]  /*294d0*/  SHFL.IDX P6, R14, R13, R12, R11 ;  /* 0x0000000c0d0e7389 */ /* 0x00006400000c000b */
[----:B01----:R-:W-:Y:S01]  /*294e0*/  ENDCOLLECTIVE ;  /* 0x000000000000791b */ /* 0x003fe20003800000 */
.L_x_1732:
[----:B------:R-:W-:Y:S02]  /*294f0*/  IMAD.MOV.U32 R13, RZ, RZ, R45 ;  /* 0x000000ffff0d7224 */ /* 0x000fe400078e002d */
[----:B------:R-:W-:Y:S02]  /*29500*/  IMAD.MOV.U32 R12, RZ, RZ, R0 ;  /* 0x000000ffff0c7224 */ /* 0x000fe400078e0000 */
[----:B------:R-:W-:-:S07]  /*29510*/  IMAD.MOV.U32 R40, RZ, RZ, R14 ;  /* 0x000000ffff287224 */ /* 0x000fce00078e000e */
[----:B------:R-:W-:Y:S05]  /*29520*/  WARPSYNC.COLLECTIVE R15, `(.L_x_1733) ;  /* 0x000000000f087348 */ /* 0x000fea0003c00000 */
[----:B------:R0:W1:Y:S02]  /*29530*/  SHFL.IDX P6, R14, R13, R12, R11 ;  /* 0x0000000c0d0e7389 */ /* 0x00006400000c000b */
[----:B01----:R-:W-:Y:S01]  /*29540*/  ENDCOLLECTIVE ;  /* 0x000000000000791b */ /* 0x003fe20003800000 */
.L_x_1733:
        /* <DEDUP_REMOVED lines=8> */
.L_x_1734:
[----:B------:R-:W-:Y:S02]  /*295d0*/  IMAD.MOV.U32 R13, RZ, RZ, R49 ;  /* 0x000000ffff0d7224 */ /* 0x000fe400078e0031 */
[----:B------:R-:W-:Y:S02]  /*295e0*/  IMAD.MOV.U32 R12, RZ, RZ, R0 ;  /* 0x000000ffff0c7224 */ /* 0x000fe400078e0000 */
[----:B------:R-:W-:-:S07]  /*295f0*/  IMAD.MOV.U32 R42, RZ, RZ, R14 ;  /* 0x000000ffff2a7224 */ /* 0x000fce00078e000e */
[----:B------:R-:W-:Y:S05]  /*29600*/  WARPSYNC.COLLECTIVE R15, `(.L_x_1735) ;  /* 0x000000000f087348 */ /* 0x000fea0003c00000 */
[----:B------:R0:W1:Y:S02]  /*29610*/  SHFL.IDX P6, R14, R13, R12, R11 ;  /* 0x0000000c0d0e7389 */ /* 0x00006400000c000b */
[----:B01----:R-:W-:Y:S01]  /*29620*/  ENDCOLLECTIVE ;  /* 0x000000000000791b */ /* 0x003fe20003800000 */
.L_x_1735:
[----:B------:R-:W-:Y:S02]  /*29630*/  SEL R5, R45, R42, P0 ;  /* 0x0000002a2d057207 */ /* 0x000fe40000000000 */
[----:B------:R-:W-:Y:S02]  /*29640*/  SEL R7, R42, R45, P0 ;  /* 0x0000002d2a077207 */ /* 0x000fe40000000000 */
[----:B------:R-:W-:Y:S01]  /*29650*/  MOV R45, RZ ;  /* 0x000000ff002d7202 */ /* 0x000fe20000000f00 */
[----:B------:R-:W-:Y:S02]  /*29660*/  IMAD.MOV.U32 R13, RZ, RZ, R51 ;  /* 0x000000ffff0d7224 */ /* 0x000fe400078e0033 */
[----:B------:R-:W-:Y:S02]  /*29670*/  IMAD.MOV.U32 R12, RZ, RZ, R2 ;  /* 0x000000ffff0c7224 */ /* 0x000fe400078e0002 */
[----:B------:R-:W-:-:S07]  /*29680*/  IMAD.MOV.U32 R49, RZ, RZ, R14 ;  /* 0x000000ffff317224 */ /* 0x000fce00078e000e */
[----:B------:R-:W-:Y:S05]  /*29690*/  WARPSYNC.COLLECTIVE R15, `(.L_x_1736) ;  /* 0x000000000f087348 */ /* 0x000fea0003c00000 */
[----:B------:R0:W1:Y:S02]  /*296a0*/  SHFL.IDX P6, R14, R13, R12, R11 ;  /* 0x0000000c0d0e7389 */ /* 0x00006400000c000b */
[----:B01----:R-:W-:Y:S01]  /*296b0*/  ENDCOLLECTIVE ;  /* 0x000000000000791b */ /* 0x003fe20003800000 */
.L_x_1736:
[----:B------:R-:W-:Y:S02]  /*296c0*/  IMAD.MOV.U32 R13, RZ, RZ, R53 ;  /* 0x000000ffff0d7224 */ /* 0x000fe400078e0035 */
[----:B------:R-:W-:Y:S02]  /*296d0*/  IMAD.MOV.U32 R12, RZ, RZ, R0 ;  /* 0x000000ffff0c7224 */ /* 0x000fe400078e0000 */
[----:B------:R-:W-:-:S07]  /*296e0*/  IMAD.MOV.U32 R44, RZ, RZ, R14 ;  /* 0x000000ffff2c7224 */ /* 0x000fce00078e000e */
[----:B------:R-:W-:Y:S05]  /*296f0*/  WARPSYNC.COLLECTIVE R15, `(.L_x_1737) ;  /* 0x000000000f087348 */ /* 0x000fea0003c00000 */
[----:B------:R0:W1:Y:S02]  /*29700*/  SHFL.IDX P6, R14, R13, R12, R11 ;  /* 0x0000000c0d0e7389 */ /* 0x00006400000c000b */
[----:B01----:R-:W-:Y:S01]  /*29710*/  ENDCOLLECTIVE ;  /* 0x000000000000791b */ /* 0x003fe20003800000 */
.L_x_1737:
[----:B------:R-:W-:Y:S01]  /*29720*/  SEL R9, R49, R44, P0 ;  /* 0x0000002c31097207 */ /* 0x000fe20000000000 */
[----:B------:R-:W-:Y:S02]  /*29730*/  IMAD.MOV.U32 R13, RZ, RZ, R55 ;  /* 0x000000ffff0d7224 */ /* 0x000fe400078e0037 */
[----:B------:R-:W-:Y:S02]  /*29740*/  IMAD.MOV.U32 R12, RZ, RZ, R2 ;  /* 0x000000ffff0c7224 */ /* 0x000fe400078e0002 */
[----:B------:R-:W-:-:S07]  /*29750*/  IMAD.MOV.U32 R53, RZ, RZ, R14 ;  /* 0x000000ffff357224 */ /* 0x000fce00078e000e */
[----:B------:R-:W-:Y:S05]  /*29760*/  WARPSYNC.COLLECTIVE R15, `(.L_x_1738) ;  /* 0x000000000f087348 */ /* 0x000fea0003c00000 */
[----:B------:R0:W1:Y:S02]  /*29770*/  SHFL.IDX P6, R14, R13, R12, R11 ;  /* 0x0000000c0d0e7389 */ /* 0x00006400000c000b */
[----:B01----:R-:W-:Y:S01]  /*29780*/  ENDCOLLECTIVE ;  /* 0x000000000000791b */ /* 0x003fe20003800000 */
.L_x_1738:
[----:B------:R-:W-:Y:S02]  /*29790*/  IMAD.MOV.U32 R13, RZ, RZ, R57 ;  /* 0x000000ffff0d7224 */ /* 0x000fe400078e0039 */
[----:B------:R-:W-:Y:S02]  /*297a0*/  IMAD.MOV.U32 R12, RZ, RZ, R0 ;  /* 0x000000ffff0c7224 */ /* 0x000fe400078e0000 */
[----:B------:R-:W-:-:S07]  /*297b0*/  IMAD.MOV.U32 R46, RZ, RZ, R14 ;  /* 0x000000ffff2e7224 */ /* 0x000fce00078e000e */
[----:B------:R-:W-:Y:S05]  /*297c0*/  WARPSYNC.COLLECTIVE R15, `(.L_x_1739) ;  /* 0x000000000f087348 */ /* 0x000fea0003c00000 */
[----:B------:R0:W1:Y:S02]  /*297d0*/  SHFL.IDX P6, R14, R13, R12, R11 ;  /* 0x0000000c0d0e7389 */ /* 0x00006400000c000b */
[----:B01----:R-:W-:Y:S01]  /*297e0*/  ENDCOLLECTIVE ;  /* 0x000000000000791b */ /* 0x003fe20003800000 */
.L_x_1739:
        /* <DEDUP_REMOVED lines=8> */
.L_x_1740:
[----:B------:R-:W-:Y:S02]  /*29870*/  IMAD.MOV.U32 R13, RZ, RZ, R61 ;  /* 0x000000ffff0d7224 */ /* 0x000fe400078e003d */
[----:B------:R-:W-:Y:S02]  /*29880*/  IMAD.MOV.U32 R12, RZ, RZ, R0 ;  /* 0x000000ffff0c7224 */ /* 0x000fe400078e0000 */
[----:B------:R-:W-:-:S07]  /*29890*/  IMAD.MOV.U32 R48, RZ, RZ, R14 ;  /* 0x000000ffff307224 */ /* 0x000fce00078e000e */
[----:B------:R-:W-:Y:S05]  /*298a0*/  WARPSYNC.COLLECTIVE R15, `(.L_x_1741) ;  /* 0x000000000f087348 */ /* 0x000fea0003c00000 */
[----:B------:R0:W1:Y:S02]  /*298b0*/  SHFL.IDX P6, R14, R13, R12, R11 ;  /* 0x0000000c0d0e7389 */ /* 0x00006400000c000b */
[----:B01----:R-:W-:Y:S01]  /*298c0*/  ENDCOLLECTIVE ;  /* 0x000000000000791b */ /* 0x003fe20003800000 */
.L_x_1741:
        /* <DEDUP_REMOVED lines=8> */
.L_x_1742:
[----:B------:R-:W-:Y:S02]  /*29950*/  IMAD.MOV.U32 R13, RZ, RZ, R65 ;  /* 0x000000ffff0d7224 */ /* 0x000fe400078e0041 */
[----:B------:R-:W-:Y:S02]  /*29960*/  IMAD.MOV.U32 R12, RZ, RZ, R0 ;  /* 0x000000ffff0c7224 */ /* 0x000fe400078e0000 */
[----:B------:R-:W-:-:S07]  /*29970*/  IMAD.MOV.U32 R50, RZ, RZ, R14 ;  /* 0x000000ffff327224 */ /* 0x000fce00078e000e */
[----:B------:R-:W-:Y:S05]  /*29980*/  WARPSYNC.COLLECTIVE R15, `(.L_x_1743) ;  /* 0x000000000f087348 */ /* 0x000fea0003c00000 */
[----:B------:R0:W1:Y:S02]  /*29990*/  SHFL.IDX P6, R14, R13, R12, R11 ;  /* 0x0000000c0d0e7389 */ /* 0x00006400000c000b */
[----:B01----:R-:W-:Y:S01]  /*299a0*/  ENDCOLLECTIVE ;  /* 0x000000000000791b */ /* 0x003fe20003800000 */
.L_x_1743:
        /* <DEDUP_REMOVED lines=8> */
.L_x_1744:
[----:B------:R-:W-:Y:S02]  /*29a30*/  IMAD.MOV.U32 R13, RZ, RZ, R71 ;  /* 0x000000ffff0d7224 */ /* 0x000fe400078e0047 */
[----:B------:R-:W-:Y:S02]  /*29a40*/  IMAD.MOV.U32 R12, RZ, RZ, R0 ;  /* 0x000000ffff0c7224 */ /* 0x000fe400078e0000 */
[----:B------:R-:W-:-:S07]  /*29a50*/  IMAD.MOV.U32 R56, RZ, RZ, R14 ;  /* 0x000000ffff387224 */ /* 0x000fce00078e000e */
[----:B------:R-:W-:Y:S05]  /*29a60*/  WARPSYNC.COLLECTIVE R15, `(.L_x_1745) ;  /* 0x000000000f087348 */ /* 0x000fea0003c00000 */
[----:B------:R0:W1:Y:S02]  /*29a70*/  SHFL.IDX P6, R14, R13, R12, R11 ;  /* 0x0000000c0d0e7389 */ /* 0x00006400000c000b */
[----:B01----:R-:W-:Y:S01]  /*29a80*/  ENDCOLLECTIVE ;  /* 0x000000000000791b */ /* 0x003fe20003800000 */
.L_x_1745:
[----:B------:R-:W-:Y:S01]  /*29a90*/  SEL R39, R56, R65, P0 ;  /* 0x0000004138277207 */ /* 0x000fe20000000000 */
[----:B------:R-:W-:Y:S02]  /*29aa0*/  IMAD.MOV.U32 R13, RZ, RZ, R73 ;  /* 0x000000ffff0d7224 */ /* 0x000fe400078e0049 */
[----:B------:R-:W-:Y:S02]  /*29ab0*/  IMAD.MOV.U32 R12, RZ, RZ, R2 ;  /* 0x000000ffff0c7224 */ /* 0x000fe400078e0002 */
[----:B------:R-:W-:-:S07]  /*29ac0*/  IMAD.MOV.U32 R71, RZ, RZ, R14 ;  /* 0x000000ffff477224 */ /* 0x000fce00078e000e */
[----:B------:R-:W-:Y:S05]  /*29ad0*/  WARPSYNC.COLLECTIVE R15, `(.L_x_1746) ;  /* 0x000000000f087348 */ /* 0x000fea0003c00000 */
[----:B------:R0:W1:Y:S02]  /*29ae0*/  SHFL.IDX P6, R14, R13, R12, R11 ;  /* 0x0000000c0d0e7389 */ /* 0x00006400000c000b */
[----:B01----:R-:W-:Y:S01]  /*29af0*/  ENDCOLLECTIVE ;  /* 0x000000000000791b */ /* 0x003fe20003800000 */
.L_x_1746:
[----:B------:R-:W-:Y:S02]  /*29b00*/  IMAD.MOV.U32 R13, RZ, RZ, R75 ;  /* 0x000000ffff0d7224 */ /* 0x000fe400078e004b */
[----:B------:R-:W-:Y:S02]  /*29b10*/  IMAD.MOV.U32 R12, RZ, RZ, R0 ;  /* 0x000000ffff0c7224 */ /* 0x000fe400078e0000 */
[----:B------:R-:W-:-:S07]  /*29b20*/  IMAD.MOV.U32 R58, RZ, RZ, R14 ;  /* 0x000000ffff3a7224 */ /* 0x000fce00078e000e */
[----:B------:R-:W-:Y:S05]  /*29b30*/  WARPSYNC.COLLECTIVE R15, `(.L_x_1747) ;  /* 0x000000000f087348 */ /* 0x000fea0003c00000 */
[----:B------:R0:W1:Y:S02]  /*29b40*/  SHFL.IDX P6, R14, R13, R12, R11 ;  /* 0x0000000c0d0e7389 */ /* 0x00006400000c000b */
[----:B01----:R-:W-:Y:S01]  /*29b50*/  ENDCOLLECTIVE ;  /* 0x000000000000791b */ /* 0x003fe20003800000 */
.L_x_1747:
[----:B------:R-:W-:Y:S02]  /*29b60*/  IMAD.MOV.U32 R13, RZ, RZ, R77 ;  /* 0x000000ffff0d7224 */ /* 0x000fe400078e004d */
[----:B------:R-:W-:Y:S02]  /*29b70*/  IMAD.MOV.U32 R12, RZ, RZ, R2 ;  /* 0x000000ffff0c7224 */ /* 0x000fe400078e0002 */
[----:B------:R-:W-:-:S07]  /*29b80*/  IMAD.MOV.U32 R75, RZ, RZ, R14 ;  /* 0x000000ffff4b7224 */ /* 0x000fce00078e000e */
[----:B------:R-:W-:Y:S05]  /*29b90*/  WARPSYNC.COLLECTIVE R15, `(.L_x_1748) ;  /* 0x000000000f087348 */ /* 0x000fea0003c00000 */
[----:B------:R0:W1:Y:S02]  /*29ba0*/  SHFL.IDX P6, R14, R13, R12, R11 ;  /* 0x0000000c0d0e7389 */ /* 0x00006400000c000b */
[----:B01----:R-:W-:Y:S01]  /*29bb0*/  ENDCOLLECTIVE ;  /* 0x000000000000791b */ /* 0x003fe20003800000 */
.L_x_1748:
[----:B------:R-:W-:Y:S02]  /*29bc0*/  SEL R12, R37, R20, P0 ;  /* 0x00000014250c7207 */ /* 0x000fe40000000000 */
[----:B------:R-:W-:Y:S02]  /*29bd0*/  SEL R11, R44, R49, P0 ;  /* 0x000000312c0b7207 */ /* 0x000fe40000000000 */
[----:B------:R-:W-:Y:S02]  /*29be0*/  SEL R13, R71, R58, P0 ;  /* 0x0000003a470d7207 */ /* 0x000fe40000000000 */
[----:B------:R-:W-:Y:S01]  /*29bf0*/  SEL R15, R58, R71, P0 ;  /* 0x000000473a0f7207 */ /* 0x000fe20000000000 */
[----:B------:R-:W-:Y:S01]  /*29c00*/  IMAD.MOV.U32 R60, RZ, RZ, R14 ;  /* 0x000000ffff3c7224 */ /* 0x000fe200078e000e */
[----:B------:R-:W-:Y:S02]  /*29c10*/  SEL R14, R20, R37, P0 ;  /* 0x00000025140e7207 */ /* 0x000fe40000000000 */
[----:B------:R-:W-:Y:S01]  /*29c20*/  SEL R37, R65, R56, P0 ;  /* 0x0000003841257207 */ /* 0x000fe20000000000 */
[----:B------:R-:W-:Y:S06]  /*29c30*/  BRA `(.L_x_1749) ;  /* 0xffffff5c00fc7947 */ /* 0x000fec000383ffff */
.L_x_1562:
        /* <DEDUP_REMOVED lines=11> */
.L_x_1751:
[----:B------:R-:W-:Y:S05]  /*29cf0*/  BSYNC B1 ;  /* 0x0000000000017941 */ /* 0x000fea0003800000 */
.L_x_1750:
[----:B------:R-:W-:Y:S05]  /*29d00*/  BRA `(.L_x_1752) ;  /* 0xffffff9000107947 */ /* 0x000fea000383ffff */
.L_x_1564:
[----:B------:R-:W-:Y:S01]  /*29d10*/  BSSY B1, `(.L_x_1753) ;  /* 0x0000006000017945 */ /* 0x000fe20003800000 */
[----:B------:R-:W-:-:S07]  /*29d20*/  IMAD.MOV.U32 R15, RZ, RZ, -0x1 ;  /* 0xffffffffff0f7424 */ /* 0x000fce00078e00ff */
[----:B01----:R-:W-:Y:S05]  /*29d30*/  WARPSYNC.COLLECTIVE R15, `(.L_x_1754) ;  /* 0x000000000f0c7348 */ /* 0x003fea0003c00000 */
[----:B------:R-:W-:Y:S02]  /*29d40*/  ELECT P6, UR62, PT ;  /* 0x00000000003e782f */ /* 0x000fe400038c0000 */
[----:B------:R-:W-:Y:S01]  /*29d50*/  MOV R14, UR62 ;  /* 0x0000003e000e7c02 */ /* 0x000fe20008000f00 */
[----:B01----:R-:W-:Y:S10]  /*29d60*/  ENDCOLLECTIVE ;  /* 0x000000000000791b */ /* 0x003ff40003800000 */
.L_x_1754:
[----:B------:R-:W-:Y:S05]  /*29d70*/  BSYNC B1 ;  /* 0x0000000000017941 */ /* 0x000fea0003800000 */
.L_x_1753:
[----:B------:R-:W-:Y:S05]  /*29d80*/  BRA `(.L_x_1563) ;  /* 0xffffff9000087947 */ /* 0x000fea000383ffff */
.L_x_1566:
[----:B-1----:R1:W2:Y:S02]  /*29d90*/  SYNCS.PHASECHK.TRANS64.TRYWAIT P0, [R12+URZ+0x22820], R5 ;  /* 0x022820050c0075a7 */ /* 0x0022a4000800017f */
[----:B--2---:R-:W-:Y:S05]  /*29da0*/  @!P0 NANOSLEEP.SYNCS 0x989680 ;  /* 0x009896800000895d */ /* 0x004fea0003900000 */
[----:B------:R-:W2:Y:S02]  /*29db0*/  @!P0 SYNCS.PHASECHK.TRANS64 P0, [R12+URZ+0x22820], R5 ;  /* 0x022820050c0085a7 */ /* 0x000ea4000800007f */
[----:B--2---:R-:W-:Y:S05]  /*29dc0*/  @!P0 BRA `(.L_x_1566) ;  /* 0xfffffffc00f08947 */ /* 0x004fea000383ffff */
[----:B------:R-:W-:Y:S05]  /*29dd0*/  BRA `(.L_x_1755) ;  /* 0xffffff9000247947 */ /* 0x000fea000383ffff */
.L_x_1570:
[----:B0-----:R0:W2:Y:S02]  /*29de0*/  SYNCS.PHASECHK.TRANS64.TRYWAIT P0, [R8+URZ+0x228a0], R11 ;  /* 0x0228a00b080075a7 */ /* 0x0010a4000800017f */
[----:B--2---:R-:W-:Y:S05]  /*29df0*/  @!P0 NANOSLEEP.SYNCS 0x989680 ;  /* 0x009896800000895d */ /* 0x004fea0003900000 */
[----:B------:R-:W2:Y:S02]  /*29e00*/  @!P0 SYNCS.PHASECHK.TRANS64 P0, [R8+URZ+0x228a0], R11 ;  /* 0x0228a00b080085a7 */ /* 0x000ea4000800007f */
[----:B--2---:R-:W-:Y:S05]  /*29e10*/  @!P0 BRA `(.L_x_1570) ;  /* 0xfffffffc00f08947 */ /* 0x004fea000383ffff */
[----:B------:R-:W-:Y:S05]  /*29e20*/  BRA `(.L_x_1756) ;  /* 0xffffff9000447947 */ /* 0x000fea000383ffff */
.L_x_1577:
[----:B-1----:R1:W2:Y:S02]  /*29e30*/  SYNCS.PHASECHK.TRANS64.TRYWAIT P0, [R8+URZ+0x228c0], R11 ;  /* 0x0228c00b080075a7 */ /* 0x0022a4000800017f */
[----:B--2---:R-:W-:Y:S05]  /*29e40*/  @!P0 NANOSLEEP.SYNCS 0x989680 ;  /* 0x009896800000895d */ /* 0x004fea0003900000 */
[----:B------:R-:W2:Y:S02]  /*29e50*/  @!P0 SYNCS.PHASECHK.TRANS64 P0, [R8+URZ+0x228c0], R11 ;  /* 0x0228c00b080085a7 */ /* 0x000ea4000800007f */
[----:B--2---:R-:W-:Y:S05]  /*29e60*/  @!P0 BRA `(.L_x_1577) ;  /* 0xfffffffc00f08947 */ /* 0x004fea000383ffff */
[----:B------:R-:W-:Y:S05]  /*29e70*/  BRA `(.L_x_1757) ;  /* 0xffffff94003c7947 */ /* 0x000fea000383ffff */
.L_x_1584:
[----:B0-----:R0:W1:Y:S02]  /*29e80*/  SYNCS.PHASECHK.TRANS64.TRYWAIT P1, [R8+URZ+0x228a0], R7 ;  /* 0x0228a007080075a7 */ /* 0x001064000802017f */
[----:B-1----:R-:W-:Y:S05]  /*29e90*/  @!P1 NANOSLEEP.SYNCS 0x989680 ;  /* 0x009896800000995d */ /* 0x002fea0003900000 */
[----:B------:R-:W1:Y:S02]  /*29ea0*/  @!P1 SYNCS.PHASECHK.TRANS64 P1, [R8+URZ+0x228a0], R7 ;  /* 0x0228a007080095a7 */ /* 0x000e64000802007f */
[----:B-1----:R-:W-:Y:S05]  /*29eb0*/  @!P1 BRA `(.L_x_1584) ;  /* 0xfffffffc00f09947 */ /* 0x002fea000383ffff */
[----:B------:R-:W-:Y:S05]  /*29ec0*/  BRA `(.L_x_1758) ;  /* 0xffffff9800247947 */ /* 0x000fea000383ffff */
.L_x_1591:
[----:B-1----:R1:W2:Y:S02]  /*29ed0*/  SYNCS.PHASECHK.TRANS64.TRYWAIT P1, [R8+URZ+0x228c0], R7 ;  /* 0x0228c007080075a7 */ /* 0x0022a4000802017f */
[----:B--2---:R-:W-:Y:S05]  /*29ee0*/  @!P1 NANOSLEEP.SYNCS 0x989680 ;  /* 0x009896800000995d */ /* 0x004fea0003900000 */
[----:B------:R-:W2:Y:S02]  /*29ef0*/  @!P1 SYNCS.PHASECHK.TRANS64 P1, [R8+URZ+0x228c0], R7 ;  /* 0x0228c007080095a7 */ /* 0x000ea4000802007f */
[----:B--2---:R-:W-:Y:S05]  /*29f00*/  @!P1 BRA `(.L_x_1591) ;  /* 0xfffffffc00f09947 */ /* 0x004fea000383ffff */
[----:B------:R-:W-:Y:S05]  /*29f10*/  BRA `(.L_x_1759) ;  /* 0xffffff9c00147947 */ /* 0x000fea000383ffff */
.L_x_1614:
        /* <DEDUP_REMOVED lines=11> */
.L_x_1761:
[----:B------:R-:W-:Y:S05]  /*29fd0*/  BSYNC B0 ;  /* 0x0000000000007941 */ /* 0x000fea0003800000 */
.L_x_1760:
[----:B------:R-:W-:Y:S05]  /*29fe0*/  BRA `(.L_x_1762) ;  /* 0xffffffac005c7947 */ /* 0x000fea000383ffff */
.L_x_1616:
[----:B------:R-:W-:Y:S01]  /*29ff0*/  BSSY B0, `(.L_x_1763) ;  /* 0x0000006000007945 */ /* 0x000fe20003800000 */
[----:B------:R-:W-:-:S07]  /*2a000*/  IMAD.MOV.U32 R15, RZ, RZ, -0x1 ;  /* 0xffffffffff0f7424 */ /* 0x000fce00078e00ff */
[----:B01----:R-:W-:Y:S05]  /*2a010*/  WARPSYNC.COLLECTIVE R15, `(.L_x_1764) ;  /* 0x000000000f0c7348 */ /* 0x003fea0003c00000 */
[----:B------:R-:W-:Y:S02]  /*2a020*/  ELECT P6, UR62, PT ;  /* 0x00000000003e782f */ /* 0x000fe400038c0000 */
[----:B------:R-:W-:Y:S01]  /*2a030*/  MOV R14, UR62 ;  /* 0x0000003e000e7c02 */ /* 0x000fe20008000f00 */
[----:B01----:R-:W-:Y:S10]  /*2a040*/  ENDCOLLECTIVE ;  /* 0x000000000000791b */ /* 0x003ff40003800000 */
.L_x_1764:
[----:B------:R-:W-:Y:S05]  /*2a050*/  BSYNC B0 ;  /* 0x0000000000007941 */ /* 0x000fea0003800000 */
.L_x_1763:
[----:B------:R-:W-:Y:S05]  /*2a060*/  BRA `(.L_x_1765) ;  /* 0xffffffac00547947 */ /* 0x000fea000383ffff */
.L_x_1619:
[----:B-1----:R1:W2:Y:S02]  /*2a070*/  SYNCS.PHASECHK.TRANS64.TRYWAIT P2, [R5+URZ+0x22880], R6 ;  /* 0x02288006050075a7 */ /* 0x0022a4000804017f */
[----:B--2---:R-:W-:Y:S05]  /*2a080*/  @!P2 NANOSLEEP.SYNCS 0x989680 ;  /* 0x009896800000a95d */ /* 0x004fea0003900000 */
[----:B------:R-:W2:Y:S02]  /*2a090*/  @!P2 SYNCS.PHASECHK.TRANS64 P2, [R5+URZ+0x22880], R6 ;  /* 0x022880060500a5a7 */ /* 0x000ea4000804007f */
[----:B--2---:R-:W-:Y:S05]  /*2a0a0*/  @!P2 BRA `(.L_x_1619) ;  /* 0xfffffffc00f0a947 */ /* 0x004fea000383ffff */
[----:B------:R-:W-:Y:S05]  /*2a0b0*/  BRA `(.L_x_1766) ;  /* 0xffffffac00cc7947 */ /* 0x000fea000383ffff */
.L_x_1621:
[----:B--2---:R2:W3:Y:S02]  /*2a0c0*/  SYNCS.PHASECHK.TRANS64.TRYWAIT P2, [R5+URZ+0x22840], R6 ;  /* 0x02284006050075a7 */ /* 0x0044e4000804017f */
[----:B---3--:R-:W-:Y:S05]  /*2a0d0*/  @!P2 NANOSLEEP.SYNCS 0x989680 ;  /* 0x009896800000a95d */ /* 0x008fea0003900000 */
[----:B------:R-:W3:Y:S02]  /*2a0e0*/  @!P2 SYNCS.PHASECHK.TRANS64 P2, [R5+URZ+0x22840], R6 ;  /* 0x022840060500a5a7 */ /* 0x000ee4000804007f */
[----:B---3--:R-:W-:Y:S05]  /*2a0f0*/  @!P2 BRA `(.L_x_1621) ;  /* 0xfffffffc00f0a947 */ /* 0x008fea000383ffff */
[----:B------:R-:W-:Y:S05]  /*2a100*/  BRA `(.L_x_1767) ;  /* 0xffffffb000307947 */ /* 0x000fea000383ffff */
.L_x_1624:
        /* <DEDUP_REMOVED lines=8> */
.L_x_1630:
[----:B---3--:R3:W4:Y:S02]  /*2a190*/  SYNCS.PHASECHK.TRANS64.TRYWAIT P0, [R5+URZ+0x22880], R4 ;  /* 0x02288004050075a7 */ /* 0x008724000800017f */
[----:B----4-:R-:W-:Y:S05]  /*2a1a0*/  @!P0 NANOSLEEP.SYNCS 0x989680 ;  /* 0x009896800000895d */ /* 0x010fea0003900000 */
[----:B------:R-:W4:Y:S02]  /*2a1b0*/  @!P0 SYNCS.PHASECHK.TRANS64 P0, [R5+URZ+0x22880], R4 ;  /* 0x02288004050085a7 */ /* 0x000f24000800007f */
[----:B----4-:R-:W-:Y:S05]  /*2a1c0*/  @!P0 BRA `(.L_x_1630) ;  /* 0xfffffffc00f08947 */ /* 0x010fea000383ffff */
[----:B------:R-:W-:Y:S05]  /*2a1d0*/  BRA `(.L_x_1769) ;  /* 0xffffffb800347947 */ /* 0x000fea000383ffff */
.L_x_1635:
[----:B--2---:R2:W3:Y:S02]  /*2a1e0*/  SYNCS.PHASECHK.TRANS64.TRYWAIT P0, [R5+URZ+0x22840], R4 ;  /* 0x02284004050075a7 */ /* 0x0044e4000800017f */
[----:B---3--:R-:W-:Y:S05]  /*2a1f0*/  @!P0 NANOSLEEP.SYNCS 0x989680 ;  /* 0x009896800000895d */ /* 0x008fea0003900000 */
[----:B------:R-:W3:Y:S02]  /*2a200*/  @!P0 SYNCS.PHASECHK.TRANS64 P0, [R5+URZ+0x22840], R4 ;  /* 0x02284004050085a7 */ /* 0x000ee4000800007f */
[----:B---3--:R-:W-:Y:S05]  /*2a210*/  @!P0 BRA `(.L_x_1635) ;  /* 0xfffffffc00f08947 */ /* 0x008fea000383ffff */
[----:B------:R-:W-:Y:S05]  /*2a220*/  BRA `(.L_x_1770) ;  /* 0xffffffb800c07947 */ /* 0x000fea000383ffff */
.L_x_1643:
[----:B---3--:R-:W3:Y:S02]  /*2a230*/  LDL R5, [R1+0x4] ;  /* 0x0000040001057983 */ /* 0x008ee40000100800 */
[----:B---3--:R3:W4:Y:S02]  /*2a240*/  SYNCS.PHASECHK.TRANS64.TRYWAIT P2, [R5+URZ+0x22870], R4 ;  /* 0x02287004050075a7 */ /* 0x008724000804017f */
[----:B----4-:R-:W-:Y:S05]  /*2a250*/  @!P2 NANOSLEEP.SYNCS 0x989680 ;  /* 0x009896800000a95d */ /* 0x010fea0003900000 */
[----:B------:R-:W4:Y:S02]  /*2a260*/  @!P2 SYNCS.PHASECHK.TRANS64 P2, [R5+URZ+0x22870], R4 ;  /* 0x022870040500a5a7 */ /* 0x000f24000804007f */
[----:B----4-:R-:W-:Y:S05]  /*2a270*/  @!P2 BRA `(.L_x_1643) ;  /* 0xfffffffc00eca947 */ /* 0x010fea000383ffff */
[----:B------:R-:W-:Y:S05]  /*2a280*/  BRA `(.L_x_1771) ;  /* 0xffffffbc00f47947 */ /* 0x000fea000383ffff */
.L_x_1645:
[----:B--2---:R-:W2:Y:S02]  /*2a290*/  LDL R5, [R1+0x4] ;  /* 0x0000040001057983 */ /* 0x004ea40000100800 */
[----:B--2---:R2:W3:Y:S02]  /*2a2a0*/  SYNCS.PHASECHK.TRANS64.TRYWAIT P2, [R5+URZ+0x22860], R4 ;  /* 0x02286004050075a7 */ /* 0x0044e4000804017f */
[----:B---3--:R-:W-:Y:S05]  /*2a2b0*/  @!P2 NANOSLEEP.SYNCS 0x989680 ;  /* 0x009896800000a95d */ /* 0x008fea0003900000 */
[----:B------:R-:W3:Y:S02]  /*2a2c0*/  @!P2 SYNCS.PHASECHK.TRANS64 P2, [R5+URZ+0x22860], R4 ;  /* 0x022860040500a5a7 */ /* 0x000ee4000804007f */
[----:B---3--:R-:W-:Y:S05]  /*2a2d0*/  @!P2 BRA `(.L_x_1645) ;  /* 0xfffffffc00eca947 */ /* 0x008fea000383ffff */
[----:B------:R-:W-:Y:S05]  /*2a2e0*/  BRA `(.L_x_1772) ;  /* 0xffffffbc00fc7947 */ /* 0x000fea000383ffff */
.L_x_1652:
[----:B--2---:R2:W3:Y:S02]  /*2a2f0*/  SYNCS.PHASECHK.TRANS64.TRYWAIT P0, [R20+URZ+0x22870], R3 ;  /* 0x02287003140075a7 */ /* 0x0044e4000800017f */
[----:B---3--:R-:W-:Y:S05]  /*2a300*/  @!P0 NANOSLEEP.SYNCS 0x989680 ;  /* 0x009896800000895d */ /* 0x008fea0003900000 */
[----:B------:R-:W3:Y:S02]  /*2a310*/  @!P0 SYNCS.PHASECHK.TRANS64 P0, [R20+URZ+0x22870], R3 ;  /* 0x02287003140085a7 */ /* 0x000ee4000800007f */
[----:B---3--:R-:W-:Y:S05]  /*2a320*/  @!P0 BRA `(.L_x_1652) ;  /* 0xfffffffc00f08947 */ /* 0x008fea000383ffff */
[----:B------:R-:W-:Y:S05]  /*2a330*/  BRA `(.L_x_1773) ;  /* 0xffffffc400d07947 */ /* 0x000fea000383ffff */
.L_x_1654:
[----:B--2---:R2:W3:Y:S02]  /*2a340*/  SYNCS.PHASECHK.TRANS64.TRYWAIT P0, [R20+URZ+0x22860], R3 ;  /* 0x02286003140075a7 */ /* 0x0044e4000800017f */
[----:B---3--:R-:W-:Y:S05]  /*2a350*/  @!P0 NANOSLEEP.SYNCS 0x989680 ;  /* 0x009896800000895d */ /* 0x008fea0003900000 */
[----:B------:R-:W3:Y:S02]  /*2a360*/  @!P0 SYNCS.PHASECHK.TRANS64 P0, [R20+URZ+0x22860], R3 ;  /* 0x02286003140085a7 */ /* 0x000ee4000800007f */
[----:B---3--:R-:W-:Y:S05]  /*2a370*/  @!P0 BRA `(.L_x_1654) ;  /* 0xfffffffc00f08947 */ /* 0x008fea000383ffff */
[----:B------:R-:W-:Y:S05]  /*2a380*/  BRA `(.L_x_1774) ;  /* 0xffffffc400d87947 */ /* 0x000fea000383ffff */
.L_x_1658:
[----:B------:R-:W2:Y:S01]  /*2a390*/  LDL R3, [R1] ;  /* 0x0000000001037983 */ /* 0x000ea20000100800 */
[----:B------:R-:W-:Y:S01]  /*2a3a0*/  BSSY B0, `(.L_x_1775) ;  /* 0x0000008000007945 */ /* 0x000fe20003800000 */
[----:B------:R-:W-:Y:S02]  /*2a3b0*/  IMAD.MOV.U32 R12, RZ, RZ, RZ ;  /* 0x000000ffff0c7224 */ /* 0x000fe400078e00ff */
[----:B------:R-:W-:Y:S02]  /*2a3c0*/  IMAD.MOV.U32 R11, RZ, RZ, 0x1f ;  /* 0x0000001fff0b7424 */ /* 0x000fe400078e00ff */
[----:B------:R-:W-:Y:S02]  /*2a3d0*/  IMAD.MOV.U32 R15, RZ, RZ, -0x1 ;  /* 0xffffffffff0f7424 */ /* 0x000fe400078e00ff */
[----:B--2---:R-:W-:-:S07]  /*2a3e0*/  IMAD.MOV.U32 R13, RZ, RZ, R3 ;  /* 0x000000ffff0d7224 */ /* 0x004fce00078e0003 */
[----:B------:R-:W-:Y:S05]  /*2a3f0*/  WARPSYNC.COLLECTIVE R15, `(.L_x_1776) ;  /* 0x000000000f087348 */ /* 0x000fea0003c00000 */
[----:B------:R0:W1:Y:S02]  /*2a400*/  SHFL.IDX P6, R14, R13, R12, R11 ;  /* 0x0000000c0d0e7389 */ /* 0x00006400000c000b */
[----:B01----:R-:W-:Y:S01]  /*2a410*/  ENDCOLLECTIVE ;  /* 0x000000000000791b */ /* 0x003fe20003800000 */
.L_x_1776:
[----:B------:R-:W-:Y:S05]  /*2a420*/  BSYNC B0 ;  /* 0x0000000000007941 */ /* 0x000fea0003800000 */
.L_x_1775:
[----:B------:R0:W5:Y:S01]  /*2a430*/  LDL R2, [R1+0xc] ;  /* 0x00000c0001027983 */ /* 0x0001620000100800 */
[----:B------:R-:W-:Y:S02]  /*2a440*/  IMAD.MOV.U32 R13, RZ, RZ, R3 ;  /* 0x000000ffff0d7224 */ /* 0x000fe400078e0003 */
[----:B------:R-:W-:Y:S02]  /*2a450*/  IMAD.MOV.U32 R12, RZ, RZ, 0x1 ;  /* 0x00000001ff0c7424 */ /* 0x000fe400078e00ff */
[----:B------:R-:W-:Y:S02]  /*2a460*/  IMAD.MOV.U32 R11, RZ, RZ, 0x1f ;  /* 0x0000001fff0b7424 */ /* 0x000fe400078e00ff */
[----:B------:R-:W-:Y:S02]  /*2a470*/  IMAD.MOV.U32 R15, RZ, RZ, -0x1 ;  /* 0xffffffffff0f7424 */ /* 0x000fe400078e00ff */
[----:B0-----:R-:W-:-:S07]  /*2a480*/  IMAD.MOV.U32 R0, RZ, RZ, R14 ;  /* 0x000000ffff007224 */ /* 0x001fce00078e000e */
[----:B-----5:R-:W-:Y:S05]  /*2a490*/  WARPSYNC.COLLECTIVE R15, `(.L_x_1777) ;  /* 0x000000000f087348 */ /* 0x020fea0003c00000 */
[----:B------:R0:W1:Y:S02]  /*2a4a0*/  SHFL.IDX P6, R14, R13, R12, R11 ;  /* 0x0000000c0d0e7389 */ /* 0x00006400000c000b */
[----:B01---5:R-:W-:Y:S01]  /*2a4b0*/  ENDCOLLECTIVE ;  /* 0x000000000000791b */ /* 0x023fe20003800000 */
.L_x_1777:
[----:B------:R-:W-:Y:S01]  /*2a4c0*/  ULDC UR4, c[0x0][0xc14] ;  /* 0x0003050000047ab9 */ /* 0x000fe20000000800 */
[----:B------:R-:W-:Y:S02]  /*2a4d0*/  IMAD.IADD R5, R2, 0x1, R7 ;  /* 0x0000000102057824 */ /* 0x000fe400078e0207 */
[----:B------:R-:W-:Y:S02]  /*2a4e0*/  IMAD.MOV.U32 R11, RZ, RZ, RZ ;  /* 0x000000ffff0b7224 */ /* 0x000fe400078e00ff */
[----:B------:R-:W-:Y:S01]  /*2a4f0*/  IMAD.MOV.U32 R4, RZ, RZ, R14 ;  /* 0x000000ffff047224 */ /* 0x000fe200078e000e */
[----:B------:R-:W-:-:S13]  /*2a500*/  ISETP.GE.OR P1, PT, R5, UR4, !P0 ;  /* 0x0000000405007c0c */ /* 0x000fda000c726670 */
[----:B------:R-:W0:Y:S02]  /*2a510*/  @!P1 LDC.64 R2, c[0x0][0xc58] ;  /* 0x00031600ff029b82 */ /* 0x000e240000000a00 */
[----:B0-----:R-:W-:-:S06]  /*2a520*/  @!P1 IMAD.WIDE R2, R5, 0x4, R2 ;  /* 0x0000000405029825 */ /* 0x001fcc00078e0202 */
[----:B------:R0:W2:Y:S01]  /*2a530*/  @!P1 LDG.E R2, desc[UR40][R2.64] ;  /* 0x0000002802029981 */ /* 0x0000a2000c1e1900 */
[C---:B------:R-:W-:Y:S02]  /*2a540*/  ISETP.GE.U32.AND P2, PT, R7.reuse, 0x2, PT ;  /* 0x000000020700780c */ /* 0x040fe40003f46070 */
[C---:B------:R-:W-:Y:S02]  /*2a550*/  ISETP.GE.U32.AND P3, PT, R7.reuse, 0x4, PT ;  /* 0x000000040700780c */ /* 0x040fe40003f66070 */
[C---:B------:R-:W-:Y:S02]  /*2a560*/  ISETP.GE.U32.AND P4, PT, R7.reuse, 0x8, PT ;  /* 0x000000080700780c */ /* 0x040fe40003f86070 */
[C---:B------:R-:W-:Y:S01]  /*2a570*/  ISETP.GE.U32.AND P5, PT, R7.reuse, 0x10, PT ;  /* 0x000000100700780c */ /* 0x040fe20003fa6070 */
[----:B0-----:R-:W-:Y:S02]  /*2a580*/  IMAD.MOV.U32 R3, RZ, RZ, RZ ;  /* 0x000000ffff037224 */ /* 0x001fe400078e00ff */
[----:B--2---:R-:W-:Y:S01]  /*2a590*/  @!P1 IMAD.MOV.U32 R3, RZ, RZ, R2 ;  /* 0x000000ffff039224 */ /* 0x004fe200078e0002 */
[----:B------:R-:W-:-:S03]  /*2a5a0*/  ISETP.NE.AND P1, PT, R7, RZ, PT ;  /* 0x000000ff0700720c */ /* 0x000fc60003f25270 */
[----:B------:R-:W-:-:S10]  /*2a5b0*/  IMAD.MOV.U32 R13, RZ, RZ, R3 ;  /* 0x000000ffff0d7224 */ /* 0x000fd400078e0003 */
[----:B------:R-:W-:Y:S05]  /*2a5c0*/  WARPSYNC.COLLECTIVE R15, `(.L_x_1778) ;  /* 0x000000000f087348 */ /* 0x000fea0003c00000 */
[----:B------:R0:W1:Y:S02]  /*2a5d0*/  SHFL.UP P6, R14, R13, R12, R11 ;  /* 0x0400000c0d0e7389 */ /* 0x00006400000c000b */
[----:B01----:R-:W-:Y:S01]  /*2a5e0*/  ENDCOLLECTIVE ;  /* 0x000000000000791b */ /* 0x003fe20003800000 */
.L_x_1778:
[----:B------:R-:W-:Y:S01]  /*2a5f0*/  IMAD.MOV.U32 R12, RZ, RZ, 0x2 ;  /* 0x00000002ff0c7424 */ /* 0x000fe200078e00ff */
[----:B------:R-:W-:-:S05]  /*2a600*/  SEL R14, R14, RZ, P1 ;  /* 0x000000ff0e0e7207 */ /* 0x000fca0000800000 */
[----:B------:R-:W-:-:S05]  /*2a610*/  IMAD.IADD R2, R3, 0x1, R14 ;  /* 0x0000000103027824 */ /* 0x000fca00078e020e */
[----:B------:R-:W-:-:S07]  /*2a620*/  MOV R13, R2 ;  /* 0x00000002000d7202 */ /* 0x000fce0000000f00 */
[----:B------:R-:W-:Y:S05]  /*2a630*/  WARPSYNC.COLLECTIVE R15, `(.L_x_1779) ;  /* 0x000000000f087348 */ /* 0x000fea0003c00000 */
[----:B------:R0:W1:Y:S02]  /*2a640*/  SHFL.UP P6, R14, R13, R12, R11 ;  /* 0x0400000c0d0e7389 */ /* 0x00006400000c000b */
[----:B01----:R-:W-:Y:S01]  /*2a650*/  ENDCOLLECTIVE ;  /* 0x000000000000791b */ /* 0x003fe20003800000 */
.L_x_1779:
[----:B------:R-:W-:Y:S01]  /*2a660*/  IMAD.MOV.U32 R12, RZ, RZ, 0x4 ;  /* 0x00000004ff0c7424 */ /* 0x000fe200078e00ff */
[----:B------:R-:W-:-:S05]  /*2a670*/  SEL R5, R14, RZ, P2 ;  /* 0x000000ff0e057207 */ /* 0x000fca0001000000 */
[----:B------:R-:W-:-:S04]  /*2a680*/  IMAD.IADD R2, R2, 0x1, R5 ;  /* 0x0000000102027824 */ /* 0x000fc800078e0205 */
[----:B------:R-:W-:-:S07]  /*2a690*/  IMAD.MOV.U32 R13, RZ, RZ, R2 ;  /* 0x000000ffff0d7224 */ /* 0x000fce00078e0002 */
[----:B------:R-:W-:Y:S05]  /*2a6a0*/  WARPSYNC.COLLECTIVE R15, `(.L_x_1780) ;  /* 0x000000000f087348 */ /* 0x000fea0003c00000 */
[----:B------:R0:W1:Y:S02]  /*2a6b0*/  SHFL.UP P6, R14, R13, R12, R11 ;  /* 0x0400000c0d0e7389 */ /* 0x00006400000c000b */
[----:B01----:R-:W-:Y:S01]  /*2a6c0*/  ENDCOLLECTIVE ;  /* 0x000000000000791b */ /* 0x003fe20003800000 */
.L_x_1780:
[----:B------:R-:W-:Y:S01]  /*2a6d0*/  IMAD.MOV.U32 R12, RZ, RZ, 0x8 ;  /* 0x00000008ff0c7424 */ /* 0x000fe200078e00ff */
[----:B------:R-:W-:-:S05]  /*2a6e0*/  SEL R5, R14, RZ, P3 ;  /* 0x000000ff0e057207 */ /* 0x000fca0001800000 */
[----:B------:R-:W-:-:S04]  /*2a6f0*/  IMAD.IADD R2, R2, 0x1, R5 ;  /* 0x0000000102027824 */ /* 0x000fc800078e0205 */
[----:B------:R-:W-:-:S07]  /*2a700*/  IMAD.MOV.U32 R13, RZ, RZ, R2 ;  /* 0x000000ffff0d7224 */ /* 0x000fce00078e0002 */
[----:B------:R-:W-:Y:S05]  /*2a710*/  WARPSYNC.COLLECTIVE R15, `(.L_x_1781) ;  /* 0x000000000f087348 */ /* 0x000fea0003c00000 */
[----:B------:R0:W1:Y:S02]  /*2a720*/  SHFL.UP P6, R14, R13, R12, R11 ;  /* 0x0400000c0d0e7389 */ /* 0x00006400000c000b */
[----:B01----:R-:W-:Y:S01]  /*2a730*/  ENDCOLLECTIVE ;  /* 0x000000000000791b */ /* 0x003fe20003800000 */
.L_x_1781:
[----:B------:R-:W-:Y:S01]  /*2a740*/  IMAD.MOV.U32 R12, RZ, RZ, 0x10 ;  /* 0x00000010ff0c7424 */ /* 0x000fe200078e00ff */
[----:B------:R-:W-:-:S05]  /*2a750*/  SEL R5, R14, RZ, P4 ;  /* 0x000000ff0e057207 */ /* 0x000fca0002000000 */
[----:B------:R-:W-:-:S04]  /*2a760*/  IMAD.IADD R2, R2, 0x1, R5 ;  /* 0x0000000102027824 */ /* 0x000fc800078e0205 */
[----:B------:R-:W-:-:S07]  /*2a770*/  IMAD.MOV.U32 R13, RZ, RZ, R2 ;  /* 0x000000ffff0d7224 */ /* 0x000fce00078e0002 */
[----:B------:R-:W-:Y:S05]  /*2a780*/  WARPSYNC.COLLECTIVE R15, `(.L_x_1782) ;  /* 0x000000000f087348 */ /* 0x000fea0003c00000 */
[----:B------:R0:W1:Y:S02]  /*2a790*/  SHFL.UP P6, R14, R13, R12, R11 ;  /* 0x0400000c0d0e7389 */ /* 0x00006400000c000b */
[----:B01----:R-:W-:Y:S01]  /*2a7a0*/  ENDCOLLECTIVE ;  /* 0x000000000000791b */ /* 0x003fe20003800000 */
.L_x_1782:
[----:B------:R-:W-:Y:S02]  /*2a7b0*/  IMAD.MOV.U32 R12, RZ, RZ, 0x1f ;  /* 0x0000001fff0c7424 */ /* 0x000fe400078e00ff */
[----:B------:R-:W-:Y:S01]  /*2a7c0*/  IMAD.MOV.U32 R11, RZ, RZ, 0x1f ;  /* 0x0000001fff0b7424 */ /* 0x000fe200078e00ff */
[----:B------:R-:W-:-:S05]  /*2a7d0*/  SEL R5, R14, RZ, P5 ;  /* 0x000000ff0e057207 */ /* 0x000fca0002800000 */
[----:B------:R-:W-:-:S04]  /*2a7e0*/  IMAD.IADD R2, R2, 0x1, R5 ;  /* 0x0000000102027824 */ /* 0x000fc800078e0205 */
[----:B------:R-:W-:-:S07]  /*2a7f0*/  IMAD.MOV.U32 R13, RZ, RZ, R2 ;  /* 0x000000ffff0d7224 */ /* 0x000fce00078e0002 */
[----:B------:R-:W-:Y:S05]  /*2a800*/  WARPSYNC.COLLECTIVE R15, `(.L_x_1783) ;  /* 0x000000000f087348 */ /* 0x000fea0003c00000 */
[----:B------:R0:W1:Y:S02]  /*2a810*/  SHFL.IDX P6, R14, R13, R12, R11 ;  /* 0x0000000c0d0e7389 */ /* 0x00006400000c000b */
[----:B01----:R-:W-:Y:S01]  /*2a820*/  ENDCOLLECTIVE ;  /* 0x000000000000791b */ /* 0x003fe20003800000 */
.L_x_1783:
[----:B------:R-:W-:Y:S05]  /*2a830*/  BRA `(.L_x_1784) ;  /* 0xffffffc800e87947 */ /* 0x000fea000383ffff */
.L_x_1663:
[----:B------:R-:W-:Y:S01]  /*2a840*/  BSSY B0, `(.L_x_1785) ;  /* 0x0000008000007945 */ /* 0x000fe20003800000 */
[----:B-----5:R-:W-:Y:S02]  /*2a850*/  IMAD.MOV.U32 R13, RZ, RZ, R3 ;  /* 0x000000ffff0d7224 */ /* 0x020fe400078e0003 */
[----:B------:R-:W-:Y:S02]  /*2a860*/  IMAD.MOV.U32 R12, RZ, RZ, 0x1 ;  /* 0x00000001ff0c7424 */ /* 0x000fe400078e00ff */
[----:B------:R-:W-:Y:S02]  /*2a870*/  IMAD.MOV.U32 R11, RZ, RZ, RZ ;  /* 0x000000ffff0b7224 */ /* 0x000fe400078e00ff */
[----:B------:R-:W-:-:S07]  /*2a880*/  IMAD.MOV.U32 R15, RZ, RZ, -0x1 ;  /* 0xffffffffff0f7424 */ /* 0x000fce00078e00ff */
[----:B0-----:R-:W-:Y:S05]  /*2a890*/  WARPSYNC.COLLECTIVE R15, `(.L_x_1786) ;  /* 0x000000000f087348 */ /* 0x001fea0003c00000 */
[----:B------:R1:W2:Y:S02]  /*2a8a0*/  SHFL.UP P6, R14, R13, R12, R11 ;  /* 0x0400000c0d0e7389 */ /* 0x0002a400000c000b */
[----:B012---:R-:W-:Y:S01]  /*2a8b0*/  ENDCOLLECTIVE ;  /* 0x000000000000791b */ /* 0x007fe20003800000 */
.L_x_1786:
[----:B------:R-:W-:Y:S05]  /*2a8c0*/  BSYNC B0 ;  /* 0x0000000000007941 */ /* 0x000fea0003800000 */
.L_x_1785:
[----:B------:R-:W-:Y:S01]  /*2a8d0*/  SEL R2, R14, RZ, P1 ;  /* 0x000000ff0e027207 */ /* 0x000fe20000800000 */
[----:B------:R-:W-:Y:S02]  /*2a8e0*/  IMAD.MOV.U32 R12, RZ, RZ, 0x2 ;  /* 0x00000002ff0c7424 */ /* 0x000fe400078e00ff */
[----:B------:R-:W-:Y:S02]  /*2a8f0*/  IMAD.MOV.U32 R11, RZ, RZ, RZ ;  /* 0x000000ffff0b7224 */ /* 0x000fe400078e00ff */
[----:B------:R-:W-:Y:S02]  /*2a900*/  IMAD.IADD R2, R3, 0x1, R2 ;  /* 0x0000000103027824 */ /* 0x000fe400078e0202 */
[----:B------:R-:W-:Y:S02]  /*2a910*/  IMAD.MOV.U32 R15, RZ, RZ, -0x1 ;  /* 0xffffffffff0f7424 */ /* 0x000fe400078e00ff */
[----:B------:R-:W-:-:S07]  /*2a920*/  IMAD.MOV.U32 R13, RZ, RZ, R2 ;  /* 0x000000ffff0d7224 */ /* 0x000fce00078e0002 */
[----:B------:R-:W-:Y:S05]  /*2a930*/  WARPSYNC.COLLECTIVE R15, `(.L_x_1787) ;  /* 0x000000000f087348 */ /* 0x000fea0003c00000 */
[----:B------:R0:W1:Y:S02]  /*2a940*/  SHFL.UP P6, R14, R13, R12, R11 ;  /* 0x0400000c0d0e7389 */ /* 0x00006400000c000b */
[----:B01----:R-:W-:Y:S01]  /*2a950*/  ENDCOLLECTIVE ;  /* 0x000000000000791b */ /* 0x003fe20003800000 */
.L_x_1787:
[----:B------:R-:W-:Y:S01]  /*2a960*/  IMAD.MOV.U32 R12, RZ, RZ, 0x4 ;  /* 0x00000004ff0c7424 */ /* 0x000fe200078e00ff */
[----:B------:R-:W-:-:S05]  /*2a970*/  SEL R5, R14, RZ, P2 ;  /* 0x000000ff0e057207 */ /* 0x000fca0001000000 */
[----:B------:R-:W-:-:S04]  /*2a980*/  IMAD.IADD R2, R2, 0x1, R5 ;  /* 0x0000000102027824 */ /* 0x000fc800078e0205 */
[----:B------:R-:W-:-:S07]  /*2a990*/  IMAD.MOV.U32 R13, RZ, RZ, R2 ;  /* 0x000000ffff0d7224 */ /* 0x000fce00078e0002 */
[----:B------:R-:W-:Y:S05]  /*2a9a0*/  WARPSYNC.COLLECTIVE R15, `(.L_x_1788) ;  /* 0x000000000f087348 */ /* 0x000fea0003c00000 */
[----:B------:R0:W1:Y:S02]  /*2a9b0*/  SHFL.UP P6, R14, R13, R12, R11 ;  /* 0x0400000c0d0e7389 */ /* 0x00006400000c000b */
[----:B01----:R-:W-:Y:S01]  /*2a9c0*/  ENDCOLLECTIVE ;  /* 0x000000000000791b */ /* 0x003fe20003800000 */
.L_x_1788:
[----:B------:R-:W-:Y:S01]  /*2a9d0*/  IMAD.MOV.U32 R12, RZ, RZ, 0x8 ;  /* 0x00000008ff0c7424 */ /* 0x000fe200078e00ff */
[----:B------:R-:W-:-:S04]  /*2a9e0*/  SEL R5, R14, RZ, P3 ;  /* 0x000000ff0e057207 */ /* 0x000fc80001800000 */
[----:B------:R-:W-:-:S05]  /*2a9f0*/  IADD3 R2, R2, R5, RZ ;  /* 0x0000000502027210 */ /* 0x000fca0007ffe0ff */
[----:B------:R-:W-:-:S07]  /*2aa00*/  IMAD.MOV.U32 R13, RZ, RZ, R2 ;  /* 0x000000ffff0d7224 */ /* 0x000fce00078e0002 */
[----:B------:R-:W-:Y:S05]  /*2aa10*/  WARPSYNC.COLLECTIVE R15, `(.L_x_1789) ;  /* 0x000000000f087348 */ /* 0x000fea0003c00000 */
[----:B------:R0:W1:Y:S02]  /*2aa20*/  SHFL.UP P6, R14, R13, R12, R11 ;  /* 0x0400000c0d0e7389 */ /* 0x00006400000c000b */
[----:B01----:R-:W-:Y:S01]  /*2aa30*/  ENDCOLLECTIVE ;  /* 0x000000000000791b */ /* 0x003fe20003800000 */
.L_x_1789:
[----:B------:R-:W-:Y:S01]  /*2aa40*/  IMAD.MOV.U32 R12, RZ, RZ, 0x10 ;  /* 0x00000010ff0c7424 */ /* 0x000fe200078e00ff */
[----:B------:R-:W-:-:S05]  /*2aa50*/  SEL R5, R14, RZ, P4 ;  /* 0x000000ff0e057207 */ /* 0x000fca0002000000 */
[----:B------:R-:W-:-:S04]  /*2aa60*/  IMAD.IADD R2, R2, 0x1, R5 ;  /* 0x0000000102027824 */ /* 0x000fc800078e0205 */
[----:B------:R-:W-:-:S07]  /*2aa70*/  IMAD.MOV.U32 R13, RZ, RZ, R2 ;  /* 0x000000ffff0d7224 */ /* 0x000fce00078e0002 */
[----:B------:R-:W-:Y:S05]  /*2aa80*/  WARPSYNC.COLLECTIVE R15, `(.L_x_1790) ;  /* 0x000000000f087348 */ /* 0x000fea0003c00000 */
[----:B------:R0:W1:Y:S02]  /*2aa90*/  SHFL.UP P6, R14, R13, R12, R11 ;  /* 0x0400000c0d0e7389 */ /* 0x00006400000c000b */
[----:B01----:R-:W-:Y:S01]  /*2aaa0*/  ENDCOLLECTIVE ;  /* 0x000000000000791b */ /* 0x003fe20003800000 */
.L_x_1790:
        /* <DEDUP_REMOVED lines=8> */
.L_x_1791:
[----:B------:R-:W-:Y:S05]  /*2ab30*/  BRA `(.L_x_1792) ;  /* 0xffffffc800cc7947 */ /* 0x000fea000383ffff */
.L_x_1665:
[----:B------:R-:W-:Y:S01]  /*2ab40*/  BSSY B0, `(.L_x_1793) ;  /* 0x0000006000007945 */ /* 0x000fe20003800000 */
[----:B------:R-:W-:Y:S01]  /*2ab50*/  PLOP3.LUT P6, PT, P6, PT, PT, 0x8, 0x0 ;  /* 0x000000000000781c */ /* 0x000fe200037ce170 */
[----:B------:R-:W-:-:S12]  /*2ab60*/  IMAD.MOV.U32 R15, RZ, RZ, -0x1 ;  /* 0xffffffffff0f7424 */ /* 0x000fd800078e00ff */
[----:B0-----:R-:W-:Y:S05]  /*2ab70*/  WARPSYNC.COLLECTIVE R15, `(.L_x_1794) ;  /* 0x000000000f087348 */ /* 0x001fea0003c00000 */
[----:B------:R-:W-:Y:S01]  /*2ab80*/  VOTE.ANY R14, PT, P6 ;  /* 0x00000000000e7806 */ /* 0x000fe200030e0100 */
[----:B0-----:R-:W-:Y:S06]  /*2ab90*/  ENDCOLLECTIVE ;  /* 0x000000000000791b */ /* 0x001fec0003800000 */
.L_x_1794:
[----:B------:R-:W-:Y:S05]  /*2aba0*/  BSYNC B0 ;  /* 0x0000000000007941 */ /* 0x000fea0003800000 */
.L_x_1793:
[----:B------:R-:W-:Y:S02]  /*2abb0*/  IMAD.MOV.U32 R6, RZ, RZ, R14 ;  /* 0x000000ffff067224 */ /* 0x000fe400078e000e */
[----:B------:R-:W-:Y:S02]  /*2abc0*/  IMAD.MOV.U32 R13, RZ, RZ, R3 ;  /* 0x000000ffff0d7224 */ /* 0x000fe400078e0003 */
[----:B------:R-:W0:Y:S01]  /*2abd0*/  POPC R7, R6 ;  /* 0x0000000600077309 */ /* 0x000e220000000000 */
[----:B------:R-:W-:Y:S02]  /*2abe0*/  IMAD.MOV.U32 R11, RZ, RZ, 0x1f ;  /* 0x0000001fff0b7424 */ /* 0x000fe400078e00ff */
[----:B------:R-:W-:Y:S02]  /*2abf0*/  IMAD.MOV.U32 R15, RZ, RZ, -0x1 ;  /* 0xffffffffff0f7424 */ /* 0x000fe400078e00ff */
[----:B0-----:R-:W-:-:S07]  /*2ac00*/  IMAD.MOV.U32 R12, RZ, RZ, R7 ;  /* 0x000000ffff0c7224 */ /* 0x001fce00078e0007 */
[----:B------:R-:W-:Y:S05]  /*2ac10*/  WARPSYNC.COLLECTIVE R15, `(.L_x_1795) ;  /* 0x000000000f087348 */ /* 0x000fea0003c00000 */
[----:B------:R0:W1:Y:S02]  /*2ac20*/  SHFL.IDX P6, R14, R13, R12, R11 ;  /* 0x0000000c0d0e7389 */ /* 0x00006400000c000b */
[----:B01----:R-:W-:Y:S01]  /*2ac30*/  ENDCOLLECTIVE ;  /* 0x000000000000791b */ /* 0x003fe20003800000 */
.L_x_1795:
[----:B------:R-:W-:Y:S01]  /*2ac40*/  IMAD.MOV.U32 R4, RZ, RZ, R14 ;  /* 0x000000ffff047224 */ /* 0x000fe200078e000e */
[----:B------:R-:W-:Y:S06]  /*2ac50*/  BRA `(.L_x_1796) ;  /* 0xffffffc800bc7947 */ /* 0x000fec000383ffff */
.L_x_1667:
[----:B------:R-:W-:Y:S01]  /*2ac60*/  BSSY B0, `(.L_x_1797) ;  /* 0x0000007000007945 */ /* 0x000fe20003800000 */
[----:B------:R-:W-:Y:S02]  /*2ac70*/  IMAD.MOV.U32 R13, RZ, RZ, R2 ;  /* 0x000000ffff0d7224 */ /* 0x000fe400078e0002 */
[----:B------:R-:W-:Y:S02]  /*2ac80*/  IMAD.MOV.U32 R11, RZ, RZ, 0x1f ;  /* 0x0000001fff0b7424 */ /* 0x000fe400078e00ff */
[----:B------:R-:W-:-:S07]  /*2ac90*/  IMAD.MOV.U32 R15, RZ, RZ, -0x1 ;  /* 0xffffffffff0f7424 */ /* 0x000fce00078e00ff */
[----:B012---:R-:W-:Y:S05]  /*2aca0*/  WARPSYNC.COLLECTIVE R15, `(.L_x_1798) ;  /* 0x000000000f087348 */ /* 0x007fea0003c00000 */
[----:B------:R3:W4:Y:S02]  /*2acb0*/  SHFL.IDX P6, R14, R13, R12, R11 ;  /* 0x0000000c0d0e7389 */ /* 0x00072400000c000b */
[----:B01234-:R-:W-:Y:S01]  /*2acc0*/  ENDCOLLECTIVE ;  /* 0x000000000000791b */ /* 0x01ffe20003800000 */
.L_x_1798:
[----:B------:R-:W-:Y:S05]  /*2acd0*/  BSYNC B0 ;  /* 0x0000000000007941 */ /* 0x000fea0003800000 */
.L_x_1797:
[----:B------:R-:W-:Y:S01]  /*2ace0*/  IMAD.MOV.U32 R9, RZ, RZ, R14 ;  /* 0x000000ffff097224 */ /* 0x000fe200078e000e */
[----:B------:R-:W-:Y:S06]  /*2acf0*/  BRA `(.L_x_1666) ;  /* 0xffffffc800b07947 */ /* 0x000fec000383ffff */
.L_x_1671:
[----:B0-----:R0:W1:Y:S02]  /*2ad00*/  SYNCS.PHASECHK.TRANS64.TRYWAIT P0, [R0+URZ+0x22820], R3 ;  /* 0x02282003000075a7 */ /* 0x001064000800017f */
[----:B-1----:R-:W-:Y:S05]  /*2ad10*/  @!P0 NANOSLEEP.SYNCS 0x989680 ;  /* 0x009896800000895d */ /* 0x002fea0003900000 */
[----:B------:R-:W1:Y:S02]  /*2ad20*/  @!P0 SYNCS.PHASECHK.TRANS64 P0, [R0+URZ+0x22820], R3 ;  /* 0x02282003000085a7 */ /* 0x000e64000800007f */
[----:B-1----:R-:W-:Y:S05]  /*2ad30*/  @!P0 BRA `(.L_x_1671) ;  /* 0xfffffffc00f08947 */ /* 0x002fea000383ffff */
[----:B------:R-:W-:Y:S05]  /*2ad40*/  BRA `(.L_x_1799) ;  /* 0xffffffd000687947 */ /* 0x000fea000383ffff */
.L_x_1672:
        /* <DEDUP_REMOVED lines=11> */
.L_x_1801:
[----:B------:R-:W-:Y:S05]  /*2ae00*/  BSYNC B0 ;  /* 0x0000000000007941 */ /* 0x000fea0003800000 */
.L_x_1800:
[----:B------:R-:W-:Y:S05]  /*2ae10*/  BRA `(.L_x_1802) ;  /* 0xffffffd000507947 */ /* 0x000fea000383ffff */
.L_x_1673:
[----:B------:R-:W-:Y:S01]  /*2ae20*/  BSSY B0, `(.L_x_1803) ;  /* 0x0000006000007945 */ /* 0x000fe20003800000 */
[----:B------:R-:W-:-:S07]  /*2ae30*/  IMAD.MOV.U32 R15, RZ, RZ, -0x1 ;  /* 0xffffffffff0f7424 */ /* 0x000fce00078e00ff */
[----:B01----:R-:W-:Y:S05]  /*2ae40*/  WARPSYNC.COLLECTIVE R15, `(.L_x_1804) ;  /* 0x000000000f0c7348 */ /* 0x003fea0003c00000 */
[----:B------:R-:W-:Y:S02]  /*2ae50*/  ELECT P6, UR62, PT ;  /* 0x00000000003e782f */ /* 0x000fe400038c0000 */
[----:B------:R-:W-:Y:S01]  /*2ae60*/  MOV R14, UR62 ;  /* 0x0000003e000e7c02 */ /* 0x000fe20008000f00 */
[----:B01----:R-:W-:Y:S10]  /*2ae70*/  ENDCOLLECTIVE ;  /* 0x000000000000791b */ /* 0x003ff40003800000 */
.L_x_1804:
[----:B------:R-:W-:Y:S05]  /*2ae80*/  BSYNC B0 ;  /* 0x0000000000007941 */ /* 0x000fea0003800000 */
.L_x_1803:
[----:B------:R-:W-:Y:S05]  /*2ae90*/  BRA `(.L_x_1805) ;  /* 0xffffffd000447947 */ /* 0x000fea000383ffff */
.L_x_1675:
[----:B0-----:R0:W1:Y:S02]  /*2aea0*/  SYNCS.PHASECHK.TRANS64.TRYWAIT P1, [R6+URZ], R5 ;  /* 0x00000005060075a7 */ /* 0x001064000802017f */
[----:B-1----:R-:W-:Y:S05]  /*2aeb0*/  @!P1 NANOSLEEP.SYNCS 0x989680 ;  /* 0x009896800000995d */ /* 0x002fea0003900000 */
[----:B------:R-:W1:Y:S02]  /*2aec0*/  @!P1 SYNCS.PHASECHK.TRANS64 P1, [R6+URZ], R5 ;  /* 0x00000005060095a7 */ /* 0x000e64000802007f */
[----:B-1----:R-:W-:Y:S05]  /*2aed0*/  @!P1 BRA `(.L_x_1675) ;  /* 0xfffffffc00f09947 */ /* 0x002fea000383ffff */
[----:B------:R-:W-:Y:S05]  /*2aee0*/  BRA `(.L_x_1806) ;  /* 0xffffffd000807947 */ /* 0x000fea000383ffff */
.L_x_1676:
[----:B-1----:R1:W2:Y:S02]  /*2aef0*/  SYNCS.PHASECHK.TRANS64.TRYWAIT P1, [R7+URZ], R2 ;  /* 0x00000002070075a7 */ /* 0x0022a4000802017f */
[----:B--2---:R-:W-:Y:S05]  /*2af00*/  @!P1 NANOSLEEP.SYNCS 0x989680 ;  /* 0x009896800000995d */ /* 0x004fea0003900000 */
[----:B------:R-:W2:Y:S02]  /*2af10*/  @!P1 SYNCS.PHASECHK.TRANS64 P1, [R7+URZ], R2 ;  /* 0x00000002070095a7 */ /* 0x000ea4000802007f */
[----:B--2---:R-:W-:Y:S05]  /*2af20*/  @!P1 BRA `(.L_x_1676) ;  /* 0xfffffffc00f09947 */ /* 0x004fea000383ffff */
[----:B------:R-:W-:Y:S05]  /*2af30*/  BRA `(.L_x_1807) ;  /* 0xffffffd000747947 */ /* 0x000fea000383ffff */
.L_x_1678:
[----:B--2---:R2:W3:Y:S02]  /*2af40*/  SYNCS.PHASECHK.TRANS64.TRYWAIT P1, [R4+URZ+0x22860], R5 ;  /* 0x02286005040075a7 */ /* 0x0044e4000802017f */
[----:B---3--:R-:W-:Y:S05]  /*2af50*/  @!P1 NANOSLEEP.SYNCS 0x989680 ;  /* 0x009896800000995d */ /* 0x008fea0003900000 */
[----:B------:R-:W3:Y:S02]  /*2af60*/  @!P1 SYNCS.PHASECHK.TRANS64 P1, [R4+URZ+0x22860], R5 ;  /* 0x02286005040095a7 */ /* 0x000ee4000802007f */
[----:B---3--:R-:W-:Y:S05]  /*2af70*/  @!P1 BRA `(.L_x_1678) ;  /* 0xfffffffc00f09947 */ /* 0x008fea000383ffff */
[----:B------:R-:W-:Y:S05]  /*2af80*/  BRA `(.L_x_1808) ;  /* 0xffffffd000787947 */ /* 0x000fea000383ffff */
.L_x_1680:
[----:B---3--:R3:W4:Y:S02]  /*2af90*/  SYNCS.PHASECHK.TRANS64.TRYWAIT P1, [R3+URZ+0x22860], R2 ;  /* 0x02286002030075a7 */ /* 0x008724000802017f */
[----:B----4-:R-:W-:Y:S05]  /*2afa0*/  @!P1 NANOSLEEP.SYNCS 0x989680 ;  /* 0x009896800000995d */ /* 0x010fea0003900000 */
[----:B------:R-:W4:Y:S02]  /*2afb0*/  @!P1 SYNCS.PHASECHK.TRANS64 P1, [R3+URZ+0x22860], R2 ;  /* 0x02286002030095a7 */ /* 0x000f24000802007f */
[----:B----4-:R-:W-:Y:S05]  /*2afc0*/  @!P1 BRA `(.L_x_1680) ;  /* 0xfffffffc00f09947 */ /* 0x010fea000383ffff */
[----:B------:R-:W-:Y:S05]  /*2afd0*/  BRA `(.L_x_1809) ;  /* 0xffffffd000787947 */ /* 0x000fea000383ffff */
.L_x_1682:
[----:B----4-:R4:W0:Y:S02]  /*2afe0*/  SYNCS.PHASECHK.TRANS64.TRYWAIT P0, [R4+URZ+0x22880], R5 ;  /* 0x02288005040075a7 */ /* 0x010824000800017f */
[----:B0-----:R-:W-:Y:S05]  /*2aff0*/  @!P0 NANOSLEEP.SYNCS 0x989680 ;  /* 0x009896800000895d */ /* 0x001fea0003900000 */
[----:B------:R-:W0:Y:S02]  /*2b000*/  @!P0 SYNCS.PHASECHK.TRANS64 P0, [R4+URZ+0x22880], R5 ;  /* 0x02288005040085a7 */ /* 0x000e24000800007f */
[----:B0-----:R-:W-:Y:S05]  /*2b010*/  @!P0 BRA `(.L_x_1682) ;  /* 0xfffffffc00f08947 */ /* 0x001fea000383ffff */
[----:B------:R-:W-:Y:S05]  /*2b020*/  BRA `(.L_x_1683) ;  /* 0xffffffd000747947 */ /* 0x000fea000383ffff */
.L_x_1810:
        /* <DEDUP_REMOVED lines=13> */
.L_x_2628:


//--------------------- .text._ZN7cutlass13device_kernelIN5flash11enable_sm90INS1_16FlashAttnFwdSm90INS1_25CollectiveMainloopFwdSm90ILi2EN4cute5tupleIJNS5_1CILi1EEES8_S8_EEENS6_IJNS7_ILi128EEENS7_ILi160EEENS7_ILi192EEEEEELi128ENS_12float_e4m3_tEfNS_4arch4Sm90ELb1ELb0ELb1ELb0ELb0ELb0ELb0ELb1ELb1ELb0ELb0ELb0EEENS1_21CollectiveEpilogueFwdINS6_IJSA_SA_SB_EEES9_NS_10bfloat16_tESG_Li256ELb0ELb0ELb0ELb1EEENS1_30DynamicPersistentTileSchedulerILi256ELi128ELb0ELb0ELb1EEEEEEEEEvNT_6ParamsE --------------------------
	.section	.text._ZN7cutlass13device_kernelIN5flash11enable_sm90INS1_16FlashAttnFwdSm90INS1_25CollectiveMainloopFwdSm90ILi2EN4cute5tupleIJNS5_1CILi1EEES8_S8_EEENS6_IJNS7_ILi128EEENS7_ILi160EEENS7_ILi192EEEEEELi128ENS_12float_e4m3_tEfNS_4arch4Sm90ELb1ELb0ELb1ELb0ELb0ELb0ELb0ELb1ELb1ELb0ELb0ELb0EEENS1_21CollectiveEpilogueFwdINS6_IJSA_SA_SB_EEES9_NS_10bfloat16_tESG_Li256ELb0ELb0ELb0ELb1EEENS1_30DynamicPersistentTileSchedulerILi256ELi128ELb0ELb0ELb1EEEEEEEEEvNT_6ParamsE,"ax",@progbits
	.align	128
.text._ZN7cutlass13device_kernelIN5flash11enable_sm90INS1_16FlashAttnFwdSm90INS1_25CollectiveMainloopFwdSm90ILi2EN4cute5tupleIJNS5_1CILi1EEES8_S8_EEENS6_IJNS7_ILi128EEENS7_ILi160EEENS7_ILi192EEEEEELi128ENS_12float_e4m3_tEfNS_4arch4Sm90ELb1ELb0ELb1ELb0ELb0ELb0ELb0ELb1ELb1ELb0ELb0ELb0EEENS1_21CollectiveEpilogueFwdINS6_IJSA_SA_SB_EEES9_NS_10bfloat16_tESG_Li256ELb0ELb0ELb0ELb1EEENS1_30DynamicPersistentTileSchedulerILi256ELi128ELb0ELb0ELb1EEEEEEEEEvNT_6ParamsE:
        .type           _ZN7cutlass13device_kernelIN5flash11enable_sm90INS1_16FlashAttnFwdSm90INS1_25CollectiveMainloopFwdSm90ILi2EN4cute5tupleIJNS5_1CILi1EEES8_S8_EEENS6_IJNS7_ILi128EEENS7_ILi160EEENS7_ILi192EEEEEELi128ENS_12float_e4m3_tEfNS_4arch4Sm90ELb1ELb0ELb1ELb0ELb0ELb0ELb0ELb1ELb1ELb0ELb0ELb0EEENS1_21CollectiveEpilogueFwdINS6_IJSA_SA_SB_EEES9_NS_10bfloat16_tESG_Li256ELb0ELb0ELb0ELb1EEENS1_30DynamicPersistentTileSchedulerILi256ELi128ELb0ELb0ELb1EEEEEEEEEvNT_6ParamsE,@function
        .size           _ZN7cutlass13device_kernelIN5flash11enable_sm90INS1_16FlashAttnFwdSm90INS1_25CollectiveMainloopFwdSm90ILi2EN4cute5tupleIJNS5_1CILi1EEES8_S8_EEENS6_IJNS7_ILi128EEENS7_ILi160EEENS7_ILi192EEEEEELi128ENS_12float_e4m3_tEfNS_4arch4Sm90ELb1ELb0ELb1ELb0ELb0ELb0ELb0ELb1ELb1ELb0ELb0ELb0EEENS1_21CollectiveEpilogueFwdINS6_IJSA_SA_SB_EEES9_NS_10bfloat16_tESG_Li256ELb0ELb0ELb0ELb1EEENS1_30DynamicPersistentTileSchedulerILi256ELi128ELb0ELb0ELb1EEEEEEEEEvNT_6ParamsE,(.L_x_2629 - _ZN7cutlass13device_kernelIN5flash11enable_sm90INS1_16FlashAttnFwdSm90INS1_25CollectiveMainloopFwdSm90ILi2EN4cute5tupleIJNS5_1CILi1EEES8_S8_EEENS6_IJNS7_ILi128EEENS7_ILi160EEENS7_ILi192EEEEEELi128ENS_12float_e4m3_tEfNS_4arch4Sm90ELb1ELb0ELb1ELb0ELb0ELb0ELb0ELb1ELb1ELb0ELb0ELb0EEENS1_21CollectiveEpilogueFwdINS6_IJSA_SA_SB_EEES9_NS_10bfloat16_tESG_Li256ELb0ELb0ELb0ELb1EEENS1_30DynamicPersistentTileSchedulerILi256ELi128ELb0ELb0ELb1EEEEEEEEEvNT_6ParamsE)
        .other          _ZN7cutlass13device_kernelIN5flash11enable_sm90INS1_16FlashAttnFwdSm90INS1_25CollectiveMainloopFwdSm90ILi2EN4cute5tupleIJNS5_1CILi1EEES8_S8_EEENS6_IJNS7_ILi128EEENS7_ILi160EEENS7_ILi192EEEEEELi128ENS_12float_e4m3_tEfNS_4arch4Sm90ELb1ELb0ELb1ELb0ELb0ELb0ELb0ELb1ELb1ELb0ELb0ELb0EEENS1_21CollectiveEpilogueFwdINS6_IJSA_SA_SB_EEES9_NS_10bfloat16_tESG_Li256ELb0ELb0ELb0ELb1EEENS1_30DynamicPersistentTileSchedulerILi256ELi128ELb0ELb0ELb1EEEEEEEEEvNT_6ParamsE,@"STO_CUDA_ENTRY STV_DEFAULT"
_ZN7cutlass13device_kernelIN5flash11enable_sm90INS1_16FlashAttnFwdSm90INS1_25CollectiveMainloopFwdSm90ILi2EN4cute5tupleIJNS5_1CILi1EEES8_S8_EEENS6_IJNS7_ILi128EEENS7_ILi160EEENS7_ILi192EEEEEELi128ENS_12float_e4m3_tEfNS_4arch4Sm90ELb1ELb0ELb1ELb0ELb0ELb0ELb0ELb1ELb1ELb0ELb0ELb0EEENS1_21CollectiveEpilogueFwdINS6_IJSA_SA_SB_EEES9_NS_10bfloat16_tESG_Li256ELb0ELb0ELb0ELb1EEENS1_30DynamicPersistentTileSchedulerILi256ELi128ELb0ELb0ELb1EEEEEEEEEvNT_6ParamsE:
        /* <DEDUP_REMOVED lines=24> */
.L_x_1812:
[----:B------:R-:W-:Y:S05]  /*0180*/  BSYNC B0 ;  /* 0x0000000000007941 */ /* 0x000fea0003800000 */
.L_x_1811:
        /* <DEDUP_REMOVED lines=37> */
.L_x_1813:
        /* <DEDUP_REMOVED lines=22> */
.L_x_1814:
        /* <DEDUP_REMOVED lines=18> */
.L_x_1815:
        /* <DEDUP_REMOVED lines=22> */
.L_x_1816:
        /* <DEDUP_REMOVED lines=22> */
.L_x_1817:
[----:B-1----:R-:W-:Y:S01]  /*0920*/  UMOV UR4, 0x1 ;  /* 0x0000000100047882 */ /* 0x002fe20000000000 */
[----:B------:R-:W-:Y:S01]  /*0930*/  PLOP3.LUT P0, PT, PT, PT, UP0, 0x80, 0x0 ;  /* 0x000000000000781c */ /* 0x000fe20003f0f008 */
[----:B------:R-:W-:Y:S01]  /*0940*/  USEL UR4, UR4, 0x2, !UP0 ;  /* 0x0000000204047887 */ /* 0x000fe2000c000000 */
[----:B------:R-:W-:Y:S01]  /*0950*/  NOP ;  /* 0x0000000000007918 */ /* 0x000fe20000000000 */
[----:B------:R-:W-:-:S04]  /*0960*/  ULDC.64 UR54, c[0x0][0x208] ;  /* 0x0000820000367ab9 */ /* 0x000fc80000000a00 */
[----:B------:R-:W-:-:S05]  /*0970*/  IMAD.U32 R2, RZ, RZ, UR4 ;  /* 0x00000004ff027e24 */ /* 0x000fca000f8e00ff */
[----:B------:R1:W-:Y:S01]  /*0980*/  STL [R1+0x2c], R2 ;  /* 0x00002c0201007387 */ /* 0x0003e20000100800 */
[----:B--23--:R-:W-:Y:S06]  /*0990*/  BAR.SYNC.DEFER_BLOCKING 0x0 ;  /* 0x0000000000007b1d */ /* 0x00cfec0000010000 */
[----:B------:R-:W-:Y:S05]  /*09a0*/  @!P0 BRA `(.L_x_1818) ;  /* 0x000000ec002c8947 */ /* 0x000fea0003800000 */
.L_x_1819:
[----:B------:R-:W-:-:S08]  /*09b0*/  NOP ;  /* 0x0000000000007918 */ /* 0x000fd00000000000 */
[----:B------:R-:W2:Y:S02]  /*09c0*/  USETMAXREG.TRY_ALLOC.CTAPOOL UP0, 0xf0 ;  /* 0x000000f0000079c8 */ /* 0x000ea40008000600 */
[----:B--2---:R-:W-:-:S13]  /*09d0*/  PLOP3.LUT P0, PT, PT, PT, UP0, 0x80, 0x0 ;  /* 0x000000000000781c */ /* 0x004fda0003f0f008 */
[----:B------:R-:W-:Y:S05]  /*09e0*/  @!P0 BRA `(.L_x_1819) ;  /* 0xfffffffc00f08947 */ /* 0x000fea000383ffff */
[----:B-1----:R-:W1:Y:S01]  /*09f0*/  S2R R2, SR_TID.X ;  /* 0x0000000000027919 */ /* 0x002e620000002100 */
        /* <DEDUP_REMOVED lines=9> */
[----:B------:R-:W2:Y:S01]  /*0a90*/  LDL R3, [R1+0x2c] ;  /* 0x00002c0001037983 */ /* 0x000ea20000100800 */
[----:B------:R-:W-:Y:S01]  /*0aa0*/  VIADD R193, R2, 0xffffff80 ;  /* 0xffffff8002c17836 */ /* 0x000fe20000000000 */
[----:B------:R-:W1:Y:S01]  /*0ab0*/  S2UR UR47, SR_CgaCtaId ;  /* 0x00000000002f79c3 */ /* 0x000e620000008800 */
[----:B------:R-:W-:Y:S01]  /*0ac0*/  UMOV UR37, 0x400 ;  /* 0x0000040000257882 */ /* 0x000fe20000000000 */
[----:B------:R-:W-:Y:S01]  /*0ad0*/  ULDC.64 UR60, c[0x0][0x198] ;  /* 0x00006600003c7ab9 */ /* 0x000fe20000000a00 */
[----:B------:R-:W-:Y:S01]  /*0ae0*/  UMOV UR58, URZ ;  /* 0x0000003f003a7c82 */ /* 0x000fe20008000000 */
[----:B------:R-:W-:Y:S01]  /*0af0*/  SHF.R.S32.HI R0, RZ, 0x1f, R193 ;  /* 0x0000001fff007819 */ /* 0x000fe200000114c1 */
[----:B------:R-:W-:Y:S01]  /*0b00*/  UMOV UR46, URZ ;  /* 0x0000003f002e7c82 */ /* 0x000fe20008000000 */
[----:B------:R-:W-:Y:S02]  /*0b10*/  UMOV UR36, URZ ;  /* 0x0000003f00247c82 */ /* 0x000fe40008000000 */
[CC--:B------:R-:W-:Y:S01]  /*0b20*/  LEA.HI R2, R0.reuse, R193.reuse, RZ, 0x7 ;  /* 0x000000c100027211 */ /* 0x0c0fe200078f38ff */
[----:B------:R-:W3:Y:S01]  /*0b30*/  S2UR UR6, SR_SWINHI ;  /* 0x00000000000679c3 */ /* 0x000ee20000002f00 */
[----:B------:R-:W-:-:S02]  /*0b40*/  LEA.HI R192, R0, R193, RZ, 0x5 ;  /* 0x000000c100c07211 */ /* 0x000fc400078f28ff */
[----:B------:R-:W-:Y:S02]  /*0b50*/  LOP3.LUT R190, R2, 0xffffff80, RZ, 0xc0, !PT ;  /* 0xffffff8002be7812 */ /* 0x000fe400078ec0ff */
[----:B------:R-:W-:Y:S02]  /*0b60*/  SHF.R.S32.HI R192, RZ, 0x5, R192 ;  /* 0x00000005ffc07819 */ /* 0x000fe400000114c0 */
[----:B------:R-:W-:Y:S01]  /*0b70*/  SHF.R.S32.HI R191, RZ, 0x7, R2 ;  /* 0x00000007ffbf7819 */ /* 0x000fe20000011402 */
[----:B------:R-:W-:-:S03]  /*0b80*/  IMAD.IADD R190, R193, 0x1, -R190 ;  /* 0x00000001c1be7824 */ /* 0x000fc600078e0abe */
[----:B------:R-:W-:Y:S02]  /*0b90*/  LEA.HI R2, R2, R191, RZ, 0x1 ;  /* 0x000000bf02027211 */ /* 0x000fe400078f08ff */
[----:B------:R-:W-:Y:S01]  /*0ba0*/  SHF.R.S32.HI R7, RZ, 0x1f, R190 ;  /* 0x0000001fff077819 */ /* 0x000fe200000114be */
[----:B-1----:R-:W-:Y:S01]  /*0bb0*/  ULEA UR37, UR47, UR37, 0x18 ;  /* 0x000000252f257291 */ /* 0x002fe2000f8ec03f */
[----:B------:R-:W-:Y:S02]  /*0bc0*/  LOP3.LUT R2, R2, 0x3fffffe, RZ, 0xc0, !PT ;  /* 0x03fffffe02027812 */ /* 0x000fe400078ec0ff */
[CC--:B------:R-:W-:Y:S02]  /*0bd0*/  LEA.HI R6, R7.reuse, R190.reuse, RZ, 0x2 ;  /* 0x000000be07067211 */ /* 0x0c0fe400078f10ff */
[----:B------:R-:W-:Y:S01]  /*0be0*/  LEA.HI R7, R7, R190, RZ, 0x5 ;  /* 0x000000be07077211 */ /* 0x000fe200078f28ff */
[----:B------:R-:W-:Y:S01]  /*0bf0*/  IMAD.IADD R23, R191, 0x1, -R2 ;  /* 0x00000001bf177824 */ /* 0x000fe200078e0a02 */
[----:B------:R-:W-:Y:S01]  /*0c00*/  SHF.R.S32.HI R9, RZ, 0x1f, R6 ;  /* 0x0000001fff097819 */ /* 0x000fe20000011406 */
[----:B------:R-:W-:Y:S01]  /*0c10*/  UMOV UR4, UR37 ;  /* 0x0000002500047c82 */ /* 0x000fe20008000000 */
[----:B---3--:R-:W-:Y:S01]  /*0c20*/  UMOV UR5, UR6 ;  /* 0x0000000600057c82 */ /* 0x008fe20008000000 */
[----:B------:R-:W-:Y:S01]  /*0c30*/  SHF.R.S32.HI R7, RZ, 0x5, R7 ;  /* 0x00000005ff077819 */ /* 0x000fe20000011407 */
[----:B------:R-:W-:Y:S01]  /*0c40*/  IMAD.U32 R16, RZ, RZ, UR4 ;  /* 0x00000004ff107e24 */ /* 0x000fe2000f8e00ff */
[----:B------:R-:W-:Y:S01]  /*0c50*/  UMOV UR4, UR7 ;  /* 0x0000000700047c82 */ /* 0x000fe20008000000 */
[----:B------:R-:W-:Y:S01]  /*0c60*/  IMAD.U32 R17, RZ, RZ, UR5 ;  /* 0x00000005ff117e24 */ /* 0x000fe2000f8e00ff */
[----:B--2---:R-:W-:-:S02]  /*0c70*/  R2UR UR8, R3 ;  /* 0x00000000030872ca */ /* 0x004fc400000e0000 */
[CC--:B------:R-:W-:Y:S02]  /*0c80*/  LEA.HI R3, R0.reuse, R193.reuse, RZ, 0x4 ;  /* 0x000000c100037211 */ /* 0x0c0fe400078f20ff */
[----:B------:R-:W-:Y:S02]  /*0c90*/  LEA.HI R0, R0, R193, RZ, 0x3 ;  /* 0x000000c100007211 */ /* 0x000fe400078f18ff */
[----:B------:R-:W-:Y:S02]  /*0ca0*/  SHF.R.S32.HI R4, RZ, 0x4, R3 ;  /* 0x00000004ff047819 */ /* 0x000fe40000011403 */
[----:B------:R-:W-:Y:S02]  /*0cb0*/  LOP3.LUT R2, R0, 0x1ffffff8, RZ, 0xc0, !PT ;  /* 0x1ffffff800027812 */ /* 0x000fe400078ec0ff */
[----:B------:R-:W-:Y:S02]  /*0cc0*/  LEA.HI R5, R3, R4, RZ, 0x1 ;  /* 0x0000000403057211 */ /* 0x000fe400078f08ff */
[----:B------:R-:W-:Y:S01]  /*0cd0*/  SHF.R.S32.HI R188, RZ, 0x3, R0 ;  /* 0x00000003ffbc7819 */ /* 0x000fe20000011400 */
[----:B------:R-:W-:Y:S01]  /*0ce0*/  IMAD.IADD R2, R193, 0x1, -R2 ;  /* 0x00000001c1027824 */ /* 0x000fe200078e0a02 */
[----:B------:R-:W-:Y:S01]  /*0cf0*/  LOP3.LUT R5, R5, 0x1ffffffe, RZ, 0xc0, !PT ;  /* 0x1ffffffe05057812 */ /* 0x000fe200078ec0ff */
[----:B------:R-:W-:-:S02]  /*0d00*/  ULOP3.LUT UR59, UR8, 0x1, URZ, 0xfc, !UPT ;  /* 0x00000001083b7892 */ /* 0x000fc4000f8efc3f */
[----:B------:R-:W-:Y:S02]  /*0d10*/  IMAD.SHL.U32 R18, R2, 0x8, RZ ;  /* 0x0000000802127824 */ /* 0x000fe400078e00ff */
[----:B------:R-:W-:Y:S01]  /*0d20*/  IMAD.IADD R5, R4, 0x1, -R5 ;  /* 0x0000000104057824 */ /* 0x000fe200078e0a05 */
[----:B------:R-:W-:-:S05]  /*0d30*/  LOP3.LUT R4, R3, 0x3fffff0, RZ, 0xc0, !PT ;  /* 0x03fffff003047812 */ /* 0x000fca00078ec0ff */
[----:B------:R-:W-:Y:S01]  /*0d40*/  IMAD.IADD R3, R193, 0x1, -R4 ;  /* 0x00000001c1037824 */ /* 0x000fe200078e0a04 */
[----:B------:R-:W-:-:S03]  /*0d50*/  SHF.R.S32.HI R4, RZ, 0x2, R6 ;  /* 0x00000002ff047819 */ /* 0x000fc60000011406 */
[----:B------:R-:W-:Y:S01]  /*0d60*/  IMAD R8, R192, 0x10, R3 ;  /* 0x00000010c0087824 */ /* 0x000fe200078e0203 */
[----:B------:R-:W-:-:S03]  /*0d70*/  LEA.HI R9, R9, R4, RZ, 0x3 ;  /* 0x0000000409097211 */ /* 0x000fc600078f18ff */
[----:B------:R-:W-:Y:S01]  /*0d80*/  IMAD R3, R8, 0x8, R5 ;  /* 0x0000000808037824 */ /* 0x000fe200078e0205 */
[----:B------:R-:W-:-:S03]  /*0d90*/  LOP3.LUT R9, R9, 0xfffffff8, RZ, 0xc0, !PT ;  /* 0xfffffff809097812 */ /* 0x000fc600078ec0ff */
[----:B------:R-:W-:Y:S02]  /*0da0*/  IMAD.SHL.U32 R3, R3, 0x8, RZ ;  /* 0x0000000803037824 */ /* 0x000fe400078e00ff */
[----:B------:R-:W-:Y:S02]  /*0db0*/  IMAD.IADD R4, R4, 0x1, -R9 ;  /* 0x0000000104047824 */ /* 0x000fe400078e0a09 */
[----:B------:R-:W-:Y:S01]  /*0dc0*/  IMAD.WIDE R16, R3, 0x2, R16 ;  /* 0x0000000203107825 */ /* 0x000fe200078e0210 */
[----:B------:R-:W-:-:S03]  /*0dd0*/  LOP3.LUT R3, R6, 0x7ffffffc, RZ, 0xc0, !PT ;  /* 0x7ffffffc06037812 */ /* 0x000fc600078ec0ff */
[----:B------:R-:W-:Y:S02]  /*0de0*/  IMAD R4, R7, 0x10, R4 ;  /* 0x0000001007047824 */ /* 0x000fe400078e0204 */
[----:B------:R-:W-:Y:S02]  /*0df0*/  IMAD.IADD R22, R190, 0x1, -R3 ;  /* 0x00000001be167824 */ /* 0x000fe400078e0a03 */
[----:B------:R-:W-:-:S07]  /*0e00*/  IMAD R23, R23, 0x40, R4 ;  /* 0x0000004017177824 */ /* 0x000fce00078e0204 */
.L_x_1869:
[----:B------:R-:W-:Y:S01]  /*0e10*/  ULDC UR5, c[0x0][0xdd0] ;  /* 0x0003740000057ab9 */ /* 0x000fe20000000800 */
[----:B-1----:R-:W1:Y:S01]  /*0e20*/  LDC R0, c[0x0][0xde8] ;  /* 0x00037a00ff007b82 */ /* 0x002e620000000800 */
        /* <DEDUP_REMOVED lines=9> */
[----:B---34-:R-:W-:Y:S05]  /*0ec0*/  @!P0 BRA `(.L_x_1820) ;  /* 0x0000000000208947 */ /* 0x018fea0003800000 */
        /* <DEDUP_REMOVED lines=8> */
.L_x_1820:
[----:B------:R-:W-:Y:S01]  /*0f50*/  ULDC UR6, c[0x0][0xdc4] ;  /* 0x0003710000067ab9 */ /* 0x000fe20000000800 */
[----:B------:R-:W-:Y:S01]  /*0f60*/  UMOV UR53, UR7 ;  /* 0x0000000700357c82 */ /* 0x000fe20008000000 */
[----:B------:R-:W-:-:S11]  /*0f70*/  UISETP.NE.AND UP0, UPT, UR6, 0x1, UPT ;  /* 0x000000010600788c */ /* 0x000fd6000bf05270 */
[----:B------:R-:W-:Y:S02]  /*0f80*/  @UP0 ULDC.64 UR10, c[0x0][0xdc8] ;  /* 0x00037200000a0ab9 */ /* 0x000fe40000000a00 */
[----:B------:R-:W-:-:S04]  /*0f90*/  UIMAD.WIDE.U32 UR4, UR7, UR10, URZ ;  /* 0x0000000a070472a5 */ /* 0x000fc8000f8e003f */
[----:B------:R-:W-:-:S04]  /*0fa0*/  @UP0 USHF.R.U32.HI UR53, URZ, UR11, UR5 ;  /* 0x0000000b3f350299 */ /* 0x000fc80008011605 */
[----:B------:R-:W-:-:S12]  /*0fb0*/  UIMAD UR4, UR53, UR6, URZ ;  /* 0x00000006350472a4 */ /* 0x000fd8000f8e023f */
.L_x_1821:
[----:B------:R-:W-:Y:S01]  /*0fc0*/  ULDC.64 UR12, c[0x0][0x3f8] ;  /* 0x0000fe00000c7ab9 */ /* 0x000fe20000000a00 */
[----:B------:R-:W-:Y:S01]  /*0fd0*/  ULDC UR38, c[0x0][0x404] ;  /* 0x0001010000267ab9 */ /* 0x000fe20000000800 */
[----:B------:R-:W-:Y:S01]  /*0fe0*/  UISETP.NE.U32.AND UP0, UPT, UR12, URZ, UPT ;  /* 0x0000003f0c00728c */ /* 0x000fe2000bf05070 */
[----:B------:R-:W-:Y:S01]  /*0ff0*/  PLOP3.LUT P0, PT, PT, PT, PT, 0x80, 0x0 ;  /* 0x000000000000781c */ /* 0x000fe20003f0f070 */
[----:B------:R-:W-:Y:S01]  /*1000*/  ULDC UR43, c[0x0][0xdb8] ;  /* 0x00036e00002b7ab9 */ /* 0x000fe20000000800 */
[----:B------:R-:W-:Y:S01]  /*1010*/  ULOP3.LUT UR5, URZ, UR53, URZ, 0x33, !UPT ;  /* 0x000000353f057292 */ /* 0x000fe2000f8e333f */
[----:B------:R-:W-:Y:S01]  /*1020*/  IMAD.MOV.U32 R0, RZ, RZ, RZ ;  /* 0x000000ffff007224 */ /* 0x000fe200078e00ff */
[----:B------:R-:W-:Y:S01]  /*1030*/  UISETP.NE.AND.EX UP0, UPT, UR13, URZ, UPT, UP0 ;  /* 0x0000003f0d00728c */ /* 0x000fe2000bf05300 */
[----:B------:R-:W-:Y:S01]  /*1040*/  CS2R R2, SRZ ;  /* 0x0000000000027805 */ /* 0x000fe2000001ff00 */
[----:B------:R-:W-:Y:S01]  /*1050*/  UIADD3 UR4, UR7, -UR4, URZ ;  /* 0x8000000407047290 */ /* 0x000fe2000fffe03f */
[----:B------:R-:W-:Y:S01]  /*1060*/  IMAD.MOV.U32 R87, RZ, RZ, RZ ;  /* 0x000000ffff577224 */ /* 0x000fe200078e00ff */
[----:B------:R-:W-:Y:S01]  /*1070*/  USEL UR38, UR38, 0x1, UP0 ;  /* 0x0000000126267887 */ /* 0x000fe20008000000 */
[----:B------:R-:W-:Y:S01]  /*1080*/  CS2R R6, SRZ ;  /* 0x0000000000067805 */ /* 0x000fe2000001ff00 */
[----:B------:R-:W-:Y:S01]  /*1090*/  ULDC UR6, c[0x0][0xdac] ;  /* 0x00036b0000067ab9 */ /* 0x000fe20000000800 */
[----:B------:R-:W-:Y:S01]  /*10a0*/  ULDC UR7, c[0x0][0x2e0] ;  /* 0x0000b80000077ab9 */ /* 0x000fe20000000800 */
[----:B------:R-:W-:Y:S01]  /*10b0*/  UISETP.NE.AND UP2, UPT, UR43, 0x1, UPT ;  /* 0x000000012b00788c */ /* 0x000fe2000bf45270 */
[----:B------:R-:W-:Y:S01]  /*10c0*/  CS2R R8, SRZ ;  /* 0x0000000000087805 */ /* 0x000fe2000001ff00 */
[----:B------:R-:W-:Y:S01]  /*10d0*/  UIADD3 UR5, UR5, UR6, URZ ;  /* 0x0000000605057290 */ /* 0x000fe2000fffe03f */
[----:B------:R-:W-:Y:S01]  /*10e0*/  CS2R R10, SRZ ;  /* 0x00000000000a7805 */ /* 0x000fe2000001ff00 */
[----:B------:R-:W-:Y:S01]  /*10f0*/  UIMAD UR38, UR38, UR7, URZ ;  /* 0x00000007262672a4 */ /* 0x000fe2000f8e023f */
[----:B------:R-:W-:Y:S01]  /*1100*/  CS2R R12, SRZ ;  /* 0x00000000000c7805 */ /* 0x000fe2000001ff00 */
[----:B------:R-:W-:Y:S01]  /*1110*/  ULDC UR9, c[0x0][0x288] ;  /* 0x0000a20000097ab9 */ /* 0x000fe20000000800 */
[----:B------:R-:W-:Y:S01]  /*1120*/  USHF.L.U32 UR42, UR5, 0x7, URZ ;  /* 0x00000007052a7899 */ /* 0x000fe2000800063f */
[----:B------:R-:W-:Y:S01]  /*1130*/  CS2R R14, SRZ ;  /* 0x00000000000e7805 */ /* 0x000fe2000001ff00 */
[----:B------:R-:W-:Y:S01]  /*1140*/  UIADD3 UR7, UR38, 0x11f, -UR9 ;  /* 0x0000011f26077890 */ /* 0x000fe2000fffe809 */
[----:B------:R-:W-:Y:S01]  /*1150*/  CS2R R20, SRZ ;  /* 0x0000000000147805 */ /* 0x000fe2000001ff00 */
[----:B------:R-:W-:Y:S01]  /*1160*/  ULDC UR11, c[0x0][0xdc4] ;  /* 0x00037100000b7ab9 */ /* 0x000fe20000000800 */
[----:B------:R-:W-:Y:S01]  /*1170*/  UIADD3 UR6, UR38, 0x9f, URZ ;  /* 0x0000009f26067890 */ /* 0x000fe2000fffe03f */
[----:B------:R-:W-:Y:S01]  /*1180*/  CS2R R24, SRZ ;  /* 0x0000000000187805 */ /* 0x000fe2000001ff00 */
[----:B------:R-:W-:Y:S01]  /*1190*/  UIMAD UR11, UR8, UR11, UR4 ;  /* 0x0000000b080b72a4 */ /* 0x000fe2000f8e0204 */
[----:B------:R-:W-:Y:S01]  /*11a0*/  CS2R R28, SRZ ;  /* 0x00000000001c7805 */ /* 0x000fe2000001ff00 */
[----:B------:R-:W-:Y:S01]  /*11b0*/  UIADD3 UR8, UR7, UR42, URZ ;  /* 0x0000002a07087290 */ /* 0x000fe2000fffe03f */
[----:B------:R-:W-:Y:S01]  /*11c0*/  CS2R R26, SRZ ;  /* 0x00000000001a7805 */ /* 0x000fe2000001ff00 */
[----:B------:R-:W-:Y:S01]  /*11d0*/  @UP2 ULDC UR4, c[0x0][0xdbc] ;  /* 0x00036f0000042ab9 */ /* 0x000fe20000000800 */
[----:B------:R-:W-:Y:S01]  /*11e0*/  UIMAD.WIDE UR6, UR6, 0x66666667, URZ ;  /* 0x66666667060678a5 */ /* 0x000fe2000f8e023f */
[----:B------:R-:W-:Y:S01]  /*11f0*/  CS2R R32, SRZ ;  /* 0x0000000000207805 */ /* 0x000fe2000001ff00 */
[----:B------:R-:W-:Y:S01]  /*1200*/  UIMAD.WIDE.U32 UR4, UR11, UR4, URZ ;  /* 0x000000040b0472a5 */ /* 0x000fe2000f8e003f */
[----:B------:R-:W-:Y:S01]  /*1210*/  CS2R R30, SRZ ;  /* 0x00000000001e7805 */ /* 0x000fe2000001ff00 */
[----:B------:R-:W-:Y:S01]  /*1220*/  UIMAD.WIDE UR8, UR8, 0x66666667, URZ ;  /* 0x66666667080878a5 */ /* 0x000fe2000f8e023f */
[----:B------:R-:W-:Y:S01]  /*1230*/  CS2R R36, SRZ ;  /* 0x0000000000247805 */ /* 0x000fe2000001ff00 */
[----:B------:R-:W-:Y:S01]  /*1240*/  @UP2 ULDC UR12, c[0x0][0xdc0] ;  /* 0x00037000000c2ab9 */ /* 0x000fe20000000800 */
[----:B------:R-:W-:Y:S01]  /*1250*/  UMOV UR44, UR11 ;  /* 0x0000000b002c7c82 */ /* 0x000fe20008000000 */
[----:B------:R-:W-:Y:S01]  /*1260*/  @UP2 USHF.R.U32.HI UR44, URZ, UR12, UR5 ;  /* 0x0000000c3f2c2299 */ /* 0x000fe20008011605 */
[----:B------:R-:W-:Y:S01]  /*1270*/  CS2R R34, SRZ ;  /* 0x0000000000227805 */ /* 0x000fe2000001ff00 */
[----:B------:R-:W-:Y:S01]  /*1280*/  USHF.R.U32.HI UR4, URZ, 0x1f, UR7 ;  /* 0x0000001f3f047899 */ /* 0x000fe20008011607 */
[----:B------:R-:W-:Y:S01]  /*1290*/  CS2R R40, SRZ ;  /* 0x0000000000287805 */ /* 0x000fe2000001ff00 */
[----:B------:R-:W-:Y:S01]  /*12a0*/  USHF.R.U32.HI UR5, URZ, 0x1f, UR9 ;  /* 0x0000001f3f057899 */ /* 0x000fe20008011609 */
[----:B------:R-:W-:Y:S01]  /*12b0*/  CS2R R38, SRZ ;  /* 0x0000000000267805 */ /* 0x000fe2000001ff00 */
[----:B------:R-:W-:Y:S01]  /*12c0*/  ULEA.HI.SX32 UR4, UR7, UR4, 0x1a ;  /* 0x0000000407047291 */ /* 0x000fe2000f8fd23f */
[----:B------:R-:W-:Y:S01]  /*12d0*/  CS2R R44, SRZ ;  /* 0x00000000002c7805 */ /* 0x000fe2000001ff00 */
[----:B------:R-:W-:Y:S01]  /*12e0*/  ULEA.HI.SX32 UR5, UR9, UR5, 0x1a ;  /* 0x0000000509057291 */ /* 0x000fe2000f8fd23f */
[----:B------:R-:W-:Y:S01]  /*12f0*/  CS2R R42, SRZ ;  /* 0x00000000002a7805 */ /* 0x000fe2000001ff00 */
[----:B------:R-:W-:Y:S01]  /*1300*/  ULDC UR10, c[0x0][0x428] ;  /* 0x00010a00000a7ab9 */ /* 0x000fe20000000800 */
[----:B------:R-:W-:Y:S01]  /*1310*/  UIADD3 UR6, -UR44, URZ, URZ ;  /* 0x0000003f2c067290 */ /* 0x000fe2000fffe13f */
[----:B------:R-:W-:Y:S01]  /*1320*/  CS2R R48, SRZ ;  /* 0x0000000000307805 */ /* 0x000fe2000001ff00 */
[----:B------:R-:W-:Y:S01]  /*1330*/  UISETP.LT.AND UP0, UPT, UR4, UR5, UPT ;  /* 0x000000050400728c */ /* 0x000fe2000bf01270 */
[----:B------:R-:W-:Y:S01]  /*1340*/  CS2R R46, SRZ ;  /* 0x00000000002e7805 */ /* 0x000fe2000001ff00 */
[----:B------:R-:W-:Y:S01]  /*1350*/  UISETP.NE.AND UP1, UPT, UR10, 0x1, UPT ;  /* 0x000000010a00788c */ /* 0x000fe2000bf25270 */
[----:B------:R-:W-:Y:S01]  /*1360*/  CS2R R88, SRZ ;  /* 0x0000000000587805 */ /* 0x000fe2000001ff00 */
[----:B------:R-:W-:Y:S01]  /*1370*/  USEL UR39, UR4, UR5, UP0 ;  /* 0x0000000504277287 */ /* 0x000fe20008000000 */
[----:B------:R-:W-:Y:S01]  /*1380*/  CS2R R52, SRZ ;  /* 0x0000000000347805 */ /* 0x000fe2000001ff00 */
[----:B------:R-:W-:Y:S01]  /*1390*/  UIMAD UR43, UR43, UR6, UR11 ;  /* 0x000000062b2b72a4 */ /* 0x000fe2000f8e020b */
[----:B------:R-:W-:Y:S01]  /*13a0*/  CS2R R90, SRZ ;  /* 0x00000000005a7805 */ /* 0x000fe2000001ff00 */
[----:B------:R-:W-:Y:S01]  /*13b0*/  UISETP.GE.AND UP0, UPT, UR39, 0x1, UPT ;  /* 0x000000012700788c */ /* 0x000fe2000bf06270 */
[----:B------:R-:W-:-:S02]  /*13c0*/  CS2R R56, SRZ ;  /* 0x0000000000387805 */ /* 0x000fc4000001ff00 */
[----:B------:R-:W-:Y:S02]  /*13d0*/  CS2R R92, SRZ ;  /* 0x00000000005c7805 */ /* 0x000fe4000001ff00 */
[----:B------:R-:W-:Y:S02]  /*13e0*/  CS2R R60, SRZ ;  /* 0x00000000003c7805 */ /* 0x000fe4000001ff00 */
[----:B------:R-:W-:Y:S01]  /*13f0*/  CS2R R94, SRZ ;  /* 0x00000000005e7805 */ /* 0x000fe2000001ff00 */
[----:B------:R-:W-:Y:S01]  /*1400*/  @UP1 ULDC UR10, c[0x0][0x42c] ;  /* 0x00010b00000a1ab9 */ /* 0x000fe20000000800 */
[----:B------:R-:W-:Y:S01]  /*1410*/  PLOP3.LUT P1, PT, PT, PT, UP0, 0x80, 0x0 ;  /* 0x000000000000781c */ /* 0x000fe20003f2f008 */
[----:B------:R-:W-:Y:S01]  /*1420*/  UIMAD.WIDE.U32 UR4, UR43, UR10, URZ ;  /* 0x0000000a2b0472a5 */ /* 0x000fe2000f8e003f */
[----:B------:R-:W-:Y:S01]  /*1430*/  CS2R R64, SRZ ;  /* 0x0000000000407805 */ /* 0x000fe2000001ff00 */
[----:B------:R-:W-:Y:S01]  /*1440*/  @UP1 ULDC UR6, c[0x0][0x430] ;  /* 0x00010c0000061ab9 */ /* 0x000fe20000000800 */
[----:B------:R-:W-:Y:S01]  /*1450*/  UMOV UR52, UR43 ;  /* 0x0000002b00347c82 */ /* 0x000fe20008000000 */
[----:B------:R-:W-:Y:S01]  /*1460*/  @UP1 USHF.R.U32.HI UR52, URZ, UR6, UR5 ;  /* 0x000000063f341299 */ /* 0x000fe20008011605 */
[----:B------:R-:W-:-:S02]  /*1470*/  CS2R R96, SRZ ;  /* 0x0000000000607805 */ /* 0x000fc4000001ff00 */
[----:B------:R-:W-:Y:S02]  /*1480*/  CS2R R68, SRZ ;  /* 0x0000000000447805 */ /* 0x000fe4000001ff00 */
[----:B------:R-:W-:Y:S01]  /*1490*/  CS2R R98, SRZ ;  /* 0x0000000000627805 */ /* 0x000fe2000001ff00 */
[----:B------:R-:W-:Y:S02]  /*14a0*/  IMAD.MOV.U32 R72, RZ, RZ, RZ ;  /* 0x000000ffff487224 */ /* 0x000fe400078e00ff */
[----:B------:R-:W-:Y:S01]  /*14b0*/  IMAD.MOV.U32 R100, RZ, RZ, RZ ;  /* 0x000000ffff647224 */ /* 0x000fe200078e00ff */
        /* <DEDUP_REMOVED lines=29> */
.L_x_1823:
        /* <DEDUP_REMOVED lines=19> */
[----:B------:R-:W-:Y:S02]  /*17c0*/  @UP1 USHF.R.S32.HI UR19, URZ, 0x1f, UR52 ;  /* 0x0000001f3f131899 */ /* 0x000fe40008011434 */
[----:B------:R-:W-:Y:S02]  /*17d0*/  @UP1 UIMAD.WIDE.U32 UR12, UR44, UR14, URZ ;  /* 0x0000000e2c0c12a5 */ /* 0x000fe4000f8e003f */
[----:B------:R-:W-:Y:S02]  /*17e0*/  @UP1 UIMAD UR18, UR44, UR15, UR9 ;  /* 0x0000000f2c1212a4 */ /* 0x000fe4000f8e0209 */
[----:B------:R-:W-:Y:S01]  /*17f0*/  @UP0 UIADD3 UR11, UR11, UR17, URZ ;  /* 0x000000110b0b0290 */ /* 0x000fe2000fffe03f */
[----:B------:R-:W-:Y:S01]  /*1800*/  @UP0 ULDC.64 UR14, c[0x0][0x9b0] ;  /* 0x00026c00000e0ab9 */ /* 0x000fe20000000a00 */
[----:B------:R-:W-:Y:S01]  /*1810*/  @UP1 ULDC.64 UR8, c[0x0][0x9c0] ;  /* 0x0002700000081ab9 */ /* 0x000fe20000000a00 */
[----:B------:R-:W-:-:S02]  /*1820*/  @UP0 UIMAD UR16, UR16, UR14, URZ ;  /* 0x0000000e101002a4 */ /* 0x000fc4000f8e023f */
[----:B------:R-:W-:Y:S02]  /*1830*/  @UP1 UIMAD UR17, UR19, UR8, URZ ;  /* 0x00000008131112a4 */ /* 0x000fe4000f8e023f */
[----:B------:R-:W-:Y:S02]  /*1840*/  @UP1 UIADD3 UR13, UR13, UR18, URZ ;  /* 0x000000120d0d1290 */ /* 0x000fe4000fffe03f */
[----:B------:R-:W-:Y:S02]  /*1850*/  @UP0 UIMAD UR16, UR52, UR15, UR16 ;  /* 0x0000000f341002a4 */ /* 0x000fe4000f8e0210 */
[----:B------:R-:W-:Y:S02]  /*1860*/  @UP1 UIMAD UR17, UR52, UR9, UR17 ;  /* 0x00000009341112a4 */ /* 0x000fe4000f8e0211 */
[----:B------:R-:W-:Y:S02]  /*1870*/  @UP0 UIMAD.WIDE.U32 UR14, UR52, UR14, UR10 ;  /* 0x0000000e340e02a5 */ /* 0x000fe4000f8e000a */
        /* <DEDUP_REMOVED lines=13> */
[----:B------:R-:W-:Y:S01]  /*1950*/  ULEA.HI UR4, UR58, UR58, URZ, 0x1 ;  /* 0x0000003a3a047291 */ /* 0x000fe2000f8f083f */
[----:B------:R-:W-:-:S03]  /*1960*/  IMAD.U32 R8, RZ, RZ, UR59 ;  /* 0x0000003bff087e24 */ /* 0x000fc6000f8e00ff */
[----:B------:R-:W-:Y:S02]  /*1970*/  ULOP3.LUT UR4, UR4, 0xfffffffe, URZ, 0xc0, !UPT ;  /* 0xfffffffe04047892 */ /* 0x000fe4000f8ec03f */
[----:B------:R-:W-:Y:S02]  /*1980*/  ISETP.NE.AND P0, PT, R8, 0x3, PT ;  /* 0x000000030800780c */ /* 0x000fe40003f05270 */
[----:B------:R-:W-:-:S06]  /*1990*/  UIADD3 UR4, UR58, -UR4, URZ ;  /* 0x800000043a047290 */ /* 0x000fcc000fffe03f */
[----:B------:R-:W-:Y:S01]  /*19a0*/  IMAD.U32 R6, RZ, RZ, UR4 ;  /* 0x00000004ff067e24 */ /* 0x000fe2000f8e00ff */
[----:B------:R-:W-:-:S04]  /*19b0*/  ULDC UR4, c[0x0][0x9d8] ;  /* 0x0002760000047ab9 */ /* 0x000fc80000000800 */
[----:B------:R-:W-:-:S04]  /*19c0*/  SHF.L.U32 R6, R6, 0x1f, RZ ;  /* 0x0000001f06067819 */ /* 0x000fc800000006ff */
[----:B------:R-:W1:Y:S01]  /*19d0*/  SYNCS.PHASECHK.TRANS64.TRYWAIT P1, [UR37+0x29800], R6 ;  /* 0x02980006ff0075a7 */ /* 0x000e620008020165 */
[----:B--2---:R-:W-:-:S04]  /*19e0*/  FMUL.FTZ R0, R7, R0 ;  /* 0x0000000007007220 */ /* 0x004fc80000410000 */
[----:B------:R-:W-:Y:S01]  /*19f0*/  FMUL.FTZ R0, R0, UR4 ;  /* 0x0000000400007c20 */ /* 0x000fe20008410000 */
[----:B-1----:R-:W-:Y:S06]  /*1a00*/  @!P1 BRA `(.L_x_1824) ;  /* 0x0000011400189947 */ /* 0x002fec0003800000 */
.L_x_1941:
[----:B------:R-:W-:Y:S05]  /*1a10*/  @!P0 BRA `(.L_x_1825) ;  /* 0x0000000000048947 */ /* 0x000fea0003800000 */
[----:B------:R-:W-:Y:S01]  /*1a20*/  BPT.TRAP 0x1 ;  /* 0x000000040000795c */ /* 0x000fe20000300000 */
.L_x_1825:
[----:B------:R-:W-:Y:S02]  /*1a30*/  IMAD.U32 R2, RZ, RZ, UR36 ;  /* 0x00000024ff027e24 */ /* 0x000fe4000f8e00ff */
[----:B-1----:R-:W-:-:S03]  /*1a40*/  IMAD.U32 R3, RZ, RZ, UR46 ;  /* 0x0000002eff037e24 */ /* 0x002fc6000f8e00ff */
[----:B------:R-:W-:Y:S02]  /*1a50*/  LEA R2, R2, UR37, 0x3 ;  /* 0x0000002502027c11 */ /* 0x000fe4000f8e18ff */
[----:B------:R-:W-:-:S04]  /*1a60*/  SHF.L.U32 R3, R3, 0x1f, RZ ;  /* 0x0000001f03037819 */ /* 0x000fc800000006ff */
[----:B------:R1:W2:Y:S01]  /*1a70*/  SYNCS.PHASECHK.TRANS64.TRYWAIT P2, [R2+URZ+0x29830], R3 ;  /* 0x02983003020075a7 */ /* 0x0002a2000804017f */
[----:B------:R-:W-:Y:S05]  /*1a80*/  @!P0 BRA `(.L_x_1826) ;  /* 0x0000000000048947 */ /* 0x000fea0003800000 */
[----:B------:R-:W-:Y:S01]  /*1a90*/  BPT.TRAP 0x1 ;  /* 0x000000040000795c */ /* 0x000fe20000300000 */
.L_x_1826:
[----:B------:R-:W3:Y:S01]  /*1aa0*/  S2R R4, SR_TID.X ;  /* 0x0000000000047919 */ /* 0x000ee20000002100 */
[----:B------:R-:W-:Y:S01]  /*1ab0*/  IMAD.MOV.U32 R87, RZ, RZ, RZ ;  /* 0x000000ffff577224 */ /* 0x000fe200078e00ff */
[----:B---3--:R-:W-:Y:S01]  /*1ac0*/  LOP3.LUT P1, RZ, R4, 0x7f, RZ, 0xc0, !PT ;  /* 0x0000007f04ff7812 */ /* 0x008fe2000782c0ff */
[----:B--2---:R-:W-:-:S12]  /*1ad0*/  @P2 BRA `(.L_x_1827) ;  /* 0x0000000000082947 */ /* 0x004fd80003800000 */
[----:B------:R-:W2:Y:S02]  /*1ae0*/  SYNCS.PHASECHK.TRANS64.TRYWAIT P2, [R2+URZ+0x29830], R3 ;  /* 0x02983003020075a7 */ /* 0x000ea4000804017f */
[----:B--2---:R-:W-:Y:S05]  /*1af0*/  @!P2 BRA `(.L_x_1828) ;  /* 0x0000011000f4a947 */ /* 0x004fea0003800000 */
.L_x_1827:
[----:B------:R-:W-:Y:S05]  /*1b00*/  WARPSYNC.ALL ;  /* 0x0000000000007948 */ /* 0x000fea0003800000 */
[----:B------:R-:W-:Y:S01]  /*1b10*/  UIADD3 UR4, UR37, 0x1a400, URZ ;  /* 0x0001a40025047890 */ /* 0x000fe2000fffe03f */
[----:B------:R-:W-:Y:S01]  /*1b20*/  WARPGROUP.ARRIVE ;  /* 0x00000000000079c5 */ /* 0x000fe20000000000 */
[----:B------:R-:W-:Y:S01]  /*1b30*/  ULOP3.LUT UR6, UR40, 0x10000, URZ, 0xfc, !UPT ;  /* 0x0001000028067892 */ /* 0x000fe2000f8efc3f */
[----:B-12---:R-:W-:Y:S01]  /*1b40*/  @!P1 VIADD R2, R2, 0x29840 ;  /* 0x0002984002029836 */ /* 0x006fe20000000000 */
[----:B------:R-:W-:Y:S01]  /*1b50*/  USHF.R.U32.HI UR4, URZ, 0x4, UR4 ;  /* 0x000000043f047899 */ /* 0x000fe20008011604 */
[----:B------:R-:W-:Y:S01]  /*1b60*/  IMAD.MOV.U32 R86, RZ, RZ, R87 ;  /* 0x000000ffff567224 */ /* 0x000fe200078e0057 */
[----:B------:R-:W-:Y:S01]  /*1b70*/  UMOV UR9, 0x80000020 ;  /* 0x8000002000097882 */ /* 0x000fe20000000000 */
[----:B------:R-:W-:Y:S01]  /*1b80*/  UMOV UR11, 0x80000020 ;  /* 0x80000020000b7882 */ /* 0x000fe20000000000 */
[----:B------:R-:W-:Y:S01]  /*1b90*/  ULOP3.LUT UR4, UR4, 0x3fff, URZ, 0xc0, !UPT ;  /* 0x00003fff04047892 */ /* 0x000fe2000f8ec03f */
[----:B------:R-:W-:Y:S01]  /*1ba0*/  @!P1 PRMT R2, RZ, 0x654, R2 ;  /* 0x00000654ff029816 */ /* 0x000fe20000000002 */
[----:B------:R-:W-:Y:S01]  /*1bb0*/  UMOV UR8, UR6 ;  /* 0x0000000600087c82 */ /* 0x000fe20008000000 */
[----:B------:R-:W-:Y:S01]  /*1bc0*/  UMOV UR13, UR9 ;  /* 0x00000009000d7c82 */ /* 0x000fe20008000000 */
[----:B------:R-:W-:Y:S01]  /*1bd0*/  ULOP3.LUT UR4, UR4, 0x10000, URZ, 0xfc, !UPT ;  /* 0x0001000004047892 */ /* 0x000fe2000f8efc3f */
[----:B------:R-:W-:Y:S01]  /*1be0*/  UMOV UR12, UR8 ;  /* 0x00000008000c7c82 */ /* 0x000fe20008000000 */
[----:B------:R-:W-:-:S02]  /*1bf0*/  UMOV UR15, 0x80000020 ;  /* 0x80000020000f7882 */ /* 0x000fc40000000000 */
[----:B------:R-:W-:Y:S01]  /*1c00*/  UIMAD UR5, UR36, 0x780, UR4 ;  /* 0x00000780240578a4 */ /* 0x000fe2000f8e0204 */
[----:B------:R-:W-:Y:S01]  /*1c10*/  UMOV UR16, UR8 ;  /* 0x0000000800107c82 */ /* 0x000fe20008000000 */
[----:B------:R-:W-:Y:S02]  /*1c20*/  UMOV UR17, UR9 ;  /* 0x0000000900117c82 */ /* 0x000fe40008000000 */
[----:B------:R-:W-:Y:S02]  /*1c30*/  UIADD3 UR14, UR5, 0x100, URZ ;  /* 0x00000100050e7890 */ /* 0x000fe4000fffe03f */
[----:B------:R-:W-:Y:S02]  /*1c40*/  UIADD3 UR18, UR5, 0x180, URZ ;  /* 0x0000018005127890 */ /* 0x000fe4000fffe03f */
[----:B------:R-:W-:Y:S01]  /*1c50*/  UMOV UR10, UR5 ;  /* 0x00000005000a7c82 */ /* 0x000fe20008000000 */
[----:B------:R-:W-:Y:S01]  /*1c60*/  UMOV UR19, 0x80000020 ;  /* 0x8000002000137882 */ /* 0x000fe20000000000 */
[----:B------:R-:W-:Y:S01]  /*1c70*/  QGMMA.64x32x32.F32.E4M3.E4M3 R104, gdesc[UR8], RZ, !UPT, gsb0 ;  /* 0x00600000086879f3 */ /* 0x000fe2000c0008ff */
        /* <DEDUP_REMOVED lines=36> */
[----:B------:R-:W-:Y:S02]  /*1ec0*/  ULDC UR10, c[0x0][0x288] ;  /* 0x0000a200000a7ab9 */ /* 0x000fe40000000800 */
        /* <DEDUP_REMOVED lines=49> */
[----:B------:R-:W-:Y:S02]  /*21e0*/  UIADD3 UR7, UR6, 0x400, URZ ;  /* 0x0000040006077890 */ /* 0x000fe4000fffe03f */
[----:B------:R-:W-:Y:S01]  /*21f0*/  UIADD3 UR6, UR6, 0x402, URZ ;  /* 0x0000040206067890 */ /* 0x000fe2000fffe03f */
[----:B------:R-:W-:-:S02]  /*2200*/  WARPGROUP.DEPBAR.LE gsb0, 0x0 ;  /* 0x00008000000079c5 */ /* 0x000fc40000010000 */
        /* <DEDUP_REMOVED lines=55> */
[----:B------:R-:W-:-:S04]  /*2580*/  UIMAD UR6, UR39, -0xa0, UR38 ;  /* 0xffffff60270678a4 */ /* 0x000fc8000f8e0226 */
[----:B------:R-:W-:Y:S02]  /*2590*/  UIADD3 UR7, UR6, 0xa0, URZ ;  /* 0x000000a006077890 */ /* 0x000fe4000fffe03f */
[----:B------:R-:W-:Y:S02]  /*25a0*/  UIADD3 UR6, -UR10, 0xa1, UR6 ;  /* 0x000000a10a067890 */ /* 0x000fe4000fffe106 */
[----:B------:R-:W-:-:S04]  /*25b0*/  UIADD3 UR10, UR42, -UR10, UR38 ;  /* 0x8000000a2a0a7290 */ /* 0x000fc8000fffe026 */
[----:B------:R-:W-:Y:S01]  /*25c0*/  UIMAD.WIDE UR10, UR10, 0x66666667, URZ ;  /* 0x666666670a0a78a5 */ /* 0x000fe2000f8e023f */
        /* <DEDUP_REMOVED lines=20> */
[----:B------:R-:W1:Y:S01]  /*2710*/  MUFU.TANH R104, R104 ;  /* 0x0000006800687308 */ /* 0x000e620000002400 */
[----:B------:R-:W-:Y:S01]  /*2720*/  UMOV UR31, 0x80000020 ;  /* 0x80000020001f7882 */ /* 0x000fe20000000000 */
[C---:B------:R-:W-:Y:S01]  /*2730*/  FMUL.FTZ R113, R0.reuse, R113 ;  /* 0x0000007100717220 */ /* 0x040fe20000410000 */
[C---:B------:R-:W-:Y:S01]  /*2740*/  FMUL.FTZ R116, R0.reuse, R116 ;  /* 0x0000007400747220 */ /* 0x040fe20000410000 */
[C---:B------:R-:W-:Y:S01]  /*2750*/  FMUL.FTZ R117, R0.reuse, R117 ;  /* 0x0000007500757220 */ /* 0x040fe20000410000 */
[C---:B------:R-:W-:Y:S01]  /*2760*/  FMUL.FTZ R10, R0.reuse, R119 ;  /* 0x00000077000a7220 */ /* 0x040fe20000410000 */
[C---:B------:R-:W-:Y:S01]  /*2770*/  FMUL.FTZ R8, R0.reuse, R115 ;  /* 0x0000007300087220 */ /* 0x040fe20000410000 */
[C---:B------:R-:W-:Y:S01]  /*2780*/  FMUL.FTZ R6, R0.reuse, R111 ;  /* 0x0000006f00067220 */ /* 0x040fe20000410000 */
[----:B------:R-:W-:Y:S01]  /*2790*/  MUFU.TANH R105, R105 ;  /* 0x0000006900697308 */ /* 0x000fe20000002400 */
[C---:B------:R-:W-:Y:S01]  /*27a0*/  FMUL.FTZ R3, R0.reuse, R107 ;  /* 0x0000006b00037220 */ /* 0x040fe20000410000 */
[C---:B------:R-:W-:Y:S01]  /*27b0*/  FMUL.FTZ R4, R0.reuse, R106 ;  /* 0x0000006a00047220 */ /* 0x040fe20000410000 */
[C---:B------:R-:W-:Y:S01]  /*27c0*/  FMUL.FTZ R5, R0.reuse, R110 ;  /* 0x0000006e00057220 */ /* 0x040fe20000410000 */
[C---:B------:R-:W-:Y:S01]  /*27d0*/  FMUL.FTZ R7, R0.reuse, R114 ;  /* 0x0000007200077220 */ /* 0x040fe20000410000 */
[----:B------:R-:W-:-:S03]  /*27e0*/  FMUL.FTZ R9, R0, R118 ;  /* 0x0000007600097220 */ /* 0x000fc60000410000 */
[----:B------:R-:W2:Y:S08]  /*27f0*/  MUFU.TANH R108, R108 ;  /* 0x0000006c006c7308 */ /* 0x000eb00000002400 */
[----:B------:R-:W3:Y:S08]  /*2800*/  MUFU.TANH R109, R109 ;  /* 0x0000006d006d7308 */ /* 0x000ef00000002400 */
[----:B------:R-:W4:Y:S08]  /*2810*/  MUFU.TANH R112, R112 ;  /* 0x0000007000707308 */ /* 0x000f300000002400 */
[----:B------:R-:W5:Y:S08]  /*2820*/  MUFU.TANH R125, R113 ;  /* 0x00000071007d7308 */ /* 0x000f700000002400 */
[----:B------:R-:W5:Y:S08]  /*2830*/  MUFU.TANH R116, R116 ;  /* 0x0000007400747308 */ /* 0x000f700000002400 */
[----:B------:R-:W5:Y:S01]  /*2840*/  MUFU.TANH R127, R117 ;  /* 0x00000075007f7308 */ /* 0x000f620000002400 */
[----:B------:R-:W-:-:S02]  /*2850*/  WARPGROUP.DEPBAR.LE gsb0, 0x0 ;  /* 0x00008000000079c5 */ /* 0x000fc40000010000 */
[----:B------:R-:W-:Y:S01]  /*2860*/  WARPGROUP.ARRIVE ;  /* 0x00000000000079c5 */ /* 0x000fe20000000000 */
[C---:B------:R-:W-:Y:S01]  /*2870*/  FMUL.FTZ R12, R0.reuse, R91 ;  /* 0x0000005b000c7220 */ /* 0x040fe20000410000 */
[----:B------:R-:W-:Y:S02]  /*2880*/  IMAD.U32 R91, RZ, RZ, UR6 ;  /* 0x00000006ff5b7e24 */ /* 0x000fe4000f8e00ff */
[C---:B------:R-:W-:Y:S01]  /*2890*/  FMUL.FTZ R88, R0.reuse, R88 ;  /* 0x0000005800587220 */ /* 0x040fe20000410000 */
[C---:B------:R-:W-:Y:S01]  /*28a0*/  FMUL.FTZ R89, R0.reuse, R89 ;  /* 0x0000005900597220 */ /* 0x040fe20000410000 */
[----:B------:R-:W-:Y:S01]  /*28b0*/  FMUL.FTZ R92, R0, R92 ;  /* 0x0000005c005c7220 */ /* 0x000fe20000410000 */
[----:B------:R-:W-:Y:S01]  /*28c0*/  QGMMA.64x32x32.F32.E4M3.E4M3 R56, gdesc[UR28], R56, gsb0 ;  /* 0x006000001c3879f3 */ /* 0x000fe20008000838 */
[----:B------:R-:W-:Y:S01]  /*28d0*/  UIADD3 UR30, UR5, 0x682, URZ ;  /* 0x00000682051e7890 */ /* 0x000fe2000fffe03f */
[----:B------:R-:W-:Y:S01]  /*28e0*/  IMAD R91, R22, -0x2, R91 ;  /* 0xfffffffe165b7824 */ /* 0x000fe200078e025b */
[----:B------:R-:W-:Y:S01]  /*28f0*/  UMOV UR31, 0x80000020 ;  /* 0x80000020001f7882 */ /* 0x000fe20000000000 */
[----:B------:R-:W5:Y:S01]  /*2900*/  MUFU.TANH R88, R88 ;  /* 0x0000005800587308 */ /* 0x000f620000002400 */
[C---:B------:R-:W-:Y:S01]  /*2910*/  FMUL.FTZ R93, R0.reuse, R93 ;  /* 0x0000005d005d7220 */ /* 0x040fe20000410000 */
        /* <DEDUP_REMOVED lines=12> */
[----:B------:R-:W5:Y:S08]  /*29e0*/  MUFU.TANH R92, R92 ;  /* 0x0000005c005c7308 */ /* 0x000f700000002400 */
[----:B------:R-:W5:Y:S08]  /*29f0*/  MUFU.TANH R93, R93 ;  /* 0x0000005d005d7308 */ /* 0x000f700000002400 */
[----:B------:R-:W5:Y:S08]  /*2a00*/  MUFU.TANH R96, R96 ;  /* 0x0000006000607308 */ /* 0x000f700000002400 */
[----:B------:R-:W5:Y:S08]  /*2a10*/  MUFU.TANH R97, R97 ;  /* 0x0000006100617308 */ /* 0x000f700000002400 */
[----:B------:R-:W5:Y:S01]  /*2a20*/  MUFU.TANH R95, R100 ;  /* 0x00000064005f7308 */ /* 0x000f620000002400 */
[----:B------:R-:W-:-:S02]  /*2a30*/  WARPGROUP.DEPBAR.LE gsb0, 0x0 ;  /* 0x00008000000079c5 */ /* 0x000fc40000010000 */
[----:B------:R-:W-:Y:S01]  /*2a40*/  WARPGROUP.ARRIVE ;  /* 0x00000000000079c5 */ /* 0x000fe20000000000 */
[C---:B------:R-:W-:Y:S01]  /*2a50*/  FMUL.FTZ R74, R0.reuse, R57 ;  /* 0x00000039004a7220 */ /* 0x040fe20000410000 */
[C---:B------:R-:W-:Y:S01]  /*2a60*/  FMUL.FTZ R57, R0.reuse, R59 ;  /* 0x0000003b00397220 */ /* 0x040fe20000410000 */
[C---:B------:R-:W-:Y:S01]  /*2a70*/  FMUL.FTZ R60, R0.reuse, R60 ;  /* 0x0000003c003c7220 */ /* 0x040fe20000410000 */
[C---:B------:R-:W-:Y:S01]  /*2a80*/  FMUL.FTZ R59, R0.reuse, R63 ;  /* 0x0000003f003b7220 */ /* 0x040fe20000410000 */
[C---:B------:R-:W-:Y:S01]  /*2a90*/  FMUL.FTZ R64, R0.reuse, R64 ;  /* 0x0000004000407220 */ /* 0x040fe20000410000 */
[----:B------:R-:W-:Y:S01]  /*2aa0*/  QGMMA.64x32x32.F32.E4M3.E4M3 R40, gdesc[UR28], R40, gsb0 ;  /* 0x006000001c2879f3 */ /* 0x000fe20008000828 */
[----:B------:R-:W-:Y:S01]  /*2ab0*/  IMAD.U32 R63, RZ, RZ, UR7 ;  /* 0x00000007ff3f7e24 */ /* 0x000fe2000f8e00ff */
[----:B------:R1:W-:Y:S01]  /*2ac0*/  MUFU.TANH R76, R60 ;  /* 0x0000003c004c7308 */ /* 0x0003e20000002400 */
[C---:B------:R-:W-:Y:S01]  /*2ad0*/  FMUL.FTZ R61, R0.reuse, R61 ;  /* 0x0000003d003d7220 */ /* 0x040fe20000410000 */
[C---:B------:R-:W-:Y:S01]  /*2ae0*/  FMUL.FTZ R68, R0.reuse, R68 ;  /* 0x0000004400447220 */ /* 0x040fe20000410000 */
[----:B------:R-:W-:Y:S01]  /*2af0*/  UIADD3 UR30, UR5, 0x702, URZ ;  /* 0x00000702051e7890 */ /* 0x000fe2000fffe03f */
[C---:B------:R-:W-:Y:S01]  /*2b00*/  FMUL.FTZ R73, R0.reuse, R56 ;  /* 0x0000003800497220 */ /* 0x040fe20000410000 */
[----:B------:R-:W-:Y:S01]  /*2b10*/  UMOV UR31, 0x80000020 ;  /* 0x80000020001f7882 */ /* 0x000fe20000000000 */
[C---:B------:R-:W-:Y:S01]  /*2b20*/  FMUL.FTZ R65, R0.reuse, R65 ;  /* 0x0000004100417220 */ /* 0x040fe20000410000 */
[C---:B------:R-:W-:Y:S01]  /*2b30*/  FMUL.FTZ R69, R0.reuse, R69 ;  /* 0x0000004500457220 */ /* 0x040fe20000410000 */
[----:B------:R2:W-:Y:S01]  /*2b40*/  MUFU.TANH R79, R64 ;  /* 0x00000040004f7308 */ /* 0x0005e20000002400 */
[----:B-1----:R-:W-:Y:S01]  /*2b50*/  FMUL.FTZ R60, R0, R66 ;  /* 0x00000042003c7220 */ /* 0x002fe20000410000 */
[----:B------:R-:W-:-:S02]  /*2b60*/  VIADD R66, R23, UR42 ;  /* 0x0000002a17427c36 */ /* 0x000fc40008000000 */
[C---:B------:R-:W-:Y:S01]  /*2b70*/  FMUL.FTZ R56, R0.reuse, R58 ;  /* 0x0000003a00387220 */ /* 0x040fe20000410000 */
[C---:B------:R-:W-:Y:S01]  /*2b80*/  FMUL.FTZ R58, R0.reuse, R62 ;  /* 0x0000003e003a7220 */ /* 0x040fe20000410000 */
[----:B------:R-:W-:Y:S01]  /*2b90*/  FMUL.FTZ R62, R0, R70 ;  /* 0x00000046003e7220 */ /* 0x000fe20000410000 */
[----:B------:R-:W-:Y:S01]  /*2ba0*/  ULDC UR5, c[0x0][0x988] ;  /* 0x0002620000057ab9 */ /* 0x000fe20000000800 */
[----:B------:R-:W-:Y:S01]  /*2bb0*/  UIADD3 UR7, UR39, -0x2, URZ ;  /* 0xfffffffe27077890 */ /* 0x000fe2000fffe03f */
[----:B------:R1:W-:Y:S01]  /*2bc0*/  MUFU.TANH R78, R61 ;  /* 0x0000003d004e7308 */ /* 0x0003e20000002400 */
[----:B--2---:R-:W-:Y:S02]  /*2bd0*/  IMAD R64, R22, -0x2, R63 ;  /* 0xfffffffe16407824 */ /* 0x004fe400078e023f */
[----:B------:R-:W-:-:S03]  /*2be0*/  FMUL.FTZ R63, R0, R71 ;  /* 0x00000047003f7220 */ /* 0x000fc60000410000 */
[----:B------:R-:W-:Y:S02]  /*2bf0*/  VIADDMNMX R82, R66, R91, R64, PT ;  /* 0x0000005b42527246 */ /* 0x000fe40003800140 */
[----:B------:R-:W2:Y:S01]  /*2c00*/  MUFU.TANH R83, R101 ;  /* 0x0000006500537308 */ /* 0x000ea20000002400 */
[----:B-1----:R-:W-:Y:S01]  /*2c10*/  FMUL.FTZ R61, R0, R67 ;  /* 0x00000043003d7220 */ /* 0x002fe20000410000 */
[C---:B------:R-:W-:Y:S02]  /*2c20*/  ISETP.GT.AND P5, PT, R82.reuse, RZ, PT ;  /* 0x000000ff5200720c */ /* 0x040fe40003fa4270 */
[C---:B------:R-:W-:Y:S02]  /*2c30*/  ISETP.GT.AND P6, PT, R82.reuse, 0x1, PT ;  /* 0x000000015200780c */ /* 0x040fe40003fc4270 */
[----:B------:R-:W-:Y:S02]  /*2c40*/  ISETP.GT.AND P4, PT, R82, 0x8, PT ;  /* 0x000000085200780c */ /* 0x000fe40003f84270 */
[----:B------:R1:W-:Y:S01]  /*2c50*/  MUFU.TANH R67, R68 ;  /* 0x0000004400437308 */ /* 0x0003e20000002400 */
[----:B------:R-:W-:-:S02]  /*2c60*/  FSEL R113, R104, -INF , P5 ;  /* 0xff80000068717808 */ /* 0x000fc40002800000 */
[----:B------:R-:W-:Y:S02]  /*2c70*/  ISETP.GT.AND P2, PT, R82, 0x9, PT ;  /* 0x000000095200780c */ /* 0x000fe40003f44270 */
[----:B------:R-:W-:Y:S02]  /*2c80*/  FSEL R117, R108, -INF , P4 ;  /* 0xff8000006c757808 */ /* 0x000fe40002000000 */
[----:B------:R-:W-:Y:S01]  /*2c90*/  ISETP.GT.AND P3, PT, R82, 0x10, PT ;  /* 0x000000105200780c */ /* 0x000fe20003f64270 */
[----:B------:R-:W2:Y:S01]  /*2ca0*/  MUFU.TANH R73, R73 ;  /* 0x0000004900497308 */ /* 0x000ea20000002400 */
[----:B-1----:R-:W-:Y:S02]  /*2cb0*/  FSEL R68, R105, -INF , P6 ;  /* 0xff80000069447808 */ /* 0x002fe40003000000 */
[----:B---3--:R-:W-:Y:S02]  /*2cc0*/  FSEL R119, R109, -INF , P2 ;  /* 0xff8000006d777808 */ /* 0x008fe40001000000 */
[----:B------:R-:W-:-:S02]  /*2cd0*/  FMNMX.FTZ R84, R113, R68, !PT ;  /* 0x0000004471547209 */ /* 0x000fc40007810000 */
[----:B------:R-:W-:Y:S01]  /*2ce0*/  ISETP.GT.AND P5, PT, R82, 0x11, PT ;  /* 0x000000115200780c */ /* 0x000fe20003fa4270 */
[----:B------:R-:W1:Y:S01]  /*2cf0*/  MUFU.TANH R74, R74 ;  /* 0x0000004a004a7308 */ /* 0x000e620000002400 */
[----:B------:R-:W-:Y:S02]  /*2d00*/  FMNMX.FTZ R84, R117, R84, !PT ;  /* 0x0000005475547209 */ /* 0x000fe40007810000 */
[----:B----4-:R-:W-:Y:S02]  /*2d10*/  FSEL R123, R112, -INF , P3 ;  /* 0xff800000707b7808 */ /* 0x010fe40001800000 */
[----:B------:R-:W-:Y:S02]  /*2d20*/  FMNMX.FTZ R84, R119, R84, !PT ;  /* 0x0000005477547209 */ /* 0x000fe40007810000 */
[----:B------:R-:W-:Y:S01]  /*2d30*/  ISETP.GT.AND P4, PT, R82, 0x18, PT ;  /* 0x000000185200780c */ /* 0x000fe20003f84270 */
[----:B------:R-:W3:Y:S01]  /*2d40*/  MUFU.TANH R65, R65 ;  /* 0x0000004100417308 */ /* 0x000ee20000002400 */
[----:B-----5:R-:W-:Y:S01]  /*2d50*/  FSEL R125, R125, -INF , P5 ;  /* 0xff8000007d7d7808 */ /* 0x020fe20002800000 */
[----:B------:R-:W-:-:S02]  /*2d60*/  WARPGROUP.DEPBAR.LE gsb0, 0x0 ;  /* 0x00008000000079c5 */ /* 0x000fc40000010000 */
[----:B------:R-:W-:Y:S01]  /*2d70*/  FMNMX.FTZ R84, R123, R84, !PT ;  /* 0x000000547b547209 */ /* 0x000fe20007810000 */
[----:B------:R-:W-:Y:S01]  /*2d80*/  WARPGROUP.ARRIVE ;  /* 0x00000000000079c5 */ /* 0x000fe20000000000 */
[----:B------:R-:W-:Y:S01]  /*2d90*/  ISETP.GT.AND P2, PT, R82, 0x19, PT ;  /* 0x000000195200780c */ /* 0x000fe20003f44270 */
[----:B------:R-:W-:Y:S01]  /*2da0*/  FMUL.FTZ R40, R0, R40 ;  /* 0x0000002800287220 */ /* 0x000fe20000410000 */
[----:B------:R-:W-:Y:S01]  /*2db0*/  FSEL R129, R116, -INF , P4 ;  /* 0xff80000074817808 */ /* 0x000fe20002000000 */
[----:B------:R-:W4:Y:S01]  /*2dc0*/  MUFU.TANH R80, R69 ;  /* 0x0000004500507308 */ /* 0x000f220000002400 */
[----:B------:R-:W-:Y:S01]  /*2dd0*/  FMNMX.FTZ R84, R125, R84, !PT ;  /* 0x000000547d547209 */ /* 0x000fe20007810000 */
[----:B------:R-:W-:Y:S01]  /*2de0*/  QGMMA.64x32x32.F32.E4M3.E4M3 R24, gdesc[UR28], R24, gsb0 ;  /* 0x006000001c1879f3 */ /* 0x000fe20008000818 */
[----:B------:R-:W-:Y:S01]  /*2df0*/  ISETP.GT.AND P3, PT, R82, 0x20, PT ;  /* 0x000000205200780c */ /* 0x000fe20003f64270 */
[C---:B------:R-:W-:Y:S01]  /*2e00*/  FMUL.FTZ R41, R0.reuse, R41 ;  /* 0x0000002900297220 */ /* 0x040fe20000410000 */
[----:B------:R-:W-:Y:S01]  /*2e10*/  FSEL R127, R127, -INF , P2 ;  /* 0xff8000007f7f7808 */ /* 0x000fe20001000000 */
[----:B------:R-:W-:Y:S01]  /*2e20*/  FMUL.FTZ R44, R0, R44 ;  /* 0x0000002c002c7220 */ /* 0x000fe20000410000 */
[----:B------:R-:W-:Y:S01]  /*2e30*/  FMNMX.FTZ R84, R129, R84, !PT ;  /* 0x0000005481547209 */ /* 0x000fe20007810000 */
[----:B------:R5:W4:Y:S01]  /*2e40*/  MUFU.TANH R70, R40 ;  /* 0x0000002800467308 */ /* 0x000b220000002400 */
[----:B------:R-:W-:Y:S01]  /*2e50*/  ISETP.GT.AND P2, PT, R82, 0x21, PT ;  /* 0x000000215200780c */ /* 0x000fe20003f44270 */
[----:B------:R-:W-:Y:S01]  /*2e60*/  FMUL.FTZ R45, R0, R45 ;  /* 0x0000002d002d7220 */ /* 0x000fe20000410000 */
[----:B------:R-:W-:Y:S01]  /*2e70*/  FSEL R121, R88, -INF , P3 ;  /* 0xff80000058797808 */ /* 0x000fe20001800000 */
[C---:B------:R-:W-:Y:S01]  /*2e80*/  FMUL.FTZ R49, R0.reuse, R49 ;  /* 0x0000003100317220 */ /* 0x040fe20000410000 */
[----:B------:R-:W-:Y:S01]  /*2e90*/  FMNMX.FTZ R84, R127, R84, !PT ;  /* 0x000000547f547209 */ /* 0x000fe20007810000 */
[----:B------:R-:W-:Y:S01]  /*2ea0*/  FMUL.FTZ R48, R0, R48 ;  /* 0x0000003000307220 */ /* 0x000fe20000410000 */
[----:B------:R-:W-:Y:S01]  /*2eb0*/  ISETP.GT.AND P3, PT, R82, 0x28, PT ;  /* 0x000000285200780c */ /* 0x000fe20003f64270 */
[----:B------:R2:W4:Y:S01]  /*2ec0*/  MUFU.TANH R81, R41 ;  /* 0x0000002900517308 */ /* 0x0005220000002400 */
[----:B------:R-:W-:Y:S01]  /*2ed0*/  FSEL R115, R89, -INF , P2 ;  /* 0xff80000059737808 */ /* 0x000fe20001000000 */
[C---:B-----5:R-:W-:Y:S01]  /*2ee0*/  FMUL.FTZ R40, R0.reuse, R42 ;  /* 0x0000002a00287220 */ /* 0x060fe20000410000 */
[----:B------:R-:W-:Y:S01]  /*2ef0*/  FMNMX.FTZ R84, R121, R84, !PT ;  /* 0x0000005479547209 */ /* 0x000fe20007810000 */
[----:B------:R-:W-:Y:S01]  /*2f00*/  FMUL.FTZ R53, R0, R53 ;  /* 0x0000003500357220 */ /* 0x000fe20000410000 */
[----:B------:R-:W-:Y:S01]  /*2f10*/  ISETP.GT.AND P2, PT, R82, 0x29, PT ;  /* 0x000000295200780c */ /* 0x000fe20003f44270 */
[----:B------:R-:W-:Y:S01]  /*2f20*/  FMUL.FTZ R52, R0, R52 ;  /* 0x0000003400347220 */ /* 0x000fe20000410000 */
[----:B------:R-:W-:Y:S01]  /*2f30*/  FSEL R111, R92, -INF , P3 ;  /* 0xff8000005c6f7808 */ /* 0x000fe20001800000 */
[----:B------:R-:W5:Y:S01]  /*2f40*/  MUFU.TANH R44, R44 ;  /* 0x0000002c002c7308 */ /* 0x000f620000002400 */
[----:B------:R-:W-:Y:S01]  /*2f50*/  FMNMX.FTZ R84, R115, R84, !PT ;  /* 0x0000005473547209 */ /* 0x000fe20007810000 */
[----:B--2---:R-:W-:Y:S01]  /*2f60*/  FMUL.FTZ R41, R0, R43 ;  /* 0x0000002b00297220 */ /* 0x004fe20000410000 */
[----:B------:R-:W-:Y:S01]  /*2f70*/  ISETP.GT.AND P3, PT, R82, 0x30, PT ;  /* 0x000000305200780c */ /* 0x000fe20003f64270 */
[----:B------:R-:W-:Y:S01]  /*2f80*/  IMAD.U32 R88, RZ, RZ, UR5 ;  /* 0x00000005ff587e24 */ /* 0x000fe2000f8e00ff */
[----:B------:R-:W-:Y:S01]  /*2f90*/  FSEL R109, R93, -INF , P2 ;  /* 0xff8000005d6d7808 */ /* 0x000fe20001000000 */
[----:B------:R-:W-:Y:S01]  /*2fa0*/  FMUL.FTZ R55, R0, R55 ;  /* 0x0000003700377220 */ /* 0x000fe20000410000 */
[----:B------:R-:W-:Y:S01]  /*2fb0*/  FMNMX.FTZ R84, R111, R84, !PT ;  /* 0x000000546f547209 */ /* 0x000fe20007810000 */
[----:B------:R-:W2:Y:S01]  /*2fc0*/  MUFU.TANH R43, R45 ;  /* 0x0000002d002b7308 */ /* 0x000ea20000002400 */
[----:B------:R-:W-:Y:S01]  /*2fd0*/  ISETP.GT.AND P2, PT, R82, 0x31, PT ;  /* 0x000000315200780c */ /* 0x000fe20003f44270 */
[----:B------:R-:W-:Y:S01]  /*2fe0*/  FMUL.FTZ R46, R0, R46 ;  /* 0x0000002e002e7220 */ /* 0x000fe20000410000 */
[----:B------:R-:W-:Y:S01]  /*2ff0*/  FSEL R105, R96, -INF , P3 ;  /* 0xff80000060697808 */ /* 0x000fe20001800000 */
[C---:B------:R-:W-:Y:S01]  /*3000*/  FMUL.FTZ R50, R0.reuse, R50 ;  /* 0x0000003200327220 */ /* 0x040fe20000410000 */
[----:B------:R-:W-:Y:S01]  /*3010*/  FMNMX.FTZ R84, R109, R84, !PT ;  /* 0x000000546d547209 */ /* 0x000fe20007810000 */
[----:B------:R-:W-:Y:S01]  /*3020*/  FMUL.FTZ R51, R0, R51 ;  /* 0x0000003300337220 */ /* 0x000fe20000410000 */
[----:B------:R-:W-:Y:S01]  /*3030*/  ISETP.GT.AND P3, PT, R82, 0x38, PT ;  /* 0x000000385200780c */ /* 0x000fe20003f64270 */
[----:B------:R-:W-:Y:S01]  /*3040*/  MUFU.TANH R42, R49 ;  /* 0x00000031002a7308 */ /* 0x000fe20000002400 */
[----:B------:R-:W-:Y:S01]  /*3050*/  FSEL R99, R97, -INF , P2 ;  /* 0xff80000061637808 */ /* 0x000fe20001000000 */
[----:B------:R-:W-:Y:S01]  /*3060*/  FMUL.FTZ R54, R0, R54 ;  /* 0x0000003600367220 */ /* 0x000fe20000410000 */
[----:B------:R-:W-:Y:S01]  /*3070*/  FMNMX.FTZ R84, R105, R84, !PT ;  /* 0x0000005469547209 */ /* 0x000fe20007810000 */
[----:B------:R-:W-:Y:S01]  /*3080*/  USHF.R.U32.HI UR5, URZ, 0x1f, UR11 ;  /* 0x0000001f3f057899 */ /* 0x000fe2000801160b */
[----:B------:R-:W-:-:S02]  /*3090*/  ISETP.GT.AND P2, PT, R82, 0x39, PT ;  /* 0x000000395200780c */ /* 0x000fc40003f44270 */
[----:B------:R-:W-:Y:S01]  /*30a0*/  FSEL R95, R95, -INF , P3 ;  /* 0xff8000005f5f7808 */ /* 0x000fe20001800000 */
[----:B------:R-:W2:Y:S01]  /*30b0*/  MUFU.TANH R48, R48 ;  /* 0x0000003000307308 */ /* 0x000ea20000002400 */
[----:B------:R-:W-:Y:S01]  /*30c0*/  FMNMX.FTZ R84, R99, R84, !PT ;  /* 0x0000005463547209 */ /* 0x000fe20007810000 */
[----:B------:R-:W-:Y:S01]  /*30d0*/  ULEA.HI.SX32 UR5, UR11, UR5, 0x1a ;  /* 0x000000050b057291 */ /* 0x000fe2000f8fd23f */
[C---:B------:R-:W-:Y:S02]  /*30e0*/  ISETP.GT.AND P3, PT, R82.reuse, 0x40, PT ;  /* 0x000000405200780c */ /* 0x040fe40003f64270 */
[----:B------:R-:W-:Y:S01]  /*30f0*/  FSEL R83, R83, -INF , P2 ;  /* 0xff80000053537808 */ /* 0x000fe20001000000 */
[----:B------:R-:W-:Y:S01]  /*3100*/  UISETP.LT.AND UP0, UPT, URZ, UR5, UPT ;  /* 0x000000053f00728c */ /* 0x000fe2000bf01270 */
[----:B------:R-:W-:Y:S01]  /*3110*/  FMNMX.FTZ R84, R95, R84, !PT ;  /* 0x000000545f547209 */ /* 0x000fe20007810000 */
[----:B------:R-:W2:Y:S01]  /*3120*/  MUFU.TANH R52, R52 ;  /* 0x0000003400347308 */ /* 0x000ea20000002400 */
[----:B------:R-:W-:Y:S01]  /*3130*/  ISETP.GT.AND P2, PT, R82, 0x41, PT ;  /* 0x000000415200780c */ /* 0x000fe20003f44270 */
[----:B------:R-:W-:Y:S01]  /*3140*/  USEL UR41, URZ, UR5, !UP0 ;  /* 0x000000053f297287 */ /* 0x000fe2000c000000 */
[----:B------:R-:W-:-:S02]  /*3150*/  FSEL R77, R73, -INF , P3 ;  /* 0xff800000494d7808 */ /* 0x000fc40001800000 */
[----:B------:R-:W-:Y:S01]  /*3160*/  FMNMX.FTZ R84, R83, R84, !PT ;  /* 0x0000005453547209 */ /* 0x000fe20007810000 */
[----:B------:R-:W-:Y:S02]  /*3170*/  WARPGROUP.DEPBAR.LE gsb0, 0x0 ;  /* 0x00008000000079c5 */ /* 0x000fe40000010000 */
[----:B------:R-:W-:Y:S01]  /*3180*/  ISETP.GT.AND P3, PT, R82, 0x48, PT ;  /* 0x000000485200780c */ /* 0x000fe20003f64270 */
[----:B------:R-:W-:Y:S01]  /*3190*/  FMUL.FTZ R24, R0, R24 ;  /* 0x0000001800187220 */ /* 0x000fe20000410000 */
[----:B-1----:R-:W-:Y:S01]  /*31a0*/  FSEL R75, R74, -INF , P2 ;  /* 0xff8000004a4b7808 */ /* 0x002fe20001000000 */
[----:B------:R-:W-:Y:S01]  /*31b0*/  FMUL.FTZ R28, R0, R28 ;  /* 0x0000001c001c7220 */ /* 0x000fe20000410000 */
[----:B------:R-:W-:Y:S01]  /*31c0*/  FMNMX.FTZ R84, R77, R84, !PT ;  /* 0x000000544d547209 */ /* 0x000fe20007810000 */
[----:B------:R1:W2:Y:S01]  /*31d0*/  MUFU.TANH R74, R53 ;  /* 0x00000035004a7308 */ /* 0x0002a20000002400 */
[----:B------:R-:W-:Y:S01]  /*31e0*/  ISETP.GT.AND P2, PT, R82, 0x49, PT ;  /* 0x000000495200780c */ /* 0x000fe20003f44270 */
[----:B------:R-:W-:Y:S01]  /*31f0*/  FMUL.FTZ R32, R0, R32 ;  /* 0x0000002000207220 */ /* 0x000fe20000410000 */
[----:B------:R-:W-:Y:S01]  /*3200*/  FSEL R69, R76, -INF , P3 ;  /* 0xff8000004c457808 */ /* 0x000fe20001800000 */
[C---:B------:R-:W-:Y:S01]  /*3210*/  FMUL.FTZ R36, R0.reuse, R36 ;  /* 0x0000002400247220 */ /* 0x040fe20000410000 */
[----:B------:R-:W-:Y:S01]  /*3220*/  FMNMX.FTZ R84, R75, R84, !PT ;  /* 0x000000544b547209 */ /* 0x000fe20007810000 */
[----:B------:R-:W-:Y:S01]  /*3230*/  FMUL.FTZ R39, R0, R39 ;  /* 0x0000002700277220 */ /* 0x000fe20000410000 */
[----:B------:R-:W-:Y:S01]  /*3240*/  ISETP.GT.AND P3, PT, R82, 0x50, PT ;  /* 0x000000505200780c */ /* 0x000fe20003f64270 */
[----:B------:R-:W2:Y:S01]  /*3250*/  MUFU.TANH R24, R24 ;  /* 0x0000001800187308 */ /* 0x000ea20000002400 */
[----:B------:R-:W-:Y:S01]  /*3260*/  FSEL R73, R78, -INF , P2 ;  /* 0xff8000004e497808 */ /* 0x000fe20001000000 */
[C---:B-1----:R-:W-:Y:S01]  /*3270*/  FMUL.FTZ R53, R0.reuse, R25 ;  /* 0x0000001900357220 */ /* 0x042fe20000410000 */
[----:B------:R-:W-:Y:S01]  /*3280*/  FMNMX.FTZ R84, R69, R84, !PT ;  /* 0x0000005445547209 */ /* 0x000fe20007810000 */
[----:B------:R-:W-:Y:S01]  /*3290*/  FMUL.FTZ R34, R0, R34 ;  /* 0x0000002200227220 */ /* 0x000fe20000410000 */
[----:B------:R-:W-:Y:S01]  /*32a0*/  ISETP.GT.AND P2, PT, R82, 0x51, PT ;  /* 0x000000515200780c */ /* 0x000fe20003f44270 */
[C---:B------:R-:W-:Y:S01]  /*32b0*/  FMUL.FTZ R26, R0.reuse, R26 ;  /* 0x0000001a001a7220 */ /* 0x040fe20000410000 */
[----:B------:R-:W-:Y:S01]  /*32c0*/  FSEL R71, R79, -INF , P3 ;  /* 0xff8000004f477808 */ /* 0x000fe20001800000 */
[----:B------:R1:W1:Y:S01]  /*32d0*/  MUFU.TANH R93, R53 ;  /* 0x00000035005d7308 */ /* 0x0002620000002400 */
[----:B------:R-:W-:Y:S01]  /*32e0*/  FMNMX.FTZ R84, R73, R84, !PT ;  /* 0x0000005449547209 */ /* 0x000fe20007810000 */
[----:B------:R-:W-:Y:S01]  /*32f0*/  FMUL.FTZ R31, R0, R31 ;  /* 0x0000001f001f7220 */ /* 0x000fe20000410000 */
[----:B------:R-:W-:Y:S01]  /*3300*/  ISETP.GT.AND P3, PT, R82, 0x58, PT ;  /* 0x000000585200780c */ /* 0x000fe20003f64270 */
[C---:B------:R-:W-:Y:S01]  /*3310*/  FMUL.FTZ R30, R0.reuse, R30 ;  /* 0x0000001e001e7220 */ /* 0x040fe20000410000 */
[----:B---3--:R-:W-:Y:S01]  /*3320*/  FSEL R79, R65, -INF , P2 ;  /* 0xff800000414f7808 */ /* 0x008fe20001000000 */
[----:B------:R-:W-:Y:S01]  /*3330*/  FMUL.FTZ R35, R0, R35 ;  /* 0x0000002300237220 */ /* 0x000fe20000410000 */
[----:B------:R-:W-:Y:S01]  /*3340*/  FMNMX.FTZ R84, R71, R84, !PT ;  /* 0x0000005447547209 */ /* 0x000fe20007810000 */
[----:B------:R-:W3:Y:S01]  /*3350*/  MUFU.TANH R28, R28 ;  /* 0x0000001c001c7308 */ /* 0x000ee20000002400 */
[----:B------:R-:W-:Y:S01]  /*3360*/  ISETP.GT.AND P2, PT, R82, 0x59, PT ;  /* 0x000000595200780c */ /* 0x000fe20003f44270 */
[C---:B------:R-:W-:Y:S01]  /*3370*/  FMUL.FTZ R27, R0.reuse, R27 ;  /* 0x0000001b001b7220 */ /* 0x040fe20000410000 */
[----:B------:R-:W-:Y:S01]  /*3380*/  FSEL R67, R67, -INF , P3 ;  /* 0xff80000043437808 */ /* 0x000fe20001800000 */
[----:B------:R-:W-:Y:S01]  /*3390*/  FMUL.FTZ R38, R0, R38 ;  /* 0x0000002600267220 */ /* 0x000fe20000410000 */
[----:B------:R-:W-:Y:S01]  /*33a0*/  FMNMX.FTZ R84, R79, R84, !PT ;  /* 0x000000544f547209 */ /* 0x000fe20007810000 */
[----:B------:R3:W-:Y:S01]  /*33b0*/  @!P1 SYNCS.ARRIVE.TRANS64.RED.A1T0 RZ, [R2+URZ], RZ ;  /* 0x000000ff02ff99a7 */ /* 0x0007e2000810043f */
[----:B------:R-:W-:Y:S01]  /*33c0*/  ISETP.GT.AND P3, PT, R82, 0x60, PT ;  /* 0x000000605200780c */ /* 0x000fe20003f64270 */
[----:B------:R-:W-:Y:S01]  /*33d0*/  MUFU.TANH R32, R32 ;  /* 0x0000002000207308 */ /* 0x000fe20000002400 */
[----:B----4-:R-:W-:Y:S01]  /*33e0*/  FSEL R49, R80, -INF , P2 ;  /* 0xff80000050317808 */ /* 0x010fe20001000000 */
[----:B------:R-:W-:Y:S01]  /*33f0*/  UISETP.GE.AND UP0, UPT, UR7, UR41, UPT ;  /* 0x000000290700728c */ /* 0x000fe2000bf06270 */
[----:B------:R-:W-:-:S02]  /*3400*/  FMNMX.FTZ R84, R67, R84, !PT ;  /* 0x0000005443547209 */ /* 0x000fc40007810000 */
[----:B------:R-:W-:Y:S02]  /*3410*/  ISETP.GT.AND P2, PT, R82, 0x61, PT ;  /* 0x000000615200780c */ /* 0x000fe40003f44270 */
[----:B------:R-:W-:Y:S01]  /*3420*/  FSEL R45, R70, -INF , P3 ;  /* 0xff800000462d7808 */ /* 0x000fe20001800000 */
[----:B------:R-:W-:Y:S01]  /*3430*/  FMUL.FTZ R70, R0, R29 ;  /* 0x0000001d00467220 */ /* 0x000fe20000410000 */
[----:B------:R-:W-:Y:S01]  /*3440*/  FMNMX.FTZ R84, R49, R84, !PT ;  /* 0x0000005431547209 */ /* 0x000fe20007810000 */
[----:B------:R-:W-:Y:S01]  /*3450*/  MUFU.TANH R36, R36 ;  /* 0x0000002400247308 */ /* 0x000fe20000002400 */
[----:B------:R-:W-:Y:S02]  /*3460*/  ISETP.GT.AND P3, PT, R82, 0x68, PT ;  /* 0x000000685200780c */ /* 0x000fe40003f64270 */
[----:B------:R-:W-:Y:S02]  /*3470*/  FSEL R25, R81, -INF , P2 ;  /* 0xff80000051197808 */ /* 0x000fe40001000000 */
[----:B------:R-:W-:-:S02]  /*3480*/  FMNMX.FTZ R84, R45, R84, !PT ;  /* 0x000000542d547209 */ /* 0x000fc40007810000 */
[----:B------:R-:W-:Y:S01]  /*3490*/  ISETP.GT.AND P2, PT, R82, 0x69, PT ;  /* 0x000000695200780c */ /* 0x000fe20003f44270 */
[----:B------:R-:W4:Y:S01]  /*34a0*/  MUFU.TANH R70, R70 ;  /* 0x0000004600467308 */ /* 0x000f220000002400 */
[----:B-----5:R-:W-:Y:S02]  /*34b0*/  FSEL R29, R44, -INF , P3 ;  /* 0xff8000002c1d7808 */ /* 0x020fe40001800000 */
[----:B------:R-:W-:Y:S02]  /*34c0*/  FMNMX.FTZ R84, R25, R84, !PT ;  /* 0x0000005419547209 */ /* 0x000fe40007810000 */
[----:B------:R-:W-:Y:S02]  /*34d0*/  ISETP.GT.AND P3, PT, R82, 0x70, PT ;  /* 0x000000705200780c */ /* 0x000fe40003f64270 */
[----:B--2---:R-:W-:Y:S01]  /*34e0*/  FSEL R43, R43, -INF , P2 ;  /* 0xff8000002b2b7808 */ /* 0x004fe20001000000 */
[----:B------:R-:W-:Y:S01]  /*34f0*/  MUFU.TANH R4, R4 ;  /* 0x0000000400047308 */ /* 0x000fe20000002400 */
[----:B------:R-:W-:-:S02]  /*3500*/  FMNMX.FTZ R84, R29, R84, !PT ;  /* 0x000000541d547209 */ /* 0x000fc40007810000 */
[----:B------:R-:W-:Y:S02]  /*3510*/  ISETP.GT.AND P2, PT, R82, 0x71, PT ;  /* 0x000000715200780c */ /* 0x000fe40003f44270 */
[----:B-1----:R-:W-:Y:S02]  /*3520*/  FSEL R53, R48, -INF , P3 ;  /* 0xff80000030357808 */ /* 0x002fe40001800000 */
[----:B------:R-:W-:Y:S01]  /*3530*/  FMNMX.FTZ R84, R43, R84, !PT ;  /* 0x000000542b547209 */ /* 0x000fe20007810000 */
[----:B------:R-:W-:Y:S01]  /*3540*/  MUFU.TANH R3, R3 ;  /* 0x0000000300037308 */ /* 0x000fe20000002400 */
[----:B------:R-:W-:Y:S02]  /*3550*/  ISETP.GT.AND P3, PT, R82, 0x78, PT ;  /* 0x000000785200780c */ /* 0x000fe40003f64270 */
[----:B------:R-:W-:Y:S01]  /*3560*/  FSEL R65, R42, -INF , P2 ;  /* 0xff8000002a417808 */ /* 0x000fe20001000000 */
[----:B------:R-:W-:Y:S01]  /*3570*/  FMUL.FTZ R42, R0, R33 ;  /* 0x00000021002a7220 */ /* 0x000fe20000410000 */
[----:B------:R-:W-:-:S02]  /*3580*/  FMNMX.FTZ R84, R53, R84, !PT ;  /* 0x0000005435547209 */ /* 0x000fc40007810000 */
[----:B------:R-:W-:Y:S01]  /*3590*/  ISETP.GT.AND P2, PT, R82, 0x79, PT ;  /* 0x000000795200780c */ /* 0x000fe20003f44270 */
[----:B------:R-:W-:Y:S01]  /*35a0*/  MUFU.TANH R5, R5 ;  /* 0x0000000500057308 */ /* 0x000fe20000002400 */
[----:B------:R-:W-:Y:S02]  /*35b0*/  FSEL R33, R52, -INF , P3 ;  /* 0xff80000034217808 */ /* 0x000fe40001800000 */
[----:B------:R-:W-:Y:S02]  /*35c0*/  FMNMX.FTZ R84, R65, R84, !PT ;  /* 0x0000005441547209 */ /* 0x000fe40007810000 */
[----:B------:R-:W-:Y:S02]  /*35d0*/  ISETP.GT.AND P3, PT, R82, 0x80, PT ;  /* 0x000000805200780c */ /* 0x000fe40003f64270 */
[----:B------:R-:W-:Y:S01]  /*35e0*/  FSEL R81, R74, -INF , P2 ;  /* 0xff8000004a517808 */ /* 0x000fe20001000000 */
[----:B------:R-:W1:Y:S01]  /*35f0*/  MUFU.TANH R42, R42 ;  /* 0x0000002a002a7308 */ /* 0x000e620000002400 */
        /* <DEDUP_REMOVED lines=10> */
[----:B------:R2:W5:Y:S01]  /*36a0*/  MUFU.TANH R107, R24 ;  /* 0x00000018006b7308 */ /* 0x0005620000002400 */
[----:B---3--:R-:W-:Y:S02]  /*36b0*/  FSEL R37, R28, -INF , P3 ;  /* 0xff8000001c257808 */ /* 0x008fe40001800000 */
[----:B------:R-:W-:Y:S02]  /*36c0*/  FMNMX.FTZ R84, R93, R84, !PT ;  /* 0x000000545d547209 */ /* 0x000fe40007810000 */
[----:B------:R-:W-:Y:S02]  /*36d0*/  ISETP.GT.AND P3, PT, R82, 0x90, PT ;  /* 0x000000905200780c */ /* 0x000fe40003f64270 */
[----:B----4-:R-:W-:Y:S01]  /*36e0*/  FSEL R97, R70, -INF , P2 ;  /* 0xff80000046617808 */ /* 0x010fe20001000000 */
[----:B------:R-:W3:Y:S01]  /*36f0*/  MUFU.TANH R7, R7 ;  /* 0x0000000700077308 */ /* 0x000ee20000002400 */
[----:B------:R-:W-:Y:S01]  /*3700*/  FMNMX.FTZ R84, R37, R84, !PT ;  /* 0x0000005425547209 */ /* 0x000fe20007810000 */
[----:B--2---:R-:W-:Y:S01]  /*3710*/  FMUL.FTZ R24, R0, R47 ;  /* 0x0000002f00187220 */ /* 0x004fe20000410000 */
[----:B------:R-:W-:-:S02]  /*3720*/  ISETP.GT.AND P2, PT, R82, 0x91, PT ;  /* 0x000000915200780c */ /* 0x000fc40003f44270 */
[----:B------:R-:W-:Y:S02]  /*3730*/  FSEL R101, R32, -INF , P3 ;  /* 0xff80000020657808 */ /* 0x000fe40001800000 */
[----:B------:R-:W-:Y:S01]  /*3740*/  FMNMX.FTZ R84, R97, R84, !PT ;  /* 0x0000005461547209 */ /* 0x000fe20007810000 */
[----:B------:R-:W-:Y:S01]  /*3750*/  MUFU.TANH R32, R24 ;  /* 0x0000001800207308 */ /* 0x000fe20000002400 */
[----:B------:R-:W-:Y:S02]  /*3760*/  ISETP.GT.AND P3, PT, R82, 0x98, PT ;  /* 0x000000985200780c */ /* 0x000fe40003f64270 */
[----:B-1----:R-:W-:Y:S02]  /*3770*/  FSEL R103, R42, -INF , P2 ;  /* 0xff8000002a677808 */ /* 0x002fe40001000000 */
[----:B------:R-:W-:Y:S02]  /*3780*/  FMNMX.FTZ R84, R101, R84, !PT ;  /* 0x0000005465547209 */ /* 0x000fe40007810000 */
[----:B------:R-:W-:Y:S01]  /*3790*/  ISETP.GT.AND P2, PT, R82, 0x99, PT ;  /* 0x000000995200780c */ /* 0x000fe20003f44270 */
[----:B------:R-:W-:Y:S01]  /*37a0*/  MUFU.TANH R8, R8 ;  /* 0x0000000800087308 */ /* 0x000fe20000002400 */
[----:B------:R-:W-:-:S02]  /*37b0*/  FSEL R47, R36, -INF , P3 ;  /* 0xff800000242f7808 */ /* 0x000fc40001800000 */
[----:B------:R-:W-:Y:S02]  /*37c0*/  FMNMX.FTZ R84, R103, R84, !PT ;  /* 0x0000005467547209 */ /* 0x000fe40007810000 */
[----:B-----5:R-:W-:Y:S02]  /*37d0*/  FSEL R107, R107, -INF , P2 ;  /* 0xff8000006b6b7808 */ /* 0x020fe40001000000 */
[----:B------:R-:W-:Y:S01]  /*37e0*/  FMNMX.FTZ R84, R47, R84, !PT ;  /* 0x000000542f547209 */ /* 0x000fe20007810000 */
[----:B------:R-:W-:Y:S01]  /*37f0*/  MUFU.TANH R70, R39 ;  /* 0x0000002700467308 */ /* 0x000fe20000002400 */
[----:B------:R-:W-:Y:S02]  /*3800*/  IADD3 R91, R91, 0x8, R66 ;  /* 0x000000085b5b7810 */ /* 0x000fe40007ffe042 */
[----:B------:R-:W-:Y:S02]  /*3810*/  FMNMX.FTZ R84, R107, R84, !PT ;  /* 0x000000546b547209 */ /* 0x000fe40007810000 */
[----:B------:R-:W-:-:S03]  /*3820*/  VIMNMX R91, R64, R91, PT ;  /* 0x0000005b405b7248 */ /* 0x000fc60003fe0100 */
[----:B------:R-:W1:Y:S01]  /*3830*/  SHFL.BFLY PT, R89, R84, 0x2, 0x1f ;  /* 0x0c401f0054597f89 */ /* 0x000e6200000e0000 */
[C---:B------:R-:W-:Y:S01]  /*3840*/  ISETP.GT.AND P3, PT, R91.reuse, 0x1, PT ;  /* 0x000000015b00780c */ /* 0x040fe20003f64270 */
[----:B------:R-:W2:Y:S01]  /*3850*/  MUFU.TANH R9, R9 ;  /* 0x0000000900097308 */ /* 0x000ea20000002400 */
[----:B------:R-:W-:Y:S02]  /*3860*/  ISETP.GT.AND P4, PT, R91, 0x8, PT ;  /* 0x000000085b00780c */ /* 0x000fe40003f84270 */
[----:B------:R-:W-:Y:S02]  /*3870*/  FSEL R3, R3, -INF , P3 ;  /* 0xff80000003037808 */ /* 0x000fe40001800000 */
[----:B------:R-:W-:Y:S02]  /*3880*/  FSEL R5, R5, -INF , P4 ;  /* 0xff80000005057808 */ /* 0x000fe40002000000 */
[----:B------:R-:W-:Y:S01]  /*3890*/  ISETP.GT.AND P3, PT, R91, 0x10, PT ;  /* 0x000000105b00780c */ /* 0x000fe20003f64270 */
[----:B------:R-:W-:Y:S03]  /*38a0*/  MUFU.TANH R135, R34 ;  /* 0x0000002200877308 */ /* 0x000fe60000002400 */
[----:B---3--:R-:W-:-:S02]  /*38b0*/  FSEL R7, R7, -INF , P3 ;  /* 0xff80000007077808 */ /* 0x008fc40001800000 */
[----:B------:R-:W-:-:S03]  /*38c0*/  ISETP.GT.AND P3, PT, R91, 0x18, PT ;  /* 0x000000185b00780c */ /* 0x000fc60003f64270 */
[----:B------:R-:W-:Y:S01]  /*38d0*/  MUFU.TANH R10, R10 ;  /* 0x0000000a000a7308 */ /* 0x000fe20000002400 */
[----:B--2---:R-:W-:Y:S02]  /*38e0*/  FSEL R9, R9, -INF , P3 ;  /* 0xff80000009097808 */ /* 0x004fe40001800000 */
[----:B------:R-:W-:Y:S02]  /*38f0*/  ISETP.GT.AND P3, PT, R91, 0x20, PT ;  /* 0x000000205b00780c */ /* 0x000fe40003f64270 */
[----:B-1----:R-:W-:Y:S01]  /*3900*/  FMNMX.FTZ R24, R84, R89, !PT ;  /* 0x0000005954187209 */ /* 0x002fe20007810000 */
[----:B------:R-:W-:Y:S02]  /*3910*/  IMAD.MOV.U32 R84, RZ, RZ, R87 ;  /* 0x000000ffff547224 */ /* 0x000fe400078e0057 */
[----:B------:R-:W-:Y:S02]  /*3920*/  MUFU.TANH R42, R55 ;  /* 0x00000037002a7308 */ /* 0x000fe40000002400 */
[----:B------:R-:W1:Y:S06]  /*3930*/  SHFL.BFLY PT, R89, R24, 0x1, 0x1f ;  /* 0x0c201f0018597f89 */ /* 0x000e6c00000e0000 */
[----:B------:R-:W2:Y:S08]  /*3940*/  MUFU.TANH R11, R11 ;  /* 0x0000000b000b7308 */ /* 0x000eb00000002400 */
[----:B------:R3:W-:Y:S08]  /*3950*/  MUFU.TANH R44, R26 ;  /* 0x0000001a002c7308 */ /* 0x0007f00000002400 */
[----:B------:R-:W4:Y:S01]  /*3960*/  MUFU.TANH R12, R12 ;  /* 0x0000000c000c7308 */ /* 0x000f220000002400 */
[----:B--2---:R-:W-:-:S02]  /*3970*/  FSEL R11, R11, -INF , P3 ;  /* 0xff8000000b0b7808 */ /* 0x004fc40001800000 */
[----:B-1----:R-:W-:Y:S02]  /*3980*/  FMNMX.FTZ R89, R24, R89, !PT ;  /* 0x0000005918597209 */ /* 0x002fe40007810000 */
[----:B------:R-:W-:Y:S02]  /*3990*/  ISETP.GT.AND P3, PT, R91, 0x28, PT ;  /* 0x000000285b00780c */ /* 0x000fe40003f64270 */
[C---:B------:R-:W-:Y:S01]  /*39a0*/  FSETP.NEU.FTZ.AND P2, PT, R89.reuse, -INF , PT ;  /* 0xff8000005900780b */ /* 0x040fe20003f5d000 */
[----:B------:R-:W-:-:S01]  /*39b0*/  FFMA.FTZ R24, R89, R88, -8 ;  /* 0xc100000059187423 */ /* 0x000fc20000010058 */
[----:B------:R-:W1:Y:S04]  /*39c0*/  MUFU.TANH R13, R13 ;  /* 0x0000000d000d7308 */ /* 0x000e680000002400 */
[----:B------:R-:W-:-:S02]  /*39d0*/  FSEL R24, R24, RZ, P2 ;  /* 0x000000ff18187208 */ /* 0x000fc40001000000 */
[----:B------:R-:W-:Y:S02]  /*39e0*/  ISETP.GT.AND P2, PT, R91, RZ, PT ;  /* 0x000000ff5b00720c */ /* 0x000fe40003f44270 */
[----:B------:R-:W2:Y:S01]  /*39f0*/  MUFU.TANH R14, R14 ;  /* 0x0000000e000e7308 */ /* 0x000ea20000002400 */
[----:B---3--:R-:W-:-:S01]  /*3a00*/  FFMA.FTZ R26, R113, R88, -R24 ;  /* 0x00000058711a7223 */ /* 0x008fc20000010818 */
[----:B------:R-:W-:Y:S01]  /*3a10*/  FSEL R39, R4, -INF , P2 ;  /* 0xff80000004277808 */ /* 0x000fe20001000000 */
[----:B------:R-:W-:-:S01]  /*3a20*/  FFMA.FTZ R28, R117, R88, -R24 ;  /* 0x00000058751c7223 */ /* 0x000fc20000010818 */
[----:B------:R-:W-:Y:S01]  /*3a30*/  ISETP.GT.AND P2, PT, R91, 0x9, PT ;  /* 0x000000095b00780c */ /* 0x000fe20003f44270 */
[----:B------:R-:W-:-:S01]  /*3a40*/  FFMA.FTZ R129, R129, R88, -R24 ;  /* 0x0000005881817223 */ /* 0x000fc20000010818 */
[----:B------:R-:W-:Y:S01]  /*3a50*/  FMNMX.FTZ R34, R39, R3, !PT ;  /* 0x0000000327227209 */ /* 0x000fe20007810000 */
[----:B------:R-:W-:-:S01]  /*3a60*/  FFMA.FTZ R115, R115, R88, -R24 ;  /* 0x0000005873737223 */ /* 0x000fc20000010818 */
[----:B------:R-:W-:Y:S01]  /*3a70*/  FSEL R55, R6, -INF , P2 ;  /* 0xff80000006377808 */ /* 0x000fe20001000000 */
[----:B------:R-:W3:Y:S01]  /*3a80*/  MUFU.TANH R15, R15 ;  /* 0x0000000f000f7308 */ /* 0x000ee20000002400 */
[----:B------:R-:W-:Y:S01]  /*3a90*/  FMNMX.FTZ R34, R5, R34, !PT ;  /* 0x0000002205227209 */ /* 0x000fe20007810000 */
[-CC-:B------:R-:W-:Y:S01]  /*3aa0*/  FFMA.FTZ R6, R121, R88.reuse, -R24.reuse ;  /* 0x0000005879067223 */ /* 0x180fe20000010818 */
[----:B------:R-:W-:Y:S01]  /*3ab0*/  ISETP.GT.AND P2, PT, R91, 0x11, PT ;  /* 0x000000115b00780c */ /* 0x000fe20003f44270 */
[--C-:B------:R-:W-:Y:S01]  /*3ac0*/  FFMA.FTZ R109, R109, R88, -R24.reuse ;  /* 0x000000586d6d7223 */ /* 0x100fe20000010818 */
[----:B------:R-:W-:Y:S01]  /*3ad0*/  FMNMX.FTZ R34, R55, R34, !PT ;  /* 0x0000002237227209 */ /* 0x000fe20007810000 */
[--C-:B------:R-:W-:Y:S01]  /*3ae0*/  FFMA.FTZ R99, R99, R88, -R24.reuse ;  /* 0x0000005863637223 */ /* 0x100fe20000010818 */
[----:B------:R-:W-:Y:S01]  /*3af0*/  FSEL R113, R8, -INF , P2 ;  /* 0xff80000008717808 */ /* 0x000fe20001000000 */
[----:B------:R-:W5:Y:S01]  /*3b00*/  MUFU.TANH R20, R20 ;  /* 0x0000001400147308 */ /* 0x000f620000002400 */
        /* <DEDUP_REMOVED lines=14> */
[----:B----4-:R-:W-:Y:S01]  /*3bf0*/  FSEL R111, R12, -INF , P2 ;  /* 0xff8000000c6f7808 */ /* 0x010fe20001000000 */
[----:B------:R4:W-:Y:S01]  /*3c00*/  MUFU.TANH R133, R31 ;  /* 0x0000001f00857308 */ /* 0x0009e20000002400 */
[----:B------:R-:W-:Y:S01]  /*3c10*/  FMNMX.FTZ R34, R11, R34, !PT ;  /* 0x000000220b227209 */ /* 0x000fe20007810000 */
[-CC-:B------:R-:W-:Y:S01]  /*3c20*/  FFMA.FTZ R12, R95, R88.reuse, -R24.reuse ;  /* 0x000000585f0c7223 */ /* 0x180fe20000010818 */
[----:B------:R-:W-:Y:S01]  /*3c30*/  ISETP.GT.AND P2, PT, R91, 0x29, PT ;  /* 0x000000295b00780c */ /* 0x000fe20003f44270 */
[-CC-:B------:R-:W-:Y:S01]  /*3c40*/  FFMA.FTZ R37, R37, R88.reuse, -R24.reuse ;  /* 0x0000005825257223 */ /* 0x180fe20000010818 */
[----:B-1----:R-:W-:Y:S01]  /*3c50*/  FSEL R13, R13, -INF , P3 ;  /* 0xff8000000d0d7808 */ /* 0x002fe20001800000 */
[--C-:B------:R-:W-:Y:S01]  /*3c60*/  FFMA.FTZ R47, R47, R88, -R24.reuse ;  /* 0x000000582f2f7223 */ /* 0x100fe20000010818 */
[----:B------:R-:W-:Y:S01]  /*3c70*/  FMNMX.FTZ R34, R111, R34, !PT ;  /* 0x000000226f227209 */ /* 0x000fe20007810000 */
[----:B------:R-:W1:Y:S01]  /*3c80*/  MUFU.TANH R72, R72 ;  /* 0x0000004800487308 */ /* 0x000e620000002400 */
[----:B----4-:R-:W-:-:S01]  /*3c90*/  FFMA.FTZ R31, R119, R88, -R24 ;  /* 0x00000058771f7223 */ /* 0x010fc20000010818 */
[----:B------:R-:W-:-:S02]  /*3ca0*/  ISETP.GT.AND P3, PT, R91, 0x30, PT ;  /* 0x000000305b00780c */ /* 0x000fc40003f64270 */
[----:B--2---:R-:W-:Y:S01]  /*3cb0*/  FSEL R119, R14, -INF , P2 ;  /* 0xff8000000e777808 */ /* 0x004fe20001000000 */
[--C-:B------:R-:W-:Y:S01]  /*3cc0*/  FFMA.FTZ R14, R77, R88, -R24.reuse ;  /* 0x000000584d0e7223 */ /* 0x100fe20000010818 */
[----:B------:R-:W-:Y:S02]  /*3cd0*/  FMNMX.FTZ R34, R13, R34, !PT ;  /* 0x000000220d227209 */ /* 0x000fe40007810000 */
[----:B------:R-:W-:Y:S01]  /*3ce0*/  MUFU.TANH R56, R56 ;  /* 0x0000003800387308 */ /* 0x000fe20000002400 */
[----:B------:R-:W-:Y:S02]  /*3cf0*/  ISETP.GT.AND P2, PT, R91, 0x31, PT ;  /* 0x000000315b00780c */ /* 0x000fe40003f44270 */
[----:B---3--:R-:W-:Y:S02]  /*3d00*/  FSEL R15, R15, -INF , P3 ;  /* 0xff8000000f0f7808 */ /* 0x008fe40001800000 */
[----:B------:R-:W-:Y:S02]  /*3d10*/  FMNMX.FTZ R34, R119, R34, !PT ;  /* 0x0000002277227209 */ /* 0x000fe40007810000 */
[----:B------:R-:W-:Y:S01]  /*3d20*/  ISETP.GT.AND P3, PT, R91, 0x38, PT ;  /* 0x000000385b00780c */ /* 0x000fe20003f64270 */
[----:B------:R-:W2:Y:S01]  /*3d30*/  MUFU.TANH R57, R57 ;  /* 0x0000003900397308 */ /* 0x000ea20000002400 */
[----:B-----5:R-:W-:Y:S01]  /*3d40*/  FSEL R105, R20, -INF , P2 ;  /* 0xff80000014697808 */ /* 0x020fe20001000000 */
[----:B------:R-:W-:Y:S01]  /*3d50*/  FFMA.FTZ R20, R83, R88, -R24 ;  /* 0x0000005853147223 */ /* 0x000fe20000010818 */
[----:B------:R-:W-:-:S02]  /*3d60*/  FMNMX.FTZ R34, R15, R34, !PT ;  /* 0x000000220f227209 */ /* 0x000fc40007810000 */
[----:B------:R-:W-:Y:S02]  /*3d70*/  ISETP.GT.AND P2, PT, R91, 0x39, PT ;  /* 0x000000395b00780c */ /* 0x000fe40003f44270 */
[----:B------:R-:W-:Y:S01]  /*3d80*/  FSEL R21, R21, -INF , P3 ;  /* 0xff80000015157808 */ /* 0x000fe20001800000 */
[----:B------:R-:W3:Y:S01]  /*3d90*/  MUFU.TANH R58, R58 ;  /* 0x0000003a003a7308 */ /* 0x000ee20000002400 */
[----:B------:R-:W-:Y:S02]  /*3da0*/  FMNMX.FTZ R34, R105, R34, !PT ;  /* 0x0000002269227209 */ /* 0x000fe40007810000 */
[----:B------:R-:W-:Y:S02]  /*3db0*/  ISETP.GT.AND P3, PT, R91, 0x40, PT ;  /* 0x000000405b00780c */ /* 0x000fe40003f64270 */
[----:B-1----:R-:W-:Y:S02]  /*3dc0*/  FSEL R121, R72, -INF , P2 ;  /* 0xff80000048797808 */ /* 0x002fe40001000000 */
[----:B------:R-:W-:Y:S01]  /*3dd0*/  FMNMX.FTZ R34, R21, R34, !PT ;  /* 0x0000002215227209 */ /* 0x000fe20007810000 */
[----:B------:R-:W1:Y:S01]  /*3de0*/  MUFU.TANH R59, R59 ;  /* 0x0000003b003b7308 */ /* 0x000e620000002400 */
[----:B------:R-:W-:-:S02]  /*3df0*/  ISETP.GT.AND P2, PT, R91, 0x41, PT ;  /* 0x000000415b00780c */ /* 0x000fc40003f44270 */
[----:B------:R-:W-:Y:S02]  /*3e00*/  FMNMX.FTZ R34, R121, R34, !PT ;  /* 0x0000002279227209 */ /* 0x000fe40007810000 */
[----:B--2---:R-:W-:Y:S02]  /*3e10*/  FSEL R57, R57, -INF , P2 ;  /* 0xff80000039397808 */ /* 0x004fe40001000000 */
[----:B------:R-:W-:Y:S01]  /*3e20*/  ISETP.GT.AND P2, PT, R91, 0x49, PT ;  /* 0x000000495b00780c */ /* 0x000fe20003f44270 */
[----:B------:R2:W-:Y:S08]  /*3e30*/  MUFU.TANH R131, R30 ;  /* 0x0000001e00837308 */ /* 0x0005f00000002400 */
[----:B------:R-:W4:Y:S01]  /*3e40*/  MUFU.TANH R60, R60 ;  /* 0x0000003c003c7308 */ /* 0x000f220000002400 */
[----:B--2---:R-:W-:-:S01]  /*3e50*/  FFMA.FTZ R30, R123, R88, -R24 ;  /* 0x000000587b1e7223 */ /* 0x004fc20000010818 */
[----:B------:R-:W-:-:S02]  /*3e60*/  FSEL R123, R56, -INF , P3 ;  /* 0xff800000387b7808 */ /* 0x000fc40001800000 */
[----:B------:R-:W-:Y:S02]  /*3e70*/  ISETP.GT.AND P3, PT, R91, 0x48, PT ;  /* 0x000000485b00780c */ /* 0x000fe40003f64270 */
[----:B------:R-:W-:Y:S02]  /*3e80*/  FMNMX.FTZ R34, R123, R34, !PT ;  /* 0x000000227b227209 */ /* 0x000fe40007810000 */
[----:B------:R-:W2:Y:S01]  /*3e90*/  MUFU.TANH R61, R61 ;  /* 0x0000003d003d7308 */ /* 0x000ea20000002400 */
[----:B---3--:R-:W-:Y:S02]  /*3ea0*/  FSEL R95, R58, -INF , P3 ;  /* 0xff8000003a5f7808 */ /* 0x008fe40001800000 */
[----:B------:R-:W-:Y:S02]  /*3eb0*/  FMNMX.FTZ R34, R57, R34, !PT ;  /* 0x0000002239227209 */ /* 0x000fe40007810000 */
[----:B------:R-:W-:Y:S02]  /*3ec0*/  ISETP.GT.AND P3, PT, R91, 0x50, PT ;  /* 0x000000505b00780c */ /* 0x000fe40003f64270 */
[----:B-1----:R-:W-:Y:S01]  /*3ed0*/  FSEL R83, R59, -INF , P2 ;  /* 0xff8000003b537808 */ /* 0x002fe20001000000 */
[----:B------:R-:W1:Y:S01]  /*3ee0*/  MUFU.TANH R62, R62 ;  /* 0x0000003e003e7308 */ /* 0x000e620000002400 */
[----:B------:R-:W-:-:S02]  /*3ef0*/  FMNMX.FTZ R34, R95, R34, !PT ;  /* 0x000000225f227209 */ /* 0x000fc40007810000 */
[----:B------:R-:W-:Y:S02]  /*3f00*/  ISETP.GT.AND P2, PT, R91, 0x51, PT ;  /* 0x000000515b00780c */ /* 0x000fe40003f44270 */
[----:B----4-:R-:W-:Y:S02]  /*3f10*/  FSEL R137, R60, -INF , P3 ;  /* 0xff8000003c897808 */ /* 0x010fe40001800000 */
[----:B------:R-:W-:Y:S01]  /*3f20*/  FMNMX.FTZ R34, R83, R34, !PT ;  /* 0x0000002253227209 */ /* 0x000fe20007810000 */
[----:B------:R-:W3:Y:S01]  /*3f30*/  MUFU.TANH R63, R63 ;  /* 0x0000003f003f7308 */ /* 0x000ee20000002400 */
[----:B------:R-:W-:Y:S02]  /*3f40*/  ISETP.GT.AND P3, PT, R91, 0x58, PT ;  /* 0x000000585b00780c */ /* 0x000fe40003f64270 */
[----:B--2---:R-:W-:Y:S01]  /*3f50*/  FSEL R139, R61, -INF , P2 ;  /* 0xff8000003d8b7808 */ /* 0x004fe20001000000 */
[----:B------:R-:W-:-:S01]  /*3f60*/  FFMA.FTZ R61, R75, R88, -R24 ;  /* 0x000000584b3d7223 */ /* 0x000fc20000010818 */
[----:B------:R-:W-:-:S02]  /*3f70*/  FMNMX.FTZ R34, R137, R34, !PT ;  /* 0x0000002289227209 */ /* 0x000fc40007810000 */
[----:B------:R-:W-:Y:S01]  /*3f80*/  ISETP.GT.AND P2, PT, R91, 0x59, PT ;  /* 0x000000595b00780c */ /* 0x000fe20003f44270 */
[----:B------:R-:W2:Y:S01]  /*3f90*/  MUFU.TANH R40, R40 ;  /* 0x0000002800287308 */ /* 0x000ea20000002400 */
[----:B-1----:R-:W-:Y:S02]  /*3fa0*/  FSEL R141, R62, -INF , P3 ;  /* 0xff8000003e8d7808 */ /* 0x002fe40001800000 */
[----:B------:R-:W-:Y:S02]  /*3fb0*/  FMNMX.FTZ R34, R139, R34, !PT ;  /* 0x000000228b227209 */ /* 0x000fe40007810000 */
[----:B------:R-:W-:Y:S02]  /*3fc0*/  ISETP.GT.AND P3, PT, R91, 0x60, PT ;  /* 0x000000605b00780c */ /* 0x000fe40003f64270 */
[----:B------:R-:W-:Y:S01]  /*3fd0*/  FMNMX.FTZ R34, R141, R34, !PT ;  /* 0x000000228d227209 */ /* 0x000fe20007810000 */
[----:B------:R-:W-:Y:S01]  /*3fe0*/  MUFU.TANH R41, R41 ;  /* 0x0000002900297308 */ /* 0x000fe20000002400 */
[----:B---3--:R-:W-:Y:S01]  /*3ff0*/  FSEL R143, R63, -INF , P2 ;  /* 0xff8000003f8f7808 */ /* 0x008fe20001000000 */
[----:B------:R-:W-:Y:S01]  /*4000*/  FFMA.FTZ R63, R79, R88, -R24 ;  /* 0x000000584f3f7223 */ /* 0x000fe20000010818 */
[----:B------:R-:W-:-:S02]  /*4010*/  ISETP.GT.AND P2, PT, R91, 0x61, PT ;  /* 0x000000615b00780c */ /* 0x000fc40003f44270 */
[----:B------:R-:W-:-:S03]  /*4020*/  FMNMX.FTZ R34, R143, R34, !PT ;  /* 0x000000228f227209 */ /* 0x000fc60007810000 */
[----:B------:R-:W1:Y:S01]  /*4030*/  MUFU.TANH R46, R46 ;  /* 0x0000002e002e7308 */ /* 0x000e620000002400 */
[----:B--2---:R-:W-:Y:S01]  /*4040*/  FSEL R75, R40, -INF , P3 ;  /* 0xff800000284b7808 */ /* 0x004fe20001800000 */
[----:B------:R-:W-:Y:S01]  /*4050*/  FFMA.FTZ R40, R67, R88, -R24 ;  /* 0x0000005843287223 */ /* 0x000fe20000010818 */
[----:B------:R-:W-:Y:S02]  /*4060*/  ISETP.GT.AND P3, PT, R91, 0x68, PT ;  /* 0x000000685b00780c */ /* 0x000fe40003f64270 */
[----:B------:R-:W-:-:S03]  /*4070*/  FMNMX.FTZ R34, R75, R34, !PT ;  /* 0x000000224b227209 */ /* 0x000fc60007810000 */
[----:B------:R-:W-:Y:S08]  /*4080*/  MUFU.TANH R50, R50 ;  /* 0x0000003200327308 */ /* 0x000ff00000002400 */
[----:B------:R2:W-:Y:S01]  /*4090*/  MUFU.EX2 R59, R20 ;  /* 0x00000014003b7308 */ /* 0x0005e20000000800 */
[----:B-1----:R-:W-:Y:S01]  /*40a0*/  FSEL R77, R46, -INF , P3 ;  /* 0xff8000002e4d7808 */ /* 0x002fe20001800000 */
[----:B------:R-:W-:Y:S01]  /*40b0*/  FFMA.FTZ R46, R97, R88, -R24 ;  /* 0x00000058612e7223 */ /* 0x000fe20000010818 */
[----:B------:R-:W-:-:S05]  /*40c0*/  ISETP.GT.AND P3, PT, R91, 0x70, PT ;  /* 0x000000705b00780c */ /* 0x000fca0003f64270 */
[----:B------:R1:W3:Y:S01]  /*40d0*/  MUFU.TANH R36, R51 ;  /* 0x0000003300247308 */ /* 0x0002e20000002400 */
[----:B--2---:R-:W-:-:S01]  /*40e0*/  FFMA.FTZ R20, R69, R88, -R24 ;  /* 0x0000005845147223 */ /* 0x004fc20000010818 */
[----:B------:R-:W-:Y:S01]  /*40f0*/  FSEL R69, R41, -INF , P2 ;  /* 0xff80000029457808 */ /* 0x000fe20001000000 */
[----:B------:R-:W-:-:S01]  /*4100*/  FFMA.FTZ R41, R73, R88, -R24 ;  /* 0x0000005849297223 */ /* 0x000fc20000010818 */
[----:B------:R-:W-:Y:S02]  /*4110*/  ISETP.GT.AND P2, PT, R91, 0x69, PT ;  /* 0x000000695b00780c */ /* 0x000fe40003f44270 */
[----:B------:R-:W-:Y:S02]  /*4120*/  FMNMX.FTZ R34, R69, R34, !PT ;  /* 0x0000002245227209 */ /* 0x000fe40007810000 */
[----:B------:R-:W2:Y:S01]  /*4130*/  MUFU.TANH R54, R54 ;  /* 0x0000003600367308 */ /* 0x000ea20000002400 */
[----:B------:R-:W-:Y:S01]  /*4140*/  FSEL R73, R32, -INF , P2 ;  /* 0xff80000020497808 */ /* 0x000fe20001000000 */
[--C-:B------:R-:W-:Y:S01]  /*4150*/  FFMA.FTZ R32, R71, R88, -R24.reuse ;  /* 0x0000005847207223 */ /* 0x100fe20000010818 */
[----:B------:R-:W-:Y:S01]  /*4160*/  FMNMX.FTZ R34, R77, R34, !PT ;  /* 0x000000224d227209 */ /* 0x000fe20007810000 */
[----:B-1----:R-:W-:Y:S01]  /*4170*/  FFMA.FTZ R51, R127, R88, -R24 ;  /* 0x000000587f337223 */ /* 0x002fe20000010818 */
[----:B------:R-:W-:-:S02]  /*4180*/  ISETP.GT.AND P2, PT, R91, 0x71, PT ;  /* 0x000000715b00780c */ /* 0x000fc40003f44270 */
[----:B------:R-:W-:Y:S01]  /*4190*/  FMNMX.FTZ R34, R73, R34, !PT ;  /* 0x0000002249227209 */ /* 0x000fe20007810000 */
[----:B------:R1:W-:Y:S01]  /*41a0*/  MUFU.TANH R52, R35 ;  /* 0x0000002300347308 */ /* 0x0003e20000002400 */
[----:B---3--:R-:W-:Y:S02]  /*41b0*/  FSEL R71, R36, -INF , P2 ;  /* 0xff80000024477808 */ /* 0x008fe40001000000 */
[----:B------:R-:W-:-:S04]  /*41c0*/  ISETP.GT.AND P2, PT, R91, 0x79, PT ;  /* 0x000000795b00780c */ /* 0x000fc80003f44270 */
[----:B------:R-:W-:Y:S01]  /*41d0*/  FSEL R79, R42, -INF , P2 ;  /* 0xff8000002a4f7808 */ /* 0x000fe20001000000 */
[----:B------:R3:W4:Y:S01]  /*41e0*/  MUFU.TANH R48, R27 ;  /* 0x0000001b00307308 */ /* 0x0007220000002400 */
[----:B-1----:R-:W-:-:S01]  /*41f0*/  FFMA.FTZ R35, R125, R88, -R24 ;  /* 0x000000587d237223 */ /* 0x002fc20000010818 */
[----:B------:R-:W-:Y:S01]  /*4200*/  FSEL R125, R50, -INF , P3 ;  /* 0xff800000327d7808 */ /* 0x000fe20001800000 */
[----:B------:R-:W-:-:S01]  /*4210*/  FFMA.FTZ R42, R45, R88, -R24 ;  /* 0x000000582d2a7223 */ /* 0x000fc20000010818 */
[----:B------:R-:W-:Y:S02]  /*4220*/  ISETP.GT.AND P3, PT, R91, 0x78, PT ;  /* 0x000000785b00780c */ /* 0x000fe40003f64270 */
[----:B------:R-:W-:Y:S02]  /*4230*/  FMNMX.FTZ R34, R125, R34, !PT ;  /* 0x000000227d227209 */ /* 0x000fe40007810000 */
[----:B--2---:R-:W-:Y:S01]  /*4240*/  FSEL R127, R54, -INF , P3 ;  /* 0xff800000367f7808 */ /* 0x004fe20001800000 */
[----:B------:R1:W-:Y:S01]  /*4250*/  MUFU.EX2 R4, R129 ;  /* 0x0000008100047308 */ /* 0x0003e20000000800 */
[----:B------:R-:W-:Y:S01]  /*4260*/  FMNMX.FTZ R34, R71, R34, !PT ;  /* 0x0000002247227209 */ /* 0x000fe20007810000 */
[----:B---3--:R-:W-:Y:S01]  /*4270*/  FFMA.FTZ R27, R68, R88, -R24 ;  /* 0x00000058441b7223 */ /* 0x008fe20000010818 */
[----:B------:R-:W-:-:S02]  /*4280*/  ISETP.GT.AND P3, PT, R91, 0x80, PT ;  /* 0x000000805b00780c */ /* 0x000fc40003f64270 */
[----:B------:R-:W-:Y:S02]  /*4290*/  FMNMX.FTZ R34, R127, R34, !PT ;  /* 0x000000227f227209 */ /* 0x000fe40007810000 */
[----:B------:R-:W-:Y:S01]  /*42a0*/  ISETP.GT.AND P2, PT, R91, 0x81, PT ;  /* 0x000000815b00780c */ /* 0x000fe20003f44270 */
[----:B------:R-:W2:Y:S01]  /*42b0*/  MUFU.TANH R38, R38 ;  /* 0x0000002600267308 */ /* 0x000ea20000002400 */
[----:B-1----:R-:W-:Y:S02]  /*42c0*/  FSEL R129, R44, -INF , P3 ;  /* 0xff8000002c817808 */ /* 0x002fe40001800000 */
[----:B------:R-:W-:Y:S02]  /*42d0*/  FMNMX.FTZ R36, R79, R34, !PT ;  /* 0x000000224f247209 */ /* 0x000fe40007810000 */
[----:B------:R-:W-:Y:S02]  /*42e0*/  ISETP.GT.AND P3, PT, R91, 0x88, PT ;  /* 0x000000885b00780c */ /* 0x000fe40003f64270 */
[----:B----4-:R-:W-:Y:S01]  /*42f0*/  FSEL R67, R48, -INF , P2 ;  /* 0xff80000030437808 */ /* 0x010fe20001000000 */
[----:B------:R1:W-:Y:S01]  /*4300*/  MUFU.EX2 R34, R40 ;  /* 0x0000002800227308 */ /* 0x0003e20000000800 */
[----:B------:R-:W-:Y:S01]  /*4310*/  FMNMX.FTZ R36, R129, R36, !PT ;  /* 0x0000002481247209 */ /* 0x000fe20007810000 */
[----:B------:R-:W-:Y:S01]  /*4320*/  FFMA.FTZ R48, R101, R88, -R24 ;  /* 0x0000005865307223 */ /* 0x000fe20000010818 */
[----:B------:R-:W-:-:S02]  /*4330*/  ISETP.GT.AND P2, PT, R91, 0x89, PT ;  /* 0x000000895b00780c */ /* 0x000fc40003f44270 */
[----:B------:R-:W-:Y:S02]  /*4340*/  FSEL R131, R131, -INF , P3 ;  /* 0xff80000083837808 */ /* 0x000fe40001800000 */
[----:B------:R-:W-:Y:S01]  /*4350*/  FMNMX.FTZ R36, R67, R36, !PT ;  /* 0x0000002443247209 */ /* 0x000fe20007810000 */
[----:B------:R-:W-:Y:S01]  /*4360*/  MUFU.EX2 R26, R26 ;  /* 0x0000001a001a7308 */ /* 0x000fe20000000800 */
[----:B------:R-:W-:Y:S02]  /*4370*/  ISETP.GT.AND P3, PT, R91, 0x90, PT ;  /* 0x000000905b00780c */ /* 0x000fe40003f64270 */
[----:B------:R-:W-:Y:S02]  /*4380*/  FSEL R133, R133, -INF , P2 ;  /* 0xff80000085857808 */ /* 0x000fe40001000000 */
[----:B------:R-:W-:Y:S02]  /*4390*/  FMNMX.FTZ R36, R131, R36, !PT ;  /* 0x0000002483247209 */ /* 0x000fe40007810000 */
[----:B------:R-:W-:Y:S01]  /*43a0*/  ISETP.GT.AND P2, PT, R91, 0x91, PT ;  /* 0x000000915b00780c */ /* 0x000fe20003f44270 */
[----:B------:R-:W3:Y:S01]  /*43b0*/  MUFU.EX2 R27, R27 ;  /* 0x0000001b001b7308 */ /* 0x000ee20000000800 */
[----:B------:R-:W-:-:S02]  /*43c0*/  FSEL R135, R135, -INF , P3 ;  /* 0xff80000087877808 */ /* 0x000fc40001800000 */
[----:B-1----:R-:W-:Y:S02]  /*43d0*/  FMNMX.FTZ R40, R133, R36, !PT ;  /* 0x0000002485287209 */ /* 0x002fe40007810000 */
[----:B------:R-:W-:Y:S02]  /*43e0*/  ISETP.GT.AND P3, PT, R91, 0x98, PT ;  /* 0x000000985b00780c */ /* 0x000fe40003f64270 */
[----:B------:R-:W-:Y:S01]  /*43f0*/  FSEL R45, R52, -INF , P2 ;  /* 0xff800000342d7808 */ /* 0x000fe20001000000 */
[----:B------:R-:W1:Y:S01]  /*4400*/  MUFU.EX2 R28, R28 ;  /* 0x0000001c001c7308 */ /* 0x000e620000000800 */
[----:B------:R-:W-:Y:S02]  /*4410*/  FMNMX.FTZ R40, R135, R40, !PT ;  /* 0x0000002887287209 */ /* 0x000fe40007810000 */
[----:B------:R-:W-:Y:S02]  /*4420*/  ISETP.GT.AND P2, PT, R91, 0x99, PT ;  /* 0x000000995b00780c */ /* 0x000fe40003f44270 */
[----:B--2---:R-:W-:Y:S01]  /*4430*/  FSEL R145, R38, -INF , P3 ;  /* 0xff80000026917808 */ /* 0x004fe20001800000 */
[--C-:B------:R-:W-:Y:S01]  /*4440*/  FFMA.FTZ R38, R53, R88, -R24.reuse ;  /* 0x0000005835267223 */ /* 0x100fe20000010818 */
[----:B------:R-:W-:Y:S01]  /*4450*/  FMNMX.FTZ R40, R45, R40, !PT ;  /* 0x000000282d287209 */ /* 0x000fe20007810000 */
[----:B------:R-:W-:Y:S01]  /*4460*/  MUFU.EX2 R31, R31 ;  /* 0x0000001f001f7308 */ /* 0x000fe20000000800 */
[----:B------:R-:W-:Y:S01]  /*4470*/  FSEL R147, R70, -INF , P2 ;  /* 0xff80000046937808 */ /* 0x000fe20001000000 */
[----:B------:R-:W-:Y:S01]  /*4480*/  FFMA.FTZ R53, R93, R88, -R24 ;  /* 0x000000585d357223 */ /* 0x000fe20000010818 */
[----:B------:R-:W-:-:S04]  /*4490*/  FMNMX.FTZ R40, R145, R40, !PT ;  /* 0x0000002891287209 */ /* 0x000fc80007810000 */
[----:B------:R-:W-:Y:S01]  /*44a0*/  FMNMX.FTZ R44, R147, R40, !PT ;  /* 0x00000028932c7209 */ /* 0x000fe20007810000 */
[----:B------:R-:W-:Y:S01]  /*44b0*/  MUFU.EX2 R30, R30 ;  /* 0x0000001e001e7308 */ /* 0x000fe20000000800 */
[----:B------:R-:W-:-:S01]  /*44c0*/  FFMA.FTZ R40, R43, R88, -R24 ;  /* 0x000000582b287223 */ /* 0x000fc20000010818 */
[-CC-:B------:R-:W-:Y:S01]  /*44d0*/  FFMA.FTZ R43, R65, R88.reuse, -R24.reuse ;  /* 0x00000058412b7223 */ /* 0x180fe20000010818 */
[----:B------:R-:W-:-:S01]  /*44e0*/  FFMA.FTZ R65, R103, R88, -R24 ;  /* 0x0000005867417223 */ /* 0x000fc20000010818 */
[----:B------:R-:W2:Y:S04]  /*44f0*/  SHFL.BFLY PT, R91, R44, 0x2, 0x1f ;  /* 0x0c401f002c5b7f89 */ /* 0x000ea800000e0000 */
[----:B------:R-:W-:Y:S08]  /*4500*/  MUFU.EX2 R35, R35 ;  /* 0x0000002300237308 */ /* 0x000ff00000000800 */
[----:B------:R-:W-:Y:S08]  /*4510*/  MUFU.EX2 R51, R51 ;  /* 0x0000003300337308 */ /* 0x000ff00000000800 */
[----:B------:R-:W-:Y:S01]  /*4520*/  MUFU.EX2 R6, R6 ;  /* 0x0000000600067308 */ /* 0x000fe20000000800 */
[----:B--2---:R-:W-:Y:S01]  /*4530*/  FMNMX.FTZ R50, R44, R91, !PT ;  /* 0x0000005b2c327209 */ /* 0x004fe20007810000 */
[----:B------:R-:W-:Y:S01]  /*4540*/  FFMA.FTZ R44, R85, R88, -R24 ;  /* 0x00000058552c7223 */ /* 0x000fe20000010818 */
[----:B------:R-:W-:-:S05]  /*4550*/  IMAD.MOV.U32 R85, RZ, RZ, R87 ;  /* 0x000000ffff557224 */ /* 0x000fca00078e0057 */
[----:B------:R-:W-:Y:S01]  /*4560*/  MUFU.EX2 R115, R115 ;  /* 0x0000007300737308 */ /* 0x000fe20000000800 */
[----:B------:R-:W2:Y:S07]  /*4570*/  SHFL.BFLY PT, R91, R50, 0x1, 0x1f ;  /* 0x0c201f00325b7f89 */ /* 0x000eae00000e0000 */
[----:B------:R-:W-:Y:S08]  /*4580*/  MUFU.EX2 R8, R8 ;  /* 0x0000000800087308 */ /* 0x000ff00000000800 */
[----:B------:R-:W-:Y:S08]  /*4590*/  MUFU.EX2 R109, R109 ;  /* 0x0000006d006d7308 */ /* 0x000ff00000000800 */
[----:B------:R-:W-:Y:S01]  /*45a0*/  MUFU.EX2 R10, R10 ;  /* 0x0000000a000a7308 */ /* 0x000fe20000000800 */
[----:B--2---:R-:W-:-:S04]  /*45b0*/  FMNMX.FTZ R91, R50, R91, !PT ;  /* 0x0000005b325b7209 */ /* 0x004fc80007810000 */
        /* <DEDUP_REMOVED lines=19> */
[----:B---3--:R-:W-:-:S01]  /*46f0*/  FADD.FTZ R3, R26, R27 ;  /* 0x0000001b1a037221 */ /* 0x008fc20000010000 */
[-CC-:B------:R-:W-:Y:S01]  /*4700*/  FFMA.FTZ R15, R15, R88.reuse, -R50.reuse ;  /* 0x000000580f0f7223 */ /* 0x180fe20000010832 */
[----:B------:R-:W-:-:S01]  /*4710*/  FFMA.FTZ R105, R105, R88, -R50 ;  /* 0x0000005869697223 */ /* 0x000fc20000010832 */
[----:B------:R-:W-:Y:S01]  /*4720*/  FFMA.FTZ R21, R21, R88, -R50 ;  /* 0x0000005815157223 */ /* 0x000fe20000010832 */
[----:B-1----:R-:W-:-:S01]  /*4730*/  FADD.FTZ R78, R28, R3 ;  /* 0x000000031c4e7221 */ /* 0x002fc20000010000 */
        /* <DEDUP_REMOVED lines=11> */
[----:B--2---:R-:W-:-:S01]  /*47f0*/  FADD.FTZ R76, R39, R52 ;  /* 0x00000034274c7221 */ /* 0x004fc20000010000 */
[-CC-:B------:R-:W-:Y:S01]  /*4800*/  FFMA.FTZ R75, R75, R88.reuse, -R50.reuse ;  /* 0x000000584b4b7223 */ /* 0x180fe20000010832 */
[----:B------:R-:W-:-:S01]  /*4810*/  FFMA.FTZ R69, R69, R88, -R50 ;  /* 0x0000005845457223 */ /* 0x000fc20000010832 */
[-CC-:B------:R-:W-:Y:S01]  /*4820*/  FFMA.FTZ R77, R77, R88.reuse, -R50.reuse ;  /* 0x000000584d4d7223 */ /* 0x180fe20000010832 */
[----:B------:R-:W-:-:S01]  /*4830*/  FFMA.FTZ R73, R73, R88, -R50 ;  /* 0x0000005849497223 */ /* 0x000fc20000010832 */
[-CC-:B------:R-:W-:Y:S01]  /*4840*/  FFMA.FTZ R125, R125, R88.reuse, -R50.reuse ;  /* 0x000000587d7d7223 */ /* 0x180fe20000010832 */
[----:B------:R-:W-:-:S01]  /*4850*/  FFMA.FTZ R71, R71, R88, -R50 ;  /* 0x0000005847477223 */ /* 0x000fc20000010832 */
[----:B------:R-:W2:Y:S01]  /*4860*/  MUFU.EX2 R7, R7 ;  /* 0x0000000700077308 */ /* 0x000ea20000000800 */
[----:B-1----:R-:W-:-:S01]  /*4870*/  FADD.FTZ R3, R5, R76 ;  /* 0x0000004c05037221 */ /* 0x002fc20000010000 */
[----:B---3--:R-:W-:Y:S01]  /*4880*/  FADD.FTZ R55, R31, R78 ;  /* 0x0000004e1f377221 */ /* 0x008fe20000010000 */
[----:B------:R-:W-:-:S01]  /*4890*/  FFMA.FTZ R127, R127, R88, -R50 ;  /* 0x000000587f7f7223 */ /* 0x000fc20000010832 */
[-CC-:B------:R-:W-:Y:S01]  /*48a0*/  FFMA.FTZ R79, R79, R88.reuse, -R50.reuse ;  /* 0x000000584f4f7223 */ /* 0x180fe20000010832 */
[----:B------:R-:W-:-:S01]  /*48b0*/  FFMA.FTZ R129, R129, R88, -R50 ;  /* 0x0000005881817223 */ /* 0x000fc20000010832 */
[----:B------:R-:W-:Y:S01]  /*48c0*/  FADD.FTZ R78, R30, R55 ;  /* 0x000000371e4e7221 */ /* 0x000fe20000010000 */
[----:B------:R-:W-:-:S01]  /*48d0*/  FFMA.FTZ R67, R67, R88, -R50 ;  /* 0x0000005843437223 */ /* 0x000fc20000010832 */
[----:B------:R-:W1:Y:S01]  /*48e0*/  MUFU.EX2 R56, R113 ;  /* 0x0000007100387308 */ /* 0x000e620000000800 */
[----:B----4-:R-:W-:-:S01]  /*48f0*/  FADD.FTZ R76, R54, R3 ;  /* 0x00000003364c7221 */ /* 0x010fc20000010000 */
[----:B------:R-:W-:Y:S01]  /*4900*/  FADD.FTZ R55, R35, R78 ;  /* 0x0000004e23377221 */ /* 0x000fe20000010000 */
[----:B------:R-:W-:-:S01]  /*4910*/  FFMA.FTZ R131, R131, R88, -R50 ;  /* 0x0000005883837223 */ /* 0x000fc20000010832 */
[-CC-:B------:R-:W-:Y:S01]  /*4920*/  FFMA.FTZ R133, R133, R88.reuse, -R50.reuse ;  /* 0x0000005885857223 */ /* 0x180fe20000010832 */
[----:B------:R-:W-:-:S01]  /*4930*/  FFMA.FTZ R135, R135, R88, -R50 ;  /* 0x0000005887877223 */ /* 0x000fc20000010832 */
[----:B------:R-:W-:Y:S01]  /*4940*/  FADD.FTZ R78, R4, R55 ;  /* 0x00000037044e7221 */ /* 0x000fe20000010000 */
[----:B------:R-:W-:-:S01]  /*4950*/  FFMA.FTZ R45, R45, R88, -R50 ;  /* 0x000000582d2d7223 */ /* 0x000fc20000010832 */
[----:B------:R-:W3:Y:S01]  /*4960*/  MUFU.EX2 R9, R9 ;  /* 0x0000000900097308 */ /* 0x000ee20000000800 */
[----:B--2---:R-:W-:-:S01]  /*4970*/  FADD.FTZ R3, R7, R76 ;  /* 0x0000004c07037221 */ /* 0x004fc20000010000 */
[C---:B------:R-:W-:Y:S01]  /*4980*/  FADD.FTZ R55, R51.reuse, R78 ;  /* 0x0000004e33377221 */ /* 0x040fe20000010000 */
[----:B------:R-:W-:Y:S01]  /*4990*/  F2FP.SATFINITE.E4M3.F32.PACK_AB_MERGE_C R51, R51, R4, RZ ;  /* 0x000000043333723e */ /* 0x000fe200048070ff */
[-CC-:B------:R-:W-:Y:S01]  /*49a0*/  FFMA.FTZ R145, R145, R88.reuse, -R50.reuse ;  /* 0x0000005891917223 */ /* 0x180fe20000010832 */
[----:B------:R-:W-:-:S01]  /*49b0*/  FFMA.FTZ R50, R147, R88, -R50 ;  /* 0x0000005893327223 */ /* 0x000fc20000010832 */
[----:B------:R-:W-:Y:S01]  /*49c0*/  FADD.FTZ R78, R6, R55 ;  /* 0x00000037064e7221 */ /* 0x000fe20000010000 */
[----:B------:R-:W-:Y:S01]  /*49d0*/  F2FP.SATFINITE.E4M3.F32.PACK_AB_MERGE_C R186, R35, R30, R51 ;  /* 0x0000001e23ba723e */ /* 0x000fe20004807033 */
[----:B------:R-:W2:Y:S01]  /*49e0*/  MUFU.EX2 R58, R117 ;  /* 0x00000075003a7308 */ /* 0x000ea20000000800 */
[----:B-1----:R-:W-:-:S01]  /*49f0*/  FADD.FTZ R76, R56, R3 ;  /* 0x00000003384c7221 */ /* 0x002fc20000010000 */
[----:B------:R-:W-:Y:S01]  /*4a00*/  FADD.FTZ R55, R115, R78 ;  /* 0x0000004e73377221 */ /* 0x000fe20000010000 */
[----:B------:R-:W-:-:S02]  /*4a10*/  IMAD.MOV.U32 R51, RZ, RZ, R87 ;  /* 0x000000ffff337224 */ /* 0x000fc400078e0057 */
[----:B------:R-:W-:Y:S02]  /*4a20*/  IMAD.MOV.U32 R35, RZ, RZ, R87 ;  /* 0x000000ffff237224 */ /* 0x000fe400078e0057 */
[----:B------:R-:W-:-:S01]  /*4a30*/  FADD.FTZ R80, R8, R55 ;  /* 0x0000003708507221 */ /* 0x000fc20000010000 */
[----:B------:R-:W-:Y:S01]  /*4a40*/  IMAD.MOV.U32 R30, RZ, RZ, R87 ;  /* 0x000000ffff1e7224 */ /* 0x000fe200078e0057 */
[----:B------:R-:W1:Y:S01]  /*4a50*/  MUFU.EX2 R11, R11 ;  /* 0x0000000b000b7308 */ /* 0x000e620000000800 */
[----:B---3--:R-:W-:-:S01]  /*4a60*/  FADD.FTZ R3, R9, R76 ;  /* 0x0000004c09037221 */ /* 0x008fc20000010000 */
[C---:B------:R-:W-:Y:S01]  /*4a70*/  FADD.FTZ R55, R109.reuse, R80 ;  /* 0x000000506d377221 */ /* 0x040fe20000010000 */
[----:B------:R-:W-:-:S03]  /*4a80*/  F2FP.SATFINITE.E4M3.F32.PACK_AB_MERGE_C R109, R109, R8, RZ ;  /* 0x000000086d6d723e */ /* 0x000fc600048070ff */
[----:B------:R-:W-:Y:S01]  /*4a90*/  FADD.FTZ R80, R10, R55 ;  /* 0x000000370a507221 */ /* 0x000fe20000010000 */
[----:B------:R-:W-:Y:S01]  /*4aa0*/  F2FP.SATFINITE.E4M3.F32.PACK_AB_MERGE_C R180, R115, R6, R109 ;  /* 0x0000000673b4723e */ /* 0x000fe2000480706d */
[----:B------:R-:W3:Y:S01]  /*4ab0*/  MUFU.EX2 R60, R111 ;  /* 0x0000006f003c7308 */ /* 0x000ee20000000800 */
[----:B--2---:R-:W-:-:S01]  /*4ac0*/  FADD.FTZ R76, R58, R3 ;  /* 0x000000033a4c7221 */ /* 0x004fc20000010000 */
[----:B------:R-:W-:Y:S01]  /*4ad0*/  FADD.FTZ R55, R99, R80 ;  /* 0x0000005063377221 */ /* 0x000fe20000010000 */
[----:B------:R-:W-:Y:S01]  /*4ae0*/  F2FP.SATFINITE.E4M3.F32.PACK_AB_MERGE_C R9, R58, R9, RZ ;  /* 0x000000093a09723e */ /* 0x000fe200048070ff */
[----:B------:R-:W-:-:S03]  /*4af0*/  IMAD.MOV.U32 R58, RZ, RZ, R87 ;  /* 0x000000ffff3a7224 */ /* 0x000fc600078e0057 */
[----:B------:R-:W-:Y:S01]  /*4b00*/  F2FP.SATFINITE.E4M3.F32.PACK_AB_MERGE_C R187, R56, R7, R9 ;  /* 0x0000000738bb723e */ /* 0x000fe20004807009 */
[----:B------:R-:W2:Y:S01]  /*4b10*/  MUFU.EX2 R13, R13 ;  /* 0x0000000d000d7308 */ /* 0x000ea20000000800 */
[----:B-1----:R-:W-:-:S01]  /*4b20*/  FADD.FTZ R3, R11, R76 ;  /* 0x0000004c0b037221 */ /* 0x002fc20000010000 */
[----:B------:R-:W-:-:S06]  /*4b30*/  IMAD.MOV.U32 R56, RZ, RZ, R87 ;  /* 0x000000ffff387224 */ /* 0x000fcc00078e0057 */
[----:B------:R-:W1:Y:S01]  /*4b40*/  MUFU.EX2 R62, R119 ;  /* 0x00000077003e7308 */ /* 0x000e620000000800 */
[----:B---3--:R-:W-:-:S07]  /*4b50*/  FADD.FTZ R78, R60, R3 ;  /* 0x000000033c4e7221 */ /* 0x008fce0000010000 */
[----:B------:R-:W3:Y:S01]  /*4b60*/  MUFU.EX2 R15, R15 ;  /* 0x0000000f000f7308 */ /* 0x000ee20000000800 */
[----:B--2---:R-:W-:-:S07]  /*4b70*/  FADD.FTZ R3, R13, R78 ;  /* 0x0000004e0d037221 */ /* 0x004fce0000010000 */
[----:B------:R-:W2:Y:S01]  /*4b80*/  MUFU.EX2 R64, R105 ;  /* 0x0000006900407308 */ /* 0x000ea20000000800 */
[----:B-1----:R-:W-:-:S01]  /*4b90*/  FADD.FTZ R78, R62, R3 ;  /* 0x000000033e4e7221 */ /* 0x002fc20000010000 */
[----:B------:R-:W-:Y:S01]  /*4ba0*/  F2FP.SATFINITE.E4M3.F32.PACK_AB_MERGE_C R13, R62, R13, RZ ;  /* 0x0000000d3e0d723e */ /* 0x000fe200048070ff */
[----:B------:R-:W-:-:S03]  /*4bb0*/  IMAD.MOV.U32 R62, RZ, RZ, R87 ;  /* 0x000000ffff3e7224 */ /* 0x000fc600078e0057 */
[----:B------:R-:W-:Y:S01]  /*4bc0*/  F2FP.SATFINITE.E4M3.F32.PACK_AB_MERGE_C R181, R60, R11, R13 ;  /* 0x0000000b3cb5723e */ /* 0x000fe2000480700d */
[----:B------:R-:W-:Y:S01]  /*4bd0*/  IMAD.MOV.U32 R60, RZ, RZ, R87 ;  /* 0x000000ffff3c7224 */ /* 0x000fe200078e0057 */
[----:B------:R-:W1:Y:S01]  /*4be0*/  MUFU.EX2 R12, R12 ;  /* 0x0000000c000c7308 */ /* 0x000e620000000800 */
[----:B---3--:R-:W-:-:S07]  /*4bf0*/  FADD.FTZ R3, R15, R78 ;  /* 0x0000004e0f037221 */ /* 0x008fce0000010000 */
[----:B------:R-:W3:Y:S01]  /*4c00*/  MUFU.EX2 R21, R21 ;  /* 0x0000001500157308 */ /* 0x000ee20000000800 */
[----:B--2---:R-:W-:-:S07]  /*4c10*/  FADD.FTZ R80, R64, R3 ;  /* 0x0000000340507221 */ /* 0x004fce0000010000 */
[----:B------:R-:W2:Y:S01]  /*4c20*/  MUFU.EX2 R66, R121 ;  /* 0x0000007900427308 */ /* 0x000ea20000000800 */
[----:B-1----:R-:W-:-:S01]  /*4c30*/  FADD.FTZ R82, R12, R55 ;  /* 0x000000370c527221 */ /* 0x002fc20000010000 */
[----:B------:R-:W-:-:S03]  /*4c40*/  F2FP.SATFINITE.E4M3.F32.PACK_AB_MERGE_C R55, R31, R28, RZ ;  /* 0x0000001c1f37723e */ /* 0x000fc600048070ff */
[C---:B------:R-:W-:Y:S01]  /*4c50*/  FADD.FTZ R31, R59.reuse, R82 ;  /* 0x000000523b1f7221 */ /* 0x040fe20000010000 */
[----:B------:R-:W-:Y:S01]  /*4c60*/  F2FP.SATFINITE.E4M3.F32.PACK_AB_MERGE_C R59, R59, R12, RZ ;  /* 0x0000000c3b3b723e */ /* 0x000fe200048070ff */
[----:B------:R-:W-:Y:S01]  /*4c70*/  IMAD.MOV.U32 R82, RZ, RZ, R87 ;  /* 0x000000ffff527224 */ /* 0x000fe200078e0057 */
[----:B------:R-:W-:Y:S01]  /*4c80*/  MUFU.EX2 R14, R14 ;  /* 0x0000000e000e7308 */ /* 0x000fe20000000800 */
[----:B---3--:R-:W-:-:S01]  /*4c90*/  FADD.FTZ R3, R21, R80 ;  /* 0x0000005015037221 */ /* 0x008fc20000010000 */
[----:B------:R-:W-:Y:S01]  /*4ca0*/  F2FP.SATFINITE.E4M3.F32.PACK_AB_MERGE_C R182, R99, R10, R59 ;  /* 0x0000000a63b6723e */ /* 0x000fe2000480703b */
[----:B------:R-:W-:Y:S01]  /*4cb0*/  IMAD.MOV.U32 R80, RZ, RZ, R87 ;  /* 0x000000ffff507224 */ /* 0x000fe200078e0057 */
[----:B------:R-:W-:Y:S01]  /*4cc0*/  F2FP.SATFINITE.E4M3.F32.PACK_AB_MERGE_C R184, R27, R26, R55 ;  /* 0x0000001a1bb8723e */ /* 0x000fe20004807037 */
[--C-:B------:R-:W-:Y:S02]  /*4cd0*/  IMAD.MOV.U32 R59, RZ, RZ, R87.reuse ;  /* 0x000000ffff3b7224 */ /* 0x100fe400078e0057 */
[----:B------:R-:W-:Y:S01]  /*4ce0*/  IMAD.MOV.U32 R55, RZ, RZ, R87 ;  /* 0x000000ffff377224 */ /* 0x000fe200078e0057 */
[----:B------:R-:W1:Y:S01]  /*4cf0*/  MUFU.EX2 R123, R123 ;  /* 0x0000007b007b7308 */ /* 0x000e620000000800 */
[----:B--2---:R-:W-:-:S01]  /*4d00*/  FADD.FTZ R28, R66, R3 ;  /* 0x00000003421c7221 */ /* 0x004fc20000010000 */
[----:B------:R-:W-:Y:S01]  /*4d10*/  F2FP.SATFINITE.E4M3.F32.PACK_AB_MERGE_C R21, R66, R21, RZ ;  /* 0x000000154215723e */ /* 0x000fe200048070ff */
[----:B------:R-:W-:-:S02]  /*4d20*/  IMAD.MOV.U32 R66, RZ, RZ, R87 ;  /* 0x000000ffff427224 */ /* 0x000fc400078e0057 */
[----:B------:R-:W-:Y:S01]  /*4d30*/  IMAD.MOV.U32 R27, RZ, RZ, R87 ;  /* 0x000000ffff1b7224 */ /* 0x000fe200078e0057 */
[----:B------:R-:W-:Y:S01]  /*4d40*/  F2FP.SATFINITE.E4M3.F32.PACK_AB_MERGE_C R183, R64, R15, R21 ;  /* 0x0000000f40b7723e */ /* 0x000fe20004807015 */
[--C-:B------:R-:W-:Y:S01]  /*4d50*/  IMAD.MOV.U32 R64, RZ, RZ, R87.reuse ;  /* 0x000000ffff407224 */ /* 0x100fe200078e0057 */
[----:B------:R-:W2:Y:S01]  /*4d60*/  MUFU.EX2 R61, R61 ;  /* 0x0000003d003d7308 */ /* 0x000ea20000000800 */
[----:B------:R-:W-:-:S07]  /*4d70*/  IMAD.MOV.U32 R26, RZ, RZ, R87 ;  /* 0x000000ffff1a7224 */ /* 0x000fce00078e0057 */
[----:B------:R3:W4:Y:S01]  /*4d80*/  MUFU.EX2 R68, R57 ;  /* 0x0000003900447308 */ /* 0x0007220000000800 */
[----:B-1----:R-:W-:-:S07]  /*4d90*/  FADD.FTZ R3, R123, R28 ;  /* 0x0000001c7b037221 */ /* 0x002fce0000010000 */
[----:B------:R-:W1:Y:S01]  /*4da0*/  MUFU.EX2 R20, R20 ;  /* 0x0000001400147308 */ /* 0x000e620000000800 */
[----:B---3--:R-:W-:Y:S01]  /*4db0*/  F2FP.SATFINITE.E4M3.F32.PACK_AB_MERGE_C R57, R54, R5, RZ ;  /* 0x000000053639723e */ /* 0x008fe200048070ff */
[----:B------:R-:W-:Y:S01]  /*4dc0*/  FADD.FTZ R54, R14, R31 ;  /* 0x0000001f0e367221 */ /* 0x000fe20000010000 */
[----:B------:R-:W-:Y:S02]  /*4dd0*/  IMAD.MOV.U32 R31, RZ, RZ, R87 ;  /* 0x000000ffff1f7224 */ /* 0x000fe400078e0057 */
[----:B------:R-:W-:Y:S01]  /*4de0*/  F2FP.SATFINITE.E4M3.F32.PACK_AB_MERGE_C R185, R52, R39, R57 ;  /* 0x0000002734b9723e */ /* 0x000fe20004807039 */
[----:B--2---:R-:W-:-:S01]  /*4df0*/  FADD.FTZ R5, R61, R54 ;  /* 0x000000363d057221 */ /* 0x004fc20000010000 */
[----:B------:R-:W-:Y:S01]  /*4e00*/  IMAD.MOV.U32 R57, RZ, RZ, R87 ;  /* 0x000000ffff397224 */ /* 0x000fe200078e0057 */
[----:B------:R-:W2:Y:S01]  /*4e10*/  MUFU.EX2 R95, R95 ;  /* 0x0000005f005f7308 */ /* 0x000ea20000000800 */
[----:B----4-:R-:W-:-:S01]  /*4e20*/  FADD.FTZ R8, R68, R3 ;  /* 0x0000000344087221 */ /* 0x010fc20000010000 */
[----:B------:R-:W-:-:S02]  /*4e30*/  IMAD.MOV.U32 R54, RZ, RZ, R87 ;  /* 0x000000ffff367224 */ /* 0x000fc400078e0057 */
[--C-:B------:R-:W-:Y:S02]  /*4e40*/  IMAD.MOV.U32 R52, RZ, RZ, R87.reuse ;  /* 0x000000ffff347224 */ /* 0x100fe400078e0057 */
[----:B------:R-:W-:Y:S02]  /*4e50*/  IMAD.MOV.U32 R39, RZ, RZ, R87 ;  /* 0x000000ffff277224 */ /* 0x000fe400078e0057 */
[----:B------:R-:W3:Y:S01]  /*4e60*/  MUFU.EX2 R41, R41 ;  /* 0x0000002900297308 */ /* 0x000ee20000000800 */
[----:B-1----:R-:W-:-:S07]  /*4e70*/  FADD.FTZ R28, R20, R5 ;  /* 0x00000005141c7221 */ /* 0x002fce0000010000 */
[----:B------:R1:W4:Y:S01]  /*4e80*/  MUFU.EX2 R70, R83 ;  /* 0x0000005300467308 */ /* 0x0003220000000800 */
[----:B--2---:R-:W-:-:S07]  /*4e90*/  FADD.FTZ R3, R95, R8 ;  /* 0x000000085f037221 */ /* 0x004fce0000010000 */
[----:B------:R-:W2:Y:S01]  /*4ea0*/  MUFU.EX2 R32, R32 ;  /* 0x0000002000207308 */ /* 0x000ea20000000800 */
[----:B---3--:R-:W-:-:S01]  /*4eb0*/  FADD.FTZ R5, R41, R28 ;  /* 0x0000001c29057221 */ /* 0x008fc20000010000 */
[----:B------:R-:W-:Y:S01]  /*4ec0*/  F2FP.SATFINITE.E4M3.F32.PACK_AB_MERGE_C R41, R41, R20, RZ ;  /* 0x000000142929723e */ /* 0x000fe200048070ff */
[--C-:B-1----:R-:W-:Y:S02]  /*4ed0*/  IMAD.MOV.U32 R83, RZ, RZ, R87.reuse ;  /* 0x000000ffff537224 */ /* 0x102fe400078e0057 */
[----:B------:R-:W-:Y:S01]  /*4ee0*/  IMAD.MOV.U32 R28, RZ, RZ, R87 ;  /* 0x000000ffff1c7224 */ /* 0x000fe200078e0057 */
[----:B------:R-:W-:Y:S01]  /*4ef0*/  F2FP.SATFINITE.E4M3.F32.PACK_AB_MERGE_C R176, R61, R14, R41 ;  /* 0x0000000e3db0723e */ /* 0x000fe20004807029 */
[----:B------:R-:W-:Y:S01]  /*4f00*/  IMAD.MOV.U32 R61, RZ, RZ, R87 ;  /* 0x000000ffff3d7224 */ /* 0x000fe200078e0057 */
[----:B------:R-:W1:Y:S01]  /*4f10*/  MUFU.EX2 R137, R137 ;  /* 0x0000008900897308 */ /* 0x000e620000000800 */
[----:B----4-:R-:W-:-:S01]  /*4f20*/  FADD.FTZ R8, R70, R3 ;  /* 0x0000000346087221 */ /* 0x010fc20000010000 */
[----:B------:R-:W-:Y:S01]  /*4f30*/  F2FP.SATFINITE.E4M3.F32.PACK_AB_MERGE_C R70, R70, R95, RZ ;  /* 0x0000005f4646723e */ /* 0x000fe200048070ff */
[----:B------:R-:W-:-:S03]  /*4f40*/  IMAD.MOV.U32 R41, RZ, RZ, R87 ;  /* 0x000000ffff297224 */ /* 0x000fc600078e0057 */
[----:B------:R-:W-:Y:S01]  /*4f50*/  F2FP.SATFINITE.E4M3.F32.PACK_AB_MERGE_C R177, R68, R123, R70 ;  /* 0x0000007b44b1723e */ /* 0x000fe20004807046 */
[----:B------:R-:W-:Y:S01]  /*4f60*/  IMAD.MOV.U32 R70, RZ, RZ, R87 ;  /* 0x000000ffff467224 */ /* 0x000fe200078e0057 */
[----:B------:R-:W3:Y:S01]  /*4f70*/  MUFU.EX2 R63, R63 ;  /* 0x0000003f003f7308 */ /* 0x000ee20000000800 */
[----:B--2---:R-:W-:-:S01]  /*4f80*/  FADD.FTZ R12, R32, R5 ;  /* 0x00000005200c7221 */ /* 0x004fc20000010000 */
[----:B------:R-:W-:-:S06]  /*4f90*/  IMAD.MOV.U32 R68, RZ, RZ, R87 ;  /* 0x000000ffff447224 */ /* 0x000fcc00078e0057 */
[----:B------:R-:W2:Y:S01]  /*4fa0*/  MUFU.EX2 R72, R139 ;  /* 0x0000008b00487308 */ /* 0x000ea20000000800 */
[----:B-1----:R-:W-:-:S07]  /*4fb0*/  FADD.FTZ R3, R137, R8 ;  /* 0x0000000889037221 */ /* 0x002fce0000010000 */
[----:B------:R-:W1:Y:S01]  /*4fc0*/  MUFU.EX2 R141, R141 ;  /* 0x0000008d008d7308 */ /* 0x000e620000000800 */
[----:B---3--:R-:W-:-:S04]  /*4fd0*/  FADD.FTZ R5, R63, R12 ;  /* 0x0000000c3f057221 */ /* 0x008fc80000010000 */
[----:B------:R-:W-:-:S03]  /*4fe0*/  FADD.FTZ R20, R34, R5 ;  /* 0x0000000522147221 */ /* 0x000fc60000010000 */
[----:B------:R-:W3:Y:S01]  /*4ff0*/  MUFU.EX2 R49, R49 ;  /* 0x0000003100317308 */ /* 0x000ee20000000800 */
[----:B--2---:R-:W-:-:S07]  /*5000*/  FADD.FTZ R12, R72, R3 ;  /* 0x00000003480c7221 */ /* 0x004fce0000010000 */
[----:B------:R-:W2:Y:S01]  /*5010*/  MUFU.EX2 R74, R143 ;  /* 0x0000008f004a7308 */ /* 0x000ea20000000800 */
[----:B-1----:R-:W-:-:S07]  /*5020*/  FADD.FTZ R3, R141, R12 ;  /* 0x0000000c8d037221 */ /* 0x002fce0000010000 */
[----:B------:R1:W4:Y:S01]  /*5030*/  MUFU.EX2 R36, R42 ;  /* 0x0000002a00247308 */ /* 0x0003220000000800 */
[C---:B---3--:R-:W-:Y:S01]  /*5040*/  F2FP.SATFINITE.E4M3.F32.PACK_AB_MERGE_C R34, R49.reuse, R34, RZ ;  /* 0x000000223122723e */ /* 0x048fe200048070ff */
[----:B------:R-:W-:-:S03]  /*5050*/  FADD.FTZ R49, R49, R20 ;  /* 0x0000001431317221 */ /* 0x000fc60000010000 */
[----:B------:R-:W-:Y:S01]  /*5060*/  F2FP.SATFINITE.E4M3.F32.PACK_AB_MERGE_C R178, R63, R32, R34 ;  /* 0x000000203fb2723e */ /* 0x000fe20004807022 */
[----:B------:R-:W-:Y:S02]  /*5070*/  IMAD.MOV.U32 R63, RZ, RZ, R87 ;  /* 0x000000ffff3f7224 */ /* 0x000fe400078e0057 */
[----:B------:R-:W3:Y:S01]  /*5080*/  MUFU.EX2 R75, R75 ;  /* 0x0000004b004b7308 */ /* 0x000ee20000000800 */
[C---:B--2---:R-:W-:Y:S01]  /*5090*/  F2FP.SATFINITE.E4M3.F32.PACK_AB_MERGE_C R141, R74.reuse, R141, RZ ;  /* 0x0000008d4a8d723e */ /* 0x044fe200048070ff */
[----:B------:R-:W-:Y:S01]  /*50a0*/  FADD.FTZ R74, R74, R3 ;  /* 0x000000034a4a7221 */ /* 0x000fe20000010000 */
[----:B-1----:R-:W-:-:S01]  /*50b0*/  FFMA.FTZ R42, R81, R88, -R24 ;  /* 0x00000058512a7223 */ /* 0x002fc20000010818 */
[----:B------:R-:W-:Y:S01]  /*50c0*/  FFMA.FTZ R24, R107, R88, -R24 ;  /* 0x000000586b187223 */ /* 0x000fe20000010818 */
[----:B------:R-:W-:Y:S01]  /*50d0*/  F2FP.SATFINITE.E4M3.F32.PACK_AB_MERGE_C R179, R72, R137, R141 ;  /* 0x0000008948b3723e */ /* 0x000fe2000480708d */
[----:B------:R-:W-:Y:S02]  /*50e0*/  IMAD.MOV.U32 R81, RZ, RZ, R87 ;  /* 0x000000ffff517224 */ /* 0x000fe400078e0057 */
[----:B------:R-:W1:Y:S01]  /*50f0*/  MUFU.EX2 R25, R25 ;  /* 0x0000001900197308 */ /* 0x000e620000000800 */
[----:B----4-:R-:W-:-:S01]  /*5100*/  FADD.FTZ R12, R36, R49 ;  /* 0x00000031240c7221 */ /* 0x010fc20000010000 */
[----:B------:R-:W-:-:S02]  /*5110*/  IMAD.MOV.U32 R72, RZ, RZ, R87 ;  /* 0x000000ffff487224 */ /* 0x000fc400078e0057 */
[--C-:B------:R-:W-:Y:S02]  /*5120*/  IMAD.MOV.U32 R49, RZ, RZ, R87.reuse ;  /* 0x000000ffff317224 */ /* 0x100fe400078e0057 */
[----:B------:R-:W-:Y:S02]  /*5130*/  IMAD.MOV.U32 R34, RZ, RZ, R87 ;  /* 0x000000ffff227224 */ /* 0x000fe400078e0057 */
[----:B------:R2:W4:Y:S01]  /*5140*/  MUFU.EX2 R2, R69 ;  /* 0x0000004500027308 */ /* 0x0005220000000800 */
[----:B---3--:R-:W-:-:S01]  /*5150*/  FADD.FTZ R3, R75, R74 ;  /* 0x0000004a4b037221 */ /* 0x008fc20000010000 */
[--C-:B------:R-:W-:Y:S02]  /*5160*/  IMAD.MOV.U32 R74, RZ, RZ, R87.reuse ;  /* 0x000000ffff4a7224 */ /* 0x100fe400078e0057 */
[----:B------:R-:W-:-:S04]  /*5170*/  IMAD.MOV.U32 R32, RZ, RZ, R87 ;  /* 0x000000ffff207224 */ /* 0x000fc800078e0057 */
[----:B------:R-:W3:Y:S01]  /*5180*/  MUFU.EX2 R29, R29 ;  /* 0x0000001d001d7308 */ /* 0x000ee20000000800 */
[----:B-1----:R-:W-:-:S01]  /*5190*/  FADD.FTZ R12, R25, R12 ;  /* 0x0000000c190c7221 */ /* 0x002fc20000010000 */
[----:B--2---:R-:W-:-:S06]  /*51a0*/  IMAD.MOV.U32 R69, RZ, RZ, R87 ;  /* 0x000000ffff457224 */ /* 0x004fcc00078e0057 */
[----:B------:R-:W1:Y:S01]  /*51b0*/  MUFU.EX2 R77, R77 ;  /* 0x0000004d004d7308 */ /* 0x000e620000000800 */
[----:B----4-:R-:W-:-:S07]  /*51c0*/  FADD.FTZ R20, R2, R3 ;  /* 0x0000000302147221 */ /* 0x010fce0000010000 */
[----:B------:R-:W2:Y:S01]  /*51d0*/  MUFU.EX2 R40, R40 ;  /* 0x0000002800287308 */ /* 0x000ea20000000800 */
[----:B---3--:R-:W-:-:S07]  /*51e0*/  FADD.FTZ R3, R29, R12 ;  /* 0x0000000c1d037221 */ /* 0x008fce0000010000 */
[----:B------:R3:W4:Y:S01]  /*51f0*/  MUFU.EX2 R76, R73 ;  /* 0x00000049004c7308 */ /* 0x0007220000000800 */
[----:B-1----:R-:W-:-:S07]  /*5200*/  FADD.FTZ R5, R77, R20 ;  /* 0x000000144d057221 */ /* 0x002fce0000010000 */
[----:B------:R-:W1:Y:S01]  /*5210*/  MUFU.EX2 R38, R38 ;  /* 0x0000002600267308 */ /* 0x000e620000000800 */
[----:B--2---:R-:W-:-:S01]  /*5220*/  FADD.FTZ R3, R40, R3 ;  /* 0x0000000328037221 */ /* 0x004fc20000010000 */
[----:B------:R-:W-:Y:S01]  /*5230*/  F2FP.SATFINITE.E4M3.F32.PACK_AB_MERGE_C R29, R40, R29, RZ ;  /* 0x0000001d281d723e */ /* 0x000fe200048070ff */
[--C-:B---3--:R-:W-:Y:S02]  /*5240*/  IMAD.MOV.U32 R73, RZ, RZ, R87.reuse ;  /* 0x000000ffff497224 */ /* 0x108fe400078e0057 */
[----:B------:R-:W-:Y:S01]  /*5250*/  IMAD.MOV.U32 R40, RZ, RZ, R87 ;  /* 0x000000ffff287224 */ /* 0x000fe200078e0057 */
[----:B------:R-:W-:Y:S01]  /*5260*/  F2FP.SATFINITE.E4M3.F32.PACK_AB_MERGE_C R172, R25, R36, R29 ;  /* 0x0000002419ac723e */ /* 0x000fe2000480701d */
[----:B------:R-:W-:Y:S01]  /*5270*/  IMAD.MOV.U32 R36, RZ, RZ, R87 ;  /* 0x000000ffff247224 */ /* 0x000fe200078e0057 */
        /* <DEDUP_REMOVED lines=23> */
[----:B---3--:R-:W-:-:S01]  /*53f0*/  FADD.FTZ R3, R42, R3 ;  /* 0x000000032a037221 */ /* 0x008fc20000010000 */
[----:B------:R-:W-:Y:S01]  /*5400*/  F2FP.SATFINITE.E4M3.F32.PACK_AB_MERGE_C R33, R42, R33, RZ ;  /* 0x000000212a21723e */ /* 0x000fe200048070ff */
[--C-:B--2---:R-:W-:Y:S02]  /*5410*/  IMAD.MOV.U32 R79, RZ, RZ, R87.reuse ;  /* 0x000000ffff4f7224 */ /* 0x104fe400078e0057 */
        /* <DEDUP_REMOVED lines=11> */
[----:B------:R-:W-:-:S06]  /*54d0*/  IMAD.MOV.U32 R33, RZ, RZ, R87 ;  /* 0x000000ffff217224 */ /* 0x000fcc00078e0057 */
[----:B------:R1:W4:Y:S01]  /*54e0*/  MUFU.EX2 R8, R67 ;  /* 0x0000004300087308 */ /* 0x0003220000000800 */
[----:B--2---:R-:W-:-:S07]  /*54f0*/  FADD.FTZ R3, R129, R4 ;  /* 0x0000000481037221 */ /* 0x004fce0000010000 */
[----:B------:R-:W2:Y:S01]  /*5500*/  MUFU.EX2 R37, R37 ;  /* 0x0000002500257308 */ /* 0x000ea20000000800 */
[----:B---3--:R-:W-:-:S01]  /*5510*/  FADD.FTZ R12, R53, R12 ;  /* 0x0000000c350c7221 */ /* 0x008fc20000010000 */
[----:B-1----:R-:W-:-:S06]  /*5520*/  IMAD.MOV.U32 R67, RZ, RZ, R87 ;  /* 0x000000ffff437224 */ /* 0x002fcc00078e0057 */
[----:B------:R-:W1:Y:S01]  /*5530*/  MUFU.EX2 R131, R131 ;  /* 0x0000008300837308 */ /* 0x000e620000000800 */
[----:B----4-:R-:W-:-:S07]  /*5540*/  FADD.FTZ R4, R8, R3 ;  /* 0x0000000308047221 */ /* 0x010fce0000010000 */
[----:B------:R-:W3:Y:S01]  /*5550*/  MUFU.EX2 R46, R46 ;  /* 0x0000002e002e7308 */ /* 0x000ee20000000800 */
[----:B--2---:R-:W-:-:S07]  /*5560*/  FADD.FTZ R3, R37, R12 ;  /* 0x0000000c25037221 */ /* 0x004fce0000010000 */
[----:B------:R-:W2:Y:S01]  /*5570*/  MUFU.EX2 R6, R133 ;  /* 0x0000008500067308 */ /* 0x000ea20000000800 */
[----:B-1----:R-:W-:-:S07]  /*5580*/  FADD.FTZ R5, R131, R4 ;  /* 0x0000000483057221 */ /* 0x002fce0000010000 */
[----:B------:R-:W1:Y:S01]  /*5590*/  MUFU.EX2 R48, R48 ;  /* 0x0000003000307308 */ /* 0x000e620000000800 */
[----:B---3--:R-:W-:-:S01]  /*55a0*/  FADD.FTZ R3, R46, R3 ;  /* 0x000000032e037221 */ /* 0x008fc20000010000 */
[----:B------:R-:W-:Y:S01]  /*55b0*/  F2FP.SATFINITE.E4M3.F32.PACK_AB_MERGE_C R37, R46, R37, RZ ;  /* 0x000000252e25723e */ /* 0x000fe200048070ff */
[----:B------:R-:W-:-:S03]  /*55c0*/  IMAD.MOV.U32 R46, RZ, RZ, R87 ;  /* 0x000000ffff2e7224 */ /* 0x000fc600078e0057 */
[----:B------:R-:W-:Y:S01]  /*55d0*/  F2FP.SATFINITE.E4M3.F32.PACK_AB_MERGE_C R168, R53, R44, R37 ;  /* 0x0000002c35a8723e */ /* 0x000fe20004807025 */
[----:B------:R-:W-:Y:S01]  /*55e0*/  IMAD.MOV.U32 R53, RZ, RZ, R87 ;  /* 0x000000ffff357224 */ /* 0x000fe200078e0057 */
[----:B------:R-:W3:Y:S01]  /*55f0*/  MUFU.EX2 R135, R135 ;  /* 0x0000008700877308 */ /* 0x000ee20000000800 */
[C---:B--2---:R-:W-:Y:S01]  /*5600*/  F2FP.SATFINITE.E4M3.F32.PACK_AB_MERGE_C R131, R6.reuse, R131, RZ ;  /* 0x000000830683723e */ /* 0x044fe200048070ff */
[----:B------:R-:W-:Y:S01]  /*5610*/  FADD.FTZ R6, R6, R5 ;  /* 0x0000000506067221 */ /* 0x000fe20000010000 */
[----:B------:R-:W-:Y:S02]  /*5620*/  IMAD.MOV.U32 R44, RZ, RZ, R87 ;  /* 0x000000ffff2c7224 */ /* 0x000fe400078e0057 */
[----:B------:R-:W-:Y:S01]  /*5630*/  F2FP.SATFINITE.E4M3.F32.PACK_AB_MERGE_C R169, R8, R129, R131 ;  /* 0x0000008108a9723e */ /* 0x000fe20004807083 */
[----:B------:R-:W-:Y:S02]  /*5640*/  IMAD.MOV.U32 R37, RZ, RZ, R87 ;  /* 0x000000ffff257224 */ /* 0x000fe400078e0057 */
[----:B------:R-:W2:Y:S01]  /*5650*/  MUFU.EX2 R65, R65 ;  /* 0x0000004100417308 */ /* 0x000ea20000000800 */
[----:B-1----:R-:W-:-:S07]  /*5660*/  FADD.FTZ R2, R48, R3 ;  /* 0x0000000330027221 */ /* 0x002fce0000010000 */
[----:B------:R1:W4:Y:S01]  /*5670*/  MUFU.EX2 R10, R45 ;  /* 0x0000002d000a7308 */ /* 0x0003220000000800 */
[----:B---3--:R-:W-:-:S07]  /*5680*/  FADD.FTZ R3, R135, R6 ;  /* 0x0000000687037221 */ /* 0x008fce0000010000 */
[----:B------:R-:W-:Y:S01]  /*5690*/  MUFU.EX2 R145, R145 ;  /* 0x0000009100917308 */ /* 0x000fe20000000800 */
[----:B--2---:R-:W-:-:S01]  /*56a0*/  FADD.FTZ R2, R65, R2 ;  /* 0x0000000241027221 */ /* 0x004fc20000010000 */
[----:B-1----:R-:W-:-:S06]  /*56b0*/  IMAD.MOV.U32 R45, RZ, RZ, R87 ;  /* 0x000000ffff2d7224 */ /* 0x002fcc00078e0057 */
[----:B------:R-:W1:Y:S01]  /*56c0*/  MUFU.EX2 R50, R50 ;  /* 0x0000003200327308 */ /* 0x000e620000000800 */
[----:B----4-:R-:W-:-:S07]  /*56d0*/  FADD.FTZ R4, R10, R3 ;  /* 0x000000030a047221 */ /* 0x010fce0000010000 */
[----:B------:R-:W2:Y:S08]  /*56e0*/  MUFU.EX2 R47, R47 ;  /* 0x0000002f002f7308 */ /* 0x000eb00000000800 */
[----:B------:R-:W3:Y:S01]  /*56f0*/  MUFU.EX2 R24, R24 ;  /* 0x0000001800187308 */ /* 0x000ee20000000800 */
[----:B-1----:R-:W-:Y:S01]  /*5700*/  F2FP.SATFINITE.E4M3.F32.PACK_AB_MERGE_C R6, R50, R145, RZ ;  /* 0x000000913206723e */ /* 0x002fe200048070ff */
[----:B------:R-:W-:-:S03]  /*5710*/  FADD.FTZ R145, R145, R4 ;  /* 0x0000000491917221 */ /* 0x000fc60000010000 */
[----:B------:R-:W-:Y:S01]  /*5720*/  F2FP.SATFINITE.E4M3.F32.PACK_AB_MERGE_C R171, R10, R135, R6 ;  /* 0x000000870aab723e */ /* 0x000fe20004807006 */
[----:B--2---:R-:W-:-:S01]  /*5730*/  FADD.FTZ R3, R47, R2 ;  /* 0x000000022f037221 */ /* 0x004fc20000010000 */
[----:B------:R-:W-:Y:S01]  /*5740*/  FADD.FTZ R2, R50, R145 ;  /* 0x0000009132027221 */ /* 0x000fe20000010000 */
[----:B------:R-:W-:Y:S01]  /*5750*/  IMAD.MOV.U32 R50, RZ, RZ, R87 ;  /* 0x000000ffff327224 */ /* 0x000fe200078e0057 */
[C---:B---3--:R-:W-:Y:S01]  /*5760*/  F2FP.SATFINITE.E4M3.F32.PACK_AB_MERGE_C R5, R24.reuse, R47, RZ ;  /* 0x0000002f1805723e */ /* 0x048fe200048070ff */
[----:B------:R-:W-:-:S01]  /*5770*/  FADD.FTZ R3, R24, R3 ;  /* 0x0000000318037221 */ /* 0x000fc20000010000 */
[----:B------:R-:W-:Y:S02]  /*5780*/  IMAD.MOV.U32 R47, RZ, RZ, R87 ;  /* 0x000000ffff2f7224 */ /* 0x000fe400078e0057 */
[----:B------:R-:W-:Y:S01]  /*5790*/  F2FP.SATFINITE.E4M3.F32.PACK_AB_MERGE_C R170, R65, R48, R5 ;  /* 0x0000003041aa723e */ /* 0x000fe20004807005 */
[--C-:B------:R-:W-:Y:S02]  /*57a0*/  IMAD.MOV.U32 R65, RZ, RZ, R87.reuse ;  /* 0x000000ffff417224 */ /* 0x100fe400078e0057 */
[----:B------:R-:W-:-:S02]  /*57b0*/  IMAD.MOV.U32 R48, RZ, RZ, R87 ;  /* 0x000000ffff307224 */ /* 0x000fc400078e0057 */
[----:B------:R-:W-:Y:S01]  /*57c0*/  IMAD.MOV.U32 R24, RZ, RZ, R87 ;  /* 0x000000ffff187224 */ /* 0x000fe200078e0057 */
        /* <DEDUP_REMOVED lines=35> */
[----:B------:R-:W-:Y:S01]  /*5a00*/  UMOV UR40, UR46 ;  /* 0x0000002e00287c82 */ /* 0x000fe20008000000 */
[----:B------:R-:W-:Y:S01]  /*5a10*/  ULDC UR57, c[0x0][0x404] ;  /* 0x0001010000397ab9 */ /* 0x000fe20000000800 */
[----:B------:R-:W-:Y:S01]  /*5a20*/  ULDC UR56, c[0x0][0x2e0] ;  /* 0x0000b80000387ab9 */ /* 0x000fe20000000800 */
[----:B------:R-:W-:-:S05]  /*5a30*/  ULDC.64 UR38, c[0x0][0x3f8] ;  /* 0x0000fe0000267ab9 */ /* 0x000fca0000000a00 */
.L_x_1839:
[----:B------:R-:W-:Y:S01]  /*5a40*/  ISETP.NE.AND P3, PT, RZ, UR45, PT ;  /* 0x0000002dff007c0c */ /* 0x000fe2000bf65270 */
[----:B------:R-:W-:-:S04]  /*5a50*/  UISETP.NE.AND UP0, UPT, UR36, 0x1, UPT ;  /* 0x000000012400788c */ /* 0x000fc8000bf05270 */
[----:B------:R-:W-:-:S04]  /*5a60*/  USEL UR46, URZ, 0x1, UP0 ;  /* 0x000000013f2e7887 */ /* 0x000fc80008000000 */
[----:B------:R-:W-:-:S04]  /*5a70*/  ULOP3.LUT UR46, UR40, UR46, URZ, 0x3c, !UPT ;  /* 0x0000002e282e7292 */ /* 0x000fc8000f8e3c3f */
[----:B------:R-:W-:Y:S08]  /*5a80*/  @P3 BRA `(.L_x_1830) ;  /* 0x0000000000383947 */ /* 0x000ff00003800000 */
[----:B------:R-:W-:Y:S05]  /*5a90*/  @!P0 BRA `(.L_x_1831) ;  /* 0x0000000000048947 */ /* 0x000fea0003800000 */
[----:B------:R-:W-:Y:S01]  /*5aa0*/  BPT.TRAP 0x1 ;  /* 0x000000040000795c */ /* 0x000fe20000300000 */
.L_x_1831:
        /* <DEDUP_REMOVED lines=9> */
.L_x_1832:
[----:B--2---:R-:W-:Y:S05]  /*5b40*/  @P2 BRA `(.L_x_1830) ;  /* 0x0000000000082947 */ /* 0x004fea0003800000 */
[----:B------:R-:W2:Y:S02]  /*5b50*/  SYNCS.PHASECHK.TRANS64.TRYWAIT P2, [UR5+0x29830], R6 ;  /* 0x02983006ff0075a7 */ /* 0x000ea40008040145 */
[----:B--2---:R-:W-:Y:S05]  /*5b60*/  @!P2 BRA `(.L_x_1833) ;  /* 0x000000d000eca947 */ /* 0x004fea0003800000 */
.L_x_1830:
[----:B--2---:R-:W2:Y:S01]  /*5b70*/  S2R R7, SR_TID.X ;  /* 0x0000000000077919 */ /* 0x004ea20000002100 */
[----:B------:R-:W-:Y:S01]  /*5b80*/  UIADD3 UR5, UR36, 0x1, URZ ;  /* 0x0000000124057890 */ /* 0x000fe2000fffe03f */
[----:B------:R-:W-:Y:S01]  /*5b90*/  UMOV UR11, 0x80000020 ;  /* 0x80000020000b7882 */ /* 0x000fe20000000000 */
[----:B------:R-:W-:Y:S02]  /*5ba0*/  UMOV UR32, UR8 ;  /* 0x0000000800207c82 */ /* 0x000fe40008000000 */
[----:B------:R-:W-:Y:S01]  /*5bb0*/  UISETP.NE.AND UP0, UPT, UR5, 0x2, UPT ;  /* 0x000000020500788c */ /* 0x000fe2000bf05270 */
[----:B------:R-:W-:Y:S01]  /*5bc0*/  UMOV UR33, UR9 ;  /* 0x0000000900217c82 */ /* 0x000fe20008000000 */
[----:B------:R-:W-:Y:S02]  /*5bd0*/  UMOV UR35, 0x80000020 ;  /* 0x8000002000237882 */ /* 0x000fe40000000000 */
[----:B------:R-:W-:Y:S01]  /*5be0*/  USEL UR5, UR5, URZ, UP0 ;  /* 0x0000003f05057287 */ /* 0x000fe20008000000 */
[----:B------:R-:W-:Y:S01]  /*5bf0*/  UMOV UR48, UR8 ;  /* 0x0000000800307c82 */ /* 0x000fe20008000000 */
[----:B------:R-:W-:-:S02]  /*5c00*/  UMOV UR49, UR9 ;  /* 0x0000000900317c82 */ /* 0x000fc40008000000 */
[----:B------:R-:W-:Y:S01]  /*5c10*/  UIMAD UR6, UR5, 0x780, UR4 ;  /* 0x00000780050678a4 */ /* 0x000fe2000f8e0204 */
[----:B------:R-:W-:Y:S01]  /*5c20*/  UMOV UR51, 0x80000020 ;  /* 0x8000002000337882 */ /* 0x000fe20000000000 */
[----:B------:R-:W-:Y:S02]  /*5c30*/  UMOV UR15, 0x80000020 ;  /* 0x80000020000f7882 */ /* 0x000fe40000000000 */
[----:B------:R-:W-:Y:S02]  /*5c40*/  UIADD3 UR34, UR6, 0x80, URZ ;  /* 0x0000008006227890 */ /* 0x000fe4000fffe03f */
[----:B------:R-:W-:Y:S02]  /*5c50*/  UIADD3 UR50, UR6, 0x100, URZ ;  /* 0x0000010006327890 */ /* 0x000fe4000fffe03f */
[----:B------:R-:W-:Y:S01]  /*5c60*/  UMOV UR10, UR6 ;  /* 0x00000006000a7c82 */ /* 0x000fe20008000000 */
[----:B------:R-:W-:Y:S02]  /*5c70*/  UIADD3 UR14, UR6, 0x200, URZ ;  /* 0x00000200060e7890 */ /* 0x000fe4000fffe03f */
[----:B------:R-:W-:Y:S01]  /*5c80*/  UIADD3 UR18, UR6, 0x280, URZ ;  /* 0x0000028006127890 */ /* 0x000fe2000fffe03f */
[----:B------:R-:W-:Y:S01]  /*5c90*/  UMOV UR19, 0x80000020 ;  /* 0x8000002000137882 */ /* 0x000fe20000000000 */
[----:B------:R-:W-:Y:S01]  /*5ca0*/  UIADD3 UR22, UR6, 0x282, URZ ;  /* 0x0000028206167890 */ /* 0x000fe2000fffe03f */
[----:B------:R-:W-:Y:S01]  /*5cb0*/  UMOV UR23, 0x80000020 ;  /* 0x8000002000177882 */ /* 0x000fe20000000000 */
[----:B------:R-:W-:Y:S01]  /*5cc0*/  UIADD3 UR26, UR6, 0x500, URZ ;  /* 0x00000500061a7890 */ /* 0x000fe2000fffe03f */
[----:B--2---:R-:W-:Y:S01]  /*5cd0*/  SHF.R.U32.HI R7, RZ, 0x7, R7 ;  /* 0x00000007ff077819 */ /* 0x004fe20000011607 */
[----:B------:R-:W-:Y:S01]  /*5ce0*/  UMOV UR27, 0x80000020 ;  /* 0x80000020001b7882 */ /* 0x000fe20000000000 */
[----:B------:R-:W-:Y:S01]  /*5cf0*/  UIADD3 UR30, UR6, 0x502, URZ ;  /* 0x00000502061e7890 */ /* 0x000fe2000fffe03f */
[----:B------:R-:W-:-:S02]  /*5d00*/  UMOV UR31, 0x80000020 ;  /* 0x80000020001f7882 */ /* 0x000fc40000000000 */
[----:B-1----:R-:W-:-:S05]  /*5d10*/  VIADD R6, R7, 0x8 ;  /* 0x0000000807067836 */ /* 0x002fca0000000000 */
[----:B------:R1:W-:Y:S06]  /*5d20*/  BAR.SYNC.DEFER_BLOCKING R6, 0x100 ;  /* 0x000400060000751d */ /* 0x0003ec0000010000 */
        /* <DEDUP_REMOVED lines=26> */
[----:B------:R-:W-:Y:S01]  /*5ed0*/  QGMMA.64x32x32.F32.E4M3.E4M3 R88, gdesc[UR8], RZ, !UPT, gsb0 ;  /* 0x00600000085879f3 */ /* 0x000fe2000c0008ff */
        /* <DEDUP_REMOVED lines=136> */
.L_x_1835:
[----:B------:R-:W-:Y:S01]  /*6760*/  ULEA UR6, UR36, UR37, 0x3 ;  /* 0x0000002524067291 */ /* 0x000fe2000f8e183f */
[----:B------:R-:W-:-:S05]  /*6770*/  IMAD.U32 R6, RZ, RZ, UR40 ;  /* 0x00000028ff067e24 */ /* 0x000fca000f8e00ff */
[----:B------:R-:W-:-:S04]  /*6780*/  SHF.L.U32 R6, R6, 0x1f, RZ ;  /* 0x0000001f06067819 */ /* 0x000fc800000006ff */
[----:B------:R1:W2:Y:S01]  /*6790*/  SYNCS.PHASECHK.TRANS64.TRYWAIT P2, [UR6+0x29850], R6 ;  /* 0x02985006ff0075a7 */ /* 0x0002a20008040146 */
[----:B------:R-:W-:Y:S05]  /*67a0*/  @!P0 BRA `(.L_x_1836) ;  /* 0x0000000000048947 */ /* 0x000fea0003800000 */
[----:B------:R-:W-:Y:S01]  /*67b0*/  BPT.TRAP 0x1 ;  /* 0x000000040000795c */ /* 0x000fe20000300000 */
.L_x_1836:
[----:B--2---:R-:W-:Y:S05]  /*67c0*/  @P2 BRA `(.L_x_1834) ;  /* 0x0000000000082947 */ /* 0x004fea0003800000 */
[----:B------:R-:W2:Y:S02]  /*67d0*/  SYNCS.PHASECHK.TRANS64.TRYWAIT P2, [UR6+0x29850], R6 ;  /* 0x02985006ff0075a7 */ /* 0x000ea40008040146 */
[----:B--2---:R-:W-:Y:S05]  /*67e0*/  @!P2 BRA `(.L_x_1837) ;  /* 0x000000c400e4a947 */ /* 0x004fea0003800000 */
.L_x_1834:
[C---:B------:R-:W-:Y:S01]  /*67f0*/  FMUL.FTZ R197, R0.reuse, R144 ;  /* 0x0000009000c57220 */ /* 0x040fe20000410000 */
[C---:B------:R-:W-:Y:S01]  /*6800*/  FMUL.FTZ R144, R0.reuse, R121 ;  /* 0x0000007900907220 */ /* 0x040fe20000410000 */
[C---:B------:R-:W-:Y:S01]  /*6810*/  FMUL.FTZ R121, R0.reuse, R123 ;  /* 0x0000007b00797220 */ /* 0x040fe20000410000 */
[C---:B------:R-:W-:Y:S01]  /*6820*/  FMUL.FTZ R123, R0.reuse, R127 ;  /* 0x0000007f007b7220 */ /* 0x040fe20000410000 */
[----:B------:R-:W-:Y:S01]  /*6830*/  UISETP.NE.U32.AND UP0, UPT, UR38, URZ, UPT ;  /* 0x0000003f2600728c */ /* 0x000fe2000bf05070 */
[----:B------:R-:W3:Y:S01]  /*6840*/  LDC R127, c[0x0][0x288] ;  /* 0x0000a200ff7f7b82 */ /* 0x000ee20000000800 */
[----:B------:R-:W-:Y:S01]  /*6850*/  UIMAD UR6, UR7, -0xa0, UR42 ;  /* 0xffffff60070678a4 */ /* 0x000fe2000f8e022a */
[C---:B------:R-:W-:Y:S01]  /*6860*/  FMUL.FTZ R205, R0.reuse, R152 ;  /* 0x0000009800cd7220 */ /* 0x040fe20000410000 */
[----:B------:R-:W-:Y:S01]  /*6870*/  UISETP.NE.AND.EX UP0, UPT, UR39, URZ, UPT, UP0 ;  /* 0x0000003f2700728c */ /* 0x000fe2000bf05300 */
[C---:B------:R-:W-:Y:S01]  /*6880*/  FMUL.FTZ R207, R0.reuse, R153 ;  /* 0x0000009900cf7220 */ /* 0x040fe20000410000 */
[----:B------:R-:W-:Y:S01]  /*6890*/  UIADD3 UR6, UR6, 0x1, URZ ;  /* 0x0000000106067890 */ /* 0x000fe2000fffe03f */
[C---:B------:R-:W-:Y:S01]  /*68a0*/  FMUL.FTZ R201, R0.reuse, R140 ;  /* 0x0000008c00c97220 */ /* 0x040fe20000410000 */
[----:B------:R-:W-:Y:S01]  /*68b0*/  USEL UR10, UR57, 0x1, UP0 ;  /* 0x00000001390a7887 */ /* 0x000fe20008000000 */
[----:B------:R-:W4:Y:S01]  /*68c0*/  MUFU.TANH R205, R205 ;  /* 0x000000cd00cd7308 */ /* 0x000f220000002400 */
[C---:B------:R-:W-:Y:S01]  /*68d0*/  FMUL.FTZ R140, R0.reuse, R145 ;  /* 0x00000091008c7220 */ /* 0x040fe20000410000 */
[C---:B------:R-:W-:Y:S01]  /*68e0*/  FMUL.FTZ R209, R0.reuse, R156 ;  /* 0x0000009c00d17220 */ /* 0x040fe20000410000 */
[----:B------:R-:W-:Y:S01]  /*68f0*/  UIMAD UR6, UR10, UR56, UR6 ;  /* 0x000000380a0672a4 */ /* 0x000fe2000f8e0206 */
        /* <DEDUP_REMOVED lines=12> */
[----:B---3--:R-:W-:Y:S01]  /*69c0*/  IADD3 R127, -R127, UR6, RZ ;  /* 0x000000067f7f7c10 */ /* 0x008fe2000fffe1ff */
[----:B------:R-:W-:Y:S01]  /*69d0*/  UIADD3 UR6, UR37, 0x400, URZ ;  /* 0x0000040025067890 */ /* 0x000fe2000fffe03f */
[----:B------:R-:W3:Y:S01]  /*69e0*/  MUFU.TANH R209, R209 ;  /* 0x000000d100d17308 */ /* 0x000ee20000002400 */
[C---:B------:R-:W-:Y:S01]  /*69f0*/  FMUL.FTZ R134, R0.reuse, R104 ;  /* 0x0000006800867220 */ /* 0x040fe20000410000 */
[----:B------:R-:W-:Y:S01]  /*6a00*/  FMUL.FTZ R219, R0, R165 ;  /* 0x000000a500db7220 */ /* 0x000fe20000410000 */
[----:B------:R-:W-:Y:S01]  /*6a10*/  IMAD R130, R22, -0x2, R127 ;  /* 0xfffffffe16827824 */ /* 0x000fe200078e027f */
[----:B------:R-:W-:Y:S01]  /*6a20*/  USHF.R.U32.HI UR6, URZ, 0x4, UR6 ;  /* 0x000000043f067899 */ /* 0x000fe20008011606 */
[----:B------:R-:W-:Y:S01]  /*6a30*/  WARPGROUP.ARRIVE ;  /* 0x00000000000079c5 */ /* 0x000fe20000000000 */
[C---:B------:R-:W-:Y:S01]  /*6a40*/  FMUL.FTZ R213, R0.reuse, R136 ;  /* 0x0000008800d57220 */ /* 0x040fe20000410000 */
[----:B------:R-:W-:Y:S01]  /*6a50*/  IMAD.IADD R130, R23, 0x1, R130 ;  /* 0x0000000117827824 */ /* 0x000fe200078e0282 */
[----:B------:R-:W1:Y:S01]  /*6a60*/  MUFU.TANH R211, R211 ;  /* 0x000000d300d37308 */ /* 0x000e620000002400 */
[----:B------:R-:W-:Y:S01]  /*6a70*/  ULOP3.LUT UR6, UR6, 0x3fff, URZ, 0xc0, !UPT ;  /* 0x00003fff06067892 */ /* 0x000fe2000f8ec03f */
[C---:B------:R-:W-:Y:S01]  /*6a80*/  FMUL.FTZ R14, R0.reuse, R138 ;  /* 0x0000008a000e7220 */ /* 0x040fe20000410000 */
[----:B------:R-:W-:Y:S01]  /*6a90*/  FMUL.FTZ R138, R0, R150 ;  /* 0x00000096008a7220 */ /* 0x000fe20000410000 */
[C---:B------:R-:W-:Y:S01]  /*6aa0*/  ISETP.GT.AND P2, PT, R130.reuse, RZ, PT ;  /* 0x000000ff8200720c */ /* 0x040fe20003f44270 */
[----:B------:R-:W-:Y:S01]  /*6ab0*/  ULOP3.LUT UR6, UR6, 0x10000, URZ, 0xfc, !UPT ;  /* 0x0001000006067892 */ /* 0x000fe2000f8efc3f */
[C---:B------:R-:W-:Y:S01]  /*6ac0*/  ISETP.GT.AND P3, PT, R130.reuse, 0x1, PT ;  /* 0x000000018200780c */ /* 0x040fe20003f64270 */
[----:B------:R-:W-:Y:S01]  /*6ad0*/  UMOV UR11, 0xc0000010 ;  /* 0xc0000010000b7882 */ /* 0x000fe20000000000 */
[----:B------:R-:W2:Y:S01]  /*6ae0*/  MUFU.TANH R215, R215 ;  /* 0x000000d700d77308 */ /* 0x000ea20000002400 */
[----:B----4-:R-:W-:Y:S01]  /*6af0*/  FSEL R205, R205, -INF , P2 ;  /* 0xff800000cdcd7808 */ /* 0x010fe20001000000 */
[----:B------:R-:W-:Y:S01]  /*6b00*/  UIMAD UR6, UR36, 0x500, UR6 ;  /* 0x00000500240678a4 */ /* 0x000fe2000f8e0206 */
[----:B------:R-:W-:Y:S01]  /*6b10*/  ISETP.GT.AND P2, PT, R130, 0x8, PT ;  /* 0x000000088200780c */ /* 0x000fe20003f44270 */
[C---:B------:R-:W-:Y:S01]  /*6b20*/  FMUL.FTZ R203, R0.reuse, R137 ;  /* 0x0000008900cb7220 */ /* 0x040fe20000410000 */
[----:B-----5:R-:W-:Y:S01]  /*6b30*/  FSEL R207, R207, -INF , P3 ;  /* 0xff800000cfcf7808 */ /* 0x020fe20001800000 */
[----:B------:R-:W-:Y:S01]  /*6b40*/  FMUL.FTZ R199, R0, R141 ;  /* 0x0000008d00c77220 */ /* 0x000fe20000410000 */
[----:B------:R-:W-:Y:S01]  /*6b50*/  FMNMX.FTZ R104, R205, R5, !PT ;  /* 0x00000005cd687209 */ /* 0x000fe20007810000 */
[----:B------:R-:W4:Y:S01]  /*6b60*/  MUFU.TANH R217, R217 ;  /* 0x000000d900d97308 */ /* 0x000f220000002400 */
[----:B------:R-:W-:Y:S01]  /*6b70*/  ISETP.GT.AND P3, PT, R130, 0x9, PT ;  /* 0x000000098200780c */ /* 0x000fe20003f64270 */
[----:B------:R-:W-:Y:S01]  /*6b80*/  UMOV UR10, UR6 ;  /* 0x00000006000a7c82 */ /* 0x000fe20008000000 */
[----:B---3--:R-:W-:Y:S01]  /*6b90*/  FSEL R209, R209, -INF , P2 ;  /* 0xff800000d1d17808 */ /* 0x008fe20001000000 */
[----:B------:R-:W-:Y:S01]  /*6ba0*/  QGMMA.64x128x32.F32.E4M3.E4M3 R24, R184, gdesc[UR8], R24, gsb0 ;  /* 0x01e00008b8187df3 */ /* 0x000fe20008000818 */
[----:B------:R-:W-:Y:S01]  /*6bb0*/  FMNMX.FTZ R104, R207, R104, !PT ;  /* 0x00000068cf687209 */ /* 0x000fe20007810000 */
[----:B------:R-:W-:Y:S01]  /*6bc0*/  FMUL.FTZ R141, R0, R148 ;  /* 0x00000094008d7220 */ /* 0x000fe20000410000 */
[----:B------:R-:W-:Y:S01]  /*6bd0*/  ISETP.GT.AND P2, PT, R130, 0x10, PT ;  /* 0x000000108200780c */ /* 0x000fe20003f44270 */
[----:B------:R-:W3:Y:S01]  /*6be0*/  MUFU.TANH R221, R221 ;  /* 0x000000dd00dd7308 */ /* 0x000ee20000002400 */
[----:B-1----:R-:W-:Y:S01]  /*6bf0*/  FSEL R211, R211, -INF , P3 ;  /* 0xff800000d3d37808 */ /* 0x002fe20001800000 */
[C---:B------:R-:W-:Y:S01]  /*6c00*/  FMUL.FTZ R20, R0.reuse, R142 ;  /* 0x0000008e00147220 */ /* 0x040fe20000410000 */
[----:B------:R-:W-:Y:S01]  /*6c10*/  FMNMX.FTZ R150, R209, R104, !PT ;  /* 0x00000068d1967209 */ /* 0x000fe20007810000 */
[----:B------:R-:W-:Y:S01]  /*6c20*/  FMUL.FTZ R142, R0, R149 ;  /* 0x00000095008e7220 */ /* 0x000fe20000410000 */
[----:B------:R-:W-:Y:S01]  /*6c30*/  ISETP.GT.AND P3, PT, R130, 0x11, PT ;  /* 0x000000118200780c */ /* 0x000fe20003f64270 */
[C---:B------:R-:W-:Y:S01]  /*6c40*/  FMUL.FTZ R149, R0.reuse, R105 ;  /* 0x0000006900957220 */ /* 0x040fe20000410000 */
[----:B--2---:R-:W-:Y:S01]  /*6c50*/  FSEL R215, R215, -INF , P2 ;  /* 0xff800000d7d77808 */ /* 0x004fe20001000000 */
[----:B------:R-:W1:Y:S01]  /*6c60*/  MUFU.TANH R219, R219 ;  /* 0x000000db00db7308 */ /* 0x000e620000002400 */
[----:B------:R-:W-:Y:S01]  /*6c70*/  FMNMX.FTZ R150, R211, R150, !PT ;  /* 0x00000096d3967209 */ /* 0x000fe20007810000 */
[----:B------:R-:W-:Y:S01]  /*6c80*/  FMUL.FTZ R105, R0, R107 ;  /* 0x0000006b00697220 */ /* 0x000fe20000410000 */
[----:B------:R-:W-:Y:S01]  /*6c90*/  ISETP.GT.AND P2, PT, R130, 0x18, PT ;  /* 0x000000188200780c */ /* 0x000fe20003f44270 */
[C---:B------:R-:W-:Y:S01]  /*6ca0*/  FMUL.FTZ R109, R0.reuse, R109 ;  /* 0x0000006d006d7220 */ /* 0x040fe20000410000 */
[----:B----4-:R-:W-:Y:S01]  /*6cb0*/  FSEL R217, R217, -INF , P3 ;  /* 0xff800000d9d97808 */ /* 0x010fe20001800000 */
[----:B------:R-:W-:Y:S01]  /*6cc0*/  FMUL.FTZ R136, R0, R146 ;  /* 0x0000009200887220 */ /* 0x000fe20000410000 */
[----:B------:R-:W-:Y:S01]  /*6cd0*/  FMNMX.FTZ R150, R215, R150, !PT ;  /* 0x00000096d7967209 */ /* 0x000fe20007810000 */
[----:B------:R-:W2:Y:S01]  /*6ce0*/  MUFU.TANH R213, R213 ;  /* 0x000000d500d57308 */ /* 0x000ea20000002400 */
[----:B------:R-:W-:Y:S01]  /*6cf0*/  ISETP.GT.AND P3, PT, R130, 0x19, PT ;  /* 0x000000198200780c */ /* 0x000fe20003f64270 */
[C---:B------:R-:W-:Y:S01]  /*6d00*/  FMUL.FTZ R146, R0.reuse, R125 ;  /* 0x0000007d00927220 */ /* 0x040fe20000410000 */
[----:B---3--:R-:W-:Y:S01]  /*6d10*/  FSEL R221, R221, -INF , P2 ;  /* 0xff800000dddd7808 */ /* 0x008fe20001000000 */
[C---:B------:R-:W-:Y:S01]  /*6d20*/  FMUL.FTZ R104, R0.reuse, R106 ;  /* 0x0000006a00687220 */ /* 0x040fe20000410000 */
        /* <DEDUP_REMOVED lines=10> */
[----:B------:R-:W-:Y:S01]  /*6dd0*/  FMNMX.FTZ R150, R219, R150, !PT ;  /* 0x00000096db967209 */ /* 0x000fe20007810000 */
[----:B------:R-:W1:Y:S01]  /*6de0*/  MUFU.TANH R201, R201 ;  /* 0x000000c900c97308 */ /* 0x000e620000002400 */
[----:B--2---:R-:W-:Y:S01]  /*6df0*/  FSEL R213, R213, -INF , P2 ;  /* 0xff800000d5d57808 */ /* 0x004fe20001000000 */
[----:B------:R-:W-:Y:S01]  /*6e00*/  FMUL.FTZ R137, R0, R147 ;  /* 0x0000009300897220 */ /* 0x000fe20000410000 */
[----:B------:R-:W-:Y:S01]  /*6e10*/  ISETP.GT.AND P2, PT, R130, 0x28, PT ;  /* 0x000000288200780c */ /* 0x000fe20003f44270 */
        /* <DEDUP_REMOVED lines=9> */
[----:B------:R-:W-:Y:S01]  /*6eb0*/  FMNMX.FTZ R150, R203, R150, !PT ;  /* 0x00000096cb967209 */ /* 0x000fe20007810000 */
[C---:B------:R-:W-:Y:S01]  /*6ec0*/  FMUL.FTZ R112, R0.reuse, R112 ;  /* 0x0000007000707220 */ /* 0x040fe20000410000 */
[C---:B------:R-:W-:Y:S01]  /*6ed0*/  FMUL.FTZ R116, R0.reuse, R116 ;  /* 0x0000007400747220 */ /* 0x040fe20000410000 */
[----:B------:R-:W3:Y:S01]  /*6ee0*/  MUFU.TANH R197, R197 ;  /* 0x000000c500c57308 */ /* 0x000ee20000002400 */
[----:B-1----:R-:W-:Y:S01]  /*6ef0*/  FSEL R201, R201, -INF , P2 ;  /* 0xff800000c9c97808 */ /* 0x002fe20001000000 */
[----:B------:R-:W-:Y:S01]  /*6f00*/  FMUL.FTZ R15, R0, R139 ;  /* 0x0000008b000f7220 */ /* 0x000fe20000410000 */
[----:B------:R-:W-:Y:S01]  /*6f10*/  ISETP.GT.AND P2, PT, R130, 0x30, PT ;  /* 0x000000308200780c */ /* 0x000fe20003f44270 */
[C---:B------:R-:W-:Y:S01]  /*6f20*/  FMUL.FTZ R139, R0.reuse, R151 ;  /* 0x00000097008b7220 */ /* 0x040fe20000410000 */
[----:B------:R-:W-:Y:S01]  /*6f30*/  FMNMX.FTZ R150, R201, R150, !PT ;  /* 0x00000096c9967209 */ /* 0x000fe20007810000 */
[C---:B------:R-:W-:Y:S01]  /*6f40*/  FMUL.FTZ R88, R0.reuse, R88 ;  /* 0x0000005800587220 */ /* 0x040fe20000410000 */
[----:B------:R-:W-:Y:S01]  /*6f50*/  FMUL.FTZ R89, R0, R89 ;  /* 0x0000005900597220 */ /* 0x000fe20000410000 */
[----:B------:R-:W1:Y:S01]  /*6f60*/  MUFU.TANH R140, R140 ;  /* 0x0000008c008c7308 */ /* 0x000e620000002400 */
[----:B--2---:R-:W-:Y:S01]  /*6f70*/  FSEL R199, R199, -INF , P3 ;  /* 0xff800000c7c77808 */ /* 0x004fe20001800000 */
[----:B------:R-:W-:Y:S01]  /*6f80*/  UIADD3 UR10, UR6, 0x100, URZ ;  /* 0x00000100060a7890 */ /* 0x000fe2000fffe03f */
[----:B------:R-:W-:Y:S01]  /*6f90*/  ISETP.GT.AND P3, PT, R130, 0x31, PT ;  /* 0x000000318200780c */ /* 0x000fe20003f64270 */
[C---:B------:R-:W-:Y:S01]  /*6fa0*/  FMUL.FTZ R92, R0.reuse, R92 ;  /* 0x0000005c005c7220 */ /* 0x040fe20000410000 */
[----:B------:R-:W-:Y:S01]  /*6fb0*/  FMNMX.FTZ R150, R199, R150, !PT ;  /* 0x00000096c7967209 */ /* 0x000fe20007810000 */
[----:B------:R-:W-:Y:S01]  /*6fc0*/  UMOV UR11, 0xc0000010 ;  /* 0xc0000010000b7882 */ /* 0x000fe20000000000 */
[C---:B------:R-:W-:Y:S01]  /*6fd0*/  FMUL.FTZ R96, R0.reuse, R96 ;  /* 0x0000006000607220 */ /* 0x040fe20000410000 */
[----:B------:R-:W-:Y:S01]  /*6fe0*/  MUFU.TANH R141, R141 ;  /* 0x0000008d008d7308 */ /* 0x000fe20000002400 */
[----:B---3--:R-:W-:Y:S01]  /*6ff0*/  FSEL R197, R197, -INF , P2 ;  /* 0xff800000c5c57808 */ /* 0x008fe20001000000 */
[----:B------:R-:W-:Y:S01]  /*7000*/  FMUL.FTZ R9, R0, R159 ;  /* 0x0000009f00097220 */ /* 0x000fe20000410000 */
[----:B------:R-:W-:Y:S01]  /*7010*/  ISETP.GT.AND P2, PT, R130, 0x38, PT ;  /* 0x000000388200780c */ /* 0x000fe20003f44270 */
[C---:B------:R-:W-:Y:S01]  /*7020*/  FMUL.FTZ R100, R0.reuse, R100 ;  /* 0x0000006400647220 */ /* 0x040fe20000410000 */
[----:B------:R-:W-:Y:S01]  /*7030*/  FMNMX.FTZ R150, R197, R150, !PT ;  /* 0x00000096c5967209 */ /* 0x000fe20007810000 */
[C---:B------:R-:W-:Y:S01]  /*7040*/  FMUL.FTZ R11, R0.reuse, R163 ;  /* 0x000000a3000b7220 */ /* 0x040fe20000410000 */
[----:B------:R-:W-:Y:S01]  /*7050*/  FMUL.FTZ R13, R0, R167 ;  /* 0x000000a7000d7220 */ /* 0x000fe20000410000 */
[----:B------:R-:W2:Y:S01]  /*7060*/  MUFU.TANH R142, R142 ;  /* 0x0000008e008e7308 */ /* 0x000ea20000002400 */
[----:B-1----:R-:W-:Y:S01]  /*7070*/  FSEL R107, R140, -INF , P3 ;  /* 0xff8000008c6b7808 */ /* 0x002fe20001800000 */
[----:B------:R-:W-:Y:S01]  /*7080*/  FMUL.FTZ R140, R0, R117 ;  /* 0x00000075008c7220 */ /* 0x000fe20000410000 */
[----:B------:R-:W-:Y:S01]  /*7090*/  ISETP.GT.AND P3, PT, R130, 0x39, PT ;  /* 0x000000398200780c */ /* 0x000fe20003f64270 */
        /* <DEDUP_REMOVED lines=8> */
[C---:B------:R-:W-:Y:S01]  /*7120*/  FMUL.FTZ R94, R0.reuse, R94 ;  /* 0x0000005e005e7220 */ /* 0x040fe20000410000 */
[C---:B------:R-:W-:Y:S01]  /*7130*/  FMUL.FTZ R95, R0.reuse, R95 ;  /* 0x0000005f005f7220 */ /* 0x040fe20000410000 */
[C---:B------:R-:W-:Y:S01]  /*7140*/  FMUL.FTZ R98, R0.reuse, R98 ;  /* 0x0000006200627220 */ /* 0x040fe20000410000 */
[----:B------:R-:W-:Y:S01]  /*7150*/  FMUL.FTZ R99, R0, R99 ;  /* 0x0000006300637220 */ /* 0x000fe20000410000 */
[----:B------:R-:W1:Y:S01]  /*7160*/  MUFU.TANH R144, R144 ;  /* 0x0000009000907308 */ /* 0x000e620000002400 */
[----:B--2---:R-:W-:Y:S01]  /*7170*/  FSEL R113, R142, -INF , P3 ;  /* 0xff8000008e717808 */ /* 0x004fe20001800000 */
[----:B------:R-:W-:Y:S01]  /*7180*/  FMUL.FTZ R103, R0, R103 ;  /* 0x0000006700677220 */ /* 0x000fe20000410000 */
[----:B------:R-:W-:Y:S01]  /*7190*/  ISETP.GT.AND P3, PT, R130, 0x41, PT ;  /* 0x000000418200780c */ /* 0x000fe20003f64270 */
[----:B------:R-:W2:Y:S04]  /*71a0*/  S2R R194, SR_TID.X ;  /* 0x0000000000c27919 */ /* 0x000ea80000002100 */
[----:B------:R-:W3:Y:S08]  /*71b0*/  MUFU.TANH R145, R145 ;  /* 0x0000009100917308 */ /* 0x000ef00000002400 */
[----:B------:R4:W-:Y:S01]  /*71c0*/  MUFU.TANH R106, R109 ;  /* 0x0000006d006a7308 */ /* 0x0009e20000002400 */
[----:B-1----:R-:W-:-:S02]  /*71d0*/  FSEL R131, R144, -INF , P3 ;  /* 0xff80000090837808 */ /* 0x002fc40001800000 */
[----:B------:R-:W-:-:S05]  /*71e0*/  ISETP.GT.AND P3, PT, R130, 0x49, PT ;  /* 0x000000498200780c */ /* 0x000fca0003f64270 */
[----:B------:R-:W-:Y:S01]  /*71f0*/  MUFU.TANH R146, R146 ;  /* 0x0000009200927308 */ /* 0x000fe20000002400 */
[----:B----4-:R-:W-:Y:S02]  /*7200*/  FSEL R109, R141, -INF , P2 ;  /* 0xff8000008d6d7808 */ /* 0x010fe40001000000 */
[C---:B------:R-:W-:Y:S02]  /*7210*/  ISETP.GT.AND P2, PT, R130.reuse, 0x40, PT ;  /* 0x000000408200780c */ /* 0x040fe40003f44270 */
[----:B------:R-:W-:Y:S02]  /*7220*/  FMNMX.FTZ R150, R109, R150, !PT ;  /* 0x000000966d967209 */ /* 0x000fe40007810000 */
[----:B------:R-:W-:Y:S01]  /*7230*/  FSEL R129, R143, -INF , P2 ;  /* 0xff8000008f817808 */ /* 0x000fe20001000000 */
[----:B------:R-:W1:Y:S01]  /*7240*/  MUFU.TANH R128, R128 ;  /* 0x0000008000807308 */ /* 0x000e620000002400 */
[----:B------:R-:W-:Y:S02]  /*7250*/  FMNMX.FTZ R150, R113, R150, !PT ;  /* 0x0000009671967209 */ /* 0x000fe40007810000 */
[----:B------:R-:W-:-:S02]  /*7260*/  ISETP.GT.AND P2, PT, R130, 0x48, PT ;  /* 0x000000488200780c */ /* 0x000fc40003f44270 */
[----:B------:R-:W-:Y:S02]  /*7270*/  FMNMX.FTZ R150, R129, R150, !PT ;  /* 0x0000009681967209 */ /* 0x000fe40007810000 */
[----:B---3--:R-:W-:Y:S01]  /*7280*/  FSEL R117, R145, -INF , P2 ;  /* 0xff80000091757808 */ /* 0x008fe20001000000 */
[----:B------:R-:W-:Y:S01]  /*7290*/  MUFU.TANH R147, R147 ;  /* 0x0000009300937308 */ /* 0x000fe20000002400 */
[----:B------:R-:W-:Y:S02]  /*72a0*/  FMNMX.FTZ R150, R131, R150, !PT ;  /* 0x0000009683967209 */ /* 0x000fe40007810000 */
[----:B------:R-:W-:Y:S02]  /*72b0*/  ISETP.GT.AND P2, PT, R130, 0x50, PT ;  /* 0x000000508200780c */ /* 0x000fe40003f44270 */
[----:B------:R-:W-:Y:S02]  /*72c0*/  FMNMX.FTZ R150, R117, R150, !PT ;  /* 0x0000009675967209 */ /* 0x000fe40007810000 */
[----:B--2---:R-:W-:Y:S01]  /*72d0*/  SHF.R.U32.HI R194, RZ, 0x7, R194 ;  /* 0x00000007ffc27819 */ /* 0x004fe200000116c2 */
[----:B------:R-:W2:Y:S01]  /*72e0*/  MUFU.TANH R148, R148 ;  /* 0x0000009400947308 */ /* 0x000ea20000002400 */
[----:B-1----:R-:W-:Y:S01]  /*72f0*/  FSEL R135, R128, -INF , P2 ;  /* 0xff80000080877808 */ /* 0x002fe20001000000 */
[----:B------:R-:W-:Y:S01]  /*7300*/  FMUL.FTZ R128, R0, R93 ;  /* 0x0000005d00807220 */ /* 0x000fe20000410000 */
[----:B------:R-:W-:Y:S01]  /*7310*/  ISETP.GT.AND P2, PT, R130, 0x58, PT ;  /* 0x000000588200780c */ /* 0x000fe20003f44270 */
[----:B------:R-:W-:-:S02]  /*7320*/  WARPGROUP.DEPBAR.LE gsb0, 0x0 ;  /* 0x00008000000079c5 */ /* 0x000fc40000010000 */
[----:B------:R-:W-:Y:S02]  /*7330*/  WARPGROUP.ARRIVE ;  /* 0x00000000000079c5 */ /* 0x000fe40000000000 */
[----:B------:R-:W1:Y:S04]  /*7340*/  MUFU.TANH R132, R132 ;  /* 0x0000008400847308 */ /* 0x000e680000002400 */
[----:B------:R-:W-:Y:S01]  /*7350*/  QGMMA.64x128x32.F32.E4M3.E4M3 R24, R180, gdesc[UR8], R24, gsb0 ;  /* 0x01e00008b4187df3 */ /* 0x000fe20008000818 */
[----:B------:R-:W-:Y:S01]  /*7360*/  UIADD3 UR10, UR6, 0x200, URZ ;  /* 0x00000200060a7890 */ /* 0x000fe2000fffe03f */
[----:B------:R-:W-:Y:S02]  /*7370*/  UMOV UR11, 0xc0000010 ;  /* 0xc0000010000b7882 */ /* 0x000fe40000000000 */
[----:B------:R3:W-:Y:S01]  /*7380*/  MUFU.TANH R155, R133 ;  /* 0x00000085009b7308 */ /* 0x0007e20000002400 */
[----:B--2---:R-:W-:-:S02]  /*7390*/  FSEL R143, R148, -INF , P2 ;  /* 0xff800000948f7808 */ /* 0x004fc40001000000 */
[----:B------:R-:W-:-:S05]  /*73a0*/  ISETP.GT.AND P2, PT, R130, 0x60, PT ;  /* 0x000000608200780c */ /* 0x000fca0003f44270 */
[----:B------:R-:W2:Y:S01]  /*73b0*/  MUFU.TANH R134, R134 ;  /* 0x0000008600867308 */ /* 0x000ea20000002400 */
[----:B---3--:R-:W-:Y:S02]  /*73c0*/  FSEL R133, R146, -INF , P3 ;  /* 0xff80000092857808 */ /* 0x008fe40001800000 */
[C---:B------:R-:W-:Y:S02]  /*73d0*/  ISETP.GT.AND P3, PT, R130.reuse, 0x51, PT ;  /* 0x000000518200780c */ /* 0x040fe40003f64270 */
[----:B------:R-:W-:Y:S02]  /*73e0*/  FMNMX.FTZ R150, R133, R150, !PT ;  /* 0x0000009685967209 */ /* 0x000fe40007810000 */
[----:B------:R-:W-:Y:S01]  /*73f0*/  FSEL R141, R147, -INF , P3 ;  /* 0xff800000938d7808 */ /* 0x000fe20001800000 */
[----:B------:R-:W3:Y:S01]  /*7400*/  MUFU.TANH R149, R149 ;  /* 0x0000009500957308 */ /* 0x000ee20000002400 */
[----:B------:R-:W-:Y:S02]  /*7410*/  FMNMX.FTZ R150, R135, R150, !PT ;  /* 0x0000009687967209 */ /* 0x000fe40007810000 */
[----:B------:R-:W-:-:S02]  /*7420*/  ISETP.GT.AND P3, PT, R130, 0x59, PT ;  /* 0x000000598200780c */ /* 0x000fc40003f64270 */
[----:B------:R-:W-:Y:S02]  /*7430*/  FMNMX.FTZ R150, R141, R150, !PT ;  /* 0x000000968d967209 */ /* 0x000fe40007810000 */
[----:B-1----:R-:W-:Y:S01]  /*7440*/  FSEL R145, R132, -INF , P3 ;  /* 0xff80000084917808 */ /* 0x002fe20001800000 */
[----:B------:R-:W1:Y:S01]  /*7450*/  MUFU.TANH R108, R108 ;  /* 0x0000006c006c7308 */ /* 0x000e620000002400 */
[----:B------:R-:W-:Y:S02]  /*7460*/  FMNMX.FTZ R150, R143, R150, !PT ;  /* 0x000000968f967209 */ /* 0x000fe40007810000 */
[----:B------:R-:W-:Y:S02]  /*7470*/  ISETP.GT.AND P3, PT, R130, 0x61, PT ;  /* 0x000000618200780c */ /* 0x000fe40003f64270 */
[----:B--2---:R-:W-:Y:S02]  /*7480*/  FSEL R147, R134, -INF , P2 ;  /* 0xff80000086937808 */ /* 0x004fe40001000000 */
[----:B------:R-:W-:Y:S01]  /*7490*/  FMNMX.FTZ R150, R145, R150, !PT ;  /* 0x0000009691967209 */ /* 0x000fe20007810000 */
[----:B------:R-:W2:Y:S01]  /*74a0*/  MUFU.TANH R112, R112 ;  /* 0x0000007000707308 */ /* 0x000ea20000002400 */
[----:B------:R-:W-:-:S02]  /*74b0*/  ISETP.GT.AND P2, PT, R130, 0x68, PT ;  /* 0x000000688200780c */ /* 0x000fc40003f44270 */
[----:B---3--:R-:W-:Y:S02]  /*74c0*/  FSEL R149, R149, -INF , P3 ;  /* 0xff80000095957808 */ /* 0x008fe40001800000 */
[----:B------:R-:W-:Y:S02]  /*74d0*/  FMNMX.FTZ R150, R147, R150, !PT ;  /* 0x0000009693967209 */ /* 0x000fe40007810000 */
[----:B------:R-:W-:Y:S01]  /*74e0*/  ISETP.GT.AND P3, PT, R130, 0x69, PT ;  /* 0x000000698200780c */ /* 0x000fe20003f64270 */
[----:B------:R-:W3:Y:S01]  /*74f0*/  MUFU.TANH R116, R116 ;  /* 0x0000007400747308 */ /* 0x000ee20000002400 */
[----:B-1----:R-:W-:Y:S01]  /*7500*/  FSEL R151, R108, -INF , P2 ;  /* 0xff8000006c977808 */ /* 0x002fe20001000000 */
[----:B------:R-:W-:Y:S01]  /*7510*/  FMUL.FTZ R108, R0, R118 ;  /* 0x00000076006c7220 */ /* 0x000fe20000410000 */
[----:B------:R-:W-:Y:S02]  /*7520*/  FMNMX.FTZ R150, R149, R150, !PT ;  /* 0x0000009695967209 */ /* 0x000fe40007810000 */
[----:B------:R-:W-:-:S02]  /*7530*/  ISETP.GT.AND P2, PT, R130, 0x70, PT ;  /* 0x000000708200780c */ /* 0x000fc40003f44270 */
[----:B------:R-:W-:Y:S01]  /*7540*/  FSEL R93, R106, -INF , P3 ;  /* 0xff8000006a5d7808 */ /* 0x000fe20001800000 */
[----:B------:R-:W1:Y:S01]  /*7550*/  MUFU.TANH R140, R140 ;  /* 0x0000008c008c7308 */ /* 0x000e620000002400 */
[----:B------:R-:W-:Y:S01]  /*7560*/  FMNMX.FTZ R150, R151, R150, !PT ;  /* 0x0000009697967209 */ /* 0x000fe20007810000 */
[----:B------:R-:W-:Y:S01]  /*7570*/  FMUL.FTZ R106, R0, R97 ;  /* 0x00000061006a7220 */ /* 0x000fe20000410000 */
[----:B------:R-:W-:Y:S02]  /*7580*/  ISETP.GT.AND P3, PT, R130, 0x71, PT ;  /* 0x000000718200780c */ /* 0x000fe40003f64270 */
[----:B--2---:R-:W-:Y:S01]  /*7590*/  FSEL R153, R112, -INF , P2 ;  /* 0xff80000070997808 */ /* 0x004fe20001000000 */
[----:B------:R-:W-:Y:S01]  /*75a0*/  FMUL.FTZ R112, R0, R102 ;  /* 0x0000006600707220 */ /* 0x000fe20000410000 */
[----:B------:R-:W-:Y:S01]  /*75b0*/  FMNMX.FTZ R150, R93, R150, !PT ;  /* 0x000000965d967209 */ /* 0x000fe20007810000 */
[----:B------:R-:W2:Y:S01]  /*75c0*/  MUFU.TANH R88, R88 ;  /* 0x0000005800587308 */ /* 0x000ea20000002400 */
[----:B------:R-:W-:-:S02]  /*75d0*/  ISETP.GT.AND P2, PT, R130, 0x78, PT ;  /* 0x000000788200780c */ /* 0x000fc40003f44270 */
[----:B------:R-:W-:Y:S02]  /*75e0*/  FSEL R155, R155, -INF , P3 ;  /* 0xff8000009b9b7808 */ /* 0x000fe40001800000 */
[----:B------:R-:W-:Y:S02]  /*75f0*/  FMNMX.FTZ R150, R153, R150, !PT ;  /* 0x0000009699967209 */ /* 0x000fe40007810000 */
[----:B------:R-:W-:Y:S01]  /*7600*/  ISETP.GT.AND P3, PT, R130, 0x79, PT ;  /* 0x000000798200780c */ /* 0x000fe20003f64270 */
[----:B------:R-:W4:Y:S01]  /*7610*/  MUFU.TANH R89, R89 ;  /* 0x0000005900597308 */ /* 0x000f220000002400 */
[----:B---3--:R-:W-:Y:S02]  /*7620*/  FSEL R97, R116, -INF , P2 ;  /* 0xff80000074617808 */ /* 0x008fe40001000000 */
[----:B------:R-:W-:Y:S02]  /*7630*/  FMNMX.FTZ R150, R155, R150, !PT ;  /* 0x000000969b967209 */ /* 0x000fe40007810000 */
[----:B------:R-:W-:-:S02]  /*7640*/  ISETP.GT.AND P2, PT, R130, 0x80, PT ;  /* 0x000000808200780c */ /* 0x000fc40003f44270 */
[----:B-1----:R-:W-:Y:S01]  /*7650*/  FSEL R157, R140, -INF , P3 ;  /* 0xff8000008c9d7808 */ /* 0x002fe20001800000 */
[----:B------:R-:W1:Y:S01]  /*7660*/  MUFU.TANH R92, R92 ;  /* 0x0000005c005c7308 */ /* 0x000e620000002400 */
[----:B------:R-:W-:Y:S02]  /*7670*/  FMNMX.FTZ R150, R97, R150, !PT ;  /* 0x0000009661967209 */ /* 0x000fe40007810000 */
[----:B------:R-:W-:Y:S02]  /*7680*/  ISETP.GT.AND P3, PT, R130, 0x81, PT ;  /* 0x000000818200780c */ /* 0x000fe40003f64270 */
[----:B--2---:R-:W-:Y:S01]  /*7690*/  FSEL R159, R88, -INF , P2 ;  /* 0xff800000589f7808 */ /* 0x004fe20001000000 */
[----:B------:R-:W-:Y:S01]  /*76a0*/  FMUL.FTZ R88, R0, R101 ;  /* 0x0000006500587220 */ /* 0x000fe20000410000 */
[----:B------:R-:W-:Y:S01]  /*76b0*/  FMNMX.FTZ R150, R157, R150, !PT ;  /* 0x000000969d967209 */ /* 0x000fe20007810000 */
[----:B------:R-:W2:Y:S01]  /*76c0*/  MUFU.TANH R128, R128 ;  /* 0x0000008000807308 */ /* 0x000ea20000002400 */
[----:B------:R-:W-:-:S02]  /*76d0*/  ISETP.GT.AND P2, PT, R130, 0x88, PT ;  /* 0x000000888200780c */ /* 0x000fc40003f44270 */
[----:B----4-:R-:W-:Y:S02]  /*76e0*/  FSEL R161, R89, -INF , P3 ;  /* 0xff80000059a17808 */ /* 0x010fe40001800000 */
[----:B------:R-:W-:Y:S02]  /*76f0*/  FMNMX.FTZ R150, R159, R150, !PT ;  /* 0x000000969f967209 */ /* 0x000fe40007810000 */
[----:B------:R-:W-:Y:S01]  /*7700*/  ISETP.GT.AND P3, PT, R130, 0x89, PT ;  /* 0x000000898200780c */ /* 0x000fe20003f64270 */
[----:B------:R-:W3:Y:S01]  /*7710*/  MUFU.TANH R96, R96 ;  /* 0x0000006000607308 */ /* 0x000ee20000002400 */
[----:B-1----:R-:W-:Y:S01]  /*7720*/  FSEL R101, R92, -INF , P2 ;  /* 0xff8000005c657808 */ /* 0x002fe20001000000 */
[C---:B------:R-:W-:Y:S01]  /*7730*/  FMUL.FTZ R92, R0.reuse, R110 ;  /* 0x0000006e005c7220 */ /* 0x040fe20000410000 */
[----:B------:R-:W-:Y:S01]  /*7740*/  FMNMX.FTZ R150, R161, R150, !PT ;  /* 0x00000096a1967209 */ /* 0x000fe20007810000 */
[----:B------:R-:W-:Y:S01]  /*7750*/  FMUL.FTZ R110, R0, R119 ;  /* 0x00000077006e7220 */ /* 0x000fe20000410000 */
[----:B------:R-:W-:-:S02]  /*7760*/  ISETP.GT.AND P2, PT, R130, 0x90, PT ;  /* 0x000000908200780c */ /* 0x000fc40003f44270 */
[----:B------:R-:W-:Y:S01]  /*7770*/  FMNMX.FTZ R150, R101, R150, !PT ;  /* 0x0000009665967209 */ /* 0x000fe20007810000 */
[----:B------:R-:W1:Y:S01]  /*7780*/  MUFU.TANH R106, R106 ;  /* 0x0000006a006a7308 */ /* 0x000e620000002400 */
[----:B--2---:R-:W-:Y:S02]  /*7790*/  FSEL R163, R128, -INF , P3 ;  /* 0xff80000080a37808 */ /* 0x004fe40001800000 */
[----:B------:R-:W-:Y:S02]  /*77a0*/  ISETP.GT.AND P3, PT, R130, 0x91, PT ;  /* 0x000000918200780c */ /* 0x000fe40003f64270 */
[----:B------:R-:W-:-:S03]  /*77b0*/  FMNMX.FTZ R150, R163, R150, !PT ;  /* 0x00000096a3967209 */ /* 0x000fc60007810000 */
[----:B------:R-:W2:Y:S01]  /*77c0*/  MUFU.TANH R100, R100 ;  /* 0x0000006400647308 */ /* 0x000ea20000002400 */
[----:B---3--:R-:W-:Y:S01]  /*77d0*/  FSEL R165, R96, -INF , P2 ;  /* 0xff80000060a57808 */ /* 0x008fe20001000000 */
[----:B------:R-:W-:Y:S01]  /*77e0*/  FMUL.FTZ R96, R0, R111 ;  /* 0x0000006f00607220 */ /* 0x000fe20000410000 */
[----:B------:R-:W-:Y:S02]  /*77f0*/  ISETP.GT.AND P2, PT, R130, 0x98, PT ;  /* 0x000000988200780c */ /* 0x000fe40003f44270 */
[----:B------:R-:W-:-:S03]  /*7800*/  FMNMX.FTZ R150, R165, R150, !PT ;  /* 0x00000096a5967209 */ /* 0x000fc60007810000 */
[----:B------:R-:W3:Y:S01]  /*7810*/  MUFU.TANH R88, R88 ;  /* 0x0000005800587308 */ /* 0x000ee20000002400 */
[----:B-1----:R-:W-:Y:S01]  /*7820*/  FSEL R167, R106, -INF , P3 ;  /* 0xff8000006aa77808 */ /* 0x002fe20001800000 */
[----:B------:R-:W-:Y:S01]  /*7830*/  FMUL.FTZ R106, R0, R115 ;  /* 0x00000073006a7220 */ /* 0x000fe20000410000 */
[C---:B------:R-:W-:Y:S01]  /*7840*/  ISETP.GT.AND P3, PT, R130.reuse, 0x99, PT ;  /* 0x000000998200780c */ /* 0x040fe20003f64270 */
[----:B------:R-:W-:Y:S01]  /*7850*/  VIADD R130, R130, 0x8 ;  /* 0x0000000882827836 */ /* 0x000fe20000000000 */
[----:B------:R-:W-:-:S03]  /*7860*/  FMNMX.FTZ R150, R167, R150, !PT ;  /* 0x00000096a7967209 */ /* 0x000fc60007810000 */
[----:B------:R-:W1:Y:S01]  /*7870*/  MUFU.TANH R6, R6 ;  /* 0x0000000600067308 */ /* 0x000e620000002400 */
[----:B--2---:R-:W-:Y:S01]  /*7880*/  FSEL R195, R100, -INF , P2 ;  /* 0xff80000064c37808 */ /* 0x004fe20001000000 */
[----:B------:R-:W-:Y:S01]  /*7890*/  FMUL.FTZ R100, R0, R114 ;  /* 0x0000007200647220 */ /* 0x000fe20000410000 */
[----:B------:R-:W-:Y:S02]  /*78a0*/  ISETP.GT.AND P4, PT, R130, 0x1, PT ;  /* 0x000000018200780c */ /* 0x000fe40003f84270 */
[----:B------:R-:W-:-:S03]  /*78b0*/  FMNMX.FTZ R150, R195, R150, !PT ;  /* 0x00000096c3967209 */ /* 0x000fc60007810000 */
[----:B------:R-:W2:Y:S01]  /*78c0*/  MUFU.TANH R7, R7 ;  /* 0x0000000700077308 */ /* 0x000ea20000002400 */
[----:B---3--:R-:W-:Y:S02]  /*78d0*/  FSEL R111, R88, -INF , P3 ;  /* 0xff800000586f7808 */ /* 0x008fe40001800000 */
[----:B------:R-:W3:Y:S01]  /*78e0*/  LDC R88, c[0x0][0x988] ;  /* 0x00026200ff587b82 */ /* 0x000ee20000000800 */
[----:B------:R-:W-:Y:S02]  /*78f0*/  ISETP.GT.AND P3, PT, R130, RZ, PT ;  /* 0x000000ff8200720c */ /* 0x000fe40003f64270 */
[----:B------:R-:W-:Y:S02]  /*7900*/  FMNMX.FTZ R150, R111, R150, !PT ;  /* 0x000000966f967209 */ /* 0x000fe40007810000 */
[----:B------:R-:W4:Y:S01]  /*7910*/  MUFU.TANH R8, R8 ;  /* 0x0000000800087308 */ /* 0x000f220000002400 */
[----:B------:R-:W-:Y:S02]  /*7920*/  WARPGROUP.DEPBAR.LE gsb0, 0x0 ;  /* 0x00008000000079c5 */ /* 0x000fe40000010000 */
[----:B------:R-:W5:Y:S01]  /*7930*/  SHFL.BFLY PT, R89, R150, 0x2, 0x1f ;  /* 0x0c401f0096597f89 */ /* 0x000f6200000e0000 */
[----:B-1----:R-:W-:Y:S01]  /*7940*/  FSEL R183, R6, -INF , P3 ;  /* 0xff80000006b77808 */ /* 0x002fe20001800000 */
[----:B------:R-:W-:Y:S01]  /*7950*/  WARPGROUP.ARRIVE ;  /* 0x00000000000079c5 */ /* 0x000fe20000000000 */
[----:B------:R-:W-:-:S02]  /*7960*/  ISETP.GT.AND P3, PT, R130, 0x8, PT ;  /* 0x000000088200780c */ /* 0x000fc40003f64270 */
[----:B------:R-:W1:Y:S01]  /*7970*/  MUFU.TANH R9, R9 ;  /* 0x0000000900097308 */ /* 0x000e620000002400 */
[----:B--2---:R-:W-:Y:S02]  /*7980*/  FSEL R7, R7, -INF , P4 ;  /* 0xff80000007077808 */ /* 0x004fe40002000000 */
[----:B------:R-:W-:Y:S01]  /*7990*/  FMNMX.FTZ R132, R183, R4, !PT ;  /* 0x00000004b7847209 */ /* 0x000fe20007810000 */
[----:B------:R-:W-:Y:S01]  /*79a0*/  QGMMA.64x128x32.F32.E4M3.E4M3 R24, R176, gdesc[UR8], R24, gsb0 ;  /* 0x01e00008b0187df3 */ /* 0x000fe20008000818 */
[----:B------:R-:W-:Y:S01]  /*79b0*/  ISETP.GT.AND P4, PT, R130, 0x9, PT ;  /* 0x000000098200780c */ /* 0x000fe20003f84270 */
[----:B------:R-:W-:Y:S01]  /*79c0*/  UIADD3 UR10, UR6, 0x300, URZ ;  /* 0x00000300060a7890 */ /* 0x000fe2000fffe03f */
[----:B------:R-:W-:Y:S01]  /*79d0*/  FMNMX.FTZ R132, R7, R132, !PT ;  /* 0x0000008407847209 */ /* 0x000fe20007810000 */
[----:B------:R-:W-:Y:S01]  /*79e0*/  MUFU.TANH R10, R10 ;  /* 0x0000000a000a7308 */ /* 0x000fe20000002400 */
[----:B----4-:R-:W-:Y:S01]  /*79f0*/  FSEL R187, R8, -INF , P3 ;  /* 0xff80000008bb7808 */ /* 0x010fe20001800000 */
[----:B------:R-:W-:Y:S01]  /*7a00*/  UMOV UR11, 0xc0000010 ;  /* 0xc0000010000b7882 */ /* 0x000fe20000000000 */
[----:B------:R-:W-:-:S02]  /*7a10*/  ISETP.GT.AND P3, PT, R130, 0x10, PT ;  /* 0x000000108200780c */ /* 0x000fc40003f64270 */
[----:B------:R-:W-:-:S03]  /*7a20*/  FMNMX.FTZ R132, R187, R132, !PT ;  /* 0x00000084bb847209 */ /* 0x000fc60007810000 */
[----:B------:R-:W2:Y:S01]  /*7a30*/  MUFU.TANH R11, R11 ;  /* 0x0000000b000b7308 */ /* 0x000ea20000002400 */
[----:B-1----:R-:W-:Y:S02]  /*7a40*/  FSEL R9, R9, -INF , P4 ;  /* 0xff80000009097808 */ /* 0x002fe40002000000 */
[----:B------:R-:W-:Y:S02]  /*7a50*/  ISETP.GT.AND P4, PT, R130, 0x11, PT ;  /* 0x000000118200780c */ /* 0x000fe40003f84270 */
[----:B-----5:R-:W-:Y:S02]  /*7a60*/  FMNMX.FTZ R150, R150, R89, !PT ;  /* 0x0000005996967209 */ /* 0x020fe40007810000 */
[----:B------:R-:W-:Y:S01]  /*7a70*/  FMNMX.FTZ R132, R9, R132, !PT ;  /* 0x0000008409847209 */ /* 0x000fe20007810000 */
[----:B------:R-:W-:Y:S02]  /*7a80*/  MUFU.TANH R12, R12 ;  /* 0x0000000c000c7308 */ /* 0x000fe40000002400 */
[----:B------:R-:W1:Y:S06]  /*7a90*/  SHFL.BFLY PT, R89, R150, 0x1, 0x1f ;  /* 0x0c201f0096597f89 */ /* 0x000e6c00000e0000 */
[----:B------:R-:W4:Y:S01]  /*7aa0*/  MUFU.TANH R13, R13 ;  /* 0x0000000d000d7308 */ /* 0x000f220000002400 */
[----:B--2---:R-:W-:-:S02]  /*7ab0*/  FSEL R11, R11, -INF , P4 ;  /* 0xff8000000b0b7808 */ /* 0x004fc40002000000 */
[----:B------:R-:W-:-:S05]  /*7ac0*/  ISETP.GT.AND P4, PT, R130, 0x19, PT ;  /* 0x000000198200780c */ /* 0x000fca0003f84270 */
[----:B------:R-:W2:Y:S08]  /*7ad0*/  MUFU.TANH R14, R14 ;  /* 0x0000000e000e7308 */ /* 0x000eb00000002400 */
[----:B------:R-:W5:Y:S01]  /*7ae0*/  MUFU.TANH R15, R15 ;  /* 0x0000000f000f7308 */ /* 0x000f620000002400 */
[----:B----4-:R-:W-:Y:S02]  /*7af0*/  FSEL R13, R13, -INF , P4 ;  /* 0xff8000000d0d7808 */ /* 0x010fe40002000000 */
[----:B-1----:R-:W-:-:S02]  /*7b00*/  FMNMX.FTZ R89, R150, R89, !PT ;  /* 0x0000005996597209 */ /* 0x002fc40007810000 */
[----:B------:R-:W-:Y:S02]  /*7b10*/  ISETP.GT.AND P4, PT, R130, 0x21, PT ;  /* 0x000000218200780c */ /* 0x000fe40003f84270 */
[C---:B------:R-:W-:Y:S01]  /*7b20*/  FSETP.NEU.FTZ.AND P2, PT, R89.reuse, -INF , PT ;  /* 0xff8000005900780b */ /* 0x040fe20003f5d000 */
[----:B---3--:R-:W-:-:S01]  /*7b30*/  FFMA.FTZ R102, R89, R88, -8 ;  /* 0xc100000059667423 */ /* 0x008fc20000010058 */
[----:B------:R-:W1:Y:S04]  /*7b40*/  MUFU.TANH R20, R20 ;  /* 0x0000001400147308 */ /* 0x000e680000002400 */
[----:B------:R-:W-:-:S04]  /*7b50*/  FSEL R102, R102, RZ, P2 ;  /* 0x000000ff66667208 */ /* 0x000fc80001000000 */
[----:B------:R-:W3:Y:S01]  /*7b60*/  MUFU.TANH R21, R21 ;  /* 0x0000001500157308 */ /* 0x000ee20000002400 */
[----:B------:R-:W-:-:S01]  /*7b70*/  FFMA.FTZ R114, R205, R88, -R102 ;  /* 0x00000058cd727223 */ /* 0x000fc20000010866 */
[----:B------:R-:W-:Y:S01]  /*7b80*/  FSEL R205, R10, -INF , P3 ;  /* 0xff8000000acd7808 */ /* 0x000fe20001800000 */
[----:B------:R-:W-:-:S01]  /*7b90*/  FFMA.FTZ R8, R201, R88, -R102 ;  /* 0x00000058c9087223 */ /* 0x000fc20000010866 */
[----:B------:R-:W-:Y:S01]  /*7ba0*/  ISETP.GT.AND P3, PT, R130, 0x18, PT ;  /* 0x000000188200780c */ /* 0x000fe20003f64270 */
[----:B------:R-:W-:-:S01]  /*7bb0*/  FFMA.FTZ R115, R207, R88, -R102 ;  /* 0x00000058cf737223 */ /* 0x000fc20000010866 */
[----:B------:R-:W-:Y:S01]  /*7bc0*/  FMNMX.FTZ R132, R205, R132, !PT ;  /* 0x00000084cd847209 */ /* 0x000fe20007810000 */
[----:B------:R-:W-:-:S01]  /*7bd0*/  FFMA.FTZ R10, R197, R88, -R102 ;  /* 0x00000058c50a7223 */ /* 0x000fc20000010866 */
[----:B------:R-:W-:Y:S01]  /*7be0*/  FSEL R201, R12, -INF , P3 ;  /* 0xff8000000cc97808 */ /* 0x000fe20001800000 */
[----:B------:R-:W4:Y:S01]  /*7bf0*/  MUFU.TANH R136, R136 ;  /* 0x0000008800887308 */ /* 0x000f220000002400 */
[----:B------:R-:W-:Y:S01]  /*7c00*/  FMNMX.FTZ R132, R11, R132, !PT ;  /* 0x000000840b847209 */ /* 0x000fe20007810000 */
[-CC-:B------:R-:W-:Y:S01]  /*7c10*/  FFMA.FTZ R116, R209, R88.reuse, -R102.reuse ;  /* 0x00000058d1747223 */ /* 0x180fe20000010866 */
[----:B------:R-:W-:Y:S01]  /*7c20*/  ISETP.GT.AND P3, PT, R130, 0x20, PT ;  /* 0x000000208200780c */ /* 0x000fe20003f64270 */
[--C-:B------:R-:W-:Y:S01]  /*7c30*/  FFMA.FTZ R12, R109, R88, -R102.reuse ;  /* 0x000000586d0c7223 */ /* 0x100fe20000010866 */
[----:B------:R-:W-:Y:S01]  /*7c40*/  FMNMX.FTZ R132, R201, R132, !PT ;  /* 0x00000084c9847209 */ /* 0x000fe20007810000 */
[--C-:B------:R-:W-:Y:S01]  /*7c50*/  FFMA.FTZ R119, R211, R88, -R102.reuse ;  /* 0x00000058d3777223 */ /* 0x100fe20000010866 */
[----:B--2---:R-:W-:Y:S01]  /*7c60*/  FSEL R207, R14, -INF , P3 ;  /* 0xff8000000ecf7808 */ /* 0x004fe20001800000 */
[----:B------:R-:W2:Y:S01]  /*7c70*/  MUFU.TANH R137, R137 ;  /* 0x0000008900897308 */ /* 0x000ea20000002400 */
[----:B------:R-:W-:Y:S01]  /*7c80*/  FMNMX.FTZ R132, R13, R132, !PT ;  /* 0x000000840d847209 */ /* 0x000fe20007810000 */
[-CC-:B------:R-:W-:Y:S01]  /*7c90*/  FFMA.FTZ R14, R129, R88.reuse, -R102.reuse ;  /* 0x00000058810e7223 */ /* 0x180fe20000010866 */
[C---:B------:R-:W-:Y:S01]  /*7ca0*/  ISETP.GT.AND P3, PT, R130.reuse, 0x28, PT ;  /* 0x000000288200780c */ /* 0x040fe20003f64270 */
[-CC-:B------:R-:W-:Y:S01]  /*7cb0*/  FFMA.FTZ R6, R213, R88.reuse, -R102.reuse ;  /* 0x00000058d5067223 */ /* 0x180fe20000010866 */
[----:B-----5:R-:W-:Y:S01]  /*7cc0*/  FSEL R15, R15, -INF , P4 ;  /* 0xff8000000f0f7808 */ /* 0x020fe20002000000 */
[--C-:B------:R-:W-:Y:S01]  /*7cd0*/  FFMA.FTZ R118, R215, R88, -R102.reuse ;  /* 0x00000058d7767223 */ /* 0x100fe20000010866 */
[----:B------:R-:W-:Y:S01]  /*7ce0*/  FMNMX.FTZ R132, R207, R132, !PT ;  /* 0x00000084cf847209 */ /* 0x000fe20007810000 */
[----:B------:R-:W5:Y:S01]  /*7cf0*/  MUFU.TANH R138, R138 ;  /* 0x0000008a008a7308 */ /* 0x000f620000002400 */
[----:B------:R-:W-:Y:S01]  /*7d00*/  ISETP.GT.AND P4, PT, R130, 0x29, PT ;  /* 0x000000298200780c */ /* 0x000fe20003f84270 */
[-CC-:B------:R-:W-:Y:S01]  /*7d10*/  FFMA.FTZ R185, R217, R88.reuse, -R102.reuse ;  /* 0x00000058d9b97223 */ /* 0x180fe20000010866 */
[----:B-1----:R-:W-:Y:S01]  /*7d20*/  FSEL R197, R20, -INF , P3 ;  /* 0xff80000014c57808 */ /* 0x002fe20001800000 */
[--C-:B------:R-:W-:Y:S01]  /*7d30*/  FFMA.FTZ R20, R117, R88, -R102.reuse ;  /* 0x0000005875147223 */ /* 0x100fe20000010866 */
[----:B------:R-:W-:Y:S01]  /*7d40*/  FMNMX.FTZ R132, R15, R132, !PT ;  /* 0x000000840f847209 */ /* 0x000fe20007810000 */
[-CC-:B------:R-:W-:Y:S01]  /*7d50*/  FFMA.FTZ R219, R219, R88.reuse, -R102.reuse ;  /* 0x00000058dbdb7223 */ /* 0x180fe20000010866 */
[C---:B------:R-:W-:Y:S01]  /*7d60*/  ISETP.GT.AND P3, PT, R130.reuse, 0x30, PT ;  /* 0x000000308200780c */ /* 0x040fe20003f64270 */
[----:B------:R-:W1:Y:S01]  /*7d70*/  MUFU.TANH R139, R139 ;  /* 0x0000008b008b7308 */ /* 0x000e620000002400 */
[----:B---3--:R-:W-:Y:S01]  /*7d80*/  FSEL R21, R21, -INF , P4 ;  /* 0xff80000015157808 */ /* 0x008fe20002000000 */
[--C-:B------:R-:W-:Y:S01]  /*7d90*/  FFMA.FTZ R128, R221, R88, -R102.reuse ;  /* 0x00000058dd807223 */ /* 0x100fe20000010866 */
[----:B------:R-:W-:Y:S01]  /*7da0*/  FMNMX.FTZ R132, R197, R132, !PT ;  /* 0x00000084c5847209 */ /* 0x000fe20007810000 */
[-CC-:B------:R-:W-:Y:S01]  /*7db0*/  FFMA.FTZ R203, R203, R88.reuse, -R102.reuse ;  /* 0x00000058cbcb7223 */ /* 0x180fe20000010866 */
[----:B------:R-:W-:Y:S01]  /*7dc0*/  ISETP.GT.AND P4, PT, R130, 0x31, PT ;  /* 0x000000318200780c */ /* 0x000fe20003f84270 */
[--C-:B------:R-:W-:Y:S01]  /*7dd0*/  FFMA.FTZ R199, R199, R88, -R102.reuse ;  /* 0x00000058c7c77223 */ /* 0x100fe20000010866 */
[----:B----4-:R-:W-:Y:S01]  /*7de0*/  FSEL R209, R136, -INF , P3 ;  /* 0xff80000088d17808 */ /* 0x010fe20001800000 */
[----:B------:R-:W3:Y:S01]  /*7df0*/  MUFU.TANH R120, R120 ;  /* 0x0000007800787308 */ /* 0x000ee20000002400 */
[----:B------:R-:W-:Y:S01]  /*7e00*/  FMNMX.FTZ R132, R21, R132, !PT ;  /* 0x0000008415847209 */ /* 0x000fe20007810000 */
[-CC-:B------:R-:W-:Y:S01]  /*7e10*/  FFMA.FTZ R107, R107, R88.reuse, -R102.reuse ;  /* 0x000000586b6b7223 */ /* 0x180fe20000010866 */
[C---:B------:R-:W-:Y:S01]  /*7e20*/  ISETP.GT.AND P3, PT, R130.reuse, 0x38, PT ;  /* 0x000000388200780c */ /* 0x040fe20003f64270 */
[-CC-:B------:R-:W-:Y:S01]  /*7e30*/  FFMA.FTZ R113, R113, R88.reuse, -R102.reuse ;  /* 0x0000005871717223 */ /* 0x180fe20000010866 */
[----:B--2---:R-:W-:Y:S01]  /*7e40*/  FSEL R137, R137, -INF , P4 ;  /* 0xff80000089897808 */ /* 0x004fe20002000000 */
[--C-:B------:R-:W-:Y:S01]  /*7e50*/  FFMA.FTZ R131, R131, R88, -R102.reuse ;  /* 0x0000005883837223 */ /* 0x100fe20000010866 */
[----:B------:R-:W-:Y:S01]  /*7e60*/  FMNMX.FTZ R132, R209, R132, !PT ;  /* 0x00000084d1847209 */ /* 0x000fe20007810000 */
[----:B------:R-:W2:Y:S01]  /*7e70*/  MUFU.TANH R121, R121 ;  /* 0x0000007900797308 */ /* 0x000ea20000002400 */
[----:B------:R-:W-:Y:S01]  /*7e80*/  ISETP.GT.AND P4, PT, R130, 0x39, PT ;  /* 0x000000398200780c */ /* 0x000fe20003f84270 */
[-CC-:B------:R-:W-:Y:S01]  /*7e90*/  FFMA.FTZ R133, R133, R88.reuse, -R102.reuse ;  /* 0x0000005885857223 */ /* 0x180fe20000010866 */
[----:B-----5:R-:W-:Y:S01]  /*7ea0*/  FSEL R109, R138, -INF , P3 ;  /* 0xff8000008a6d7808 */ /* 0x020fe20001800000 */
[--C-:B------:R-:W-:Y:S01]  /*7eb0*/  FFMA.FTZ R141, R141, R88, -R102.reuse ;  /* 0x000000588d8d7223 */ /* 0x100fe20000010866 */
[----:B------:R-:W-:Y:S01]  /*7ec0*/  FMNMX.FTZ R132, R137, R132, !PT ;  /* 0x0000008489847209 */ /* 0x000fe20007810000 */
[-CC-:B------:R-:W-:Y:S01]  /*7ed0*/  FFMA.FTZ R145, R145, R88.reuse, -R102.reuse ;  /* 0x0000005891917223 */ /* 0x180fe20000010866 */
[C---:B------:R-:W-:Y:S01]  /*7ee0*/  ISETP.GT.AND P3, PT, R130.reuse, 0x40, PT ;  /* 0x000000408200780c */ /* 0x040fe20003f64270 */
[----:B------:R-:W4:Y:S01]  /*7ef0*/  MUFU.TANH R122, R122 ;  /* 0x0000007a007a7308 */ /* 0x000f220000002400 */
[----:B-1----:R-:W-:Y:S01]  /*7f00*/  FSEL R139, R139, -INF , P4 ;  /* 0xff8000008b8b7808 */ /* 0x002fe20002000000 */
[--C-:B------:R-:W-:Y:S01]  /*7f10*/  FFMA.FTZ R93, R93, R88, -R102.reuse ;  /* 0x000000585d5d7223 */ /* 0x100fe20000010866 */
[----:B------:R-:W-:Y:S01]  /*7f20*/  FMNMX.FTZ R132, R109, R132, !PT ;  /* 0x000000846d847209 */ /* 0x000fe20007810000 */
[-CC-:B------:R-:W-:Y:S01]  /*7f30*/  FFMA.FTZ R97, R97, R88.reuse, -R102.reuse ;  /* 0x0000005861617223 */ /* 0x180fe20000010866 */
[----:B------:R-:W-:Y:S01]  /*7f40*/  ISETP.GT.AND P4, PT, R130, 0x41, PT ;  /* 0x000000418200780c */ /* 0x000fe20003f84270 */
[----:B------:R-:W-:Y:S01]  /*7f50*/  FFMA.FTZ R101, R101, R88, -R102 ;  /* 0x0000005865657223 */ /* 0x000fe20000010866 */
[----:B---3--:R-:W-:Y:S01]  /*7f60*/  FSEL R211, R120, -INF , P3 ;  /* 0xff80000078d37808 */ /* 0x008fe20001800000 */
[----:B------:R-:W1:Y:S01]  /*7f70*/  MUFU.TANH R123, R123 ;  /* 0x0000007b007b7308 */ /* 0x000e620000002400 */
[----:B------:R-:W-:-:S02]  /*7f80*/  FMNMX.FTZ R132, R139, R132, !PT ;  /* 0x000000848b847209 */ /* 0x000fc40007810000 */
[C---:B------:R-:W-:Y:S02]  /*7f90*/  ISETP.GT.AND P3, PT, R130.reuse, 0x48, PT ;  /* 0x000000488200780c */ /* 0x040fe40003f64270 */
[----:B--2---:R-:W-:Y:S02]  /*7fa0*/  FSEL R121, R121, -INF , P4 ;  /* 0xff80000079797808 */ /* 0x004fe40002000000 */
[----:B------:R-:W-:Y:S01]  /*7fb0*/  FMNMX.FTZ R132, R211, R132, !PT ;  /* 0x00000084d3847209 */ /* 0x000fe20007810000 */
[----:B------:R-:W2:Y:S01]  /*7fc0*/  MUFU.TANH R124, R124 ;  /* 0x0000007c007c7308 */ /* 0x000ea20000002400 */
[----:B------:R-:W-:Y:S02]  /*7fd0*/  ISETP.GT.AND P4, PT, R130, 0x49, PT ;  /* 0x000000498200780c */ /* 0x000fe40003f84270 */
[----:B----4-:R-:W-:Y:S01]  /*7fe0*/  FSEL R129, R122, -INF , P3 ;  /* 0xff8000007a817808 */ /* 0x010fe20001800000 */
[----:B------:R-:W-:-:S01]  /*7ff0*/  FFMA.FTZ R122, R111, R88, -R102 ;  /* 0x000000586f7a7223 */ /* 0x000fc20000010866 */
[----:B------:R-:W-:-:S02]  /*8000*/  FMNMX.FTZ R132, R121, R132, !PT ;  /* 0x0000008479847209 */ /* 0x000fc40007810000 */
[C---:B------:R-:W-:Y:S01]  /*8010*/  ISETP.GT.AND P3, PT, R130.reuse, 0x50, PT ;  /* 0x000000508200780c */ /* 0x040fe20003f64270 */
[----:B------:R-:W3:Y:S01]  /*8020*/  MUFU.TANH R125, R125 ;  /* 0x0000007d007d7308 */ /* 0x000ee20000002400 */
[----:B-1----:R-:W-:Y:S01]  /*8030*/  FSEL R123, R123, -INF , P4 ;  /* 0xff8000007b7b7808 */ /* 0x002fe20002000000 */
[----:B------:R-:W-:Y:S02]  /*8040*/  WARPGROUP.DEPBAR.LE gsb0, 0x0 ;  /* 0x00008000000079c5 */ /* 0x000fe40000010000 */
[----:B------:R-:W-:Y:S01]  /*8050*/  FMNMX.FTZ R132, R129, R132, !PT ;  /* 0x0000008481847209 */ /* 0x000fe20007810000 */
[----:B------:R-:W-:Y:S01]  /*8060*/  WARPGROUP.ARRIVE ;  /* 0x00000000000079c5 */ /* 0x000fe20000000000 */
[----:B------:R-:W-:Y:S02]  /*8070*/  ISETP.GT.AND P4, PT, R130, 0x51, PT ;  /* 0x000000518200780c */ /* 0x000fe40003f84270 */
[----:B------:R-:W1:Y:S01]  /*8080*/  MUFU.TANH R126, R126 ;  /* 0x0000007e007e7308 */ /* 0x000e620000002400 */
[----:B--2---:R-:W-:-:S02]  /*8090*/  FSEL R213, R124, -INF , P3 ;  /* 0xff8000007cd57808 */ /* 0x004fc40001800000 */
[----:B------:R-:W-:Y:S01]  /*80a0*/  FMNMX.FTZ R132, R123, R132, !PT ;  /* 0x000000847b847209 */ /* 0x000fe20007810000 */
[----:B------:R-:W-:Y:S01]  /*80b0*/  QGMMA.64x128x32.F32.E4M3.E4M3 R24, R172, gdesc[UR8], R24, gsb0 ;  /* 0x01e00008ac187df3 */ /* 0x000fe20008000818 */
[C---:B------:R-:W-:Y:S01]  /*80c0*/  ISETP.GT.AND P3, PT, R130.reuse, 0x58, PT ;  /* 0x000000588200780c */ /* 0x040fe20003f64270 */
[----:B------:R-:W-:Y:S01]  /*80d0*/  UIADD3 UR10, UR6, 0x400, URZ ;  /* 0x00000400060a7890 */ /* 0x000fe2000fffe03f */
[----:B------:R-:W-:Y:S01]  /*80e0*/  FMNMX.FTZ R132, R213, R132, !PT ;  /* 0x00000084d5847209 */ /* 0x000fe20007810000 */
[----:B------:R-:W2:Y:S01]  /*80f0*/  MUFU.TANH R127, R127 ;  /* 0x0000007f007f7308 */ /* 0x000ea20000002400 */
[----:B---3--:R-:W-:Y:S01]  /*8100*/  FSEL R125, R125, -INF , P4 ;  /* 0xff8000007d7d7808 */ /* 0x008fe20002000000 */
[----:B------:R-:W-:Y:S01]  /*8110*/  UMOV UR11, 0xc0000010 ;  /* 0xc0000010000b7882 */ /* 0x000fe20000000000 */
[----:B------:R-:W-:Y:S02]  /*8120*/  ISETP.GT.AND P4, PT, R130, 0x59, PT ;  /* 0x000000598200780c */ /* 0x000fe40003f84270 */
[----:B------:R-:W-:-:S02]  /*8130*/  FMNMX.FTZ R132, R125, R132, !PT ;  /* 0x000000847d847209 */ /* 0x000fc40007810000 */
[----:B------:R-:W-:Y:S01]  /*8140*/  FSEL R120, R89, RZ, P2 ;  /* 0x000000ff59787208 */ /* 0x000fe20001000000 */
[----:B------:R-:W3:Y:S01]  /*8150*/  MUFU.TANH R104, R104 ;  /* 0x0000006800687308 */ /* 0x000ee20000002400 */
[----:B-1----:R-:W-:Y:S02]  /*8160*/  FSEL R117, R126, -INF , P3 ;  /* 0xff8000007e757808 */ /* 0x002fe40001800000 */
[----:B------:R-:W-:Y:S01]  /*8170*/  ISETP.GT.AND P3, PT, R130, 0x60, PT ;  /* 0x000000608200780c */ /* 0x000fe20003f64270 */
[----:B------:R-:W-:-:S01]  /*8180*/  FADD.FTZ R111, -R120, R5 ;  /* 0x00000005786f7221 */ /* 0x000fc20000010100 */
[----:B------:R-:W-:-:S03]  /*8190*/  FMNMX.FTZ R132, R117, R132, !PT ;  /* 0x0000008475847209 */ /* 0x000fc60007810000 */
[----:B------:R-:W1:Y:S01]  /*81a0*/  MUFU.TANH R105, R105 ;  /* 0x0000006900697308 */ /* 0x000e620000002400 */
[----:B--2---:R-:W-:Y:S01]  /*81b0*/  FSEL R127, R127, -INF , P4 ;  /* 0xff8000007f7f7808 */ /* 0x004fe20002000000 */
[----:B------:R-:W-:Y:S01]  /*81c0*/  FMUL.FTZ R111, R111, R88 ;  /* 0x000000586f6f7220 */ /* 0x000fe20000410000 */
[----:B------:R-:W-:Y:S02]  /*81d0*/  ISETP.GT.AND P4, PT, R130, 0x61, PT ;  /* 0x000000618200780c */ /* 0x000fe40003f84270 */
[----:B------:R-:W-:-:S03]  /*81e0*/  FMNMX.FTZ R132, R127, R132, !PT ;  /* 0x000000847f847209 */ /* 0x000fc60007810000 */
[----:B------:R-:W2:Y:S01]  /*81f0*/  MUFU.TANH R92, R92 ;  /* 0x0000005c005c7308 */ /* 0x000ea20000002400 */
[----:B---3--:R-:W-:Y:S01]  /*8200*/  FSEL R215, R104, -INF , P3 ;  /* 0xff80000068d77808 */ /* 0x008fe20001800000 */
[----:B------:R-:W-:Y:S01]  /*8210*/  FFMA.FTZ R104, R135, R88, -R102 ;  /* 0x0000005887687223 */ /* 0x000fe20000010866 */
[----:B------:R-:W-:Y:S02]  /*8220*/  ISETP.GT.AND P3, PT, R130, 0x68, PT ;  /* 0x000000688200780c */ /* 0x000fe40003f64270 */
[----:B------:R-:W-:-:S03]  /*8230*/  FMNMX.FTZ R132, R215, R132, !PT ;  /* 0x00000084d7847209 */ /* 0x000fc60007810000 */
[----:B------:R-:W3:Y:S01]  /*8240*/  MUFU.TANH R96, R96 ;  /* 0x0000006000607308 */ /* 0x000ee20000002400 */
[----:B-1----:R-:W-:Y:S02]  /*8250*/  FSEL R105, R105, -INF , P4 ;  /* 0xff80000069697808 */ /* 0x002fe40002000000 */
[----:B------:R-:W-:Y:S02]  /*8260*/  ISETP.GT.AND P4, PT, R130, 0x69, PT ;  /* 0x000000698200780c */ /* 0x000fe40003f84270 */
[----:B------:R-:W-:-:S03]  /*8270*/  FMNMX.FTZ R132, R105, R132, !PT ;  /* 0x0000008469847209 */ /* 0x000fc60007810000 */
[----:B------:R-:W-:Y:S01]  /*8280*/  MUFU.TANH R100, R100 ;  /* 0x0000006400647308 */ /* 0x000fe20000002400 */
[----:B--2---:R-:W-:Y:S02]  /*8290*/  FSEL R135, R92, -INF , P3 ;  /* 0xff8000005c877808 */ /* 0x004fe40001800000 */
[----:B------:R-:W-:Y:S02]  /*82a0*/  ISETP.GT.AND P3, PT, R130, 0x70, PT ;  /* 0x000000708200780c */ /* 0x000fe40003f64270 */
[----:B------:R-:W-:-:S03]  /*82b0*/  FMNMX.FTZ R132, R135, R132, !PT ;  /* 0x0000008487847209 */ /* 0x000fc60007810000 */
[----:B------:R-:W1:Y:S01]  /*82c0*/  MUFU.TANH R106, R106 ;  /* 0x0000006a006a7308 */ /* 0x000e620000002400 */
[----:B---3--:R-:W-:Y:S01]  /*82d0*/  FSEL R217, R96, -INF , P4 ;  /* 0xff80000060d97808 */ /* 0x008fe20002000000 */
[----:B------:R-:W-:Y:S01]  /*82e0*/  FFMA.FTZ R96, R143, R88, -R102 ;  /* 0x000000588f607223 */ /* 0x000fe20000010866 */
[----:B------:R-:W-:Y:S02]  /*82f0*/  ISETP.GT.AND P4, PT, R130, 0x71, PT ;  /* 0x000000718200780c */ /* 0x000fe40003f84270 */
[----:B------:R-:W-:-:S03]  /*8300*/  FMNMX.FTZ R132, R217, R132, !PT ;  /* 0x00000084d9847209 */ /* 0x000fc60007810000 */
[----:B------:R-:W-:Y:S08]  /*8310*/  MUFU.TANH R108, R108 ;  /* 0x0000006c006c7308 */ /* 0x000ff00000002400 */
[----:B------:R-:W2:Y:S01]  /*8320*/  MUFU.TANH R110, R110 ;  /* 0x0000006e006e7308 */ /* 0x000ea20000002400 */
[----:B-1----:R-:W-:Y:S01]  /*8330*/  FSEL R221, R106, -INF , P4 ;  /* 0xff8000006add7808 */ /* 0x002fe20002000000 */
[----:B------:R-:W-:Y:S01]  /*8340*/  FFMA.FTZ R106, R163, R88, -R102 ;  /* 0x00000058a36a7223 */ /* 0x000fe20000010866 */
[----:B------:R-:W-:-:S05]  /*8350*/  ISETP.GT.AND P4, PT, R130, 0x79, PT ;  /* 0x000000798200780c */ /* 0x000fca0003f84270 */
[----:B------:R-:W1:Y:S08]  /*8360*/  MUFU.TANH R90, R90 ;  /* 0x0000005a005a7308 */ /* 0x000e700000002400 */
[----:B------:R3:W-:Y:S01]  /*8370*/  MUFU.EX2 R181, R219 ;  /* 0x000000db00b57308 */ /* 0x0007e20000000800 */
[----:B--2---:R-:W-:Y:S01]  /*8380*/  FSEL R223, R110, -INF , P4 ;  /* 0xff8000006edf7808 */ /* 0x004fe20002000000 */
[----:B------:R-:W-:Y:S01]  /*8390*/  FFMA.FTZ R110, R195, R88, -R102 ;  /* 0x00000058c36e7223 */ /* 0x000fe20000010866 */
[----:B------:R-:W-:-:S05]  /*83a0*/  ISETP.GT.AND P4, PT, R130, 0x81, PT ;  /* 0x000000818200780c */ /* 0x000fca0003f84270 */
[----:B------:R-:W2:Y:S01]  /*83b0*/  MUFU.TANH R91, R91 ;  /* 0x0000005b005b7308 */ /* 0x000ea20000002400 */
[----:B---3--:R-:W-:Y:S01]  /*83c0*/  FSEL R219, R100, -INF , P3 ;  /* 0xff80000064db7808 */ /* 0x008fe20001800000 */
[-CC-:B------:R-:W-:Y:S01]  /*83d0*/  FFMA.FTZ R100, R157, R88.reuse, -R102.reuse ;  /* 0x000000589d647223 */ /* 0x180fe20000010866 */
[----:B------:R-:W-:Y:S01]  /*83e0*/  ISETP.GT.AND P3, PT, R130, 0x78, PT ;  /* 0x000000788200780c */ /* 0x000fe20003f64270 */
[--C-:B------:R-:W-:Y:S01]  /*83f0*/  FFMA.FTZ R157, R167, R88, -R102.reuse ;  /* 0x00000058a79d7223 */ /* 0x100fe20000010866 */
[----:B------:R-:W-:Y:S02]  /*8400*/  FMNMX.FTZ R132, R219, R132, !PT ;  /* 0x00000084db847209 */ /* 0x000fe40007810000 */
[----:B------:R-:W-:Y:S01]  /*8410*/  FSEL R143, R108, -INF , P3 ;  /* 0xff8000006c8f7808 */ /* 0x000fe20001800000 */
[----:B------:R-:W3:Y:S01]  /*8420*/  MUFU.TANH R94, R94 ;  /* 0x0000005e005e7308 */ /* 0x000ee20000002400 */
[----:B------:R-:W-:Y:S01]  /*8430*/  FMNMX.FTZ R132, R221, R132, !PT ;  /* 0x00000084dd847209 */ /* 0x000fe20007810000 */
[----:B------:R-:W-:Y:S01]  /*8440*/  FFMA.FTZ R108, R165, R88, -R102 ;  /* 0x00000058a56c7223 */ /* 0x000fe20000010866 */
[----:B------:R-:W-:-:S02]  /*8450*/  ISETP.GT.AND P3, PT, R130, 0x80, PT ;  /* 0x000000808200780c */ /* 0x000fc40003f64270 */
[----:B------:R-:W-:Y:S02]  /*8460*/  FMNMX.FTZ R132, R143, R132, !PT ;  /* 0x000000848f847209 */ /* 0x000fe40007810000 */
[----:B-1----:R-:W-:Y:S01]  /*8470*/  FSEL R225, R90, -INF , P3 ;  /* 0xff8000005ae17808 */ /* 0x002fe20001800000 */
[----:B------:R-:W1:Y:S01]  /*8480*/  MUFU.TANH R95, R95 ;  /* 0x0000005f005f7308 */ /* 0x000e620000002400 */
[----:B------:R-:W-:Y:S01]  /*8490*/  FMNMX.FTZ R132, R223, R132, !PT ;  /* 0x00000084df847209 */ /* 0x000fe20007810000 */
[----:B------:R-:W-:Y:S01]  /*84a0*/  FFMA.FTZ R90, R147, R88, -R102 ;  /* 0x00000058935a7223 */ /* 0x000fe20000010866 */
[C---:B------:R-:W-:Y:S02]  /*84b0*/  ISETP.GT.AND P3, PT, R130.reuse, 0x88, PT ;  /* 0x000000888200780c */ /* 0x040fe40003f64270 */
[----:B--2---:R-:W-:Y:S02]  /*84c0*/  FSEL R227, R91, -INF , P4 ;  /* 0xff8000005be37808 */ /* 0x004fe40002000000 */
[----:B------:R-:W-:Y:S01]  /*84d0*/  FMNMX.FTZ R132, R225, R132, !PT ;  /* 0x00000084e1847209 */ /* 0x000fe20007810000 */
[----:B------:R-:W2:Y:S01]  /*84e0*/  MUFU.TANH R98, R98 ;  /* 0x0000006200627308 */ /* 0x000ea20000002400 */
[----:B------:R-:W-:-:S02]  /*84f0*/  ISETP.GT.AND P4, PT, R130, 0x89, PT ;  /* 0x000000898200780c */ /* 0x000fc40003f84270 */
[----:B---3--:R-:W-:Y:S01]  /*8500*/  FSEL R147, R94, -INF , P3 ;  /* 0xff8000005e937808 */ /* 0x008fe20001800000 */
[----:B------:R-:W-:-:S01]  /*8510*/  FFMA.FTZ R94, R151, R88, -R102 ;  /* 0x00000058975e7223 */ /* 0x000fc20000010866 */
[----:B------:R-:W-:Y:S02]  /*8520*/  FMNMX.FTZ R132, R227, R132, !PT ;  /* 0x00000084e3847209 */ /* 0x000fe40007810000 */
[C---:B------:R-:W-:Y:S01]  /*8530*/  ISETP.GT.AND P3, PT, R130.reuse, 0x90, PT ;  /* 0x000000908200780c */ /* 0x040fe20003f64270 */
[----:B------:R-:W3:Y:S01]  /*8540*/  MUFU.TANH R99, R99 ;  /* 0x0000006300637308 */ /* 0x000ee20000002400 */
[----:B-1----:R-:W-:Y:S01]  /*8550*/  FSEL R229, R95, -INF , P4 ;  /* 0xff8000005fe57808 */ /* 0x002fe20002000000 */
[----:B------:R-:W-:Y:S01]  /*8560*/  FFMA.FTZ R95, R149, R88, -R102 ;  /* 0x00000058955f7223 */ /* 0x000fe20000010866 */
[----:B------:R-:W-:Y:S02]  /*8570*/  FMNMX.FTZ R132, R147, R132, !PT ;  /* 0x0000008493847209 */ /* 0x000fe40007810000 */
[----:B------:R-:W-:-:S02]  /*8580*/  ISETP.GT.AND P4, PT, R130, 0x91, PT ;  /* 0x000000918200780c */ /* 0x000fc40003f84270 */
[----:B------:R-:W-:Y:S01]  /*8590*/  FMNMX.FTZ R132, R229, R132, !PT ;  /* 0x00000084e5847209 */ /* 0x000fe20007810000 */
[----:B------:R-:W1:Y:S01]  /*85a0*/  MUFU.TANH R112, R112 ;  /* 0x0000007000707308 */ /* 0x000e620000002400 */
[----:B--2---:R-:W-:Y:S01]  /*85b0*/  FSEL R149, R98, -INF , P3 ;  /* 0xff80000062957808 */ /* 0x004fe20001800000 */
[-CC-:B------:R-:W-:Y:S01]  /*85c0*/  FFMA.FTZ R98, R153, R88.reuse, -R102.reuse ;  /* 0x0000005899627223 */ /* 0x180fe20000010866 */
[----:B------:R-:W-:Y:S01]  /*85d0*/  ISETP.GT.AND P3, PT, R130, 0x98, PT ;  /* 0x000000988200780c */ /* 0x000fe20003f64270 */
[--C-:B------:R-:W-:Y:S01]  /*85e0*/  FFMA.FTZ R153, R155, R88, -R102.reuse ;  /* 0x000000589b997223 */ /* 0x100fe20000010866 */
[----:B------:R-:W-:Y:S01]  /*85f0*/  FMNMX.FTZ R132, R149, R132, !PT ;  /* 0x0000008495847209 */ /* 0x000fe20007810000 */
[----:B------:R-:W-:Y:S02]  /*8600*/  FFMA.FTZ R155, R161, R88, -R102 ;  /* 0x00000058a19b7223 */ /* 0x000fe40000010866 */
[----:B------:R-:W2:Y:S01]  /*8610*/  MUFU.TANH R103, R103 ;  /* 0x0000006700677308 */ /* 0x000ea20000002400 */
[----:B---3--:R-:W-:Y:S01]  /*8620*/  FSEL R99, R99, -INF , P4 ;  /* 0xff80000063637808 */ /* 0x008fe20002000000 */
[----:B------:R-:W-:-:S02]  /*8630*/  WARPGROUP.DEPBAR.LE gsb0, 0x0 ;  /* 0x00008000000079c5 */ /* 0x000fc40000010000 */
[----:B------:R-:W-:Y:S01]  /*8640*/  ISETP.GT.AND P4, PT, R130, 0x99, PT ;  /* 0x000000998200780c */ /* 0x000fe20003f84270 */
[----:B------:R-:W-:Y:S01]  /*8650*/  WARPGROUP.ARRIVE ;  /* 0x00000000000079c5 */ /* 0x000fe20000000000 */
[----:B------:R-:W-:Y:S02]  /*8660*/  FMNMX.FTZ R132, R99, R132, !PT ;  /* 0x0000008463847209 */ /* 0x000fe40007810000 */
[----:B------:R3:W-:Y:S01]  /*8670*/  MUFU.EX2 R92, R104 ;  /* 0x00000068005c7308 */ /* 0x0007e20000000800 */
[----:B-1----:R-:W-:Y:S02]  /*8680*/  FSEL R151, R112, -INF , P3 ;  /* 0xff80000070977808 */ /* 0x002fe40001800000 */
[----:B------:R-:W-:Y:S02]  /*8690*/  QGMMA.64x128x32.F32.E4M3.E4M3 R24, R168, gdesc[UR8], R24, gsb0 ;  /* 0x01e00008a8187df3 */ /* 0x000fe40008000818 */
[----:B------:R-:W-:-:S03]  /*86a0*/  FMNMX.FTZ R132, R151, R132, !PT ;  /* 0x0000008497847209 */ /* 0x000fc60007810000 */
[----:B------:R-:W-:Y:S01]  /*86b0*/  MUFU.EX2 R114, R114 ;  /* 0x0000007200727308 */ /* 0x000fe20000000800 */
[----:B--2---:R-:W-:Y:S01]  /*86c0*/  FSEL R103, R103, -INF , P4 ;  /* 0xff80000067677808 */ /* 0x004fe20002000000 */
[----:B---3--:R-:W-:-:S03]  /*86d0*/  FFMA.FTZ R104, R159, R88, -R102 ;  /* 0x000000589f687223 */ /* 0x008fc60000010866 */
[----:B------:R-:W-:-:S03]  /*86e0*/  FMNMX.FTZ R132, R103, R132, !PT ;  /* 0x0000008467847209 */ /* 0x000fc60007810000 */
[----:B------:R-:W1:Y:S02]  /*86f0*/  MUFU.EX2 R111, R111 ;  /* 0x0000006f006f7308 */ /* 0x000e640000000800 */
[----:B------:R-:W2:Y:S06]  /*8700*/  SHFL.BFLY PT, R91, R132, 0x2, 0x1f ;  /* 0x0c401f00845b7f89 */ /* 0x000eac00000e0000 */
[----:B------:R-:W3:Y:S08]  /*8710*/  MUFU.EX2 R115, R115 ;  /* 0x0000007300737308 */ /* 0x000ef00000000800 */
[----:B------:R-:W4:Y:S01]  /*8720*/  MUFU.EX2 R116, R116 ;  /* 0x0000007400747308 */ /* 0x000f220000000800 */
[----:B-1----:R-:W-:-:S07]  /*8730*/  FFMA.FTZ R142, R111, R3, R114 ;  /* 0x000000036f8e7223 */ /* 0x002fce0000010072 */
[----:B------:R-:W1:Y:S01]  /*8740*/  MUFU.EX2 R119, R119 ;  /* 0x0000007700777308 */ /* 0x000e620000000800 */
[----:B--2---:R-:W-:-:S05]  /*8750*/  FMNMX.FTZ R91, R132, R91, !PT ;  /* 0x0000005b845b7209 */ /* 0x004fca0007810000 */
[----:B------:R-:W2:Y:S02]  /*8760*/  SHFL.BFLY PT, R112, R91, 0x1, 0x1f ;  /* 0x0c201f005b707f89 */ /* 0x000ea400000e0000 */
[----:B------:R5:W-:Y:S08]  /*8770*/  MUFU.EX2 R5, R122 ;  /* 0x0000007a00057308 */ /* 0x000bf00000000800 */
[----:B------:R-:W1:Y:S08]  /*8780*/  MUFU.EX2 R118, R118 ;  /* 0x0000007600767308 */ /* 0x000e700000000800 */
[----:B------:R-:W1:Y:S01]  /*8790*/  MUFU.EX2 R185, R185 ;  /* 0x000000b900b97308 */ /* 0x000e620000000800 */
[----:B--2---:R-:W-:-:S07]  /*87a0*/  FMNMX.FTZ R91, R91, R112, !PT ;  /* 0x000000705b5b7209 */ /* 0x004fce0007810000 */
[----:B------:R-:W-:Y:S01]  /*87b0*/  MUFU.EX2 R128, R128 ;  /* 0x0000008000807308 */ /* 0x000fe20000000800 */
[C---:B------:R-:W-:Y:S01]  /*87c0*/  FSETP.NEU.FTZ.AND P2, PT, R91.reuse, -INF , PT ;  /* 0xff8000005b00780b */ /* 0x040fe20003f5d000 */
[----:B------:R-:W-:-:S06]  /*87d0*/  FFMA.FTZ R102, R91, R88, -8 ;  /* 0xc10000005b667423 */ /* 0x000fcc0000010058 */
[----:B------:R-:W-:Y:S01]  /*87e0*/  MUFU.EX2 R6, R6 ;  /* 0x0000000600067308 */ /* 0x000fe20000000800 */
[----:B------:R-:W-:-:S05]  /*87f0*/  FSEL R102, R102, RZ, P2 ;  /* 0x000000ff66667208 */ /* 0x000fca0001000000 */
[-CC-:B------:R-:W-:Y:S01]  /*8800*/  FFMA.FTZ R132, R137, R88.reuse, -R102.reuse ;  /* 0x0000005889847223 */ /* 0x180fe20000010866 */
[----:B------:R-:W-:Y:S01]  /*8810*/  FSEL R137, R91, RZ, P2 ;  /* 0x000000ff5b897208 */ /* 0x000fe20001000000 */
[-CC-:B------:R-:W-:Y:S01]  /*8820*/  FFMA.FTZ R159, R183, R88.reuse, -R102.reuse ;  /* 0x00000058b79f7223 */ /* 0x180fe20000010866 */
[----:B------:R-:W-:-:S01]  /*8830*/  FFMA.FTZ R112, R7, R88, -R102 ;  /* 0x0000005807707223 */ /* 0x000fc20000010866 */
[-CC-:B------:R-:W-:Y:S01]  /*8840*/  FFMA.FTZ R7, R187, R88.reuse, -R102.reuse ;  /* 0x00000058bb077223 */ /* 0x180fe20000010866 */
[----:B------:R-:W-:-:S01]  /*8850*/  FFMA.FTZ R120, R9, R88, -R102 ;  /* 0x0000005809787223 */ /* 0x000fc20000010866 */
[----:B------:R-:W-:Y:S01]  /*8860*/  FADD.FTZ R137, -R137, R4 ;  /* 0x0000000489897221 */ /* 0x000fe20000010100 */
[----:B------:R-:W-:-:S01]  /*8870*/  FFMA.FTZ R9, R205, R88, -R102 ;  /* 0x00000058cd097223 */ /* 0x000fc20000010866 */
[----:B------:R-:W-:Y:S01]  /*8880*/  MUFU.EX2 R159, R159 ;  /* 0x0000009f009f7308 */ /* 0x000fe20000000800 */
[----:B-----5:R-:W-:-:S01]  /*8890*/  FFMA.FTZ R122, R11, R88, -R102 ;  /* 0x000000580b7a7223 */ /* 0x020fc20000010866 */
[-C--:B------:R-:W-:Y:S01]  /*88a0*/  FMUL.FTZ R137, R137, R88.reuse ;  /* 0x0000005889897220 */ /* 0x080fe20000410000 */
[----:B------:R-:W-:-:S01]  /*88b0*/  FFMA.FTZ R11, R201, R88, -R102 ;  /* 0x00000058c90b7223 */ /* 0x000fc20000010866 */
[----:B------:R-:W-:Y:S01]  /*88c0*/  FFMA.FTZ R140, R125, R88, -R102 ;  /* 0x000000587d8c7223 */ /* 0x000fe20000010866 */
[----:B---3--:R-:W-:-:S01]  /*88d0*/  FADD.FTZ R125, R115, R142 ;  /* 0x0000008e737d7221 */ /* 0x008fc20000010000 */
[-CC-:B------:R-:W-:Y:S01]  /*88e0*/  FFMA.FTZ R124, R13, R88.reuse, -R102.reuse ;  /* 0x000000580d7c7223 */ /* 0x180fe20000010866 */
[----:B------:R-:W-:-:S01]  /*88f0*/  FFMA.FTZ R13, R207, R88, -R102 ;  /* 0x00000058cf0d7223 */ /* 0x000fc20000010866 */
[----:B------:R-:W2:Y:S01]  /*8900*/  MUFU.EX2 R138, R137 ;  /* 0x00000089008a7308 */ /* 0x000ea20000000800 */
[----:B----4-:R-:W-:-:S01]  /*8910*/  FADD.FTZ R144, R116, R125 ;  /* 0x0000007d74907221 */ /* 0x010fc20000010000 */
[-CC-:B------:R-:W-:Y:S01]  /*8920*/  FFMA.FTZ R142, R127, R88.reuse, -R102.reuse ;  /* 0x000000587f8e7223 */ /* 0x180fe20000010866 */
[----:B------:R-:W-:-:S01]  /*8930*/  FFMA.FTZ R126, R15, R88, -R102 ;  /* 0x000000580f7e7223 */ /* 0x000fc20000010866 */
[----:B------:R-:W-:Y:S01]  /*8940*/  FFMA.FTZ R15, R197, R88, -R102 ;  /* 0x00000058c50f7223 */ /* 0x000fe20000010866 */
[----:B-1----:R-:W-:-:S01]  /*8950*/  FADD.FTZ R127, R119, R144 ;  /* 0x00000090777f7221 */ /* 0x002fc20000010000 */
        /* <DEDUP_REMOVED lines=8> */
[-CC-:B------:R-:W-:Y:S01]  /*89e0*/  FFMA.FTZ R144, R105, R88.reuse, -R102.reuse ;  /* 0x0000005869907223 */ /* 0x180fe20000010866 */
[----:B------:R-:W-:-:S01]  /*89f0*/  FFMA.FTZ R105, R135, R88, -R102 ;  /* 0x0000005887697223 */ /* 0x000fc20000010866 */
[----:B------:R-:W3:Y:S01]  /*8a00*/  MUFU.EX2 R7, R7 ;  /* 0x0000000700077308 */ /* 0x000ee20000000800 */
[----:B--2---:R-:W-:-:S01]  /*8a10*/  FFMA.FTZ R3, R138, R2, R159 ;  /* 0x000000028a037223 */ /* 0x004fc2000001009f */
[----:B------:R-:W-:Y:S01]  /*8a20*/  FADD.FTZ R146, R128, R127 ;  /* 0x0000007f80927221 */ /* 0x000fe20000010000 */
[----:B------:R-:W-:-:S01]  /*8a30*/  FFMA.FTZ R121, R121, R88, -R102 ;  /* 0x0000005879797223 */ /* 0x000fc20000010866 */
[-CC-:B------:R-:W-:Y:S01]  /*8a40*/  FFMA.FTZ R139, R129, R88.reuse, -R102.reuse ;  /* 0x00000058818b7223 */ /* 0x180fe20000010866 */
[----:B------:R-:W-:-:S01]  /*8a50*/  FFMA.FTZ R123, R123, R88, -R102 ;  /* 0x000000587b7b7223 */ /* 0x000fc20000010866 */
[----:B------:R-:W-:Y:S01]  /*8a60*/  FADD.FTZ R127, R181, R146 ;  /* 0x00000092b57f7221 */ /* 0x000fe20000010000 */
[----:B------:R-:W-:-:S01]  /*8a70*/  FFMA.FTZ R129, R213, R88, -R102 ;  /* 0x00000058d5817223 */ /* 0x000fc20000010866 */
[----:B------:R-:W2:Y:S01]  /*8a80*/  MUFU.EX2 R120, R120 ;  /* 0x0000007800787308 */ /* 0x000ea20000000800 */
[----:B-1----:R-:W-:-:S01]  /*8a90*/  FADD.FTZ R2, R112, R3 ;  /* 0x0000000370027221 */ /* 0x002fc20000010000 */
[----:B------:R-:W-:Y:S01]  /*8aa0*/  FADD.FTZ R146, R6, R127 ;  /* 0x0000007f06927221 */ /* 0x000fe20000010000 */
[----:B------:R-:W-:-:S01]  /*8ab0*/  FFMA.FTZ R117, R117, R88, -R102 ;  /* 0x0000005875757223 */ /* 0x000fc20000010866 */
[-CC-:B------:R-:W-:Y:S01]  /*8ac0*/  FFMA.FTZ R125, R215, R88.reuse, -R102.reuse ;  /* 0x00000058d77d7223 */ /* 0x180fe20000010866 */
[----:B------:R-:W-:-:S01]  /*8ad0*/  FFMA.FTZ R152, R223, R88, -R102 ;  /* 0x00000058df987223 */ /* 0x000fc20000010866 */
[-CC-:B------:R-:W-:Y:S01]  /*8ae0*/  FFMA.FTZ R147, R147, R88.reuse, -R102.reuse ;  /* 0x0000005893937223 */ /* 0x180fe20000010866 */
[----:B------:R-:W-:-:S01]  /*8af0*/  FFMA.FTZ R229, R229, R88, -R102 ;  /* 0x00000058e5e57223 */ /* 0x000fc20000010866 */
[----:B------:R-:W1:Y:S01]  /*8b00*/  MUFU.EX2 R9, R9 ;  /* 0x0000000900097308 */ /* 0x000e620000000800 */
[----:B---3--:R-:W-:-:S01]  /*8b10*/  FADD.FTZ R3, R7, R2 ;  /* 0x0000000207037221 */ /* 0x008fc20000010000 */
[-CC-:B------:R-:W-:Y:S01]  /*8b20*/  FFMA.FTZ R99, R99, R88.reuse, -R102.reuse ;  /* 0x0000005863637223 */ /* 0x180fe20000010866 */
[----:B------:R-:W-:-:S05]  /*8b30*/  FFMA.FTZ R151, R151, R88, -R102 ;  /* 0x0000005897977223 */ /* 0x000fca0000010866 */
[----:B------:R-:W3:Y:S01]  /*8b40*/  MUFU.EX2 R122, R122 ;  /* 0x0000007a007a7308 */ /* 0x000ee20000000800 */
[----:B--2---:R-:W-:-:S01]  /*8b50*/  FADD.FTZ R2, R120, R3 ;  /* 0x0000000378027221 */ /* 0x004fc20000010000 */
[----:B------:R-:W-:-:S06]  /*8b60*/  WARPGROUP.DEPBAR.LE gsb0, 0x0 ;  /* 0x00008000000079c5 */ /* 0x000fcc0000010000 */
        /* <DEDUP_REMOVED lines=56> */
[----:B---3--:R-:W-:-:S04]  /*8ef0*/  FADD.FTZ R3, R133, R2 ;  /* 0x0000000285037221 */ /* 0x008fc80000010000 */
[----:B------:R-:W-:-:S03]  /*8f00*/  FADD.FTZ R2, R92, R3 ;  /* 0x000000035c027221 */ /* 0x000fc60000010000 */
        /* <DEDUP_REMOVED lines=27> */
[-CC-:B------:R-:W-:Y:S01]  /*90c0*/  FFMA.FTZ R139, R149, R88.reuse, -R102.reuse ;  /* 0x00000058958b7223 */ /* 0x180fe20000010866 */
[----:B------:R-:W-:-:S05]  /*90d0*/  FFMA.FTZ R102, R103, R88, -R102 ;  /* 0x0000005867667223 */ /* 0x000fca0000010866 */
        /* <DEDUP_REMOVED lines=10> */
[----:B------:R-:W-:-:S06]  /*9180*/  IADD3 R2, -R194, 0xb, RZ ;  /* 0x0000000bc2027810 */ /* 0x000fcc0007ffe1ff */
        /* <DEDUP_REMOVED lines=16> */
[----:B------:R-:W-:Y:S01]  /*9290*/  MUFU.EX2 R101, R101 ;  /* 0x0000006500657308 */ /* 0x000fe20000000800 */
[----:B---3--:R-:W-:-:S07]  /*92a0*/  FADD.FTZ R156, R155, R156 ;  /* 0x0000009c9b9c7221 */ /* 0x008fce0000010000 */
[----:B------:R1:W3:Y:S01]  /*92b0*/  MUFU.EX2 R158, R147 ;  /* 0x00000093009e7308 */ /* 0x0002e20000000800 */
[----:B--2---:R-:W-:-:S07]  /*92c0*/  FADD.FTZ R3, R150, R3 ;  /* 0x0000000396037221 */ /* 0x004fce0000010000 */
[----:B------:R-:W-:Y:S01]  /*92d0*/  MUFU.EX2 R106, R106 ;  /* 0x0000006a006a7308 */ /* 0x000fe20000000800 */
[----:B-1----:R-:W-:-:S05]  /*92e0*/  IMAD.U32 R147, RZ, RZ, UR5 ;  /* 0x00000005ff937e24 */ /* 0x002fca000f8e00ff */
[----:B------:R-:W-:Y:S01]  /*92f0*/  @!P1 LEA R143, R147, UR37, 0x3 ;  /* 0x00000025938f9c11 */ /* 0x000fe2000f8e18ff */
[----:B------:R1:W-:Y:S06]  /*9300*/  BAR.ARV R2, 0x100 ;  /* 0x000400020000751d */ /* 0x0003ec0000002000 */
[----:B------:R-:W2:Y:S01]  /*9310*/  MUFU.EX2 R229, R229 ;  /* 0x000000e500e57308 */ /* 0x000ea20000000800 */
[----:B---3--:R-:W-:-:S01]  /*9320*/  FADD.FTZ R3, R158, R3 ;  /* 0x000000039e037221 */ /* 0x008fc20000010000 */
[----:B-1----:R-:W-:-:S05]  /*9330*/  @!P1 VIADD R2, R143, 0x29840 ;  /* 0x000298408f029836 */ /* 0x002fca0000000000 */
[----:B------:R-:W-:Y:S01]  /*9340*/  @!P1 PRMT R2, RZ, 0x654, R2 ;  /* 0x00000654ff029816 */ /* 0x000fe20000000002 */
[----:B------:R-:W-:Y:S03]  /*9350*/  MUFU.EX2 R108, R108 ;  /* 0x0000006c006c7308 */ /* 0x000fe60000000800 */
[----:B------:R2:W-:Y:S05]  /*9360*/  @!P1 SYNCS.ARRIVE.TRANS64.RED.A1T0 RZ, [R2+URZ], RZ ;  /* 0x000000ff02ff99a7 */ /* 0x0005ea000810043f */
[----:B------:R-:W1:Y:S01]  /*9370*/  MUFU.EX2 R139, R139 ;  /* 0x0000008b008b7308 */ /* 0x000e620000000800 */
[----:B--2---:R-:W-:-:S07]  /*9380*/  FADD.FTZ R2, R229, R3 ;  /* 0x00000003e5027221 */ /* 0x004fce0000010000 */
[----:B------:R-:W-:Y:S08]  /*9390*/  MUFU.EX2 R157, R157 ;  /* 0x0000009d009d7308 */ /* 0x000ff00000000800 */
[----:B------:R2:W3:Y:S01]  /*93a0*/  MUFU.EX2 R171, R99 ;  /* 0x0000006300ab7308 */ /* 0x0004e20000000800 */
[----:B-1----:R-:W-:-:S07]  /*93b0*/  FADD.FTZ R2, R139, R2 ;  /* 0x000000028b027221 */ /* 0x002fce0000010000 */
[----:B------:R-:W1:Y:S01]  /*93c0*/  MUFU.EX2 R110, R110 ;  /* 0x0000006e006e7308 */ /* 0x000e620000000800 */
[----:B--2---:R-:W-:-:S04]  /*93d0*/  FADD.FTZ R99, R101, R156 ;  /* 0x0000009c65637221 */ /* 0x004fc80000010000 */
[----:B------:R-:W-:-:S03]  /*93e0*/  FADD.FTZ R99, R106, R99 ;  /* 0x000000636a637221 */ /* 0x000fc60000010000 */
[----:B------:R-:W2:Y:S01]  /*93f0*/  MUFU.EX2 R151, R151 ;  /* 0x0000009700977308 */ /* 0x000ea20000000800 */
[----:B------:R-:W-:-:S01]  /*9400*/  FADD.FTZ R154, R108, R99 ;  /* 0x000000636c9a7221 */ /* 0x000fc20000010000 */
[----:B---3--:R-:W-:-:S03]  /*9410*/  FADD.FTZ R2, R171, R2 ;  /* 0x00000002ab027221 */ /* 0x008fc60000010000 */
[----:B------:R-:W-:-:S03]  /*9420*/  FADD.FTZ R3, R157, R154 ;  /* 0x0000009a9d037221 */ /* 0x000fc60000010000 */
[----:B------:R-:W3:Y:S01]  /*9430*/  MUFU.EX2 R102, R102 ;  /* 0x0000006600667308 */ /* 0x000ee20000000800 */
[----:B-1----:R-:W-:-:S04]  /*9440*/  FADD.FTZ R154, R110, R3 ;  /* 0x000000036e9a7221 */ /* 0x002fc80000010000 */
[----:B------:R-:W-:Y:S01]  /*9450*/  FADD.FTZ R3, R5, R154 ;  /* 0x0000009a05037221 */ /* 0x000fe20000010000 */
[----:B--2---:R-:W-:-:S04]  /*9460*/  FADD.FTZ R2, R151, R2 ;  /* 0x0000000297027221 */ /* 0x004fc80000010000 */
[----:B---3--:R-:W-:Y:S01]  /*9470*/  FADD.FTZ R2, R102, R2 ;  /* 0x0000000266027221 */ /* 0x008fe20000010000 */
[----:B------:R-:W-:Y:S06]  /*9480*/  @!P0 BRA `(.L_x_1838) ;  /* 0x0000000000048947 */ /* 0x000fec0003800000 */
[----:B------:R-:W-:Y:S01]  /*9490*/  BPT.TRAP 0x1 ;  /* 0x000000040000795c */ /* 0x000fe20000300000 */
.L_x_1838:
[----:B------:R-:W-:Y:S01]  /*94a0*/  UISETP.GT.AND UP0, UPT, UR7, UR41, UPT ;  /* 0x000000290700728c */ /* 0x000fe2000bf04270 */
[----:B------:R-:W-:Y:S01]  /*94b0*/  F2FP.SATFINITE.E4M3.F32.PACK_AB_MERGE_C R7, R120, R7, RZ ;  /* 0x000000077807723e */ /* 0x000fe200048070ff */
[----:B------:R-:W-:Y:S01]  /*94c0*/  ULEA UR6, UR36, UR37, 0x3 ;  /* 0x0000002524067291 */ /* 0x000fe2000f8e183f */
[----:B------:R-:W-:Y:S01]  /*94d0*/  F2FP.SATFINITE.E4M3.F32.PACK_AB_MERGE_C R128, R181, R128, RZ ;  /* 0x00000080b580723e */ /* 0x000fe200048070ff */
[----:B------:R-:W-:Y:S01]  /*94e0*/  UIADD3 UR7, UR7, -0x1, URZ ;  /* 0xffffffff07077890 */ /* 0x000fe2000fffe03f */
[----:B------:R-:W-:Y:S01]  /*94f0*/  F2FP.SATFINITE.E4M3.F32.PACK_AB_MERGE_C R4, R123, R4, RZ ;  /* 0x000000047b04723e */ /* 0x000fe200048070ff */
[----:B------:R-:W-:Y:S01]  /*9500*/  UIADD3 UR6, UR6, 0x29860, URZ ;  /* 0x0002986006067890 */ /* 0x000fe2000fffe03f */
[----:B------:R-:W-:Y:S01]  /*9510*/  PLOP3.LUT P2, PT, PT, PT, UP0, 0x80, 0x0 ;  /* 0x000000000000781c */ /* 0x000fe20003f4f008 */
[----:B------:R-:W-:Y:S01]  /*9520*/  UMOV UR40, UR46 ;  /* 0x0000002e00287c82 */ /* 0x000fe20008000000 */
[----:B------:R-:W-:Y:S01]  /*9530*/  F2FP.SATFINITE.E4M3.F32.PACK_AB_MERGE_C R93, R93, R94, RZ ;  /* 0x0000005e5d5d723e */ /* 0x000fe200048070ff */
[----:B------:R-:W-:Y:S01]  /*9540*/  UPRMT UR6, UR47, 0x654, UR6 ;  /* 0x000006542f067896 */ /* 0x000fe20008000006 */
[----:B------:R-:W-:Y:S01]  /*9550*/  F2FP.SATFINITE.E4M3.F32.PACK_AB_MERGE_C R97, R100, R97, RZ ;  /* 0x000000616461723e */ /* 0x000fe200048070ff */
[----:B------:R-:W-:Y:S01]  /*9560*/  UMOV UR36, UR5 ;  /* 0x0000000500247c82 */ /* 0x000fe20008000000 */
[----:B------:R-:W-:Y:S01]  /*9570*/  F2FP.SATFINITE.E4M3.F32.PACK_AB_MERGE_C R5, R5, R110, RZ ;  /* 0x0000006e0505723e */ /* 0x000fe200048070ff */
[----:B------:R-:W-:Y:S01]  /*9580*/  FMUL.FTZ R24, R24, R111 ;  /* 0x0000006f18187220 */ /* 0x000fe20000410000 */
[----:B------:R-:W-:Y:S01]  /*9590*/  F2FP.SATFINITE.E4M3.F32.PACK_AB_MERGE_C R7, R112, R159, R7 ;  /* 0x0000009f7007723e */ /* 0x000fe20004807007 */
[-C--:B------:R-:W-:Y:S01]  /*95a0*/  FMUL.FTZ R25, R25, R111.reuse ;  /* 0x0000006f19197220 */ /* 0x080fe20000410000 */
        /* <DEDUP_REMOVED lines=98> */
[----:B------:R-:W-:Y:S01]  /*9bd0*/  IMAD.MOV.U32 R185, RZ, RZ, R7 ;  /* 0x000000ffffb97224 */ /* 0x000fe200078e0007 */
[----:B------:R-:W-:Y:S06]  /*9be0*/  @P2 BRA `(.L_x_1839) ;  /* 0xffffffbc00942947 */ /* 0x000fec000383ffff */
[----:B------:R-:W-:-:S05]  /*9bf0*/  UMOV UR36, UR5 ;  /* 0x0000000500247c82 */ /* 0x000fca0008000000 */
.L_x_1829:
[----:B------:R-:W-:-:S13]  /*9c00*/  ISETP.LE.AND P2, PT, RZ, UR7, PT ;  /* 0x00000007ff007c0c */ /* 0x000fda000bf43270 */
[----:B------:R-:W-:Y:S05]  /*9c10*/  @!P2 BRA `(.L_x_1840) ;  /* 0x0000003400a4a947 */ /* 0x000fea0003800000 */
[----:B------:R-:W-:Y:S01]  /*9c20*/  IMAD.MOV.U32 R5, RZ, RZ, R91 ;  /* 0x000000ffff057224 */ /* 0x000fe200078e005b */
[----:B------:R-:W-:Y:S01]  /*9c30*/  UMOV UR38, UR46 ;  /* 0x0000002e00267c82 */ /* 0x000fe20008000000 */
[----:B------:R-:W-:Y:S01]  /*9c40*/  IMAD.MOV.U32 R4, RZ, RZ, R89 ;  /* 0x000000ffff047224 */ /* 0x000fe200078e0059 */
[----:B------:R-:W-:-:S06]  /*9c50*/  UMOV UR5, UR36 ;  /* 0x0000002400057c82 */ /* 0x000fcc0008000000 */
.L_x_1850:
        /* <DEDUP_REMOVED lines=9> */
.L_x_1842:
[----:B------:R-:W-:Y:S01]  /*9cf0*/  ULEA UR6, UR36, UR37, 0x3 ;  /* 0x0000002524067291 */ /* 0x000fe2000f8e183f */
[----:B------:R-:W-:-:S05]  /*9d00*/  IMAD.U32 R6, RZ, RZ, UR46 ;  /* 0x0000002eff067e24 */ /* 0x000fca000f8e00ff */
[----:B------:R-:W-:-:S04]  /*9d10*/  SHF.L.U32 R6, R6, 0x1f, RZ ;  /* 0x0000001f06067819 */ /* 0x000fc800000006ff */
[----:B------:R1:W2:Y:S01]  /*9d20*/  SYNCS.PHASECHK.TRANS64.TRYWAIT P2, [UR6+0x29830], R6 ;  /* 0x02983006ff0075a7 */ /* 0x0002a20008040146 */
[----:B------:R-:W-:Y:S05]  /*9d30*/  @!P0 BRA `(.L_x_1843) ;  /* 0x0000000000048947 */ /* 0x000fea0003800000 */
[----:B------:R-:W-:Y:S01]  /*9d40*/  BPT.TRAP 0x1 ;  /* 0x000000040000795c */ /* 0x000fe20000300000 */
.L_x_1843:
[----:B--2---:R-:W-:Y:S05]  /*9d50*/  @P2 BRA `(.L_x_1841) ;  /* 0x0000000000082947 */ /* 0x004fea0003800000 */
[----:B------:R-:W2:Y:S02]  /*9d60*/  SYNCS.PHASECHK.TRANS64.TRYWAIT P2, [UR6+0x29830], R6 ;  /* 0x02983006ff0075a7 */ /* 0x000ea40008040146 */
[----:B--2---:R-:W-:Y:S05]  /*9d70*/  @!P2 BRA `(.L_x_1844) ;  /* 0x000000900098a947 */ /* 0x004fea0003800000 */
.L_x_1841:
[----:B--2---:R-:W2:Y:S01]  /*9d80*/  S2R R7, SR_TID.X ;  /* 0x0000000000077919 */ /* 0x004ea20000002100 */
[----:B------:R-:W-:Y:S01]  /*9d90*/  UIMAD UR6, UR36, 0x780, UR4 ;  /* 0x00000780240678a4 */ /* 0x000fe2000f8e0204 */
[----:B------:R-:W-:Y:S01]  /*9da0*/  UMOV UR11, 0x80000020 ;  /* 0x80000020000b7882 */ /* 0x000fe20000000000 */
[----:B------:R-:W-:Y:S02]  /*9db0*/  UMOV UR32, UR8 ;  /* 0x0000000800207c82 */ /* 0x000fe40008000000 */
[----:B------:R-:W-:Y:S01]  /*9dc0*/  UIADD3 UR34, UR6, 0x80, URZ ;  /* 0x0000008006227890 */ /* 0x000fe2000fffe03f */
[----:B------:R-:W-:Y:S02]  /*9dd0*/  UMOV UR33, UR9 ;  /* 0x0000000900217c82 */ /* 0x000fe40008000000 */
[----:B------:R-:W-:Y:S01]  /*9de0*/  UMOV UR10, UR6 ;  /* 0x00000006000a7c82 */ /* 0x000fe20008000000 */
[----:B------:R-:W-:Y:S01]  /*9df0*/  UMOV UR35, 0x80000020 ;  /* 0x8000002000237882 */ /* 0x000fe20000000000 */
[----:B------:R-:W-:Y:S01]  /*9e00*/  UIADD3 UR50, UR6, 0x100, URZ ;  /* 0x0000010006327890 */ /* 0x000fe2000fffe03f */
[----:B------:R-:W-:Y:S01]  /*9e10*/  UMOV UR48, UR8 ;  /* 0x0000000800307c82 */ /* 0x000fe20008000000 */
[----:B------:R-:W-:Y:S01]  /*9e20*/  UMOV UR49, UR9 ;  /* 0x0000000900317c82 */ /* 0x000fe20008000000 */
[----:B------:R-:W-:Y:S01]  /*9e30*/  UMOV UR51, 0x80000020 ;  /* 0x8000002000337882 */ /* 0x000fe20000000000 */
        /* <DEDUP_REMOVED lines=176> */
.L_x_1846:
[----:B------:R-:W-:Y:S01]  /*a940*/  ULEA UR6, UR5, UR37, 0x3 ;  /* 0x0000002505067291 */ /* 0x000fe2000f8e183f */
[----:B------:R-:W-:-:S05]  /*a950*/  IMAD.U32 R6, RZ, RZ, UR38 ;  /* 0x00000026ff067e24 */ /* 0x000fca000f8e00ff */
[----:B------:R-:W-:-:S04]  /*a960*/  SHF.L.U32 R6, R6, 0x1f, RZ ;  /* 0x0000001f06067819 */ /* 0x000fc800000006ff */
[----:B------:R1:W2:Y:S01]  /*a970*/  SYNCS.PHASECHK.TRANS64.TRYWAIT P2, [UR6+0x29850], R6 ;  /* 0x02985006ff0075a7 */ /* 0x0002a20008040146 */
[----:B------:R-:W-:Y:S05]  /*a980*/  @!P0 BRA `(.L_x_1847) ;  /* 0x0000000000048947 */ /* 0x000fea0003800000 */
[----:B------:R-:W-:Y:S01]  /*a990*/  BPT.TRAP 0x1 ;  /* 0x000000040000795c */ /* 0x000fe20000300000 */
.L_x_1847:
[----:B--2---:R-:W-:Y:S05]  /*a9a0*/  @P2 BRA `(.L_x_1845) ;  /* 0x0000000000082947 */ /* 0x004fea0003800000 */
[----:B------:R-:W2:Y:S02]  /*a9b0*/  SYNCS.PHASECHK.TRANS64.TRYWAIT P2, [UR6+0x29850], R6 ;  /* 0x02985006ff0075a7 */ /* 0x000ea40008040146 */
[----:B--2---:R-:W-:Y:S05]  /*a9c0*/  @!P2 BRA `(.L_x_1848) ;  /* 0x00000084009ca947 */ /* 0x004fea0003800000 */
.L_x_1845:
[----:B------:R-:W-:Y:S01]  /*a9d0*/  UIADD3 UR6, UR37, 0x400, URZ ;  /* 0x0000040025067890 */ /* 0x000fe2000fffe03f */
[----:B------:R-:W-:Y:S01]  /*a9e0*/  WARPGROUP.ARRIVE ;  /* 0x00000000000079c5 */ /* 0x000fe20000000000 */
[----:B------:R-:W-:Y:S01]  /*a9f0*/  UMOV UR11, 0xc0000010 ;  /* 0xc0000010000b7882 */ /* 0x000fe20000000000 */
[C---:B--2---:R-:W-:Y:S01]  /*aa00*/  FMUL.FTZ R7, R0.reuse, R152 ;  /* 0x0000009800077220 */ /* 0x044fe20000410000 */
[----:B------:R-:W-:Y:S01]  /*aa10*/  USHF.R.U32.HI UR6, URZ, 0x4, UR6 ;  /* 0x000000043f067899 */ /* 0x000fe20008011606 */
[C---:B-1----:R-:W-:Y:S01]  /*aa20*/  FMUL.FTZ R6, R0.reuse, R154 ;  /* 0x0000009a00067220 */ /* 0x042fe20000410000 */
        /* <DEDUP_REMOVED lines=27> */
[----:B------:R-:W-:Y:S01]  /*abe0*/  FMUL.FTZ R137, R0, R137 ;  /* 0x0000008900897220 */ /* 0x000fe20000410000 */
        /* <DEDUP_REMOVED lines=78> */
[----:B------:R-:W-:Y:S01]  /*b0d0*/  FMUL.FTZ R103, R0, R103 ;  /* 0x0000006700677220 */ /* 0x000fe20000410000 */
[----:B------:R-:W2:Y:S01]  /*b0e0*/  S2R R194, SR_TID.X ;  /* 0x0000000000c27919 */ /* 0x000ea20000002100 */
[----:B------:R-:W-:Y:S01]  /*b0f0*/  IMAD.U32 R158, RZ, RZ, UR36 ;  /* 0x00000024ff9e7e24 */ /* 0x000fe2000f8e00ff */
[----:B------:R-:W4:Y:S01]  /*b100*/  MUFU.TANH R195, R195 ;  /* 0x000000c300c37308 */ /* 0x000f220000002400 */
[----:B---3--:R-:W-:-:S07]  /*b110*/  FMNMX.FTZ R20, R161, R20, !PT ;  /* 0x00000014a1147209 */ /* 0x008fce0007810000 */
[----:B------:R-:W3:Y:S01]  /*b120*/  MUFU.TANH R165, R165 ;  /* 0x000000a500a57308 */ /* 0x000ee20000002400 */
[----:B-1----:R-:W-:-:S07]  /*b130*/  FMNMX.FTZ R14, R163, R14, !PT ;  /* 0x0000000ea30e7209 */ /* 0x002fce0007810000 */
[----:B------:R-:W1:Y:S01]  /*b140*/  MUFU.TANH R167, R167 ;  /* 0x000000a700a77308 */ /* 0x000e620000002400 */
[----:B----4-:R-:W-:-:S07]  /*b150*/  FMNMX.FTZ R20, R195, R20, !PT ;  /* 0x00000014c3147209 */ /* 0x010fce0007810000 */
[----:B------:R-:W4:Y:S01]  /*b160*/  MUFU.TANH R197, R197 ;  /* 0x000000c500c57308 */ /* 0x000f220000002400 */
[----:B---3--:R-:W-:Y:S02]  /*b170*/  FMNMX.FTZ R14, R165, R14, !PT ;  /* 0x0000000ea50e7209 */ /* 0x008fe40007810000 */
[----:B--2---:R-:W-:-:S05]  /*b180*/  SHF.R.U32.HI R194, RZ, 0x7, R194 ;  /* 0x00000007ffc27819 */ /* 0x004fca00000116c2 */
        /* <DEDUP_REMOVED lines=143> */
[----:B---3--:R-:W-:-:S05]  /*ba80*/  FMNMX.FTZ R90, R126, R89, !PT ;  /* 0x000000597e5a7209 */ /* 0x008fca0007810000 */
[----:B------:R-:W3:Y:S02]  /*ba90*/  SHFL.BFLY PT, R89, R90, 0x2, 0x1f ;  /* 0x0c401f005a597f89 */ /* 0x000ee400000e0000 */
[----:B------:R-:W4:Y:S01]  /*baa0*/  MUFU.TANH R103, R103 ;  /* 0x0000006700677308 */ /* 0x000f220000002400 */
[----:B--2---:R-:W-:-:S04]  /*bab0*/  FMNMX.FTZ R88, R99, R88, !PT ;  /* 0x0000005863587209 */ /* 0x004fc80007810000 */
[----:B-1----:R-:W-:-:S04]  /*bac0*/  FMNMX.FTZ R88, R101, R88, !PT ;  /* 0x0000005865587209 */ /* 0x002fc80007810000 */
[----:B----4-:R-:W-:Y:S02]  /*bad0*/  FMNMX.FTZ R92, R103, R88, !PT ;  /* 0x00000058675c7209 */ /* 0x010fe40007810000 */
[----:B------:R-:W1:Y:S03]  /*bae0*/  LDC R88, c[0x0][0x988] ;  /* 0x00026200ff587b82 */ /* 0x000e660000000800 */
[----:B------:R-:W2:Y:S01]  /*baf0*/  SHFL.BFLY PT, R91, R92, 0x2, 0x1f ;  /* 0x0c401f005c5b7f89 */ /* 0x000ea200000e0000 */
[----:B---3--:R-:W-:-:S05]  /*bb00*/  FMNMX.FTZ R94, R90, R89, !PT ;  /* 0x000000595a5e7209 */ /* 0x008fca0007810000 */
[----:B------:R-:W3:Y:S01]  /*bb10*/  SHFL.BFLY PT, R89, R94, 0x1, 0x1f ;  /* 0x0c201f005e597f89 */ /* 0x000ee200000e0000 */
[----:B--2---:R-:W-:-:S05]  /*bb20*/  FMNMX.FTZ R96, R92, R91, !PT ;  /* 0x0000005b5c607209 */ /* 0x004fca0007810000 */
[----:B------:R-:W2:Y:S01]  /*bb30*/  SHFL.BFLY PT, R91, R96, 0x1, 0x1f ;  /* 0x0c201f00605b7f89 */ /* 0x000ea200000e0000 */
[----:B---3--:R-:W-:-:S05]  /*bb40*/  FMNMX.FTZ R89, R94, R89, !PT ;  /* 0x000000595e597209 */ /* 0x008fca0007810000 */
        /* <DEDUP_REMOVED lines=8> */
[-C--:B------:R-:W-:Y:S01]  /*bbd0*/  FMUL.FTZ R4, R4, R88.reuse ;  /* 0x0000005804047220 */ /* 0x080fe20000410000 */
[----:B------:R-:W-:-:S01]  /*bbe0*/  FFMA.FTZ R7, R7, R88, -R128 ;  /* 0x0000005807077223 */ /* 0x000fc20000010880 */
[----:B------:R-:W-:Y:S01]  /*bbf0*/  MUFU.EX2 R90, R90 ;  /* 0x0000005a005a7308 */ /* 0x000fe20000000800 */
[----:B------:R-:W-:-:S01]  /*bc00*/  FFMA.FTZ R92, R15, R88, -R128 ;  /* 0x000000580f5c7223 */ /* 0x000fc20000010880 */
[-CC-:B------:R-:W-:Y:S01]  /*bc10*/  FFMA.FTZ R15, R163, R88.reuse, -R128.reuse ;  /* 0x00000058a30f7223 */ /* 0x180fe20000010880 */
[----:B------:R-:W-:-:S01]  /*bc20*/  FFMA.FTZ R163, R122, R88, -R128 ;  /* 0x000000587aa37223 */ /* 0x000fc20000010880 */
[-CC-:B------:R-:W-:Y:S01]  /*bc30*/  FFMA.FTZ R94, R157, R88.reuse, -R128.reuse ;  /* 0x000000589d5e7223 */ /* 0x180fe20000010880 */
[----:B------:R-:W-:-:S01]  /*bc40*/  FFMA.FTZ R157, R118, R88, -R128 ;  /* 0x00000058769d7223 */ /* 0x000fc20000010880 */
[----:B--2---:R-:W-:Y:S01]  /*bc50*/  FMNMX.FTZ R91, R96, R91, !PT ;  /* 0x0000005b605b7209 */ /* 0x004fe20007810000 */
[----:B------:R-:W-:-:S01]  /*bc60*/  FFMA.FTZ R118, R124, R88, -R128 ;  /* 0x000000587c767223 */ /* 0x000fc20000010880 */
[----:B------:R-:W-:Y:S01]  /*bc70*/  MUFU.EX2 R4, R4 ;  /* 0x0000000400047308 */ /* 0x000fe20000000800 */
[----:B------:R-:W-:-:S01]  /*bc80*/  FFMA.FTZ R96, R165, R88, -R128 ;  /* 0x00000058a5607223 */ /* 0x000fc20000010880 */
[----:B------:R-:W-:Y:S01]  /*bc90*/  FFMA.FTZ R165, R126, R88, -R128 ;  /* 0x000000587ea57223 */ /* 0x000fe20000010880 */
[----:B------:R-:W-:-:S01]  /*bca0*/  FADD.FTZ R5, -R91, R5 ;  /* 0x000000055b057221 */ /* 0x000fc20000010100 */
[-C--:B------:R-:W-:Y:S01]  /*bcb0*/  FFMA.FTZ R120, R91, R88.reuse, -8 ;  /* 0xc10000005b787423 */ /* 0x080fe20000010058 */
[----:B------:R-:W-:-:S01]  /*bcc0*/  FFMA.FTZ R98, R197, R88, -R128 ;  /* 0x00000058c5627223 */ /* 0x000fc20000010880 */
[-C--:B------:R-:W-:Y:S01]  /*bcd0*/  FFMA.FTZ R137, R137, R88.reuse, -R128 ;  /* 0x0000005889897223 */ /* 0x080fe20000010880 */
[-C--:B------:R-:W-:Y:S01]  /*bce0*/  FMUL.FTZ R5, R5, R88.reuse ;  /* 0x0000005805057220 */ /* 0x080fe20000410000 */
        /* <DEDUP_REMOVED lines=22> */
[----:B------:R-:W-:Y:S01]  /*be50*/  FFMA.FTZ R110, R221, R88, -R128 ;  /* 0x00000058dd6e7223 */ /* 0x000fe20000010880 */
[----:B------:R-:W-:-:S01]  /*be60*/  FADD.FTZ R152, R90, R3 ;  /* 0x000000035a987221 */ /* 0x000fc20000010000 */
        /* <DEDUP_REMOVED lines=14> */
[-C--:B------:R-:W-:Y:S01]  /*bf50*/  FFMA.FTZ R112, R112, R88.reuse, -R128 ;  /* 0x0000005870707223 */ /* 0x080fe20000010880 */
[----:B------:R-:W-:-:S01]  /*bf60*/  FFMA.FTZ R128, R199, R88, -R120 ;  /* 0x00000058c7807223 */ /* 0x000fc20000010878 */
[-CC-:B------:R-:W-:Y:S01]  /*bf70*/  FFMA.FTZ R139, R139, R88.reuse, -R120.reuse ;  /* 0x000000588b8b7223 */ /* 0x180fe20000010878 */
[----:B------:R-:W-:-:S01]  /*bf80*/  FFMA.FTZ R138, R203, R88, -R120 ;  /* 0x00000058cb8a7223 */ /* 0x000fc20000010878 */
[----:B------:R-:W2:Y:S01]  /*bf90*/  MUFU.EX2 R21, R21 ;  /* 0x0000001500157308 */ /* 0x000ea20000000800 */
[----:B-1----:R-:W-:-:S01]  /*bfa0*/  FADD.FTZ R2, R11, R2 ;  /* 0x000000020b027221 */ /* 0x002fc20000010000 */
[-CC-:B------:R-:W-:Y:S01]  /*bfb0*/  FFMA.FTZ R143, R143, R88.reuse, -R120.reuse ;  /* 0x000000588f8f7223 */ /* 0x180fe20000010878 */
        /* <DEDUP_REMOVED lines=8> */
[----:B------:R-:W-:-:S01]  /*c040*/  FFMA.FTZ R146, R219, R88, -R120 ;  /* 0x00000058db927223 */ /* 0x000fc20000010878 */
[-CC-:B------:R-:W-:Y:S01]  /*c050*/  FFMA.FTZ R127, R127, R88.reuse, -R120.reuse ;  /* 0x000000587f7f7223 */ /* 0x180fe20000010878 */
[----:B------:R-:W-:-:S01]  /*c060*/  FFMA.FTZ R148, R223, R88, -R120 ;  /* 0x00000058df947223 */ /* 0x000fc20000010878 */
[-CC-:B------:R-:W-:Y:S01]  /*c070*/  FFMA.FTZ R131, R131, R88.reuse, -R120.reuse ;  /* 0x0000005883837223 */ /* 0x180fe20000010878 */
[----:B------:R-:W-:-:S01]  /*c080*/  FFMA.FTZ R150, R227, R88, -R120 ;  /* 0x00000058e3967223 */ /* 0x000fc20000010878 */
[----:B------:R-:W3:Y:S01]  /*c090*/  MUFU.EX2 R122, R122 ;  /* 0x0000007a007a7308 */ /* 0x000ee20000000800 */
        /* <DEDUP_REMOVED lines=9> */
[-CC-:B------:R-:W-:Y:S01]  /*c130*/  FFMA.FTZ R12, R12, R88.reuse, -R120.reuse ;  /* 0x000000580c0c7223 */ /* 0x180fe20000010878 */
[----:B------:R-:W-:-:S01]  /*c140*/  FFMA.FTZ R14, R14, R88, -R120 ;  /* 0x000000580e0e7223 */ /* 0x000fc20000010878 */
[----:B------:R-:W-:Y:S01]  /*c150*/  FFMA.FTZ R93, R93, R88, -R120 ;  /* 0x000000585d5d7223 */ /* 0x000fe20000010878 */
[----:B------:R-:W-:-:S02]  /*c160*/  WARPGROUP.DEPBAR.LE gsb0, 0x0 ;  /* 0x00008000000079c5 */ /* 0x000fc40000010000 */
[----:B------:R-:W-:Y:S01]  /*c170*/  FFMA.FTZ R95, R95, R88, -R120 ;  /* 0x000000585f5f7223 */ /* 0x000fe20000010878 */
[----:B------:R-:W1:Y:S01]  /*c180*/  MUFU.EX2 R124, R124 ;  /* 0x0000007c007c7308 */ /* 0x000e620000000800 */
[----:B---3--:R-:W-:-:S01]  /*c190*/  FADD.FTZ R161, R122, R161 ;  /* 0x000000a17aa17221 */ /* 0x008fc20000010000 */
[-CC-:B------:R-:W-:Y:S01]  /*c1a0*/  FFMA.FTZ R99, R99, R88.reuse, -R120.reuse ;  /* 0x0000005863637223 */ /* 0x180fe20000010878 */
[----:B------:R-:W-:-:S01]  /*c1b0*/  FFMA.FTZ R101, R101, R88, -R120 ;  /* 0x0000005865657223 */ /* 0x000fc20000010878 */
[----:B------:R-:W-:-:S04]  /*c1c0*/  FFMA.FTZ R103, R103, R88, -R120 ;  /* 0x0000005867677223 */ /* 0x000fc80000010878 */
        /* <DEDUP_REMOVED lines=99> */
[----:B------:R-:W-:Y:S01]  /*c800*/  FFMA.FTZ R20, R97, R88, -R120 ;  /* 0x0000005861147223 */ /* 0x000fe20000010878 */
[----:B------:R-:W-:-:S05]  /*c810*/  IADD3 R97, -R194, 0xb, RZ ;  /* 0x0000000bc2617810 */ /* 0x000fca0007ffe1ff */
[----:B------:R-:W3:Y:S01]  /*c820*/  MUFU.EX2 R113, R113 ;  /* 0x0000007100717308 */ /* 0x000ee20000000800 */
[----:B--2---:R-:W-:-:S07]  /*c830*/  FADD.FTZ R2, R136, R3 ;  /* 0x0000000388027221 */ /* 0x004fce0000010000 */
[----:B------:R-:W-:Y:S01]  /*c840*/  MUFU.EX2 R115, R115 ;  /* 0x0000007300737308 */ /* 0x000fe20000000800 */
[----:B-1----:R-:W-:-:S07]  /*c850*/  FADD.FTZ R156, R8, R167 ;  /* 0x000000a7089c7221 */ /* 0x002fce0000010000 */
[----:B------:R-:W1:Y:S01]  /*c860*/  MUFU.EX2 R10, R10 ;  /* 0x0000000a000a7308 */ /* 0x000e620000000800 */
[----:B---3--:R-:W-:-:S07]  /*c870*/  FADD.FTZ R3, R113, R2 ;  /* 0x0000000271037221 */ /* 0x008fce0000010000 */
[----:B------:R-:W-:Y:S08]  /*c880*/  MUFU.EX2 R12, R12 ;  /* 0x0000000c000c7308 */ /* 0x000ff00000000800 */
[----:B------:R-:W2:Y:S01]  /*c890*/  MUFU.EX2 R117, R117 ;  /* 0x0000007500757308 */ /* 0x000ea20000000800 */
[----:B-1----:R-:W-:-:S07]  /*c8a0*/  FADD.FTZ R2, R10, R3 ;  /* 0x000000030a027221 */ /* 0x002fce0000010000 */
[----:B------:R-:W1:Y:S08]  /*c8b0*/  MUFU.EX2 R161, R161 ;  /* 0x000000a100a17308 */ /* 0x000e700000000800 */
[----:B------:R-:W3:Y:S01]  /*c8c0*/  MUFU.EX2 R112, R112 ;  /* 0x0000007000707308 */ /* 0x000ee20000000800 */
[----:B--2---:R-:W-:-:S01]  /*c8d0*/  FADD.FTZ R3, R117, R2 ;  /* 0x0000000275037221 */ /* 0x004fc20000010000 */
[----:B------:R-:W-:-:S05]  /*c8e0*/  @!P1 LEA R2, R158, UR37, 0x3 ;  /* 0x000000259e029c11 */ /* 0x000fca000f8e18ff */
[----:B------:R-:W-:Y:S01]  /*c8f0*/  @!P1 VIADD R2, R2, 0x29840 ;  /* 0x0002984002029836 */ /* 0x000fe20000000000 */
[----:B------:R-:W2:Y:S04]  /*c900*/  MUFU.EX2 R14, R14 ;  /* 0x0000000e000e7308 */ /* 0x000ea80000000800 */
[----:B------:R-:W-:Y:S01]  /*c910*/  @!P1 PRMT R2, RZ, 0x654, R2 ;  /* 0x00000654ff029816 */ /* 0x000fe20000000002 */
[----:B------:R4:W-:Y:S06]  /*c920*/  BAR.ARV R97, 0x100 ;  /* 0x000400610000751d */ /* 0x0009ec0000002000 */
[----:B------:R-:W5:Y:S01]  /*c930*/  MUFU.EX2 R155, R155 ;  /* 0x0000009b009b7308 */ /* 0x000f620000000800 */
[----:B------:R4:W-:Y:S07]  /*c940*/  @!P1 SYNCS.ARRIVE.TRANS64.RED.A1T0 RZ, [R2+URZ], RZ ;  /* 0x000000ff02ff99a7 */ /* 0x0009ee000810043f */
[----:B------:R-:W4:Y:S08]  /*c950*/  MUFU.EX2 R119, R119 ;  /* 0x0000007700777308 */ /* 0x000f300000000800 */
[----:B------:R1:W-:Y:S08]  /*c960*/  MUFU.EX2 R169, R93 ;  /* 0x0000005d00a97308 */ /* 0x0003f00000000800 */
[----:B------:R-:W4:Y:S01]  /*c970*/  MUFU.EX2 R114, R114 ;  /* 0x0000007200727308 */ /* 0x000f220000000800 */
[----:B-1----:R-:W-:-:S04]  /*c980*/  FADD.FTZ R93, R115, R156 ;  /* 0x0000009c735d7221 */ /* 0x002fc80000010000 */
[----:B------:R-:W-:-:S03]  /*c990*/  FADD.FTZ R156, R12, R93 ;  /* 0x0000005d0c9c7221 */ /* 0x000fc60000010000 */
[----:B------:R-:W1:Y:S01]  /*c9a0*/  MUFU.EX2 R157, R157 ;  /* 0x0000009d009d7308 */ /* 0x000e620000000800 */
[----:B------:R-:W-:-:S01]  /*c9b0*/  FADD.FTZ R93, R161, R156 ;  /* 0x0000009ca15d7221 */ /* 0x000fc20000010000 */
[----:B---3--:R-:W-:-:S03]  /*c9c0*/  FADD.FTZ R156, R112, R3 ;  /* 0x00000003709c7221 */ /* 0x008fc60000010000 */
[----:B--2---:R-:W-:Y:S01]  /*c9d0*/  FADD.FTZ R158, R14, R93 ;  /* 0x0000005d0e9e7221 */ /* 0x004fe20000010000 */
[----:B-----5:R-:W-:-:S02]  /*c9e0*/  FADD.FTZ R3, R155, R156 ;  /* 0x0000009c9b037221 */ /* 0x020fc40000010000 */
[----:B------:R-:W2:Y:S01]  /*c9f0*/  MUFU.EX2 R95, R95 ;  /* 0x0000005f005f7308 */ /* 0x000ea20000000800 */
[----:B----4-:R-:W-:-:S01]  /*ca00*/  FADD.FTZ R158, R119, R158 ;  /* 0x0000009e779e7221 */ /* 0x010fc20000010000 */
[----:B------:R-:W-:-:S03]  /*ca10*/  FADD.FTZ R120, R114, R3 ;  /* 0x0000000372787221 */ /* 0x000fc60000010000 */
[----:B------:R-:W-:-:S03]  /*ca20*/  FADD.FTZ R158, R169, R158 ;  /* 0x0000009ea99e7221 */ /* 0x000fc60000010000 */
        /* <DEDUP_REMOVED lines=15> */
[----:B--2---:R-:W-:-:S01]  /*cb20*/  FADD.FTZ R93, R162, R93 ;  /* 0x0000005da25d7221 */ /* 0x004fc20000010000 */
[----:B---3--:R-:W-:-:S03]  /*cb30*/  FADD.FTZ R3, R165, R2 ;  /* 0x00000002a5037221 */ /* 0x008fc60000010000 */
[----:B-1----:R-:W-:Y:S01]  /*cb40*/  FADD.FTZ R2, R103, R93 ;  /* 0x0000005d67027221 */ /* 0x002fe20000010000 */
[----:B------:R-:W-:Y:S06]  /*cb50*/  @!P0 BRA `(.L_x_1849) ;  /* 0x0000000000048947 */ /* 0x000fec0003800000 */
[----:B------:R-:W-:Y:S01]  /*cb60*/  BPT.TRAP 0x1 ;  /* 0x000000040000795c */ /* 0x000fe20000300000 */
.L_x_1849:
        /* <DEDUP_REMOVED lines=114> */
[----:B------:R-:W-:Y:S01]  /*d290*/  F2FP.SATFINITE.E4M3.F32.PACK_AB_MERGE_C R171, R160, R20, R93 ;  /* 0x00000014a0ab723e */ /* 0x000fe2000480705d */
[----:B------:R-:W-:Y:S06]  /*d2a0*/  @P2 BRA `(.L_x_1850) ;  /* 0xffffffc8006c2947 */ /* 0x000fec000383ffff */
.L_x_1840:
[----:B------:R-:W-:Y:S06]  /*d2b0*/  BAR.ARV 0x8, 0x120 ;  /* 0x0204800000007b1d */ /* 0x000fec0000002000 */
[----:B------:R-:W-:Y:S05]  /*d2c0*/  @!P0 BRA `(.L_x_1851) ;  /* 0x0000000000048947 */ /* 0x000fea0003800000 */
[----:B------:R-:W-:Y:S01]  /*d2d0*/  BPT.TRAP 0x1 ;  /* 0x000000040000795c */ /* 0x000fe20000300000 */
.L_x_1851:
[----:B------:R-:W-:Y:S01]  /*d2e0*/  ULEA UR9, UR36, UR37, 0x3 ;  /* 0x0000002524097291 */ /* 0x000fe2000f8e183f */
[----:B------:R-:W-:-:S05]  /*d2f0*/  IMAD.U32 R0, RZ, RZ, UR46 ;  /* 0x0000002eff007e24 */ /* 0x000fca000f8e00ff */
[----:B------:R-:W-:-:S04]  /*d300*/  SHF.L.U32 R0, R0, 0x1f, RZ ;  /* 0x0000001f00007819 */ /* 0x000fc800000006ff */
[----:B------:R1:W2:Y:S01]  /*d310*/  SYNCS.PHASECHK.TRANS64.TRYWAIT P1, [UR9+0x29850], R0 ;  /* 0x02985000ff0075a7 */ /* 0x0002a20008020149 */
[----:B------:R-:W-:Y:S05]  /*d320*/  @!P0 BRA `(.L_x_1852) ;  /* 0x0000000000048947 */ /* 0x000fea0003800000 */
[----:B------:R-:W-:Y:S01]  /*d330*/  BPT.TRAP 0x1 ;  /* 0x000000040000795c */ /* 0x000fe20000300000 */
.L_x_1852:
[----:B--2---:R-:W-:Y:S05]  /*d340*/  @P1 BRA `(.L_x_1853) ;  /* 0x0000000000081947 */ /* 0x004fea0003800000 */
[----:B------:R-:W2:Y:S02]  /*d350*/  SYNCS.PHASECHK.TRANS64.TRYWAIT P1, [UR9+0x29850], R0 ;  /* 0x02985000ff0075a7 */ /* 0x000ea40008020149 */
[----:B--2---:R-:W-:Y:S05]  /*d360*/  @!P1 BRA `(.L_x_1854) ;  /* 0x0000005c004c9947 */ /* 0x004fea0003800000 */
.L_x_1853:
[----:B------:R-:W-:Y:S01]  /*d370*/  UIADD3 UR37, UR37, 0x400, URZ ;  /* 0x0000040025257890 */ /* 0x000fe2000fffe03f */
[----:B------:R-:W-:Y:S01]  /*d380*/  WARPGROUP.ARRIVE ;  /* 0x00000000000079c5 */ /* 0x000fe20000000000 */
[----:B------:R-:W-:Y:S01]  /*d390*/  UMOV UR7, 0xc0000010 ;  /* 0xc000001000077882 */ /* 0x000fe20000000000 */
[----:B------:R-:W-:Y:S01]  /*d3a0*/  ULDC.64 UR10, c[0x0][0x9a0] ;  /* 0x00026800000a7ab9 */ /* 0x000fe20000000a00 */
[----:B------:R-:W-:Y:S01]  /*d3b0*/  USHF.R.U32.HI UR37, URZ, 0x4, UR37 ;  /* 0x000000043f257899 */ /* 0x000fe20008011625 */
[----:B------:R-:W-:Y:S01]  /*d3c0*/  IMAD.MOV.U32 R6, RZ, RZ, 0x3f800000 ;  /* 0x3f800000ff067424 */ /* 0x000fe200078e00ff */
[----:B------:R-:W-:Y:S02]  /*d3d0*/  UISETP.NE.U32.AND UP0, UPT, UR10, URZ, UPT ;  /* 0x0000003f0a00728c */ /* 0x000fe4000bf05070 */
[----:B------:R-:W-:Y:S02]  /*d3e0*/  ULOP3.LUT UR37, UR37, 0x3fff, URZ, 0xc0, !UPT ;  /* 0x00003fff25257892 */ /* 0x000fe4000f8ec03f */
[----:B------:R-:W-:-:S02]  /*d3f0*/  UISETP.NE.AND.EX UP0, UPT, UR11, URZ, UPT, UP0 ;  /* 0x0000003f0b00728c */ /* 0x000fc4000bf05300 */
[----:B------:R-:W-:-:S04]  /*d400*/  ULOP3.LUT UR8, UR37, 0x10000, URZ, 0xfc, !UPT ;  /* 0x0001000025087892 */ /* 0x000fc8000f8efc3f */
[----:B------:R-:W-:Y:S01]  /*d410*/  UIMAD UR8, UR36, 0x500, UR8 ;  /* 0x00000500240878a4 */ /* 0x000fe2000f8e0208 */
[----:B------:R-:W-:-:S03]  /*d420*/  PLOP3.LUT P1, PT, PT, PT, UP0, 0x80, 0x0 ;  /* 0x000000000000781c */ /* 0x000fc60003f2f008 */
[----:B------:R-:W-:Y:S01]  /*d430*/  UIADD3 UR4, UR8, 0x100, URZ ;  /* 0x0000010008047890 */ /* 0x000fe2000fffe03f */
[----:B------:R-:W-:Y:S02]  /*d440*/  @UP0 ULDC.64 UR12, c[0x0][0x9c8] ;  /* 0x00027200000c0ab9 */ /* 0x000fe40000000a00 */
[----:B------:R-:W-:-:S06]  /*d450*/  UMOV UR6, UR8 ;  /* 0x0000000800067c82 */ /* 0x000fcc0008000000 */
[----:B------:R-:W-:Y:S01]  /*d460*/  QGMMA.64x128x32.F32.E4M3.E4M3 R24, R184, gdesc[UR4], R24, gsb0 ;  /* 0x01e00004b8187df3 */ /* 0x000fe20008000818 */
[----:B------:R-:W-:Y:S01]  /*d470*/  UMOV UR7, 0xc0000010 ;  /* 0xc000001000077882 */ /* 0x000fe20000000000 */
[----:B------:R-:W-:Y:S01]  /*d480*/  UMOV UR6, UR4 ;  /* 0x0000000400067c82 */ /* 0x000fe20008000000 */
[----:B------:R-:W-:Y:S01]  /*d490*/  @UP0 UIMAD.WIDE.U32 UR4, UR44, UR12, URZ ;  /* 0x0000000c2c0402a5 */ /* 0x000fe2000f8e003f */
[----:B------:R-:W-:Y:S02]  /*d4a0*/  WARPGROUP.DEPBAR.LE gsb0, 0x0 ;  /* 0x00008000000079c5 */ /* 0x000fe40000010000 */
[----:B------:R-:W-:-:S06]  /*d4b0*/  WARPGROUP.ARRIVE ;  /* 0x00000000000079c5 */ /* 0x000fcc0000000000 */
[----:B------:R-:W-:Y:S01]  /*d4c0*/  QGMMA.64x128x32.F32.E4M3.E4M3 R24, R180, gdesc[UR4], R24, gsb0 ;  /* 0x01e00004b4187df3 */ /* 0x000fe20008000818 */
[----:B------:R-:W-:Y:S02]  /*d4d0*/  @UP0 USHF.R.S32.HI UR6, URZ, 0x1f, UR44 ;  /* 0x0000001f3f060899 */ /* 0x000fe4000801142c */
[----:B------:R-:W-:Y:S02]  /*d4e0*/  @UP0 USHF.R.S32.HI UR7, URZ, 0x1f, UR52 ;  /* 0x0000001f3f070899 */ /* 0x000fe40008011434 */
[----:B------:R-:W-:-:S04]  /*d4f0*/  @UP0 UIMAD UR6, UR6, UR12, URZ ;  /* 0x0000000c060602a4 */ /* 0x000fc8000f8e023f */
[----:B------:R-:W-:-:S03]  /*d500*/  @UP0 UIMAD UR6, UR44, UR13, UR6 ;  /* 0x0000000d2c0602a4 */ /* 0x000fc6000f8e0206 */
[----:B------:R-:W-:Y:S01]  /*d510*/  @UP0 ULDC.64 UR12, c[0x0][0x9d0] ;  /* 0x00027400000c0ab9 */ /* 0x000fe20000000a00 */
[----:B------:R-:W-:Y:S02]  /*d520*/  @UP0 UIADD3 UR5, UR5, UR6, URZ ;  /* 0x0000000605050290 */ /* 0x000fe4000fffe03f */
[----:B------:R-:W-:Y:S02]  /*d530*/  @UP0 UIMAD UR6, UR7, UR12, URZ ;  /* 0x0000000c070602a4 */ /* 0x000fe4000f8e023f */
[----:B------:R-:W-:Y:S02]  /*d540*/  @UP0 UIMAD.WIDE.U32 UR4, UR52, UR12, UR4 ;  /* 0x0000000c340402a5 */ /* 0x000fe4000f8e0004 */
[----:B------:R-:W-:-:S04]  /*d550*/  @UP0 UIMAD UR6, UR52, UR13, UR6 ;  /* 0x0000000d340602a4 */ /* 0x000fc8000f8e0206 */
[----:B------:R-:W-:Y:S02]  /*d560*/  @UP0 UIADD3 UR5, UR5, UR6, URZ ;  /* 0x0000000605050290 */ /* 0x000fe4000fffe03f */
[----:B------:R-:W-:-:S04]  /*d570*/  @UP0 ULEA UR6, UP1, UR4, UR10, 0x2 ;  /* 0x0000000a04060291 */ /* 0x000fc8000f82103f */
[----:B------:R-:W-:Y:S02]  /*d580*/  @UP0 ULEA.HI.X UR7, UR4, UR11, UR5, 0x2, UP1 ;  /* 0x0000000b04070291 */ /* 0x000fe400088f1405 */
[----:B------:R-:W-:Y:S01]  /*d590*/  UIADD3 UR4, UR8, 0x200, URZ ;  /* 0x0000020008047890 */ /* 0x000fe2000fffe03f */
[----:B------:R-:W-:-:S03]  /*d5a0*/  IMAD.U32 R4, RZ, RZ, UR6 ;  /* 0x00000006ff047e24 */ /* 0x000fc6000f8e00ff */
[----:B--2---:R-:W-:Y:S01]  /*d5b0*/  IMAD.U32 R5, RZ, RZ, UR7 ;  /* 0x00000007ff057e24 */ /* 0x004fe2000f8e00ff */
[----:B------:R-:W-:Y:S02]  /*d5c0*/  UMOV UR7, 0xc0000010 ;  /* 0xc000001000077882 */ /* 0x000fe40000000000 */
[----:B------:R-:W-:Y:S02]  /*d5d0*/  UMOV UR6, UR4 ;  /* 0x0000000400067c82 */ /* 0x000fe40008000000 */
[----:B------:R2:W3:Y:S01]  /*d5e0*/  @P1 LDG.E R6, desc[UR54][R4.64] ;  /* 0x0000003604061981 */ /* 0x0004e2000c1e1900 */
[----:B------:R-:W-:Y:S02]  /*d5f0*/  WARPGROUP.DEPBAR.LE gsb0, 0x0 ;  /* 0x00008000000079c5 */ /* 0x000fe40000010000 */
[----:B------:R-:W-:-:S06]  /*d600*/  WARPGROUP.ARRIVE ;  /* 0x00000000000079c5 */ /* 0x000fcc0000000000 */
[----:B------:R-:W-:Y:S01]  /*d610*/  QGMMA.64x128x32.F32.E4M3.E4M3 R24, R176, gdesc[UR4], R24, gsb0 ;  /* 0x01e00004b0187df3 */ /* 0x000fe20008000818 */
[----:B------:R-:W-:Y:S01]  /*d620*/  UIADD3 UR4, UR8, 0x300, URZ ;  /* 0x0000030008047890 */ /* 0x000fe2000fffe03f */
[----:B------:R-:W-:-:S06]  /*d630*/  UMOV UR7, 0xc0000010 ;  /* 0xc000001000077882 */ /* 0x000fcc0000000000 */
[----:B------:R-:W-:Y:S01]  /*d640*/  UMOV UR6, UR4 ;  /* 0x0000000400067c82 */ /* 0x000fe20008000000 */
[----:B------:R-:W-:Y:S01]  /*d650*/  UIADD3 UR8, UR8, 0x400, URZ ;  /* 0x0000040008087890 */ /* 0x000fe2000fffe03f */
[----:B-1----:R-:W1:Y:S04]  /*d660*/  SHFL.BFLY PT, R0, R3, 0x2, 0x1f ;  /* 0x0c401f0003007f89 */ /* 0x002e6800000e0000 */
[----:B------:R-:W4:Y:S01]  /*d670*/  SHFL.BFLY PT, R7, R2, 0x2, 0x1f ;  /* 0x0c401f0002077f89 */ /* 0x000f2200000e0000 */
[----:B------:R-:W-:Y:S02]  /*d680*/  WARPGROUP.DEPBAR.LE gsb0, 0x0 ;  /* 0x00008000000079c5 */ /* 0x000fe40000010000 */
[----:B------:R-:W-:-:S06]  /*d690*/  WARPGROUP.ARRIVE ;  /* 0x00000000000079c5 */ /* 0x000fcc0000000000 */
[----:B------:R-:W-:Y:S01]  /*d6a0*/  QGMMA.64x128x32.F32.E4M3.E4M3 R24, R172, gdesc[UR4], R24, gsb0 ;  /* 0x01e00004ac187df3 */ /* 0x000fe20008000818 */
[----:B------:R-:W-:Y:S01]  /*d6b0*/  UMOV UR6, UR8 ;  /* 0x0000000800067c82 */ /* 0x000fe20008000000 */
[----:B------:R-:W-:Y:S01]  /*d6c0*/  UMOV UR7, 0xc0000010 ;  /* 0xc000001000077882 */ /* 0x000fe20000000000 */
[----:B-1----:R-:W-:-:S01]  /*d6d0*/  FADD.FTZ R0, R0, R3 ;  /* 0x0000000300007221 */ /* 0x002fc20000010000 */
[----:B----4-:R-:W-:-:S04]  /*d6e0*/  FADD.FTZ R7, R7, R2 ;  /* 0x0000000207077221 */ /* 0x010fc80000010000 */
[----:B--2---:R-:W1:Y:S04]  /*d6f0*/  SHFL.BFLY PT, R5, R0, 0x1, 0x1f ;  /* 0x0c201f0000057f89 */ /* 0x004e6800000e0000 */
[----:B------:R-:W2:Y:S01]  /*d700*/  SHFL.BFLY PT, R4, R7, 0x1, 0x1f ;  /* 0x0c201f0007047f89 */ /* 0x000ea200000e0000 */
        /* <DEDUP_REMOVED lines=17> */
[C---:B------:R-:W-:Y:S01]  /*d820*/  @P2 FMUL.FTZ R4, R88.reuse, 0.69314718246459960938 ;  /* 0x3f31721858042820 */ /* 0x040fe20000410000 */
[----:B-1----:R-:W-:Y:S01]  /*d830*/  @P2 FMUL.FTZ R5, R5, 0.69314718246459960938 ;  /* 0x3f31721805052820 */ /* 0x002fe20000410000 */
[----:B------:R-:W-:Y:S01]  /*d840*/  @P3 FMUL.FTZ R13, R88, 0.69314718246459960938 ;  /* 0x3f317218580d3820 */ /* 0x000fe20000410000 */
[----:B------:R-:W-:-:S02]  /*d850*/  IMAD.MOV.U32 R2, RZ, RZ, -0x800000 ;  /* 0xff800000ff027424 */ /* 0x000fc400078e00ff */
[----:B---3--:R-:W-:Y:S01]  /*d860*/  FMUL.FTZ R3, R3, R6 ;  /* 0x0000000603037220 */ /* 0x008fe20000410000 */
[----:B------:R-:W-:Y:S02]  /*d870*/  IMAD.MOV.U32 R0, RZ, RZ, -0x800000 ;  /* 0xff800000ff007424 */ /* 0x000fe400078e00ff */
[----:B--2---:R-:W-:Y:S01]  /*d880*/  @P3 FMUL.FTZ R8, R8, 0.69314718246459960938 ;  /* 0x3f31721808083820 */ /* 0x004fe20000410000 */
[----:B------:R-:W-:-:S03]  /*d890*/  @P2 FFMA.FTZ R2, R4, R89, R5 ;  /* 0x0000005904022223 */ /* 0x000fc60000010005 */
[----:B------:R-:W-:Y:S01]  /*d8a0*/  @P3 FFMA.FTZ R0, R13, R91, R8 ;  /* 0x0000005b0d003223 */ /* 0x000fe20000010008 */
[----:B----4-:R-:W-:Y:S01]  /*d8b0*/  FMUL.FTZ R4, R7, R6 ;  /* 0x0000000607047220 */ /* 0x010fe20000410000 */
[----:B------:R-:W-:Y:S02]  /*d8c0*/  WARPGROUP.DEPBAR.LE gsb0, 0x0 ;  /* 0x00008000000079c5 */ /* 0x000fe40000010000 */
[----:B------:R-:W-:Y:S05]  /*d8d0*/  @!P0 BRA `(.L_x_1855) ;  /* 0x0000000000048947 */ /* 0x000fea0003800000 */
[----:B------:R-:W-:Y:S01]  /*d8e0*/  BPT.TRAP 0x1 ;  /* 0x000000040000795c */ /* 0x000fe20000300000 */
.L_x_1855:
        /* <DEDUP_REMOVED lines=27> */
[----:B------:R-:W-:Y:S01]  /*daa0*/  SYNCS.ARRIVE.TRANS64.RED.A1T0 RZ, [UR4], RZ ;  /* 0x000000ffffff79a7 */ /* 0x000fe20008100404 */
        /* <DEDUP_REMOVED lines=19> */
[----:B------:R-:W-:Y:S01]  /*dbe0*/  USEL UR4, URZ, 0x1, UP0 ;  /* 0x000000013f047887 */ /* 0x000fe20008000000 */
        /* <DEDUP_REMOVED lines=26> */
.L_x_1822:
        /* <DEDUP_REMOVED lines=10> */
[----:B------:R-:W-:Y:S01]  /*de30*/  F2FP.BF16.F32.PACK_AB R53, R53, R56 ;  /* 0x000000383535723e */ /* 0x000fe200000010ff */
[----:B------:R-:W-:Y:S01]  /*de40*/  ULDC UR10, c[0x0][0xa88] ;  /* 0x0002a200000a7ab9 */ /* 0x000fe20000000800 */
        /* <DEDUP_REMOVED lines=23> */
[----:B------:R-:W-:Y:S02]  /*dfc0*/  LOP3.LUT P1, RZ, R190, 0x3, RZ, 0xc0, !PT ;  /* 0x00000003beff7812 */ /* 0x000fe4000782c0ff */
[----:B------:R-:W-:Y:S02]  /*dfd0*/  F2FP.BF16.F32.PACK_AB R95, R95, R96 ;  /* 0x000000605f5f723e */ /* 0x000fe400000010ff */
[----:B------:R-:W-:Y:S02]  /*dfe0*/  F2FP.BF16.F32.PACK_AB R61, R61, R64 ;  /* 0x000000403d3d723e */ /* 0x000fe400000010ff */
[----:B------:R-:W-:Y:S02]  /*dff0*/  F2FP.BF16.F32.PACK_AB R94, R93, R94 ;  /* 0x0000005e5d5e723e */ /* 0x000fe400000010ff */
[----:B------:R-:W-:Y:S02]  /*e000*/  F2FP.BF16.F32.PACK_AB R60, R57, R60 ;  /* 0x0000003c393c723e */ /* 0x000fe400000010ff */
[----:B------:R-:W-:-:S02]  /*e010*/  F2FP.BF16.F32.PACK_AB R9, R9, R12 ;  /* 0x0000000c0909723e */ /* 0x000fc400000010ff */
[----:B------:R-:W-:Y:S02]  /*e020*/  F2FP.BF16.F32.PACK_AB R91, R91, R92 ;  /* 0x0000005c5b5b723e */ /* 0x000fe400000010ff */
[----:B------:R-:W-:Y:S01]  /*e030*/  F2FP.BF16.F32.PACK_AB R90, R89, R90 ;  /* 0x0000005a595a723e */ /* 0x000fe200000010ff */
[----:B------:R-:W-:Y:S01]  /*e040*/  USHF.R.S32.HI UR5, URZ, 0x1f, UR43 ;  /* 0x0000001f3f057899 */ /* 0x000fe2000801142b */
[----:B------:R-:W-:Y:S01]  /*e050*/  LOP3.LUT R4, R4, 0xc, RZ, 0xc0, !PT ;  /* 0x0000000c04047812 */ /* 0x000fe200078ec0ff */
[----:B------:R-:W1:Y:S01]  /*e060*/  LDC.64 R62, c[0x0][0xb78] ;  /* 0x0002de00ff3e7b82 */ /* 0x000e620000000a00 */
[----:B------:R-:W-:Y:S01]  /*e070*/  F2FP.BF16.F32.PACK_AB R7, R7, R10 ;  /* 0x0000000a0707723e */ /* 0x000fe200000010ff */
[----:B------:R-:W-:-:S06]  /*e080*/  ULDC.64 UR8, c[0x0][0xb70] ;  /* 0x0002dc0000087ab9 */ /* 0x000fcc0000000a00 */
[----:B------:R-:W-:Y:S01]  /*e090*/  BAR.SYNC.DEFER_BLOCKING 0x1, 0x100 ;  /* 0x0044000000007b1d */ /* 0x000fe20000010000 */
[----:B------:R-:W-:-:S05]  /*e0a0*/  IADD3 R4, P0, R4, UR6, RZ ;  /* 0x0000000604047c10 */ /* 0x000fca000ff1e0ff */
[----:B------:R-:W-:-:S05]  /*e0b0*/  IMAD.X R5, RZ, RZ, UR7, P0 ;  /* 0x00000007ff057e24 */ /* 0x000fca00080e06ff */
[----:B------:R2:W3:Y:S01]  /*e0c0*/  LDG.E.CONSTANT R50, desc[UR54][R4.64] ;  /* 0x0000003604327981 */ /* 0x0004e2000c1e9900 */
[----:B------:R-:W-:Y:S01]  /*e0d0*/  VIADD R65, R23, UR42 ;  /* 0x0000002a17417c36 */ /* 0x000fe20008000000 */
[C---:B------:R-:W-:Y:S01]  /*e0e0*/  IADD3 R13, P3, R16.reuse, 0x60, RZ ;  /* 0x00000060100d7810 */ /* 0x040fe20007f7e0ff */
[----:B------:R-:W-:Y:S01]  /*e0f0*/  UIMAD UR5, UR5, UR8, URZ ;  /* 0x00000008050572a4 */ /* 0x000fe2000f8e023f */
[----:B------:R-:W-:Y:S01]  /*e100*/  LOP3.LUT R25, R16, 0x380, RZ, 0xc0, !PT ;  /* 0x0000038010197812 */ /* 0x000fe200078ec0ff */
[----:B------:R-:W-:Y:S01]  /*e110*/  VIADD R3, R65, 0x8 ;  /* 0x0000000841037836 */ /* 0x000fe20000000000 */
[----:B------:R-:W-:Y:S01]  /*e120*/  LOP3.LUT R12, R13, 0x380, RZ, 0xc0, !PT ;  /* 0x000003800d0c7812 */ /* 0x000fe200078ec0ff */
[----:B------:R-:W-:Y:S01]  /*e130*/  UIMAD.WIDE.U32 UR6, UR43, UR8, URZ ;  /* 0x000000082b0672a5 */ /* 0x000fe2000f8e003f */
[----:B------:R-:W-:Y:S01]  /*e140*/  F2FP.BF16.F32.PACK_AB R6, R87, R6 ;  /* 0x000000065706723e */ /* 0x000fe200000010ff */
[----:B------:R-:W-:Y:S01]  /*e150*/  UIMAD UR5, UR43, UR9, UR5 ;  /* 0x000000092b0572a4 */ /* 0x000fe2000f8e0205 */
[----:B--2---:R-:W-:-:S02]  /*e160*/  LOP3.LUT P0, R4, R51, 0x3, RZ, 0xc0, !PT ;  /* 0x0000000333047812 */ /* 0x004fc4000780c0ff */
[----:B------:R-:W-:Y:S01]  /*e170*/  ISETP.GE.OR P2, PT, R3, UR10, P1 ;  /* 0x0000000a03007c0c */ /* 0x000fe20008f46670 */
[----:B------:R-:W-:Y:S01]  /*e180*/  UIADD3 UR5, UR7, UR5, URZ ;  /* 0x0000000507057290 */ /* 0x000fe2000fffe03f */
[----:B------:R-:W-:Y:S02]  /*e190*/  ISETP.EQ.OR P0, PT, R4, 0x3, !P0 ;  /* 0x000000030400780c */ /* 0x000fe40004702670 */
[----:B------:R-:W-:Y:S02]  /*e1a0*/  SHF.R.U64 R12, R12, 0x3, RZ ;  /* 0x000000030c0c7819 */ /* 0x000fe400000012ff */
[----:B------:R-:W-:Y:S02]  /*e1b0*/  SEL R55, R53, R52, P0 ;  /* 0x0000003435377207 */ /* 0x000fe40000000000 */
[----:B------:R-:W-:Y:S02]  /*e1c0*/  SEL R52, R52, R53, P0 ;  /* 0x0000003534347207 */ /* 0x000fe40000000000 */
[----:B------:R-:W-:-:S02]  /*e1d0*/  SEL R53, R43, R42, P0 ;  /* 0x0000002a2b357207 */ /* 0x000fc40000000000 */
[----:B------:R-:W-:Y:S02]  /*e1e0*/  SEL R42, R42, R43, P0 ;  /* 0x0000002b2a2a7207 */ /* 0x000fe40000000000 */
[----:B------:R-:W-:Y:S02]  /*e1f0*/  SEL R43, R35, R34, P0 ;  /* 0x00000022232b7207 */ /* 0x000fe40000000000 */
[----:B------:R-:W-:Y:S02]  /*e200*/  SEL R34, R34, R35, P0 ;  /* 0x0000002322227207 */ /* 0x000fe40000000000 */
        /* <DEDUP_REMOVED lines=8> */
[----:B------:R-:W-:-:S02]  /*e290*/  IADD3 R15, P6, R16, 0x40, RZ ;  /* 0x00000040100f7810 */ /* 0x000fc40007fde0ff */
        /* <DEDUP_REMOVED lines=8> */
[----:B------:R-:W-:Y:S02]  /*e320*/  IADD3 R21, P5, R16, 0x20, RZ ;  /* 0x0000002010157810 */ /* 0x000fe40007fbe0ff */
[----:B------:R-:W-:Y:S02]  /*e330*/  LOP3.LUT R14, R15, 0x380, RZ, 0xc0, !PT ;  /* 0x000003800f0e7812 */ /* 0x000fe400078ec0ff */
[----:B------:R-:W-:Y:S02]  /*e340*/  SEL R31, R95, R94, P0 ;  /* 0x0000005e5f1f7207 */ /* 0x000fe40000000000 */
[----:B------:R-:W-:-:S02]  /*e350*/  SEL R51, R61, R60, P0 ;  /* 0x0000003c3d337207 */ /* 0x000fc40000000000 */
[----:B------:R-:W-:Y:S02]  /*e360*/  SEL R94, R94, R95, P0 ;  /* 0x0000005f5e5e7207 */ /* 0x000fe40000000000 */
[----:B------:R-:W-:Y:S02]  /*e370*/  SEL R60, R60, R61, P0 ;  /* 0x0000003d3c3c7207 */ /* 0x000fe40000000000 */
[----:B------:R-:W-:Y:S02]  /*e380*/  LOP3.LUT R20, R21, 0x380, RZ, 0xc0, !PT ;  /* 0x0000038015147812 */ /* 0x000fe400078ec0ff */
[----:B------:R-:W-:Y:S02]  /*e390*/  SHF.R.U64 R14, R14, 0x3, RZ ;  /* 0x000000030e0e7819 */ /* 0x000fe400000012ff */
[----:B------:R-:W-:Y:S02]  /*e3a0*/  SEL R37, R91, R90, P0 ;  /* 0x0000005a5b257207 */ /* 0x000fe40000000000 */
[----:B------:R-:W-:-:S02]  /*e3b0*/  SEL R90, R90, R91, P0 ;  /* 0x0000005b5a5a7207 */ /* 0x000fc40000000000 */
[----:B------:R-:W-:Y:S02]  /*e3c0*/  SHF.R.U64 R25, R25, 0x3, RZ ;  /* 0x0000000319197819 */ /* 0x000fe400000012ff */
[----:B------:R-:W-:Y:S02]  /*e3d0*/  SHF.R.U64 R20, R20, 0x3, RZ ;  /* 0x0000000314147819 */ /* 0x000fe400000012ff */
[----:B------:R-:W-:Y:S01]  /*e3e0*/  LOP3.LUT R14, R14, R15, RZ, 0x3c, !PT ;  /* 0x0000000f0e0e7212 */ /* 0x000fe200078e3cff */
[--C-:B------:R-:W-:Y:S01]  /*e3f0*/  IMAD.X R15, RZ, RZ, R17.reuse, P6 ;  /* 0x000000ffff0f7224 */ /* 0x100fe200030e0611 */
[----:B------:R-:W-:Y:S01]  /*e400*/  LOP3.LUT R12, R12, R13, RZ, 0x3c, !PT ;  /* 0x0000000d0c0c7212 */ /* 0x000fe200078e3cff */
[----:B------:R-:W-:Y:S01]  /*e410*/  IMAD.X R13, RZ, RZ, R17, P3 ;  /* 0x000000ffff0d7224 */ /* 0x000fe200018e0611 */
[----:B------:R-:W-:Y:S02]  /*e420*/  SEL R57, R7, R6, P0 ;  /* 0x0000000607397207 */ /* 0x000fe40000000000 */
[----:B------:R-:W-:-:S02]  /*e430*/  SEL R44, R6, R7, P0 ;  /* 0x00000007062c7207 */ /* 0x000fc40000000000 */
[C---:B------:R-:W-:Y:S02]  /*e440*/  IADD3 R7, P6, R16.reuse, 0x4040, RZ ;  /* 0x0000404010077810 */ /* 0x040fe40007fde0ff */
[----:B------:R-:W-:Y:S02]  /*e450*/  IADD3 R5, P3, R16, 0x4060, RZ ;  /* 0x0000406010057810 */ /* 0x000fe40007f7e0ff */
[----:B------:R-:W-:Y:S01]  /*e460*/  LOP3.LUT R24, R25, R16, RZ, 0x3c, !PT ;  /* 0x0000001019187212 */ /* 0x000fe200078e3cff */
[--C-:B------:R-:W-:Y:S01]  /*e470*/  IMAD.MOV.U32 R25, RZ, RZ, R17.reuse ;  /* 0x000000ffff197224 */ /* 0x100fe200078e0011 */
[----:B------:R-:W-:Y:S01]  /*e480*/  LOP3.LUT R20, R20, R21, RZ, 0x3c, !PT ;  /* 0x0000001514147212 */ /* 0x000fe200078e3cff */
[----:B------:R-:W-:Y:S01]  /*e490*/  IMAD.X R21, RZ, RZ, R17, P5 ;  /* 0x000000ffff157224 */ /* 0x000fe200028e0611 */
[----:B------:R-:W-:Y:S02]  /*e4a0*/  SEL R47, R9, R8, P0 ;  /* 0x00000008092f7207 */ /* 0x000fe40000000000 */
[----:B------:R-:W-:-:S02]  /*e4b0*/  SEL R30, R8, R9, P0 ;  /* 0x00000009081e7207 */ /* 0x000fc40000000000 */
[C---:B------:R-:W-:Y:S02]  /*e4c0*/  IADD3 R11, P4, R16.reuse, 0x4000, RZ ;  /* 0x00004000100b7810 */ /* 0x040fe40007f9e0ff */
[----:B------:R-:W-:Y:S02]  /*e4d0*/  IADD3 R9, P5, R16, 0x4020, RZ ;  /* 0x0000402010097810 */ /* 0x000fe40007fbe0ff */
[----:B------:R-:W-:Y:S02]  /*e4e0*/  LOP3.LUT R6, R7, 0x380, RZ, 0xc0, !PT ;  /* 0x0000038007067812 */ /* 0x000fe400078ec0ff */
[----:B------:R-:W-:Y:S02]  /*e4f0*/  LOP3.LUT R4, R5, 0x380, RZ, 0xc0, !PT ;  /* 0x0000038005047812 */ /* 0x000fe400078ec0ff */
[----:B------:R-:W-:Y:S02]  /*e500*/  MOV R59, R14 ;  /* 0x0000000e003b7202 */ /* 0x000fe40000000f00 */
[----:B------:R-:W-:-:S02]  /*e510*/  MOV R61, R24 ;  /* 0x00000018003d7202 */ /* 0x000fc40000000f00 */
[----:B------:R-:W-:Y:S02]  /*e520*/  LOP3.LUT R10, R11, 0x380, RZ, 0xc0, !PT ;  /* 0x000003800b0a7812 */ /* 0x000fe400078ec0ff */
[----:B------:R-:W-:Y:S02]  /*e530*/  LOP3.LUT R8, R9, 0x380, RZ, 0xc0, !PT ;  /* 0x0000038009087812 */ /* 0x000fe400078ec0ff */
[----:B------:R-:W-:Y:S02]  /*e540*/  MOV R25, R20 ;  /* 0x0000001400197202 */ /* 0x000fe40000000f00 */
[----:B------:R-:W-:Y:S02]  /*e550*/  SHF.R.U64 R6, R6, 0x3, RZ ;  /* 0x0000000306067819 */ /* 0x000fe400000012ff */
[----:B------:R-:W-:Y:S02]  /*e560*/  SHF.R.U64 R4, R4, 0x3, RZ ;  /* 0x0000000304047819 */ /* 0x000fe400000012ff */
[----:B------:R-:W-:-:S02]  /*e570*/  SHF.R.U64 R10, R10, 0x3, RZ ;  /* 0x000000030a0a7819 */ /* 0x000fc400000012ff */
[----:B------:R-:W-:Y:S02]  /*e580*/  SHF.R.U64 R8, R8, 0x3, RZ ;  /* 0x0000000308087819 */ /* 0x000fe400000012ff */
[----:B------:R-:W-:Y:S01]  /*e590*/  MOV R58, R12 ;  /* 0x0000000c003a7202 */ /* 0x000fe20000000f00 */
[----:B------:R-:W-:Y:S01]  /*e5a0*/  IMAD.U32 R13, RZ, RZ, UR7 ;  /* 0x00000007ff0d7e24 */ /* 0x000fe2000f8e00ff */
[----:B------:R-:W-:Y:S01]  /*e5b0*/  LOP3.LUT R6, R6, R7, RZ, 0x3c, !PT ;  /* 0x0000000706067212 */ /* 0x000fe200078e3cff */
[--C-:B------:R-:W-:Y:S01]  /*e5c0*/  IMAD.X R7, RZ, RZ, R17.reuse, P6 ;  /* 0x000000ffff077224 */ /* 0x100fe200030e0611 */
[----:B------:R-:W-:Y:S01]  /*e5d0*/  LOP3.LUT R4, R4, R5, RZ, 0x3c, !PT ;  /* 0x0000000504047212 */ /* 0x000fe200078e3cff */
[--C-:B------:R-:W-:Y:S01]  /*e5e0*/  IMAD.X R5, RZ, RZ, R17.reuse, P3 ;  /* 0x000000ffff057224 */ /* 0x100fe200018e0611 */
[----:B------:R-:W-:Y:S01]  /*e5f0*/  LOP3.LUT R10, R10, R11, RZ, 0x3c, !PT ;  /* 0x0000000b0a0a7212 */ /* 0x000fe200078e3cff */
[----:B------:R-:W-:Y:S01]  /*e600*/  IMAD.U32 R13, RZ, RZ, UR5 ;  /* 0x00000005ff0d7e24 */ /* 0x000fe2000f8e00ff */
[----:B------:R-:W-:Y:S01]  /*e610*/  USHF.R.S32.HI UR5, URZ, 0x1f, UR44 ;  /* 0x0000001f3f057899 */ /* 0x000fe2000801142c */
[----:B------:R-:W-:Y:S01]  /*e620*/  LOP3.LUT R8, R8, R9, RZ, 0x3c, !PT ;  /* 0x0000000908087212 */ /* 0x000fe200078e3cff */
[--C-:B------:R-:W-:Y:S01]  /*e630*/  IMAD.X R11, RZ, RZ, R17.reuse, P4 ;  /* 0x000000ffff0b7224 */ /* 0x100fe200020e0611 */
[----:B------:R-:W-:Y:S01]  /*e640*/  MOV R46, R6 ;  /* 0x00000006002e7202 */ /* 0x000fe20000000f00 */
[----:B------:R-:W-:Y:S01]  /*e650*/  IMAD.X R9, RZ, RZ, R17, P5 ;  /* 0x000000ffff097224 */ /* 0x000fe200028e0611 */
[----:B------:R-:W-:Y:S01]  /*e660*/  MOV R21, R4 ;  /* 0x0000000400157202 */ /* 0x000fe20000000f00 */
[----:B------:R-:W-:Y:S01]  /*e670*/  IMAD.U32 R12, RZ, RZ, UR6 ;  /* 0x00000006ff0c7e24 */ /* 0x000fe2000f8e00ff */
[----:B------:R-:W-:Y:S01]  /*e680*/  MOV R56, R10 ;  /* 0x0000000a00387202 */ /* 0x000fe20000000f00 */
[C---:B-1----:R-:W-:Y:S01]  /*e690*/  IMAD R24, R62.reuse, UR5, RZ ;  /* 0x000000053e187c24 */ /* 0x042fe2000f8e02ff */
[----:B------:R-:W-:Y:S01]  /*e6a0*/  MOV R54, R8 ;  /* 0x0000000800367202 */ /* 0x000fe20000000f00 */
[----:B------:R-:W-:Y:S01]  /*e6b0*/  IMAD.WIDE.U32 R12, R62, UR44, R12 ;  /* 0x0000002c3e0c7c25 */ /* 0x000fe2000f8e000c */
[----:B------:R-:W-:Y:S01]  /*e6c0*/  ISETP.GE.OR P1, PT, R65, UR10, P1 ;  /* 0x0000000a41007c0c */ /* 0x000fe20008f26670 */
[----:B------:R-:W-:Y:S01]  /*e6d0*/  ULDC.64 UR6, c[0x0][0xb40] ;  /* 0x0002d00000067ab9 */ /* 0x000fe20000000a00 */
        /* <DEDUP_REMOVED lines=15> */
[----:B------:R-:W-:Y:S01]  /*e7d0*/  SHFL.IDX PT, R55, R55, R50, 0x1c1f ;  /* 0x001c1f3237377589 */ /* 0x000fe200000e0000 */
[----:B------:R-:W-:-:S03]  /*e7e0*/  IMAD R49, R63, UR44, R24 ;  /* 0x0000002c3f317c24 */ /* 0x000fc6000f8e0218 */
[----:B------:R-:W2:Y:S01]  /*e7f0*/  SHFL.IDX PT, R52, R52, R3, 0x1c1f ;  /* 0x001c1f0334347589 */ /* 0x000ea200000e0000 */
[----:B---3--:R-:W-:Y:S02]  /*e800*/  SEL R8, R31, R94, P0 ;  /* 0x0000005e1f087207 */ /* 0x008fe40000000000 */
[----:B------:R-:W-:Y:S01]  /*e810*/  SEL R10, R94, R31, P0 ;  /* 0x0000001f5e0a7207 */ /* 0x000fe20000000000 */
[----:B------:R-:W-:Y:S04]  /*e820*/  SHFL.IDX PT, R39, R39, R50, 0x1c1f ;  /* 0x001c1f3227277589 */ /* 0x000fe800000e0000 */
[----:B------:R-:W-:Y:S01]  /*e830*/  SHFL.IDX PT, R53, R53, R50, 0x1c1f ;  /* 0x001c1f3235357589 */ /* 0x000fe200000e0000 */
[----:B----4-:R-:W-:Y:S02]  /*e840*/  SEL R9, R51, R60, P0 ;  /* 0x0000003c33097207 */ /* 0x010fe40000000000 */
[----:B------:R-:W-:Y:S01]  /*e850*/  SEL R11, R60, R51, P0 ;  /* 0x000000333c0b7207 */ /* 0x000fe20000000000 */
[----:B------:R-:W3:Y:S04]  /*e860*/  SHFL.IDX PT, R48, R48, R3, 0x1c1f ;  /* 0x001c1f0330307589 */ /* 0x000ee800000e0000 */
[----:B------:R-:W-:Y:S01]  /*e870*/  SHFL.IDX PT, R42, R42, R3, 0x1c1f ;  /* 0x001c1f032a2a7589 */ /* 0x000fe200000e0000 */
[----:B-1----:R-:W-:-:S02]  /*e880*/  SEL R88, R37, R90, P0 ;  /* 0x0000005a25587207 */ /* 0x002fc40000000000 */
[----:B------:R-:W-:Y:S01]  /*e890*/  SEL R90, R90, R37, P0 ;  /* 0x000000255a5a7207 */ /* 0x000fe20000000000 */
[----:B------:R-:W-:Y:S04]  /*e8a0*/  SHFL.IDX PT, R45, R45, R50, 0x1c1f ;  /* 0x001c1f322d2d7589 */ /* 0x000fe800000e0000 */
[----:B------:R-:W-:Y:S01]  /*e8b0*/  SHFL.IDX PT, R43, R43, R50, 0x1c1f ;  /* 0x001c1f322b2b7589 */ /* 0x000fe200000e0000 */
[----:B--2---:R-:W-:Y:S02]  /*e8c0*/  SEL R89, R55, R52, P0 ;  /* 0x0000003437597207 */ /* 0x004fe40000000000 */
[----:B------:R-:W-:Y:S01]  /*e8d0*/  SEL R91, R52, R55, P0 ;  /* 0x00000037345b7207 */ /* 0x000fe20000000000 */
[----:B------:R-:W-:Y:S04]  /*e8e0*/  SHFL.IDX PT, R40, R40, R3, 0x1c1f ;  /* 0x001c1f0328287589 */ /* 0x000fe800000e0000 */
[----:B------:R-:W1:Y:S04]  /*e8f0*/  SHFL.IDX PT, R34, R34, R3, 0x1c1f ;  /* 0x001c1f0322227589 */ /* 0x000e6800000e0000 */
[----:B------:R-:W-:Y:S01]  /*e900*/  SHFL.IDX PT, R41, R41, R50, 0x1c1f ;  /* 0x001c1f3229297589 */ /* 0x000fe200000e0000 */
[----:B---3--:R-:W-:-:S03]  /*e910*/  SEL R24, R39, R48, P0 ;  /* 0x0000003027187207 */ /* 0x008fc60000000000 */
[----:B------:R-:W-:Y:S04]  /*e920*/  SHFL.IDX PT, R33, R33, R50, 0x1c1f ;  /* 0x001c1f3221217589 */ /* 0x000fe800000e0000 */
[----:B------:R-:W-:Y:S04]  /*e930*/  SHFL.IDX PT, R35, R35, R50, 0x1c1f ;  /* 0x001c1f3223237589 */ /* 0x000fe800000e0000 */
[----:B------:R2:W-:Y:S04]  /*e940*/  SHFL.IDX PT, R15, R27, R50, 0x1c1f ;  /* 0x001c1f321b0f7589 */ /* 0x0005e800000e0000 */
[----:B------:R-:W-:Y:S04]  /*e950*/  SHFL.IDX PT, R32, R32, R3, 0x1c1f ;  /* 0x001c1f0320207589 */ /* 0x000fe800000e0000 */
[----:B------:R3:W4:Y:S01]  /*e960*/  SHFL.IDX PT, R14, R28, R3, 0x1c1f ;  /* 0x001c1f031c0e7589 */ /* 0x00072200000e0000 */
[----:B-1----:R-:W-:-:S02]  /*e970*/  SEL R29, R43, R34, P0 ;  /* 0x000000222b1d7207 */ /* 0x002fc40000000000 */
[----:B--2---:R-:W-:Y:S01]  /*e980*/  SEL R27, R42, R53, P0 ;  /* 0x000000352a1b7207 */ /* 0x004fe20000000000 */
[----:B------:R1:W2:Y:S01]  /*e990*/  SHFL.IDX PT, R36, R26, R3, 0x1c1f ;  /* 0x001c1f031a247589 */ /* 0x0002a200000e0000 */
[----:B------:R-:W-:-:S03]  /*e9a0*/  SEL R31, R34, R43, P0 ;  /* 0x0000002b221f7207 */ /* 0x000fc60000000000 */
[----:B------:R-:W5:Y:S01]  /*e9b0*/  SHFL.IDX PT, R38, R38, R3, 0x1c1f ;  /* 0x001c1f0326267589 */ /* 0x000f6200000e0000 */
[----:B---3--:R-:W-:-:S03]  /*e9c0*/  SEL R28, R45, R40, P0 ;  /* 0x000000282d1c7207 */ /* 0x008fc60000000000 */
[----:B------:R-:W-:Y:S01]  /*e9d0*/  SHFL.IDX PT, R47, R47, R50, 0x1c1f ;  /* 0x001c1f322f2f7589 */ /* 0x000fe200000e0000 */
[----:B-1----:R-:W-:-:S03]  /*e9e0*/  SEL R26, R48, R39, P0 ;  /* 0x00000027301a7207 */ /* 0x002fc60000000000 */
[----:B------:R-:W-:Y:S04]  /*e9f0*/  SHFL.IDX PT, R57, R57, R50, 0x1c1f ;  /* 0x001c1f3239397589 */ /* 0x000fe800000e0000 */
[----:B------:R1:W3:Y:S04]  /*ea00*/  SHFL.IDX PT, R20, R30, R3, 0x1c1f ;  /* 0x001c1f031e147589 */ /* 0x0002e800000e0000 */
[----:B------:R4:W3:Y:S04]  /*ea10*/  SHFL.IDX PT, R44, R44, R3, 0x1c1f ;  /* 0x001c1f032c2c7589 */ /* 0x0008e800000e0000 */
[----:B------:R2:W-:Y:S01]  /*ea20*/  STSM.16.M88.4 [R61], R4 ;  /* 0x000000043d007844 */ /* 0x0005e20000000200 */
[----:B-1----:R-:W-:-:S03]  /*ea30*/  SEL R30, R40, R45, P0 ;  /* 0x0000002d281e7207 */ /* 0x002fc60000000000 */
[----:B------:R1:W-:Y:S01]  /*ea40*/  STSM.16.M88.4 [R25], R8 ;  /* 0x0000000819007844 */ /* 0x0003e20000000200 */
[----:B----4-:R-:W-:-:S03]  /*ea50*/  SHF.R.S32.HI R3, RZ, 0x1f, R65 ;  /* 0x0000001fff037819 */ /* 0x010fc60000011441 */
[----:B------:R-:W-:Y:S01]  /*ea60*/  STSM.16.M88.4 [R59], R88 ;  /* 0x000000583b007844 */ /* 0x000fe20000000200 */
[----:B--2---:R-:W-:Y:S02]  /*ea70*/  IADD3 R5, P3, R65, R12, RZ ;  /* 0x0000000c41057210 */ /* 0x004fe40007f7e0ff */
[----:B------:R-:W-:Y:S02]  /*ea80*/  SEL R12, R33, R14, P0 ;  /* 0x0000000e210c7207 */ /* 0x000fe40000000000 */
[----:B-1----:R-:W-:Y:S02]  /*ea90*/  SEL R25, R53, R42, P0 ;  /* 0x0000002a35197207 */ /* 0x002fe40000000000 */
[----:B------:R-:W-:Y:S02]  /*eaa0*/  IADD3.X R6, R3, R13, R49, P3, !PT ;  /* 0x0000000d03067210 */ /* 0x000fe40001ffe431 */
[----:B------:R-:W-:Y:S01]  /*eab0*/  SEL R8, R41, R32, P0 ;  /* 0x0000002029087207 */ /* 0x000fe20000000000 */
[----:B------:R-:W-:Y:S01]  /*eac0*/  STSM.16.M88.4 [R58], R24 ;  /* 0x000000183a007844 */ /* 0x000fe20000000200 */
[----:B------:R-:W-:-:S02]  /*ead0*/  SEL R10, R32, R41, P0 ;  /* 0x00000029200a7207 */ /* 0x000fc40000000000 */
[----:B------:R-:W-:Y:S01]  /*eae0*/  SEL R9, R35, R36, P0 ;  /* 0x0000002423097207 */ /* 0x000fe20000000000 */
[----:B------:R-:W-:Y:S01]  /*eaf0*/  STSM.16.M88.4 [R56], R28 ;  /* 0x0000001c38007844 */ /* 0x000fe20000000200 */
[----:B------:R-:W-:Y:S02]  /*eb00*/  SEL R11, R36, R35, P0 ;  /* 0x00000023240b7207 */ /* 0x000fe40000000000 */
[----:B-----5:R-:W-:Y:S01]  /*eb10*/  SEL R13, R15, R38, P0 ;  /* 0x000000260f0d7207 */ /* 0x020fe20000000000 */
[----:B------:R-:W1:Y:S01]  /*eb20*/  SHFL.IDX PT, R3, R192, RZ, 0x1f ;  /* 0x00001fffc0037589 */ /* 0x000e6200000e0000 */
[----:B------:R-:W-:Y:S02]  /*eb30*/  SEL R14, R14, R33, P0 ;  /* 0x000000210e0e7207 */ /* 0x000fe40000000000 */
[----:B------:R-:W-:Y:S01]  /*eb40*/  SEL R15, R38, R15, P0 ;  /* 0x0000000f260f7207 */ /* 0x000fe20000000000 */
[----:B------:R2:W-:Y:S01]  /*eb50*/  STSM.16.M88.4 [R54], R8 ;  /* 0x0000000836007844 */ /* 0x0005e20000000200 */
[----:B---3--:R-:W-:-:S02]  /*eb60*/  SEL R32, R47, R20, P0 ;  /* 0x000000142f207207 */ /* 0x008fc40000000000 */
[----:B------:R-:W-:Y:S01]  /*eb70*/  SEL R34, R20, R47, P0 ;  /* 0x0000002f14227207 */ /* 0x000fe20000000000 */
[----:B------:R2:W-:Y:S01]  /*eb80*/  STSM.16.M88.4 [R46], R12 ;  /* 0x0000000c2e007844 */ /* 0x0005e20000000200 */
[----:B------:R-:W-:Y:S02]  /*eb90*/  SEL R33, R57, R44, P0 ;  /* 0x0000002c39217207 */ /* 0x000fe40000000000 */
[----:B------:R-:W-:Y:S02]  /*eba0*/  SEL R35, R44, R57, P0 ;  /* 0x000000392c237207 */ /* 0x000fe40000000000 */
[----:B------:R-:W-:-:S03]  /*ebb0*/  LEA R4, P3, R5, UR6, 0x2 ;  /* 0x0000000605047c11 */ /* 0x000fc6000f8610ff */
[----:B------:R2:W-:Y:S01]  /*ebc0*/  STSM.16.M88.4 [R21], R32 ;  /* 0x0000002015007844 */ /* 0x0005e20000000200 */
[----:B------:R-:W-:Y:S01]  /*ebd0*/  LEA.HI.X R5, R5, UR7, R6, 0x2, P3 ;  /* 0x0000000705057c11 */ /* 0x000fe200098f1406 */
[----:B------:R3:W-:Y:S06]  /*ebe0*/  MEMBAR.ALL.CTA ;  /* 0x0000000000007992 */ /* 0x0007ec0000008000 */
[----:B---3--:R-:W3:Y:S02]  /*ebf0*/  FENCE.VIEW.ASYNC.S ;  /* 0x00000000000073c6 */ /* 0x008ee40000000000 */
[----:B---3--:R-:W-:Y:S06]  /*ec00*/  BAR.ARV 0x1, 0x120 ;  /* 0x0044800000007b1d */ /* 0x008fec0000002000 */
        /* <DEDUP_REMOVED lines=16> */
[----:B-1----:R-:W-:Y:S01]  /*ed10*/  UMOV UR40, UR5 ;  /* 0x0000000500287c82 */ /* 0x002fe20008000000 */
[----:B------:R-:W-:Y:S01]  /*ed20*/  UMOV UR41, UR8 ;  /* 0x0000000800297c82 */ /* 0x000fe20008000000 */
[----:B------:R-:W-:Y:S01]  /*ed30*/  UIADD3 UR5, UR37, 0x29820, URZ ;  /* 0x0002982025057890 */ /* 0x000fe2000fffe03f */
[----:B------:R1:W-:Y:S03]  /*ed40*/  UTMASTG.5D [UR40], [UR6] ;  /* 0x00000028060073b5 */ /* 0x0003e60008020000 */
[----:B------:R-:W-:Y:S01]  /*ed50*/  UPRMT UR5, URZ, 0x654, UR5 ;  /* 0x000006543f057896 */ /* 0x000fe20008000005 */
[----:B------:R0:W-:Y:S01]  /*ed60*/  UTMACMDFLUSH ;  /* 0x00000000000079b7 */ /* 0x0001e20000000000 */
[----:B------:R-:W-:-:S07]  /*ed70*/  DEPBAR.LE SB0, 0x0 ;  /* 0x000080000000791a */ /* 0x000fce0000000000 */
[----:B-1----:R-:W-:Y:S03]  /*ed80*/  SYNCS.ARRIVE.TRANS64.RED.A1T0 RZ, [UR5], RZ ;  /* 0x000000ffffff79a7 */ /* 0x002fe60008100405 */
.L_x_1859:
[----:B------:R-:W-:Y:S05]  /*ed90*/  BSYNC B0 ;  /* 0x0000000000007941 */ /* 0x000fea0003800000 */
.L_x_1858:
[----:B------:R-:W-:Y:S05]  /*eda0*/  BRA `(.L_x_1857) ;  /* 0x00000008001c7947 */ /* 0x000fea0003800000 */
.L_x_1856:
        /* <DEDUP_REMOVED lines=31> */
.L_x_1861:
[----:B------:R-:W-:Y:S05]  /*efa0*/  BSYNC B0 ;  /* 0x0000000000007941 */ /* 0x000fea0003800000 */
.L_x_1860:
[----:B------:R-:W-:Y:S01]  /*efb0*/  ULDC UR5, c[0x0][0xa88] ;  /* 0x0002a20000057ab9 */ /* 0x000fe20000000800 */
[C---:B--2---:R-:W-:Y:S01]  /*efc0*/  IMAD R0, R6.reuse, UR6, RZ ;  /* 0x0000000606007c24 */ /* 0x044fe2000f8e02ff */
[----:B------:R-:W-:Y:S01]  /*efd0*/  UIADD3 UR42, -UR42, UR5, URZ ;  /* 0x000000052a2a7290 */ /* 0x000fe2000fffe13f */
[----:B----4-:R-:W-:Y:S01]  /*efe0*/  IMAD.WIDE.U32 R2, R6, UR43, R18 ;  /* 0x0000002b06027c25 */ /* 0x010fe2000f8e0012 */
[----:B------:R-:W-:Y:S01]  /*eff0*/  ULOP3.LUT UR53, URZ, UR53, URZ, 0x33, !UPT ;  /* 0x000000353f357292 */ /* 0x000fe2000f8e333f */
[----:B------:R-:W-:Y:S01]  /*f000*/  SHF.R.S32.HI R189, RZ, 0x1f, R188 ;  /* 0x0000001fffbd7819 */ /* 0x000fe200000114bc */
[----:B------:R-:W-:Y:S01]  /*f010*/  BSSY B0, `(.L_x_1862) ;  /* 0x0000021000007945 */ /* 0x000fe20003800000 */
[----:B------:R-:W-:Y:S01]  /*f020*/  IMAD R5, R7, UR43, R0 ;  /* 0x0000002b07057c24 */ /* 0x000fe2000f8e0200 */
        /* <DEDUP_REMOVED lines=31> */
.L_x_1863:
[----:B------:R-:W-:Y:S05]  /*f220*/  BSYNC B0 ;  /* 0x0000000000007941 */ /* 0x000fea0003800000 */
.L_x_1862:
[----:B------:R-:W-:Y:S04]  /*f230*/  BSSY B0, `(.L_x_1864) ;  /* 0x0000014000007945 */ /* 0x000fe80003800000 */
[----:B------:R-:W-:Y:S05]  /*f240*/  @P4 BRA `(.L_x_1865) ;  /* 0x0000000000484947 */ /* 0x000fea0003800000 */
[----:B-1----:R-:W-:Y:S01]  /*f250*/  IADD3 R9, P2, R4, 0x20, RZ ;  /* 0x0000002004097810 */ /* 0x002fe20007f5e0ff */
        /* <DEDUP_REMOVED lines=17> */
.L_x_1865:
[----:B------:R-:W-:Y:S05]  /*f370*/  BSYNC B0 ;  /* 0x0000000000007941 */ /* 0x000fea0003800000 */
.L_x_1864:
[----:B------:R-:W-:Y:S04]  /*f380*/  BSSY B0, `(.L_x_1866) ;  /* 0x0000014000007945 */ /* 0x000fe80003800000 */
[----:B------:R-:W-:Y:S05]  /*f390*/  @P0 BRA `(.L_x_1867) ;  /* 0x0000000000480947 */ /* 0x000fea0003800000 */
[----:B-12---:R-:W-:Y:S01]  /*f3a0*/  IADD3 R9, P0, R4, 0x40, RZ ;  /* 0x0000004004097810 */ /* 0x006fe20007f1e0ff */
        /* <DEDUP_REMOVED lines=17> */
.L_x_1867:
[----:B------:R-:W-:Y:S05]  /*f4c0*/  BSYNC B0 ;  /* 0x0000000000007941 */ /* 0x000fea0003800000 */
.L_x_1866:
        /* <DEDUP_REMOVED lines=20> */
.L_x_1868:
[----:B------:R-:W-:Y:S05]  /*f610*/  BSYNC B0 ;  /* 0x0000000000007941 */ /* 0x000fea0003800000 */
.L_x_1857:
[----:B--2---:R-:W2:Y:S02]  /*f620*/  LDC R0, c[0x0][0xda8] ;  /* 0x00036a00ff007b82 */ /* 0x004ea40000000800 */
[----:B--2---:R-:W-:-:S13]  /*f630*/  ISETP.LE.AND P0, PT, R0, UR4, PT ;  /* 0x0000000400007c0c */ /* 0x004fda000bf03270 */
[----:B------:R-:W-:Y:S05]  /*f640*/  @!P0 BRA `(.L_x_1869) ;  /* 0xffffff1400f08947 */ /* 0x000fea000383ffff */
[----:B------:R-:W-:Y:S05]  /*f650*/  EXIT ;  /* 0x000000000000794d */ /* 0x000fea0003800000 */
.L_x_1818:
[----:B------:R-:W-:-:S08]  /*f660*/  NOP ;  /* 0x0000000000007918 */ /* 0x000fd00000000000 */
[----:B-1----:R-:W1:-:S00]  /*f670*/  USETMAXREG.DEALLOC.CTAPOOL 0x18 ;  /* 0x00000018000079c8 */ /* 0x002e4000080e0500 */
[----:B-1----:R-:W-:-:S06]  /*f680*/  LOP3.LUT R0, R0, 0x3, RZ, 0xc0, !PT ;  /* 0x0000000300007812 */ /* 0x002fcc00078ec0ff */
[----:B------:R-:W1:Y:S01]  /*f690*/  S2UR UR4, SR_CTAID.X ;  /* 0x00000000000479c3 */ /* 0x000e620000002500 */
[----:B------:R-:W2:Y:S02]  /*f6a0*/  SHFL.IDX PT, R0, R0, RZ, 0x1f ;  /* 0x00001fff00007589 */ /* 0x000ea400000e0000 */
[----:B--2---:R-:W-:-:S05]  /*f6b0*/  ISETP.NE.AND P0, PT, R0, RZ, PT ;  /* 0x000000ff0000720c */ /* 0x004fca0003f05270 */
[----:B------:R-:W1:Y:S01]  /*f6c0*/  LDC R0, c[0x0][0xda8] ;  /* 0x00036a00ff007b82 */ /* 0x000e620000000800 */
[----:B------:R-:W-:-:S05]  /*f6d0*/  P2R R2, PR, RZ, 0x1 ;  /* 0x00000001ff027803 */ /* 0x000fca0000000000 */
[----:B------:R2:W-:Y:S02]  /*f6e0*/  STL [R1+0x28], R2 ;  /* 0x0000280201007387 */ /* 0x0005e40000100800 */
[----:B------:R-:W-:Y:S06]  /*f6f0*/  @P0 BAR.ARV 0x4, 0x180 ;  /* 0x0106000000000b1d */ /* 0x000fec0000002000 */
[----:B------:R2:W-:Y:S04]  /*f700*/  STL [R1+0x24], RZ ;  /* 0x000024ff01007387 */ /* 0x0005e80000100800 */
[----:B------:R2:W-:Y:S01]  /*f710*/  STL [R1], RZ ;  /* 0x000000ff01007387 */ /* 0x0005e20000100800 */
[----:B-1----:R-:W-:Y:S01]  /*f720*/  ISETP.LE.AND P0, PT, R0, UR4, PT ;  /* 0x0000000400007c0c */ /* 0x002fe2000bf03270 */
[----:B------:R-:W-:-:S05]  /*f730*/  IMAD.MOV.U32 R0, RZ, RZ, 0x1 ;  /* 0x00000001ff007424 */ /* 0x000fca00078e00ff */
[----:B------:R2:W-:Y:S07]  /*f740*/  STL [R1+0xc], R0 ;  /* 0x00000c0001007387 */ /* 0x0005ee0000100800 */
[----:B------:R-:W-:Y:S05]  /*f750*/  @P0 BRA `(.L_x_1870) ;  /* 0x0000003000ac0947 */ /* 0x000fea0003800000 */
[----:B------:R-:W3:Y:S01]  /*f760*/  LDL R3, [R1+0x2c] ;  /* 0x00002c0001037983 */ /* 0x000ee20000100800 */
[----:B--2---:R-:W1:Y:S01]  /*f770*/  S2R R2, SR_TID.X ;  /* 0x0000000000027919 */ /* 0x004e620000002100 */
[----:B------:R-:W2:Y:S01]  /*f780*/  S2R R7, SR_TID.X ;  /* 0x0000000000077919 */ /* 0x000ea20000002100 */
[----:B-1----:R-:W-:Y:S01]  /*f790*/  LOP3.LUT R2, R2, 0x7f, RZ, 0xc0, !PT ;  /* 0x0000007f02027812 */ /* 0x002fe200078ec0ff */
[C---:B--2---:R-:W-:Y:S02]  /*f7a0*/  IMAD.SHL.U32 R0, R7.reuse, 0x80, RZ ;  /* 0x0000008007007824 */ /* 0x044fe400078e00ff */
[----:B------:R-:W-:-:S05]  /*f7b0*/  IMAD.SHL.U32 R4, R7, 0x20, RZ ;  /* 0x0000002007047824 */ /* 0x000fca00078e00ff */
[----:B------:R-:W-:Y:S01]  /*f7c0*/  LOP3.LUT R6, R4, 0x60, RZ, 0xc0, !PT ;  /* 0x0000006004067812 */ /* 0x000fe200078ec0ff */
[C---:B------:R-:W-:Y:S01]  /*f7d0*/  IMAD.SHL.U32 R5, R7.reuse, 0x4, RZ ;  /* 0x0000000407057824 */ /* 0x040fe200078e00ff */
[----:B------:R-:W-:Y:S01]  /*f7e0*/  LOP3.LUT P0, RZ, R7, 0x4, RZ, 0xc0, !PT ;  /* 0x0000000407ff7812 */ /* 0x000fe2000780c0ff */
[----:B------:R-:W-:Y:S01]  /*f7f0*/  ULDC UR46, c[0x0][0xc] ;  /* 0x00000300002e7ab9 */ /* 0x000fe20000000800 */
[----:B------:R-:W-:Y:S01]  /*f800*/  ULDC.64 UR42, c[0x0][0x198] ;  /* 0x00006600002a7ab9 */ /* 0x000fe20000000a00 */
[----:B---3--:R-:W-:Y:S02]  /*f810*/  R2UR UR5, R3 ;  /* 0x00000000030572ca */ /* 0x008fe400000e0000 */
[----:B------:R-:W-:Y:S02]  /*f820*/  SHF.R.U32.HI R3, RZ, 0x5, R2 ;  /* 0x00000005ff037819 */ /* 0x000fe40000011602 */
[----:B------:R-:W-:-:S03]  /*f830*/  LOP3.LUT R2, R0, 0x380, RZ, 0xc0, !PT ;  /* 0x0000038000027812 */ /* 0x000fc600078ec0ff */
[C---:B------:R-:W-:Y:S02]  /*f840*/  IMAD R6, R3.reuse, 0x200, R6 ;  /* 0x0000020003067824 */ /* 0x040fe400078e0206 */
[----:B------:R-:W-:Y:S02]  /*f850*/  IMAD R2, R3, 0x10, R2 ;  /* 0x0000001003027824 */ /* 0x000fe400078e0202 */
[----:B------:R-:W-:-:S05]  /*f860*/  IMAD.SHL.U32 R3, R7, 0x10, RZ ;  /* 0x0000001007037824 */ /* 0x000fca00078e00ff */
[----:B------:R-:W-:Y:S02]  /*f870*/  LOP3.LUT R3, R2, 0x70, R3, 0x78, !PT ;  /* 0x0000007002037812 */ /* 0x000fe400078e7803 */
[----:B------:R-:W-:-:S04]  /*f880*/  LOP3.LUT R2, R4, 0x80, RZ, 0xc0, !PT ;  /* 0x0000008004027812 */ /* 0x000fc800078ec0ff */
[----:B------:R-:W-:Y:S02]  /*f890*/  LOP3.LUT R2, R2, 0x10, R7, 0xf8, !PT ;  /* 0x0000001002027812 */ /* 0x000fe400078ef807 */
[----:B------:R-:W-:Y:S02]  /*f8a0*/  LOP3.LUT R4, R4, 0x100, RZ, 0xc0, !PT ;  /* 0x0000010004047812 */ /* 0x000fe400078ec0ff */
[----:B------:R-:W-:Y:S02]  /*f8b0*/  LOP3.LUT R5, R2, 0x10, R5, 0x78, !PT ;  /* 0x0000001002057812 */ /* 0x000fe400078e7805 */
[----:B------:R-:W-:Y:S02]  /*f8c0*/  LOP3.LUT R0, R3, 0xc00, R0, 0xf8, !PT ;  /* 0x00000c0003007812 */ /* 0x000fe400078ef800 */
[----:B------:R-:W-:-:S05]  /*f8d0*/  IADD3 R2, R5, R6, R4 ;  /* 0x0000000605027210 */ /* 0x000fca0007ffe004 */
[----:B------:R-:W-:Y:S04]  /*f8e0*/  STL [R1+0x18], R2 ;  /* 0x0000180201007387 */ /* 0x000fe80000100800 */
[----:B------:R1:W-:Y:S02]  /*f8f0*/  STL [R1+0x1c], R0 ;  /* 0x00001c0001007387 */ /* 0x0003e40000100800 */
[----:B-1----:R-:W-:-:S05]  /*f900*/  IMAD.MOV.U32 R0, RZ, RZ, 0x40 ;  /* 0x00000040ff007424 */ /* 0x002fca00078e00ff */
[----:B------:R-:W-:Y:S01]  /*f910*/  SEL R2, R0, 0xffffffc0, !P0 ;  /* 0xffffffc000027807 */ /* 0x000fe20004000000 */
[----:B------:R-:W-:Y:S01]  /*f920*/  IMAD.U32 R0, RZ, RZ, UR4 ;  /* 0x00000004ff007e24 */ /* 0x000fe2000f8e00ff */
[----:B------:R-:W-:Y:S04]  /*f930*/  STL [R1], RZ ;  /* 0x000000ff01007387 */ /* 0x000fe80000100800 */
[----:B------:R1:W-:Y:S04]  /*f940*/  STL [R1+0x20], R0 ;  /* 0x0000200001007387 */ /* 0x0003e80000100800 */
[----:B------:R2:W-:Y:S01]  /*f950*/  STL [R1+0x24], RZ ;  /* 0x000024ff01007387 */ /* 0x0005e20000100800 */
[----:B-1----:R-:W-:-:S05]  /*f960*/  IMAD.MOV.U32 R0, RZ, RZ, 0x1 ;  /* 0x00000001ff007424 */ /* 0x002fca00078e00ff */
[----:B------:R2:W-:Y:S01]  /*f970*/  STL [R1+0xc], R0 ;  /* 0x00000c0001007387 */ /* 0x0005e20000100800 */
[----:B------:R-:W-:Y:S02]  /*f980*/  ULOP3.LUT UR44, UR5, 0x1, URZ, 0xfc, !UPT ;  /* 0x00000001052c7892 */ /* 0x000fe4000f8efc3f */
[----:B------:R-:W-:-:S12]  /*f990*/  ULOP3.LUT UR45, UR5, 0x2, URZ, 0xfc, !UPT ;  /* 0x00000002052d7892 */ /* 0x000fd8000f8efc3f */
.L_x_1924:
        /* <DEDUP_REMOVED lines=22> */
.L_x_1871:
[----:B------:R-:W-:Y:S01]  /*fb00*/  ULDC UR9, c[0x0][0xdc4] ;  /* 0x0003710000097ab9 */ /* 0x000fe20000000800 */
[----:B------:R-:W-:Y:S01]  /*fb10*/  UMOV UR6, UR7 ;  /* 0x0000000700067c82 */ /* 0x000fe20008000000 */
[----:B------:R-:W-:-:S11]  /*fb20*/  UISETP.NE.AND UP0, UPT, UR9, 0x1, UPT ;  /* 0x000000010900788c */ /* 0x000fd6000bf05270 */
[----:B------:R-:W-:Y:S02]  /*fb30*/  @UP0 ULDC.64 UR10, c[0x0][0xdc8] ;  /* 0x00037200000a0ab9 */ /* 0x000fe40000000a00 */
[----:B------:R-:W-:-:S04]  /*fb40*/  UIMAD.WIDE.U32 UR4, UR7, UR10, URZ ;  /* 0x0000000a070472a5 */ /* 0x000fc8000f8e003f */
[----:B------:R-:W-:-:S04]  /*fb50*/  @UP0 USHF.R.U32.HI UR6, URZ, UR11, UR5 ;  /* 0x0000000b3f060299 */ /* 0x000fc80008011605 */
[----:B------:R-:W-:-:S12]  /*fb60*/  UIMAD UR4, UR6, UR9, URZ ;  /* 0x00000009060472a4 */ /* 0x000fd8000f8e023f */
.L_x_1872:
[----:B------:R-:W-:Y:S01]  /*fb70*/  ULDC.64 UR10, c[0x0][0x3f8] ;  /* 0x0000fe00000a7ab9 */ /* 0x000fe20000000a00 */
[----:B------:R-:W-:Y:S01]  /*fb80*/  ULOP3.LUT UR6, URZ, UR6, URZ, 0x33, !UPT ;  /* 0x000000063f067292 */ /* 0x000fe2000f8e333f */
[----:B------:R-:W-:Y:S01]  /*fb90*/  BSSY B6, `(.L_x_1873) ;  /* 0x00002cc000067945 */ /* 0x000fe20003800000 */
[----:B------:R-:W-:Y:S02]  /*fba0*/  UISETP.NE.U32.AND UP0, UPT, UR10, URZ, UPT ;  /* 0x0000003f0a00728c */ /* 0x000fe4000bf05070 */
[----:B------:R-:W-:Y:S02]  /*fbb0*/  UIADD3 UR9, UR7, -UR4, URZ ;  /* 0x8000000407097290 */ /* 0x000fe4000fffe03f */
[----:B------:R-:W-:Y:S01]  /*fbc0*/  UISETP.NE.AND.EX UP0, UPT, UR11, URZ, UPT, UP0 ;  /* 0x0000003f0b00728c */ /* 0x000fe2000bf05300 */
[----:B------:R-:W-:Y:S01]  /*fbd0*/  ULDC UR4, c[0x0][0xdac] ;  /* 0x00036b0000047ab9 */ /* 0x000fe20000000800 */
[----:B------:R-:W-:Y:S01]  /*fbe0*/  ULDC UR5, c[0x0][0x404] ;  /* 0x0001010000057ab9 */ /* 0x000fe20000000800 */
[----:B------:R-:W-:Y:S01]  /*fbf0*/  UIADD3 UR6, UR6, UR4, URZ ;  /* 0x0000000406067290 */ /* 0x000fe2000fffe03f */
[----:B------:R-:W-:-:S02]  /*fc00*/  ULDC UR7, c[0x0][0x2e0] ;  /* 0x0000b80000077ab9 */ /* 0x000fc40000000800 */
[----:B------:R-:W-:Y:S01]  /*fc10*/  ULDC UR4, c[0x0][0x288] ;  /* 0x0000a20000047ab9 */ /* 0x000fe20000000800 */
[----:B------:R-:W-:Y:S02]  /*fc20*/  USHF.L.U32 UR37, UR6, 0x7, URZ ;  /* 0x0000000706257899 */ /* 0x000fe4000800063f */
[----:B------:R-:W-:Y:S02]  /*fc30*/  USEL UR6, UR5, 0x1, UP0 ;  /* 0x0000000105067887 */ /* 0x000fe40008000000 */
[----:B------:R-:W-:Y:S02]  /*fc40*/  UIADD3 UR5, UR37, 0x11f, -UR4 ;  /* 0x0000011f25057890 */ /* 0x000fe4000fffe804 */
[----:B------:R-:W-:Y:S02]  /*fc50*/  UIMAD UR4, UR6, UR7, 0x9f ;  /* 0x0000009f060474a4 */ /* 0x000fe4000f8e0207 */
[----:B------:R-:W-:Y:S02]  /*fc60*/  UIMAD UR6, UR6, UR7, UR5 ;  /* 0x00000007060672a4 */ /* 0x000fe4000f8e0205 */
[----:B------:R-:W-:Y:S01]  /*fc70*/  UIMAD.WIDE UR4, UR4, 0x66666667, URZ ;  /* 0x66666667040478a5 */ /* 0x000fe2000f8e023f */
[----:B------:R-:W-:Y:S01]  /*fc80*/  ULDC UR10, c[0x0][0xdc4] ;  /* 0x00037100000a7ab9 */ /* 0x000fe20000000800 */
[----:B------:R-:W-:-:S02]  /*fc90*/  UIMAD.WIDE UR6, UR6, 0x66666667, URZ ;  /* 0x66666667060678a5 */ /* 0x000fc4000f8e023f */
[----:B------:R-:W-:Y:S02]  /*fca0*/  UIMAD UR10, UR8, UR10, UR9 ;  /* 0x0000000a080a72a4 */ /* 0x000fe4000f8e0209 */
[----:B------:R-:W-:Y:S01]  /*fcb0*/  USHF.R.U32.HI UR6, URZ, 0x1f, UR7 ;  /* 0x0000001f3f067899 */ /* 0x000fe20008011607 */
[----:B------:R-:W-:Y:S01]  /*fcc0*/  UMOV UR8, UR5 ;  /* 0x0000000500087c82 */ /* 0x000fe20008000000 */
[----:B------:R-:W-:Y:S01]  /*fcd0*/  ULDC UR11, c[0x0][0xdb8] ;  /* 0x00036e00000b7ab9 */ /* 0x000fe20000000800 */
[----:B------:R-:W-:Y:S02]  /*fce0*/  USHF.R.U32.HI UR9, URZ, 0x1f, UR8 ;  /* 0x0000001f3f097899 */ /* 0x000fe40008011608 */
[----:B------:R-:W-:Y:S02]  /*fcf0*/  ULEA.HI.SX32 UR6, UR7, UR6, 0x1a ;  /* 0x0000000607067291 */ /* 0x000fe4000f8fd23f */
[----:B------:R-:W-:Y:S02]  /*fd00*/  ULEA.HI.SX32 UR9, UR8, UR9, 0x1a ;  /* 0x0000000908097291 */ /* 0x000fe4000f8fd23f */
[----:B------:R-:W-:-:S02]  /*fd10*/  UISETP.NE.AND UP1, UPT, UR11, 0x1, UPT ;  /* 0x000000010b00788c */ /* 0x000fc4000bf25270 */
[----:B------:R-:W-:Y:S01]  /*fd20*/  UISETP.LT.AND UP0, UPT, UR9, UR6, UPT ;  /* 0x000000060900728c */ /* 0x000fe2000bf01270 */
[----:B------:R-:W-:-:S03]  /*fd30*/  UMOV UR39, UR10 ;  /* 0x0000000a00277c82 */ /* 0x000fc60008000000 */
[----:B------:R-:W-:-:S05]  /*fd40*/  USEL UR41, UR9, UR6, UP0 ;  /* 0x0000000609297287 */ /* 0x000fca0008000000 */
[----:B------:R-:W-:Y:S01]  /*fd50*/  @UP1 ULDC UR12, c[0x0][0xdbc] ;  /* 0x00036f00000c1ab9 */ /* 0x000fe20000000800 */
[----:B------:R-:W-:Y:S01]  /*fd60*/  ISETP.LT.AND P0, PT, RZ, UR41, PT ;  /* 0x00000029ff007c0c */ /* 0x000fe2000bf01270 */
[----:B------:R-:W-:Y:S01]  /*fd70*/  UIMAD.WIDE.U32 UR4, UR10, UR12, URZ ;  /* 0x0000000c0a0472a5 */ /* 0x000fe2000f8e003f */
[----:B------:R-:W-:-:S03]  /*fd80*/  @UP1 ULDC UR7, c[0x0][0xdc0] ;  /* 0x0003700000071ab9 */ /* 0x000fc60000000800 */
[----:B------:R-:W-:-:S04]  /*fd90*/  @UP1 USHF.R.U32.HI UR39, URZ, UR7, UR5 ;  /* 0x000000073f271299 */ /* 0x000fc80008011605 */
[----:B------:R-:W-:-:S04]  /*fda0*/  UIADD3 UR38, -UR39, URZ, URZ ;  /* 0x0000003f27267290 */ /* 0x000fc8000fffe13f */
[----:B------:R-:W-:Y:S01]  /*fdb0*/  UIMAD UR38, UR11, UR38, UR10 ;  /* 0x000000260b2672a4 */ /* 0x000fe2000f8e020a */
[----:B------:R-:W-:Y:S11]  /*fdc0*/  @P0 BRA `(.L_x_1874) ;  /* 0x0000000000480947 */ /* 0x000ff60003800000 */
        /* <DEDUP_REMOVED lines=18> */
.L_x_1874:
        /* <DEDUP_REMOVED lines=23> */
.L_x_1876:
        /* <DEDUP_REMOVED lines=20> */
.L_x_1877:
        /* <DEDUP_REMOVED lines=20> */
.L_x_1878:
        /* <DEDUP_REMOVED lines=18> */
.L_x_1879:
[----:B------:R-:W-:Y:S01]  /*10400*/  ULDC.64 UR4, c[0x0][0x9f8] ;  /* 0x00027e0000047ab9 */ /* 0x000fe20000000a00 */
[----:B------:R-:W-:Y:S01]  /*10410*/  IMAD.U32 R5, RZ, RZ, UR39 ;  /* 0x00000027ff057e24 */ /* 0x000fe2000f8e00ff */
[----:B------:R-:W-:Y:S01]  /*10420*/  ISETP.NE.U32.AND P0, PT, RZ, UR4, PT ;  /* 0x00000004ff007c0c */ /* 0x000fe2000bf05070 */
[----:B------:R-:W-:Y:S01]  /*10430*/  IMAD.U32 R8, RZ, RZ, UR39 ;  /* 0x00000027ff087e24 */ /* 0x000fe2000f8e00ff */
[----:B------:R-:W1:Y:S01]  /*10440*/  LDC R0, c[0x0][0x428] ;  /* 0x00010a00ff007b82 */ /* 0x000e620000000800 */
[----:B------:R-:W2:Y:S01]  /*10450*/  S2R R17, SR_TID.X ;  /* 0x0000000000117919 */ /* 0x000ea20000002100 */
[----:B------:R-:W-:-:S13]  /*10460*/  ISETP.NE.AND.EX P0, PT, RZ, UR5, PT, P0 ;  /* 0x00000005ff007c0c */ /* 0x000fda000bf05300 */
[----:B------:R-:W3:Y:S01]  /*10470*/  @P0 LDC.64 R2, c[0x0][0x9f8] ;  /* 0x00027e00ff020b82 */ /* 0x000ee20000000a00 */
[----:B------:R-:W-:Y:S01]  /*10480*/  IMAD.U32 R4, RZ, RZ, UR38 ;  /* 0x00000026ff047e24 */ /* 0x000fe2000f8e00ff */
[----:B--2---:R-:W-:Y:S01]  /*10490*/  LOP3.LUT R16, R17, 0x7f, RZ, 0xc0, !PT ;  /* 0x0000007f11107812 */ /* 0x004fe200078ec0ff */
[----:B---3--:R-:W-:-:S05]  /*104a0*/  @P0 IMAD.WIDE R2, R5, 0x4, R2 ;  /* 0x0000000405020825 */ /* 0x008fca00078e0202 */
[----:B------:R2:W3:Y:S01]  /*104b0*/  @P0 LDG.E R8, desc[UR54][R2.64] ;  /* 0x0000003602080981 */ /* 0x0004e2000c1e1900 */
[----:B-1----:R-:W-:Y:S01]  /*104c0*/  ISETP.NE.AND P0, PT, R0, 0x1, PT ;  /* 0x000000010000780c */ /* 0x002fe20003f05270 */
        /* <DEDUP_REMOVED lines=8> */
[----:B--2---:R-:W1:Y:S01]  /*10550*/  LDC.64 R2, c[0x0][0x3f8] ;  /* 0x0000fe00ff027b82 */ /* 0x004e620000000a00 */
        /* <DEDUP_REMOVED lines=24> */
.L_x_1943:
        /* <DEDUP_REMOVED lines=8> */
.L_x_1946:
        /* <DEDUP_REMOVED lines=20> */
.L_x_1884:
[----:B--2---:R-:W2:Y:S04]  /*108a0*/  LDL R2, [R1] ;  /* 0x0000000001027983 */ /* 0x004ea80000100800 */
[----:B------:R-:W3:Y:S01]  /*108b0*/  LDL R3, [R1+0xc] ;  /* 0x00000c0001037983 */ /* 0x000ee20000100800 */
[----:B------:R-:W-:Y:S02]  /*108c0*/  ISETP.NE.AND P0, PT, R16, RZ, PT ;  /* 0x000000ff1000720c */ /* 0x000fe40003f05270 */
[----:B--2---:R-:W-:Y:S02]  /*108d0*/  LEA R2, R2, UR40, 0x3 ;  /* 0x0000002802027c11 */ /* 0x004fe4000f8e18ff */
[----:B---3--:R-:W-:-:S04]  /*108e0*/  SHF.L.U32 R3, R3, 0x1f, RZ ;  /* 0x0000001f03037819 */ /* 0x008fc800000006ff */
[----:B------:R-:W2:Y:S02]  /*108f0*/  SYNCS.PHASECHK.TRANS64.TRYWAIT P3, [R2+URZ+0x29880], R3 ;  /* 0x02988003020075a7 */ /* 0x000ea4000806017f */
[----:B--2---:R-:W-:Y:S05]  /*10900*/  @!P3 BRA `(.L_x_1885) ;  /* 0x00000028003cb947 */ /* 0x004fea0003800000 */
.L_x_1947:
        /* <DEDUP_REMOVED lines=8> */
.L_x_1886:
[----:B------:R-:W3:Y:S04]  /*10990*/  LDL R5, [R1] ;  /* 0x0000000001057983 */ /* 0x000ee80000100800 */
[----:B-1----:R-:W4:Y:S01]  /*109a0*/  LDL R4, [R1+0x8] ;  /* 0x0000080001047983 */ /* 0x002f220000100800 */
        /* <DEDUP_REMOVED lines=17> */
.L_x_1948:
        /* <DEDUP_REMOVED lines=8> */
.L_x_1888:
        /* <DEDUP_REMOVED lines=28> */
.L_x_1883:
        /* <DEDUP_REMOVED lines=31> */
.L_x_1881:
        /* <DEDUP_REMOVED lines=10> */
.L_x_1949:
[----:B------:R-:W-:Y:S05]  /*10f90*/  BSYNC B0 ;  /* 0x0000000000007941 */ /* 0x000fea0003800000 */
.L_x_1889:
[----:B------:R-:W-:-:S06]  /*10fa0*/  UISETP.GE.AND UP0, UPT, UR41, 0x2, UPT ;  /* 0x000000022900788c */ /* 0x000fcc000bf06270 */
[----:B------:R-:W-:-:S13]  /*10fb0*/  PLOP3.LUT P0, PT, PT, PT, UP0, 0x80, 0x0 ;  /* 0x000000000000781c */ /* 0x000fda0003f0f008 */
[----:B------:R-:W-:Y:S05]  /*10fc0*/  @!P0 BRA `(.L_x_1891) ;  /* 0x0000001000108947 */ /* 0x000fea0003800000 */
[----:B------:R3:W5:Y:S01]  /*10fd0*/  LDL.LU R6, [R1+0xc] ;  /* 0x00000c0001067983 */ /* 0x0007620000300800 */
[----:B------:R-:W-:-:S03]  /*10fe0*/  UIADD3 UR4, UR41, -0x2, URZ ;  /* 0xfffffffe29047890 */ /* 0x000fc6000fffe03f */
[----:B------:R3:W5:Y:S03]  /*10ff0*/  LDL.LU R7, [R1] ;  /* 0x0000000001077983 */ /* 0x0007660000300800 */
[----:B------:R-:W-:-:S07]  /*11000*/  IMAD.U32 R20, RZ, RZ, UR4 ;  /* 0x00000004ff147e24 */ /* 0x000fce000f8e00ff */
.L_x_1913:
[----:B--2-45:R-:W-:Y:S01]  /*11010*/  VIADD R2, R7, 0x1 ;  /* 0x0000000107027836 */ /* 0x034fe20000000000 */
        /* <DEDUP_REMOVED lines=9> */
[----:B------:R-:W-:Y:S01]  /*110b0*/  IMAD.MOV.U32 R8, RZ, RZ, R20 ;  /* 0x000000ffff087224 */ /* 0x000fe200078e0014 */
[----:B------:R-:W-:Y:S06]  /*110c0*/  @!P1 BRA `(.L_x_1894) ;  /* 0x0000000000509947 */ /* 0x000fec0003800000 */
[----:B------:R-:W4:Y:S01]  /*110d0*/  LDL R5, [R1+0x14] ;  /* 0x0000140001057983 */ /* 0x000f220000100800 */
[----:B------:R-:W2:Y:S01]  /*110e0*/  LDC R8, c[0x0][0x41c] ;  /* 0x00010700ff087b82 */ /* 0x000ea20000000800 */
[----:B------:R-:W-:Y:S02]  /*110f0*/  ULDC.64 UR4, c[0x0][0x408] ;  /* 0x0001020000047ab9 */ /* 0x000fe40000000a00 */
[----:B-1----:R-:W3:Y:S01]  /*11100*/  LDL R4, [R1+0x10] ;  /* 0x0000100001047983 */ /* 0x002ee20000100800 */
[----:B--2---:R-:W-:-:S13]  /*11110*/  ISETP.NE.AND P0, PT, R8, 0x1, PT ;  /* 0x000000010800780c */ /* 0x004fda0003f05270 */
[----:B------:R-:W1:Y:S02]  /*11120*/  @P0 LDC.64 R2, c[0x0][0x420] ;  /* 0x00010800ff020b82 */ /* 0x000e640000000a00 */
[----:B-1----:R-:W-:-:S04]  /*11130*/  @P0 IMAD.HI.U32 R0, R20, R2, RZ ;  /* 0x0000000214000227 */ /* 0x002fc800078e00ff */
[----:B------:R-:W-:Y:S01]  /*11140*/  IMAD.MOV.U32 R2, RZ, RZ, R20 ;  /* 0x000000ffff027224 */ /* 0x000fe200078e0014 */
[----:B------:R-:W-:-:S05]  /*11150*/  @P0 SHF.R.U32.HI R2, RZ, R3, R0 ;  /* 0x00000003ff020219 */ /* 0x000fca0000011600 */
[----:B------:R-:W-:-:S04]  /*11160*/  IMAD.MOV R3, RZ, RZ, -R2 ;  /* 0x000000ffff037224 */ /* 0x000fc800078e0a02 */
[----:B------:R-:W-:Y:S01]  /*11170*/  IMAD R8, R8, R3, R20 ;  /* 0x0000000308087224 */ /* 0x000fe200078e0214 */
[----:B------:R-:W-:Y:S01]  /*11180*/  SHF.R.S32.HI R3, RZ, 0x1f, R2 ;  /* 0x0000001fff037819 */ /* 0x000fe20000011402 */
[----:B----4-:R-:W-:-:S04]  /*11190*/  IMAD R0, R5, UR4, RZ ;  /* 0x0000000405007c24 */ /* 0x010fc8000f8e02ff */
[C---:B---3--:R-:W-:Y:S02]  /*111a0*/  IMAD R0, R4.reuse, UR5, R0 ;  /* 0x0000000504007c24 */ /* 0x048fe4000f8e0200 */
[----:B------:R-:W-:Y:S01]  /*111b0*/  IMAD.WIDE.U32 R2, R4, UR4, R2 ;  /* 0x0000000404027c25 */ /* 0x000fe2000f8e0002 */
[----:B------:R-:W-:-:S03]  /*111c0*/  ULDC.64 UR4, c[0x0][0x3f8] ;  /* 0x0000fe0000047ab9 */ /* 0x000fc60000000a00 */
[----:B------:R-:W-:Y:S01]  /*111d0*/  IMAD.IADD R0, R0, 0x1, R3 ;  /* 0x0000000100007824 */ /* 0x000fe200078e0203 */
[----:B------:R-:W-:-:S04]  /*111e0*/  LEA R4, P0, R2, UR4, 0x2 ;  /* 0x0000000402047c11 */ /* 0x000fc8000f8010ff */
[----:B------:R-:W-:-:S05]  /*111f0*/  LEA.HI.X R5, R2, UR5, R0, 0x2, P0 ;  /* 0x0000000502057c11 */ /* 0x000fca00080f1400 */
[----:B------:R4:W5:Y:S04]  /*11200*/  LDG.E R0, desc[UR54][R4.64] ;  /* 0x0000003604007981 */ /* 0x000968000c1e1900 */
.L_x_1894:
[----:B------:R-:W2:Y:S01]  /*11210*/  S2R R2, SR_TID.X ;  /* 0x0000000000027919 */ /* 0x000ea20000002100 */
[----:B-1--4-:R-:W-:Y:S01]  /*11220*/  LEA R4, R10, UR40, 0x3 ;  /* 0x000000280a047c11 */ /* 0x012fe2000f8e18ff */
[----:B------:R-:W-:Y:S01]  /*11230*/  BSSY B1, `(.L_x_1895) ;  /* 0x0000006000017945 */ /* 0x000fe20003800000 */
[----:B--2---:R-:W-:Y:S02]  /*11240*/  LOP3.LUT R3, R2, 0x7f, RZ, 0xc0, !PT ;  /* 0x0000007f02037812 */ /* 0x004fe400078ec0ff */
[----:B------:R-:W-:Y:S02]  /*11250*/  SHF.L.U32 R2, R9, 0x1f, RZ ;  /* 0x0000001f09027819 */ /* 0x000fe400000006ff */
[----:B------:R-:W-:Y:S02]  /*11260*/  ISETP.NE.AND P3, PT, R3, RZ, PT ;  /* 0x000000ff0300720c */ /* 0x000fe40003f65270 */
[----:B------:R-:W1:Y:S02]  /*11270*/  SYNCS.PHASECHK.TRANS64.TRYWAIT P0, [R4+URZ+0x29880], R2 ;  /* 0x02988002040075a7 */ /* 0x000e64000800017f */
[----:B-1----:R-:W-:Y:S09]  /*11280*/  @!P0 BRA `(.L_x_1896) ;  /* 0x00000020001c8947 */ /* 0x002ff20003800000 */
.L_x_1950:
[----:B------:R-:W-:Y:S05]  /*11290*/  BSYNC B1 ;  /* 0x0000000000017941 */ /* 0x000fea0003800000 */
.L_x_1895:
[----:B------:R-:W-:Y:S04]  /*112a0*/  BSSY B1, `(.L_x_1897) ;  /* 0x0000009000017945 */ /* 0x000fe80003800000 */
        /* <DEDUP_REMOVED lines=8> */
.L_x_1898:
[----:B------:R-:W-:Y:S05]  /*11330*/  BSYNC B1 ;  /* 0x0000000000017941 */ /* 0x000fea0003800000 */
.L_x_1897:
[----:B------:R-:W2:Y:S04]  /*11340*/  LDL R3, [R1] ;  /* 0x0000000001037983 */ /* 0x000ea80000100800 */
[----:B------:R-:W4:Y:S01]  /*11350*/  LDL R9, [R1+0x8] ;  /* 0x0000080001097983 */ /* 0x000f220000100800 */
[----:B------:R-:W-:Y:S02]  /*11360*/  IMAD.MOV.U32 R10, RZ, RZ, RZ ;  /* 0x000000ffff0a7224 */ /* 0x000fe400078e00ff */
        /* <DEDUP_REMOVED lines=8> */
[----:B--2---:R-:W-:Y:S01]  /*113f0*/  IMAD R3, R3, 0x5000, R5 ;  /* 0x0000500003037824 */ /* 0x004fe200078e0205 */
[----:B----4-:R-:W-:-:S03]  /*11400*/  R2UR UR12, R9 ;  /* 0x00000000090c72ca */ /* 0x010fc600000e0000 */
[----:B------:R-:W-:Y:S02]  /*11410*/  VIADD R3, R3, 0xa400 ;  /* 0x0000a40003037836 */ /* 0x000fe40000000000 */
[----:B------:R-:W-:-:S10]  /*11420*/  VIADD R9, R4, 0x29870 ;  /* 0x0002987004097836 */ /* 0x000fd40000000000 */
.L_x_1899:
        /* <DEDUP_REMOVED lines=12> */
.L_x_1951:
[----:B------:R-:W-:Y:S05]  /*114f0*/  BSYNC B1 ;  /* 0x0000000000017941 */ /* 0x000fea0003800000 */
.L_x_1900:
[----:B------:R-:W-:Y:S01]  /*11500*/  BSSY B1, `(.L_x_1902) ;  /* 0x000000b000017945 */ /* 0x000fe20003800000 */
[----:B-12---:R-:W-:Y:S02]  /*11510*/  IMAD.MOV.U32 R2, RZ, RZ, 0x0 ;  /* 0x00000000ff027424 */ /* 0x006fe400078e00ff */
[----:B------:R-:W-:Y:S01]  /*11520*/  IMAD.MOV.U32 R3, RZ, RZ, 0x14f00000 ;  /* 0x14f00000ff037424 */ /* 0x000fe200078e00ff */
[----:B------:R-:W-:Y:S06]  /*11530*/  @P3 BRA `(.L_x_1903) ;  /* 0x00000000001c3947 */ /* 0x000fec0003800000 */
[----:B------:R-:W1:Y:S02]  /*11540*/  S2R R9, SR_TID.X ;  /* 0x0000000000097919 */ /* 0x000e640000002100 */
[----:B-1----:R-:W-:Y:S01]  /*11550*/  LOP3.LUT R11, R9, 0x1f, RZ, 0xc0, !PT ;  /* 0x0000001f090b7812 */ /* 0x002fe200078ec0ff */
[----:B------:R-:W-:-:S03]  /*11560*/  IMAD.MOV.U32 R9, RZ, RZ, 0x7800 ;  /* 0x00007800ff097424 */ /* 0x000fc600078e00ff */
[----:B------:R-:W-:Y:S01]  /*11570*/  ISETP.NE.AND P0, PT, R11, RZ, PT ;  /* 0x000000ff0b00720c */ /* 0x000fe20003f05270 */
[----:B------:R1:W-:-:S12]  /*11580*/  SYNCS.ARRIVE.TRANS64 RZ, [R4+URZ+0x29830], R9 ;  /* 0x0298300904ff79a7 */ /* 0x0003d8000800003f */
[----:B-1----:R-:W-:Y:S05]  /*11590*/  @!P0 BRA `(.L_x_1903) ;  /* 0x0000000000048947 */ /* 0x002fea0003800000 */
[----:B------:R-:W-:Y:S01]  /*115a0*/  BPT.TRAP 0x1 ;  /* 0x000000040000795c */ /* 0x000fe20000300000 */
.L_x_1903:
[----:B------:R-:W-:Y:S05]  /*115b0*/  BSYNC B1 ;  /* 0x0000000000017941 */ /* 0x000fea0003800000 */
.L_x_1902:
[----:B------:R-:W2:Y:S04]  /*115c0*/  LDL R11, [R1+0x8] ;  /* 0x00000800010b7983 */ /* 0x000ea80000100800 */
[----:B------:R-:W4:Y:S01]  /*115d0*/  LDL R9, [R1] ;  /* 0x0000000001097983 */ /* 0x000f220000100800 */
        /* <DEDUP_REMOVED lines=8> */
[----:B----4-:R-:W-:-:S04]  /*11660*/  IMAD R5, R9, 0x7800, R5 ;  /* 0x0000780009057824 */ /* 0x010fc800078e0205 */
[----:B------:R-:W-:-:S10]  /*11670*/  VIADD R9, R5, 0x1a400 ;  /* 0x0001a40005097836 */ /* 0x000fd40000000000 */
.L_x_1904:
        /* <DEDUP_REMOVED lines=16> */
.L_x_1905:
        /* <DEDUP_REMOVED lines=16> */
.L_x_1906:
        /* <DEDUP_REMOVED lines=8> */
[----:B----4-:R-:W-:Y:S05]  /*11900*/  @P0 BRA.U.ANY `(.L_x_1906) ;  /* 0xfffffffd00dc0947 */ /* 0x010fea000393ffff */
.L_x_1893:
[----:B------:R-:W-:Y:S05]  /*11910*/  BSYNC B0 ;  /* 0x0000000000007941 */ /* 0x000fea0003800000 */
.L_x_1892:
[----:B------:R-:W-:-:S06]  /*11920*/  UISETP.NE.AND UP0, UPT, UR44, 0x3, UPT ;  /* 0x000000032c00788c */ /* 0x000fcc000bf05270 */
[----:B------:R-:W-:-:S13]  /*11930*/  PLOP3.LUT P0, PT, PT, PT, UP0, 0x80, 0x0 ;  /* 0x000000000000781c */ /* 0x000fda0003f0f008 */
[----:B------:R-:W-:Y:S05]  /*11940*/  @!P0 BRA `(.L_x_1907) ;  /* 0x0000000000048947 */ /* 0x000fea0003800000 */
[----:B------:R-:W-:Y:S01]  /*11950*/  BPT.TRAP 0x1 ;  /* 0x000000040000795c */ /* 0x000fe20000300000 */
.L_x_1907:
        /* <DEDUP_REMOVED lines=9> */
.L_x_1952:
[----:B------:R-:W-:Y:S05]  /*119f0*/  BSYNC B0 ;  /* 0x0000000000007941 */ /* 0x000fea0003800000 */
.L_x_1908:
[----:B------:R-:W-:Y:S05]  /*11a00*/  @!P0 BRA `(.L_x_1910) ;  /* 0x0000000000048947 */ /* 0x000fea0003800000 */
[----:B------:R-:W-:Y:S01]  /*11a10*/  BPT.TRAP 0x1 ;  /* 0x000000040000795c */ /* 0x000fe20000300000 */
.L_x_1910:
[----:B----4-:R-:W4:Y:S01]  /*11a20*/  LDL R2, [R1+0x4] ;  /* 0x0000040001027983 */ /* 0x010f220000100800 */
[----:B------:R-:W-:-:S04]  /*11a30*/  SHF.L.U32 R3, R6, 0x1f, RZ ;  /* 0x0000001f06037819 */ /* 0x000fc800000006ff */
[----:B----4-:R4:W5:Y:S02]  /*11a40*/  SYNCS.PHASECHK.TRANS64.TRYWAIT P3, [R2+URZ+0x29860], R3 ;  /* 0x02986003020075a7 */ /* 0x010964000806017f */
[----:B----4-:R-:W-:Y:S01]  /*11a50*/  IMAD R2, R7, 0x5000, RZ ;  /* 0x0000500007027824 */ /* 0x010fe200078e02ff */
[----:B-----5:R-:W-:Y:S06]  /*11a60*/  @!P3 BRA `(.L_x_1911) ;  /* 0x000000180064b947 */ /* 0x020fec0003800000 */
.L_x_1953:
[----:B-1----:R-:W4:Y:S04]  /*11a70*/  LDL R4, [R1+0x1c] ;  /* 0x00001c0001047983 */ /* 0x002f280000100800 */
[----:B------:R-:W5:Y:S01]  /*11a80*/  LDL R12, [R1+0x18] ;  /* 0x00001800010c7983 */ /* 0x000f620000100800 */
[----:B------:R-:W-:Y:S05]  /*11a90*/  WARPSYNC.ALL ;  /* 0x0000000000007948 */ /* 0x000fea0003800000 */
[----:B------:R-:W1:Y:S01]  /*11aa0*/  S2R R8, SR_TID.X ;  /* 0x0000000000087919 */ /* 0x000e620000002100 */
[----:B--2---:R-:W-:Y:S01]  /*11ab0*/  IMAD.MOV.U32 R10, RZ, RZ, 0x40 ;  /* 0x00000040ff0a7424 */ /* 0x004fe200078e00ff */
[----:B-1----:R-:W-:-:S04]  /*11ac0*/  LOP3.LUT P3, RZ, R8, 0x4, RZ, 0xc0, !PT ;  /* 0x0000000408ff7812 */ /* 0x002fc8000786c0ff */
[----:B------:R-:W-:Y:S02]  /*11ad0*/  SEL R10, R10, 0xffffffc0, !P3 ;  /* 0xffffffc00a0a7807 */ /* 0x000fe40005800000 */
[C---:B----4-:R-:W-:Y:S02]  /*11ae0*/  LOP3.LUT R3, R2.reuse, R4, RZ, 0xfc, !PT ;  /* 0x0000000402037212 */ /* 0x050fe400078efcff */
[----:B-----5:R-:W-:-:S03]  /*11af0*/  IADD3 R2, R2, UR40, R12 ;  /* 0x0000002802027c10 */ /* 0x020fc6000fffe00c */
        /* <DEDUP_REMOVED lines=70> */
.L_x_1912:
        /* <DEDUP_REMOVED lines=11> */
.L_x_1891:
[----:B------:R-:W-:Y:S04]  /*12010*/  BSSY B0, `(.L_x_1914) ;  /* 0x000000f000007945 */ /* 0x000fe80003800000 */
[----:B------:R-:W-:Y:S05]  /*12020*/  @P2 BRA `(.L_x_1915) ;  /* 0x0000000000342947 */ /* 0x000fea0003800000 */
[----:B------:R-:W1:Y:S01]  /*12030*/  S2R R5, SR_LANEID ;  /* 0x0000000000057919 */ /* 0x000e620000000000 */
[----:B------:R-:W-:Y:S01]  /*12040*/  VOTEU.ANY UR4, UPT, PT ;  /* 0x0000000000047886 */ /* 0x000fe200038e0100 */
[----:B--2-4-:R-:W2:Y:S01]  /*12050*/  LDC.64 R2, c[0x0][0xdf0] ;  /* 0x00037c00ff027b82 */ /* 0x014ea20000000a00 */
[----:B------:R-:W1:Y:S02]  /*12060*/  FLO.U32 R0, UR4 ;  /* 0x0000000400007d00 */ /* 0x000e6400080e0000 */
[----:B-1----:R-:W-:-:S06]  /*12070*/  ISETP.EQ.U32.AND P0, PT, R0, R5, PT ;  /* 0x000000050000720c */ /* 0x002fcc0003f02070 */
[----:B------:R-:W2:Y:S07]  /*12080*/  POPC R5, UR4 ;  /* 0x0000000400057d09 */ /* 0x000eae0008000000 */
[----:B--2---:R-:W2:Y:S01]  /*12090*/  @P0 ATOMG.E.ADD.STRONG.GPU PT, R3, desc[UR54][R2.64], R5 ;  /* 0x00000005020309a8 */ /* 0x004ea200081ee1f6 */
[----:B------:R-:W1:Y:S02]  /*120a0*/  S2R R4, SR_LTMASK ;  /* 0x0000000000047919 */ /* 0x000e640000003900 */
[----:B-1----:R-:W-:-:S04]  /*120b0*/  LOP3.LUT R4, R4, UR4, RZ, 0xc0, !PT ;  /* 0x0000000404047c12 */ /* 0x002fc8000f8ec0ff */
[----:B-----5:R-:W1:Y:S01]  /*120c0*/  POPC R7, R4 ;  /* 0x0000000400077309 */ /* 0x020e620000000000 */
[----:B--2---:R-:W1:Y:S02]  /*120d0*/  SHFL.IDX PT, R0, R3, R0, 0x1f ;  /* 0x00001f0003007589 */ /* 0x004e6400000e0000 */
[----:B-1----:R-:W-:-:S05]  /*120e0*/  IADD3 R0, R0, UR46, R7 ;  /* 0x0000002e00007c10 */ /* 0x002fca000fffe007 */
[----:B------:R1:W-:Y:S02]  /*120f0*/  STL [R1+0x20], R0 ;  /* 0x0000200001007387 */ /* 0x0003e40000100800 */
.L_x_1915:
[----:B------:R-:W-:Y:S05]  /*12100*/  BSYNC B0 ;  /* 0x0000000000007941 */ /* 0x000fea0003800000 */
.L_x_1914:
[----:B------:R-:W-:-:S06]  /*12110*/  UISETP.NE.AND UP0, UPT, UR44, 0x3, UPT ;  /* 0x000000032c00788c */ /* 0x000fcc000bf05270 */
[----:B------:R-:W-:-:S13]  /*12120*/  PLOP3.LUT P0, PT, PT, PT, UP0, 0x80, 0x0 ;  /* 0x000000000000781c */ /* 0x000fda0003f0f008 */
[----:B------:R-:W-:Y:S05]  /*12130*/  @!P0 BRA `(.L_x_1916) ;  /* 0x0000000000048947 */ /* 0x000fea0003800000 */
[----:B------:R-:W-:Y:S01]  /*12140*/  BPT.TRAP 0x1 ;  /* 0x000000040000795c */ /* 0x000fe20000300000 */
.L_x_1916:
[----:B--2-4-:R-:W2:Y:S04]  /*12150*/  LDL R2, [R1+0xc] ;  /* 0x00000c0001027983 */ /* 0x014ea80000100800 */
[----:B-1----:R-:W4:Y:S01]  /*12160*/  LDL R0, [R1] ;  /* 0x0000000001007983 */ /* 0x002f220000100800 */
[----:B------:R-:W-:Y:S01]  /*12170*/  BSSY B0, `(.L_x_1917) ;  /* 0x0000008000007945 */ /* 0x000fe20003800000 */
[----:B--2---:R-:W-:-:S04]  /*12180*/  LOP3.LUT R3, R2, 0x1, RZ, 0x3c, !PT ;  /* 0x0000000102037812 */ /* 0x004fc800078e3cff */
[----:B------:R-:W-:Y:S02]  /*12190*/  SHF.L.U32 R3, R3, 0x1f, RZ ;  /* 0x0000001f03037819 */ /* 0x000fe400000006ff */
[----:B----4-:R-:W-:-:S04]  /*121a0*/  LEA R20, R0, UR40, 0x3 ;  /* 0x0000002800147c11 */ /* 0x010fc8000f8e18ff */
[----:B------:R-:W1:Y:S01]  /*121b0*/  SYNCS.PHASECHK.TRANS64.TRYWAIT P0, [R20+URZ+0x29870], R3 ;  /* 0x02987003140075a7 */ /* 0x000e62000800017f */
[----:B------:R-:W-:-:S05]  /*121c0*/  IMAD.U32 R0, RZ, RZ, UR45 ;  /* 0x0000002dff007e24 */ /* 0x000fca000f8e00ff */
[----:B------:R-:W-:Y:S01]  /*121d0*/  ISETP.NE.AND P1, PT, R0, 0x3, PT ;  /* 0x000000030000780c */ /* 0x000fe20003f25270 */
[----:B-1----:R-:W-:-:S12]  /*121e0*/  @!P0 BRA `(.L_x_1918) ;  /* 0x00000010009c8947 */ /* 0x002fd80003800000 */
.L_x_1954:
[----:B------:R-:W-:Y:S05]  /*121f0*/  BSYNC B0 ;  /* 0x0000000000007941 */ /* 0x000fea0003800000 */
.L_x_1917:
[----:B------:R-:W-:Y:S05]  /*12200*/  @!P1 BRA `(.L_x_1919) ;  /* 0x0000000000049947 */ /* 0x000fea0003800000 */
[----:B------:R-:W-:Y:S01]  /*12210*/  BPT.TRAP 0x1 ;  /* 0x000000040000795c */ /* 0x000fe20000300000 */
.L_x_1919:
[----:B------:R-:W1:Y:S02]  /*12220*/  LDL R0, [R1+0xc] ;  /* 0x00000c0001007983 */ /* 0x000e640000100800 */
[----:B-1----:R-:W-:-:S04]  /*12230*/  SHF.L.U32 R3, R0, 0x1f, RZ ;  /* 0x0000001f00037819 */ /* 0x002fc800000006ff */
[----:B------:R-:W1:Y:S02]  /*12240*/  SYNCS.PHASECHK.TRANS64.TRYWAIT P0, [R20+URZ+0x29860], R3 ;  /* 0x02986003140075a7 */ /* 0x000e64000800017f */
[----:B-1----:R-:W-:Y:S05]  /*12250*/  @!P0 BRA `(.L_x_1920) ;  /* 0x0000001000948947 */ /* 0x002fea0003800000 */
.L_x_1955:
[----:B------:R-:W2:Y:S04]  /*12260*/  LDL R0, [R1] ;  /* 0x0000000001007983 */ /* 0x000ea80000100800 */
[----:B------:R-:W4:Y:S04]  /*12270*/  LDL R2, [R1+0x1c] ;  /* 0x00001c0001027983 */ /* 0x000f280000100800 */
[----:B------:R-:W3:Y:S01]  /*12280*/  LDL R12, [R1+0x18] ;  /* 0x00001800010c7983 */ /* 0x000ee20000100800 */
[----:B------:R-:W-:Y:S05]  /*12290*/  WARPSYNC.ALL ;  /* 0x0000000000007948 */ /* 0x000fea0003800000 */
[----:B------:R-:W1:Y:S01]  /*122a0*/  S2R R8, SR_TID.X ;  /* 0x0000000000087919 */ /* 0x000e620000002100 */
[----:B------:R-:W-:Y:S01]  /*122b0*/  IMAD.MOV.U32 R10, RZ, RZ, 0x40 ;  /* 0x00000040ff0a7424 */ /* 0x000fe200078e00ff */
[----:B-1----:R-:W-:-:S04]  /*122c0*/  LOP3.LUT P0, RZ, R8, 0x4, RZ, 0xc0, !PT ;  /* 0x0000000408ff7812 */ /* 0x002fc8000780c0ff */
[----:B------:R-:W-:Y:S01]  /*122d0*/  SEL R10, R10, 0xffffffc0, !P0 ;  /* 0xffffffc00a0a7807 */ /* 0x000fe20004000000 */
[----:B--2---:R-:W-:-:S05]  /*122e0*/  IMAD R0, R0, 0x5000, RZ ;  /* 0x0000500000007824 */ /* 0x004fca00078e02ff */
[C---:B----4-:R-:W-:Y:S02]  /*122f0*/  LOP3.LUT R2, R0.reuse, R2, RZ, 0xfc, !PT ;  /* 0x0000000200027212 */ /* 0x050fe400078efcff */
        /* <DEDUP_REMOVED lines=71> */
.L_x_1921:
[----:B------:R-:W3:Y:S01]  /*12770*/  LDL.LU R2, [R1] ;  /* 0x0000000001027983 */ /* 0x000ee20000300800 */
[----:B-1----:R-:W-:Y:S03]  /*12780*/  SYNCS.ARRIVE.TRANS64.A1T0 RZ, [R20+URZ+0x29850], RZ ;  /* 0x029850ff14ff79a7 */ /* 0x002fe6000810003f */
[----:B------:R-:W4:Y:S01]  /*12790*/  LDL.LU R3, [R1+0xc] ;  /* 0x00000c0001037983 */ /* 0x000f220000300800 */
[----:B--2---:R-:W-:-:S05]  /*127a0*/  @!P2 VIADD R0, R20, 0x29880 ;  /* 0x000298801400a836 */ /* 0x004fca0000000000 */
[----:B------:R-:W-:Y:S01]  /*127b0*/  @!P2 PRMT R0, RZ, 0x654, R0 ;  /* 0x00000654ff00a816 */ /* 0x000fe20000000000 */
[----:B------:R-:W-:Y:S06]  /*127c0*/  BAR.SYNC.DEFER_BLOCKING 0x2, 0x80 ;  /* 0x0082000000007b1d */ /* 0x000fec0000010000 */
[----:B------:R3:W-:Y:S02]  /*127d0*/  @!P2 SYNCS.ARRIVE.TRANS64.RED.A1T0 RZ, [R0+URZ], RZ ;  /* 0x000000ff00ffa9a7 */ /* 0x0007e4000810043f */
[----:B---3--:R-:W-:-:S05]  /*127e0*/  VIADD R0, R2, 0x1 ;  /* 0x0000000102007836 */ /* 0x008fca0000000000 */
[----:B------:R-:W-:-:S04]  /*127f0*/  ISETP.NE.AND P0, PT, R0, 0x2, PT ;  /* 0x000000020000780c */ /* 0x000fc80003f05270 */
[----:B------:R-:W-:Y:S02]  /*12800*/  SEL R2, RZ, 0x1, P0 ;  /* 0x00000001ff027807 */ /* 0x000fe40000000000 */
[----:B------:R-:W-:Y:S02]  /*12810*/  SEL R0, R0, RZ, P0 ;  /* 0x000000ff00007207 */ /* 0x000fe40000000000 */
[----:B----4-:R-:W-:-:S03]  /*12820*/  LOP3.LUT R3, R3, R2, RZ, 0x3c, !PT ;  /* 0x0000000203037212 */ /* 0x010fc600078e3cff */
[----:B------:R1:W-:Y:S04]  /*12830*/  STL [R1], R0 ;  /* 0x0000000001007387 */ /* 0x0003e80000100800 */
[----:B------:R1:W-:Y:S02]  /*12840*/  STL [R1+0xc], R3 ;  /* 0x00000c0301007387 */ /* 0x0003e40000100800 */
.L_x_1875:
[----:B------:R-:W-:Y:S05]  /*12850*/  BSYNC B6 ;  /* 0x0000000000067941 */ /* 0x000fea0003800000 */
.L_x_1873:
[----:B-12---:R-:W2:Y:S04]  /*12860*/  LDL R0, [R1+0x28] ;  /* 0x0000280001007983 */ /* 0x006ea80000100800 */
[----:B------:R1:W5:Y:S01]  /*12870*/  LDL R2, [R1+0x20] ;  /* 0x0000200001027983 */ /* 0x0003620000100800 */
[----:B--2---:R-:W-:-:S13]  /*12880*/  ISETP.NE.AND P0, PT, R0, RZ, PT ;  /* 0x000000ff0000720c */ /* 0x004fda0003f05270 */
        /* <DEDUP_REMOVED lines=9> */
.L_x_1922:
        /* <DEDUP_REMOVED lines=11> */
.L_x_1923:
[----:B--2---:R-:W2:Y:S01]  /*129d0*/  LDL R0, [R1+0x20] ;  /* 0x0000200001007983 */ /* 0x004ea20000100800 */
[----:B------:R-:W-:Y:S02]  /*129e0*/  ULDC UR4, c[0x0][0xda8] ;  /* 0x00036a0000047ab9 */ /* 0x000fe40000000800 */
[----:B--2---:R-:W-:-:S13]  /*129f0*/  ISETP.GE.AND P0, PT, R0, UR4, PT ;  /* 0x0000000400007c0c */ /* 0x004fda000bf06270 */
[----:B------:R-:W-:Y:S05]  /*12a00*/  @!P0 BRA `(.L_x_1924) ;  /* 0xffffffcc00e48947 */ /* 0x000fea000383ffff */
.L_x_1870:
[----:B--2---:R-:W2:Y:S01]  /*12a10*/  LDL.LU R0, [R1+0x24] ;  /* 0x0000240001007983 */ /* 0x004ea20000300800 */
[----:B------:R-:W-:Y:S01]  /*12a20*/  BSSY B0, `(.L_x_1925) ;  /* 0x000000b000007945 */ /* 0x000fe20003800000 */
[----:B------:R-:W3:Y:S01]  /*12a30*/  S2R R5, SR_CgaCtaId ;  /* 0x0000000000057919 */ /* 0x000ee20000008800 */
[----:B--2---:R-:W-:-:S05]  /*12a40*/  VIADD R0, R0, 0x1 ;  /* 0x0000000100007836 */ /* 0x004fca0000000000 */
[----:B-1----:R-:W-:-:S04]  /*12a50*/  LEA.HI R2, R0, R0, RZ, 0x1 ;  /* 0x0000000000027211 */ /* 0x002fc800078f08ff */
[----:B------:R-:W-:-:S05]  /*12a60*/  LOP3.LUT R3, R2, 0xfffffffe, RZ, 0xc0, !PT ;  /* 0xfffffffe02037812 */ /* 0x000fca00078ec0ff */
[----:B------:R-:W-:Y:S01]  /*12a70*/  IMAD.IADD R3, R0, 0x1, -R3 ;  /* 0x0000000100037824 */ /* 0x000fe200078e0a03 */
[----:B------:R-:W-:-:S04]  /*12a80*/  MOV R0, 0x400 ;  /* 0x0000040000007802 */ /* 0x000fc80000000f00 */
[----:B---3--:R-:W-:Y:S02]  /*12a90*/  LEA R0, R5, R0, 0x18 ;  /* 0x0000000005007211 */ /* 0x008fe400078ec0ff */
[----:B------:R-:W-:-:S04]  /*12aa0*/  SHF.L.U32 R3, R3, 0x1f, RZ ;  /* 0x0000001f03037819 */ /* 0x000fc800000006ff */
[----:B------:R-:W1:Y:S02]  /*12ab0*/  SYNCS.PHASECHK.TRANS64.TRYWAIT P0, [R0+URZ+0x29820], R3 ;  /* 0x02982003000075a7 */ /* 0x000e64000800017f */
[----:B-1----:R-:W-:Y:S05]  /*12ac0*/  @!P0 BRA `(.L_x_1926) ;  /* 0x00000008008c8947 */ /* 0x002fea0003800000 */
.L_x_1956:
[----:B------:R-:W-:Y:S05]  /*12ad0*/  BSYNC B0 ;  /* 0x0000000000007941 */ /* 0x000fea0003800000 */
.L_x_1925:
[----:B------:R-:W-:-:S03]  /*12ae0*/  UMOV UR4, 0xffffffff ;  /* 0xffffffff00047882 */ /* 0x000fc60000000000 */
[----:B------:R-:W-:Y:S05]  /*12af0*/  BRA.DIV UR4, `(.L_x_1927) ;  /* 0x0000000a04947947 */ /* 0x000fea000b800000 */
[----:B------:R-:W2:Y:S02]  /*12b00*/  S2R R2, SR_TID.X ;  /* 0x0000000000027919 */ /* 0x000ea40000002100 */
[----:B--2---:R-:W-:-:S04]  /*12b10*/  SHF.R.U32.HI R2, RZ, 0x5, R2 ;  /* 0x00000005ff027819 */ /* 0x004fc80000011602 */
[----:B------:R-:W-:-:S05]  /*12b20*/  LOP3.LUT R2, R2, 0x3, RZ, 0xc0, !PT ;  /* 0x0000000302027812 */ /* 0x000fca00078ec0ff */
[----:B------:R2:W3:Y:S02]  /*12b30*/  SHFL.IDX PT, R14, R2, RZ, 0x1f ;  /* 0x00001fff020e7589 */ /* 0x0004e400000e0000 */
.L_x_1959:
[----:B---3--:R-:W-:Y:S01]  /*12b40*/  ISETP.NE.AND P0, PT, R14, RZ, PT ;  /* 0x000000ff0e00720c */ /* 0x008fe20003f05270 */
[----:B------:R-:W-:-:S12]  /*12b50*/  BSSY B0, `(.L_x_1928) ;  /* 0x0000030000007945 */ /* 0x000fd80003800000 */
[----:B------:R-:W-:Y:S05]  /*12b60*/  @P0 BRA `(.L_x_1929) ;  /* 0x0000000000b80947 */ /* 0x000fea0003800000 */
[----:B------:R-:W-:-:S03]  /*12b70*/  UMOV UR4, 0xffffffff ;  /* 0xffffffff00047882 */ /* 0x000fc60000000000 */
[----:B------:R-:W-:Y:S05]  /*12b80*/  BRA.DIV UR4, `(.L_x_1930) ;  /* 0x0000000a04a47947 */ /* 0x000fea000b800000 */
[----:B------:R-:W-:-:S13]  /*12b90*/  ELECT P6, URZ, PT ;  /* 0x00000000003f782f */ /* 0x000fda00038c0000 */
.L_x_1962:
[----:B------:R-:W-:Y:S05]  /*12ba0*/  @!P6 BRA `(.L_x_1929) ;  /* 0x0000000000a8e947 */ /* 0x000fea0003800000 */
[----:B--2---:R-:W2:Y:S02]  /*12bb0*/  LDL R2, [R1+0x2c] ;  /* 0x00002c0001027983 */ /* 0x004ea40000100800 */
[----:B--2---:R-:W-:-:S13]  /*12bc0*/  R2UR UR4, R2 ;  /* 0x00000000020472ca */ /* 0x004fda00000e0000 */
[----:B------:R-:W-:-:S06]  /*12bd0*/  ULOP3.LUT UR4, UR4, 0x2, URZ, 0xfc, !UPT ;  /* 0x0000000204047892 */ /* 0x000fcc000f8efc3f */
[----:B------:R-:W-:-:S05]  /*12be0*/  IMAD.U32 R2, RZ, RZ, UR4 ;  /* 0x00000004ff027e24 */ /* 0x000fca000f8e00ff */
[----:B------:R-:W-:-:S13]  /*12bf0*/  ISETP.NE.AND P0, PT, R2, 0x3, PT ;  /* 0x000000030200780c */ /* 0x000fda0003f05270 */
[----:B------:R-:W-:Y:S05]  /*12c00*/  @!P0 BRA `(.L_x_1931) ;  /* 0x0000000000048947 */ /* 0x000fea0003800000 */
[----:B------:R-:W-:Y:S01]  /*12c10*/  BPT.TRAP 0x1 ;  /* 0x000000040000795c */ /* 0x000fe20000300000 */
.L_x_1931:
        /* <DEDUP_REMOVED lines=14> */
.L_x_1963:
[----:B------:R-:W2:Y:S02]  /*12d00*/  SYNCS.PHASECHK.TRANS64.TRYWAIT P1, [R7+URZ], R2 ;  /* 0x00000002070075a7 */ /* 0x000ea4000802017f */
[----:B--2---:R-:W-:Y:S05]  /*12d10*/  @!P1 BRA `(.L_x_1933) ;  /* 0x0000000800749947 */ /* 0x004fea0003800000 */
.L_x_1964:
[----:B------:R-:W-:Y:S05]  /*12d20*/  @!P0 BRA `(.L_x_1934) ;  /* 0x0000000000048947 */ /* 0x000fea0003800000 */
[----:B------:R-:W-:Y:S01]  /*12d30*/  BPT.TRAP 0x1 ;  /* 0x000000040000795c */ /* 0x000fe20000300000 */
.L_x_1934:
[----:B------:R-:W3:Y:S02]  /*12d40*/  LDL.LU R4, [R1] ;  /* 0x0000000001047983 */ /* 0x000ee40000300800 */
[----:B---3--:R-:W-:-:S04]  /*12d50*/  IMAD R4, R4, 0x8, R0 ;  /* 0x0000000804047824 */ /* 0x008fc800078e0200 */
[----:B------:R-:W3:Y:S02]  /*12d60*/  SYNCS.PHASECHK.TRANS64.TRYWAIT P1, [R4+URZ+0x29860], R5 ;  /* 0x02986005040075a7 */ /* 0x000ee4000802017f */
[----:B---3--:R-:W-:Y:S05]  /*12d70*/  @!P1 BRA `(.L_x_1935) ;  /* 0x0000000800709947 */ /* 0x008fea0003800000 */
.L_x_1965:
[----:B------:R-:W-:Y:S05]  /*12d80*/  @!P0 BRA `(.L_x_1936) ;  /* 0x0000000000048947 */ /* 0x000fea0003800000 */
[----:B------:R-:W-:Y:S01]  /*12d90*/  BPT.TRAP 0x1 ;  /* 0x000000040000795c */ /* 0x000fe20000300000 */
.L_x_1936:
[----:B------:R-:W-:-:S04]  /*12da0*/  IMAD R3, R3, 0x8, R0 ;  /* 0x0000000803037824 */ /* 0x000fc800078e0200 */
[----:B------:R-:W4:Y:S02]  /*12db0*/  SYNCS.PHASECHK.TRANS64.TRYWAIT P1, [R3+URZ+0x29860], R2 ;  /* 0x02986002030075a7 */ /* 0x000f24000802017f */
[----:B----4-:R-:W-:Y:S05]  /*12dc0*/  @!P1 BRA `(.L_x_1937) ;  /* 0x0000000800709947 */ /* 0x010fea0003800000 */
.L_x_1966:
[----:B------:R-:W-:Y:S05]  /*12dd0*/  @!P0 BRA `(.L_x_1938) ;  /* 0x0000000000048947 */ /* 0x000fea0003800000 */
[----:B------:R-:W-:Y:S01]  /*12de0*/  BPT.TRAP 0x1 ;  /* 0x000000040000795c */ /* 0x000fe20000300000 */
.L_x_1938:
[----:B------:R-:W5:Y:S02]  /*12df0*/  SYNCS.PHASECHK.TRANS64.TRYWAIT P0, [R4+URZ+0x29880], R5 ;  /* 0x02988005040075a7 */ /* 0x000f64000800017f */
[----:B-----5:R-:W-:Y:S05]  /*12e00*/  @!P0 BRA `(.L_x_1939) ;  /* 0x0000000800748947 */ /* 0x020fea0003800000 */
.L_x_1940:
[----:B------:R1:W1:Y:S02]  /*12e10*/  SYNCS.PHASECHK.TRANS64.TRYWAIT P0, [R3+URZ+0x29880], R2 ;  /* 0x02988002030075a7 */ /* 0x000264000800017f */
[----:B-1----:R-:W-:Y:S05]  /*12e20*/  @!P0 NANOSLEEP.SYNCS 0x989680 ;  /* 0x009896800000895d */ /* 0x002fea0003900000 */
[----:B------:R-:W1:Y:S02]  /*12e30*/  @!P0 SYNCS.PHASECHK.TRANS64 P0, [R3+URZ+0x29880], R2 ;  /* 0x02988002030085a7 */ /* 0x000e64000800007f */
[----:B-1----:R-:W-:Y:S05]  /*12e40*/  @!P0 BRA `(.L_x_1940) ;  /* 0xfffffffc00f08947 */ /* 0x002fea000383ffff */
.L_x_1929:
[----:B------:R-:W-:Y:S05]  /*12e50*/  BSYNC B0 ;  /* 0x0000000000007941 */ /* 0x000fea0003800000 */
.L_x_1928:
[----:B------:R-:W-:Y:S05]  /*12e60*/  EXIT ;  /* 0x000000000000794d */ /* 0x000fea0003800000 */
.L_x_1824:
[----:B-1----:R-:W-:-:S04]  /*12e70*/  IMAD.U32 R3, RZ, RZ, UR37 ;  /* 0x00000025ff037e24 */ /* 0x002fc8000f8e00ff */
[----:B------:R1:W2:Y:S03]  /*12e80*/  SYNCS.PHASECHK.TRANS64.TRYWAIT P1, [R3+URZ+0x29800], R6 ;  /* 0x02980006030075a7 */ /* 0x0002a6000802017f */
[----:B--2---:R-:W-:Y:S05]  /*12e90*/  @!P1 NANOSLEEP.SYNCS 0x989680 ;  /* 0x009896800000995d */ /* 0x004fea0003900000 */
[----:B------:R-:W2:Y:S02]  /*12ea0*/  @!P1 SYNCS.PHASECHK.TRANS64 P1, [R3+URZ+0x29800], R6 ;  /* 0x02980006030095a7 */ /* 0x000ea4000802007f */
[----:B--2---:R-:W-:Y:S05]  /*12eb0*/  @!P1 BRA `(.L_x_1824) ;  /* 0xfffffffc00ec9947 */ /* 0x004fea000383ffff */
[----:B------:R-:W-:Y:S05]  /*12ec0*/  BRA `(.L_x_1941) ;  /* 0xfffffee800d07947 */ /* 0x000fea000383ffff */
.L_x_1828:
[----:B--2---:R2:W3:Y:S02]  /*12ed0*/  SYNCS.PHASECHK.TRANS64.TRYWAIT P2, [R2+URZ+0x29830], R3 ;  /* 0x02983003020075a7 */ /* 0x0044e4000804017f */
[----:B---3--:R-:W-:Y:S05]  /*12ee0*/  @!P2 NANOSLEEP.SYNCS 0x989680 ;  /* 0x009896800000a95d */ /* 0x008fea0003900000 */
[----:B------:R-:W3:Y:S02]  /*12ef0*/  @!P2 SYNCS.PHASECHK.TRANS64 P2, [R2+URZ+0x29830], R3 ;  /* 0x029830030200a5a7 */ /* 0x000ee4000804007f */
[----:B---3--:R-:W-:Y:S05]  /*12f00*/  @!P2 BRA `(.L_x_1828) ;  /* 0xfffffffc00f0a947 */ /* 0x008fea000383ffff */
[----:B------:R-:W-:Y:S05]  /*12f10*/  BRA `(.L_x_1827) ;  /* 0xfffffee800f87947 */ /* 0x000fea000383ffff */
.L_x_1833:
[----:B--2---:R-:W-:-:S04]  /*12f20*/  IMAD.U32 R7, RZ, RZ, UR5 ;  /* 0x00000005ff077e24 */ /* 0x004fc8000f8e00ff */
[----:B------:R2:W3:Y:S03]  /*12f30*/  SYNCS.PHASECHK.TRANS64.TRYWAIT P2, [R7+URZ+0x29830], R6 ;  /* 0x02983006070075a7 */ /* 0x0004e6000804017f */
[----:B---3--:R-:W-:Y:S05]  /*12f40*/  @!P2 NANOSLEEP.SYNCS 0x989680 ;  /* 0x009896800000a95d */ /* 0x008fea0003900000 */
[----:B------:R-:W3:Y:S02]  /*12f50*/  @!P2 SYNCS.PHASECHK.TRANS64 P2, [R7+URZ+0x29830], R6 ;  /* 0x029830060700a5a7 */ /* 0x000ee4000804007f */
[----:B---3--:R-:W-:Y:S05]  /*12f60*/  @!P2 BRA `(.L_x_1833) ;  /* 0xfffffffc00eca947 */ /* 0x008fea000383ffff */
[----:B------:R-:W-:Y:S05]  /*12f70*/  BRA `(.L_x_1830) ;  /* 0xffffff2800fc7947 */ /* 0x000fea000383ffff */
.L_x_1837:
[----:B--2---:R-:W-:-:S04]  /*12f80*/  IMAD.U32 R7, RZ, RZ, UR6 ;  /* 0x00000006ff077e24 */ /* 0x004fc8000f8e00ff */
[----:B------:R2:W3:Y:S03]  /*12f90*/  SYNCS.PHASECHK.TRANS64.TRYWAIT P2, [R7+URZ+0x29850], R6 ;  /* 0x02985006070075a7 */ /* 0x0004e6000804017f */
[----:B---3--:R-:W-:Y:S05]  /*12fa0*/  @!P2 NANOSLEEP.SYNCS 0x989680 ;  /* 0x009896800000a95d */ /* 0x008fea0003900000 */
[----:B------:R-:W3:Y:S02]  /*12fb0*/  @!P2 SYNCS.PHASECHK.TRANS64 P2, [R7+URZ+0x29850], R6 ;  /* 0x029850060700a5a7 */ /* 0x000ee4000804007f */
[----:B---3--:R-:W-:Y:S05]  /*12fc0*/  @!P2 BRA `(.L_x_1837) ;  /* 0xfffffffc00eca947 */ /* 0x008fea000383ffff */
[----:B------:R-:W-:Y:S05]  /*12fd0*/  BRA `(.L_x_1834) ;  /* 0xffffff3800047947 */ /* 0x000fea000383ffff */
.L_x_1844:
[----:B--2---:R-:W-:-:S04]  /*12fe0*/  IMAD.U32 R7, RZ, RZ, UR6 ;  /* 0x00000006ff077e24 */ /* 0x004fc8000f8e00ff */
[----:B------:R2:W3:Y:S03]  /*12ff0*/  SYNCS.PHASECHK.TRANS64.TRYWAIT P2, [R7+URZ+0x29830], R6 ;  /* 0x02983006070075a7 */ /* 0x0004e6000804017f */
[----:B---3--:R-:W-:Y:S05]  /*13000*/  @!P2 NANOSLEEP.SYNCS 0x989680 ;  /* 0x009896800000a95d */ /* 0x008fea0003900000 */
[----:B------:R-:W3:Y:S02]  /*13010*/  @!P2 SYNCS.PHASECHK.TRANS64 P2, [R7+URZ+0x29830], R6 ;  /* 0x029830060700a5a7 */ /* 0x000ee4000804007f */
[----:B---3--:R-:W-:Y:S05]  /*13020*/  @!P2 BRA `(.L_x_1844) ;  /* 0xfffffffc00eca947 */ /* 0x008fea000383ffff */
[----:B------:R-:W-:Y:S05]  /*13030*/  BRA `(.L_x_1841) ;  /* 0xffffff6c00507947 */ /* 0x000fea000383ffff */
.L_x_1848:
[----:B--2---:R-:W-:-:S04]  /*13040*/  IMAD.U32 R7, RZ, RZ, UR6 ;  /* 0x00000006ff077e24 */ /* 0x004fc8000f8e00ff */
[----:B------:R2:W3:Y:S03]  /*13050*/  SYNCS.PHASECHK.TRANS64.TRYWAIT P2, [R7+URZ+0x29850], R6 ;  /* 0x02985006070075a7 */ /* 0x0004e6000804017f */
[----:B---3--:R-:W-:Y:S05]  /*13060*/  @!P2 NANOSLEEP.SYNCS 0x989680 ;  /* 0x009896800000a95d */ /* 0x008fea0003900000 */
[----:B------:R-:W3:Y:S02]  /*13070*/  @!P2 SYNCS.PHASECHK.TRANS64 P2, [R7+URZ+0x29850], R6 ;  /* 0x029850060700a5a7 */ /* 0x000ee4000804007f */
[----:B---3--:R-:W-:Y:S05]  /*13080*/  @!P2 BRA `(.L_x_1848) ;  /* 0xfffffffc00eca947 */ /* 0x008fea000383ffff */
[----:B------:R-:W-:Y:S05]  /*13090*/  BRA `(.L_x_1845) ;  /* 0xffffff78004c7947 */ /* 0x000fea000383ffff */
.L_x_1854:
[----:B--2---:R-:W-:-:S04]  /*130a0*/  IMAD.U32 R5, RZ, RZ, UR9 ;  /* 0x00000009ff057e24 */ /* 0x004fc8000f8e00ff */
[----:B------:R2:W3:Y:S03]  /*130b0*/  SYNCS.PHASECHK.TRANS64.TRYWAIT P1, [R5+URZ+0x29850], R0 ;  /* 0x02985000050075a7 */ /* 0x0004e6000802017f */
[----:B---3--:R-:W-:Y:S05]  /*130c0*/  @!P1 NANOSLEEP.SYNCS 0x989680 ;  /* 0x009896800000995d */ /* 0x008fea0003900000 */
[----:B------:R-:W3:Y:S02]  /*130d0*/  @!P1 SYNCS.PHASECHK.TRANS64 P1, [R5+URZ+0x29850], R0 ;  /* 0x02985000050095a7 */ /* 0x000ee4000802007f */
[----:B---3--:R-:W-:Y:S05]  /*130e0*/  @!P1 BRA `(.L_x_1854) ;  /* 0xfffffffc00ec9947 */ /* 0x008fea000383ffff */
[----:B------:R-:W-:Y:S05]  /*130f0*/  BRA `(.L_x_1853) ;  /* 0xffffffa0009c7947 */ /* 0x000fea000383ffff */
.L_x_1880:
[----:B------:R-:W-:Y:S02]  /*13100*/  IMAD.MOV.U32 R13, RZ, RZ, R4 ;  /* 0x000000ffff0d7224 */ /* 0x000fe400078e0004 */
[----:B------:R-:W-:Y:S02]  /*13110*/  IMAD.MOV.U32 R12, RZ, RZ, RZ ;  /* 0x000000ffff0c7224 */ /* 0x000fe400078e00ff */
[----:B------:R-:W-:Y:S02]  /*13120*/  IMAD.MOV.U32 R11, RZ, RZ, 0x1f ;  /* 0x0000001fff0b7424 */ /* 0x000fe400078e00ff */
[----:B------:R-:W-:-:S07]  /*13130*/  IMAD.MOV.U32 R15, RZ, RZ, -0x1 ;  /* 0xffffffffff0f7424 */ /* 0x000fce00078e00ff */
[----:B------:R-:W-:Y:S05]  /*13140*/  WARPSYNC.COLLECTIVE R15, `(.L_x_1942) ;  /* 0x000000000f087348 */ /* 0x000fea0003c00000 */
[----:B------:R1:W2:Y:S02]  /*13150*/  SHFL.IDX P6, R14, R13, R12, R11 ;  /* 0x0000000c0d0e7389 */ /* 0x0002a400000c000b */
[----:B-12---:R-:W-:Y:S01]  /*13160*/  ENDCOLLECTIVE ;  /* 0x000000000000791b */ /* 0x006fe20003800000 */
.L_x_1942:
[----:B------:R-:W-:Y:S05]  /*13170*/  BRA `(.L_x_1943) ;  /* 0xffffffd400587947 */ /* 0x000fea000383ffff */
.L_x_1882:
[----:B------:R-:W-:Y:S01]  /*13180*/  BSSY B0, `(.L_x_1944) ;  /* 0x0000006000007945 */ /* 0x000fe20003800000 */
[----:B------:R-:W-:-:S07]  /*13190*/  IMAD.MOV.U32 R15, RZ, RZ, -0x1 ;  /* 0xffffffffff0f7424 */ /* 0x000fce00078e00ff */
[----:B-1----:R-:W-:Y:S05]  /*131a0*/  WARPSYNC.COLLECTIVE R15, `(.L_x_1945) ;  /* 0x000000000f0c7348 */ /* 0x002fea0003c00000 */
[----:B------:R-:W-:Y:S02]  /*131b0*/  ELECT P6, UR62, PT ;  /* 0x00000000003e782f */ /* 0x000fe400038c0000 */
[----:B------:R-:W-:Y:S01]  /*131c0*/  MOV R14, UR62 ;  /* 0x0000003e000e7c02 */ /* 0x000fe20008000f00 */
[----:B-1----:R-:W-:Y:S10]  /*131d0*/  ENDCOLLECTIVE ;  /* 0x000000000000791b */ /* 0x002ff40003800000 */
.L_x_1945:
[----:B------:R-:W-:Y:S05]  /*131e0*/  BSYNC B0 ;  /* 0x0000000000007941 */ /* 0x000fea0003800000 */
.L_x_1944:
[----:B------:R-:W-:Y:S05]  /*131f0*/  BRA `(.L_x_1946) ;  /* 0xffffffd400587947 */ /* 0x000fea000383ffff */
.L_x_1885:
[----:B--2---:R2:W3:Y:S02]  /*13200*/  SYNCS.PHASECHK.TRANS64.TRYWAIT P3, [R2+URZ+0x29880], R3 ;  /* 0x02988003020075a7 */ /* 0x0044e4000806017f */
[----:B---3--:R-:W-:Y:S05]  /*13210*/  @!P3 NANOSLEEP.SYNCS 0x989680 ;  /* 0x009896800000b95d */ /* 0x008fea0003900000 */
[----:B------:R-:W3:Y:S02]  /*13220*/  @!P3 SYNCS.PHASECHK.TRANS64 P3, [R2+URZ+0x29880], R3 ;  /* 0x029880030200b5a7 */ /* 0x000ee4000806007f */
[----:B---3--:R-:W-:Y:S05]  /*13230*/  @!P3 BRA `(.L_x_1885) ;  /* 0xfffffffc00f0b947 */ /* 0x008fea000383ffff */
[----:B------:R-:W-:Y:S05]  /*13240*/  BRA `(.L_x_1947) ;  /* 0xffffffd400b07947 */ /* 0x000fea000383ffff */
.L_x_1887:
[----:B-1----:R1:W3:Y:S02]  /*13250*/  SYNCS.PHASECHK.TRANS64.TRYWAIT P3, [R2+URZ+0x29840], R3 ;  /* 0x02984003020075a7 */ /* 0x0022e4000806017f */
[----:B---3--:R-:W-:Y:S05]  /*13260*/  @!P3 NANOSLEEP.SYNCS 0x989680 ;  /* 0x009896800000b95d */ /* 0x008fea0003900000 */
[----:B------:R-:W3:Y:S02]  /*13270*/  @!P3 SYNCS.PHASECHK.TRANS64 P3, [R2+URZ+0x29840], R3 ;  /* 0x029840030200b5a7 */ /* 0x000ee4000806007f */
[----:B---3--:R-:W-:Y:S05]  /*13280*/  @!P3 BRA `(.L_x_1887) ;  /* 0xfffffffc00f0b947 */ /* 0x008fea000383ffff */
[----:B------:R-:W-:Y:S05]  /*13290*/  BRA `(.L_x_1948) ;  /* 0xffffffd800087947 */ /* 0x000fea000383ffff */
.L_x_1890:
[----:B--2---:R-:W-:-:S04]  /*132a0*/  IMAD.U32 R3, RZ, RZ, UR40 ;  /* 0x00000028ff037e24 */ /* 0x004fc8000f8e00ff */
[----:B------:R2:W3:Y:S03]  /*132b0*/  SYNCS.PHASECHK.TRANS64.TRYWAIT P0, [R3+URZ+0x29820], R2 ;  /* 0x02982002030075a7 */ /* 0x0004e6000800017f */
[----:B---3--:R-:W-:Y:S05]  /*132c0*/  @!P0 NANOSLEEP.SYNCS 0x989680 ;  /* 0x009896800000895d */ /* 0x008fea0003900000 */
[----:B------:R-:W3:Y:S02]  /*132d0*/  @!P0 SYNCS.PHASECHK.TRANS64 P0, [R3+URZ+0x29820], R2 ;  /* 0x02982002030085a7 */ /* 0x000ee4000800007f */
[----:B---3--:R-:W-:Y:S05]  /*132e0*/  @!P0 BRA `(.L_x_1890) ;  /* 0xfffffffc00ec8947 */ /* 0x008fea000383ffff */
[----:B------:R-:W-:Y:S05]  /*132f0*/  BRA `(.L_x_1949) ;  /* 0xffffffdc00247947 */ /* 0x000fea000383ffff */
.L_x_1896:
[----:B-1----:R1:W2:Y:S02]  /*13300*/  SYNCS.PHASECHK.TRANS64.TRYWAIT P0, [R4+URZ+0x29880], R2 ;  /* 0x02988002040075a7 */ /* 0x0022a4000800017f */
[----:B--2---:R-:W-:Y:S05]  /*13310*/  @!P0 NANOSLEEP.SYNCS 0x989680 ;  /* 0x009896800000895d */ /* 0x004fea0003900000 */
[----:B------:R-:W2:Y:S02]  /*13320*/  @!P0 SYNCS.PHASECHK.TRANS64 P0, [R4+URZ+0x29880], R2 ;  /* 0x02988002040085a7 */ /* 0x000ea4000800007f */
[----:B--2---:R-:W-:Y:S05]  /*13330*/  @!P0 BRA `(.L_x_1896) ;  /* 0xfffffffc00f08947 */ /* 0x004fea000383ffff */
[----:B------:R-:W-:Y:S05]  /*13340*/  BRA `(.L_x_1950) ;  /* 0xffffffdc00d07947 */ /* 0x000fea000383ffff */
.L_x_1901:
[----:B--2---:R2:W4:Y:S02]  /*13350*/  SYNCS.PHASECHK.TRANS64.TRYWAIT P0, [R4+URZ+0x29840], R2 ;  /* 0x02984002040075a7 */ /* 0x004524000800017f */
[----:B----4-:R-:W-:Y:S05]  /*13360*/  @!P0 NANOSLEEP.SYNCS 0x989680 ;  /* 0x009896800000895d */ /* 0x010fea0003900000 */
[----:B------:R-:W4:Y:S02]  /*13370*/  @!P0 SYNCS.PHASECHK.TRANS64 P0, [R4+URZ+0x29840], R2 ;  /* 0x02984002040085a7 */ /* 0x000f24000800007f */
[----:B----4-:R-:W-:Y:S05]  /*13380*/  @!P0 BRA `(.L_x_1901) ;  /* 0xfffffffc00f08947 */ /* 0x010fea000383ffff */
[----:B------:R-:W-:Y:S05]  /*13390*/  BRA `(.L_x_1951) ;  /* 0xffffffe000547947 */ /* 0x000fea000383ffff */
.L_x_1909:
[----:B----4-:R-:W4:Y:S02]  /*133a0*/  LDL R3, [R1+0x4] ;  /* 0x0000040001037983 */ /* 0x010f240000100800 */
[----:B----4-:R4:W1:Y:S02]  /*133b0*/  SYNCS.PHASECHK.TRANS64.TRYWAIT P3, [R3+URZ+0x29870], R2 ;  /* 0x02987002030075a7 */ /* 0x010864000806017f */
[----:B-1----:R-:W-:Y:S05]  /*133c0*/  @!P3 NANOSLEEP.SYNCS 0x989680 ;  /* 0x009896800000b95d */ /* 0x002fea0003900000 */
[----:B------:R-:W1:Y:S02]  /*133d0*/  @!P3 SYNCS.PHASECHK.TRANS64 P3, [R3+URZ+0x29870], R2 ;  /* 0x029870020300b5a7 */ /* 0x000e64000806007f */
[----:B-1----:R-:W-:Y:S05]  /*133e0*/  @!P3 BRA `(.L_x_1909) ;  /* 0xfffffffc00ecb947 */ /* 0x002fea000383ffff */
[----:B------:R-:W-:Y:S05]  /*133f0*/  BRA `(.L_x_1952) ;  /* 0xffffffe4007c7947 */ /* 0x000fea000383ffff */
.L_x_1911:
[----:B-1----:R-:W4:Y:S02]  /*13400*/  LDL R4, [R1+0x4] ;  /* 0x0000040001047983 */ /* 0x002f240000100800 */
[----:B----4-:R1:W4:Y:S02]  /*13410*/  SYNCS.PHASECHK.TRANS64.TRYWAIT P3, [R4+URZ+0x29860], R3 ;  /* 0x02986003040075a7 */ /* 0x010324000806017f */
[----:B----4-:R-:W-:Y:S05]  /*13420*/  @!P3 NANOSLEEP.SYNCS 0x989680 ;  /* 0x009896800000b95d */ /* 0x010fea0003900000 */
[----:B------:R-:W4:Y:S02]  /*13430*/  @!P3 SYNCS.PHASECHK.TRANS64 P3, [R4+URZ+0x29860], R3 ;  /* 0x029860030400b5a7 */ /* 0x000f24000806007f */
[----:B----4-:R-:W-:Y:S05]  /*13440*/  @!P3 BRA `(.L_x_1911) ;  /* 0xfffffffc00ecb947 */ /* 0x010fea000383ffff */
[----:B------:R-:W-:Y:S05]  /*13450*/  BRA `(.L_x_1953) ;  /* 0xffffffe400847947 */ /* 0x000fea000383ffff */
.L_x_1918:
[----:B-1----:R1:W2:Y:S02]  /*13460*/  SYNCS.PHASECHK.TRANS64.TRYWAIT P0, [R20+URZ+0x29870], R3 ;  /* 0x02987003140075a7 */ /* 0x0022a4000800017f */
[----:B--2---:R-:W-:Y:S05]  /*13470*/  @!P0 NANOSLEEP.SYNCS 0x989680 ;  /* 0x009896800000895d */ /* 0x004fea0003900000 */
[----:B------:R-:W2:Y:S02]  /*13480*/  @!P0 SYNCS.PHASECHK.TRANS64 P0, [R20+URZ+0x29870], R3 ;  /* 0x02987003140085a7 */ /* 0x000ea4000800007f */
[----:B--2---:R-:W-:Y:S05]  /*13490*/  @!P0 BRA `(.L_x_1918) ;  /* 0xfffffffc00f08947 */ /* 0x004fea000383ffff */
[----:B------:R-:W-:Y:S05]  /*134a0*/  BRA `(.L_x_1954) ;  /* 0xffffffec00507947 */ /* 0x000fea000383ffff */
.L_x_1920:
[----:B-1----:R1:W2:Y:S02]  /*134b0*/  SYNCS.PHASECHK.TRANS64.TRYWAIT P0, [R20+URZ+0x29860], R3 ;  /* 0x02986003140075a7 */ /* 0x0022a4000800017f */
[----:B--2---:R-:W-:Y:S05]  /*134c0*/  @!P0 NANOSLEEP.SYNCS 0x989680 ;  /* 0x009896800000895d */ /* 0x004fea0003900000 */
[----:B------:R-:W2:Y:S02]  /*134d0*/  @!P0 SYNCS.PHASECHK.TRANS64 P0, [R20+URZ+0x29860], R3 ;  /* 0x02986003140085a7 */ /* 0x000ea4000800007f */
[----:B--2---:R-:W-:Y:S05]  /*134e0*/  @!P0 BRA `(.L_x_1920) ;  /* 0xfffffffc00f08947 */ /* 0x004fea000383ffff */
[----:B------:R-:W-:Y:S05]  /*134f0*/  BRA `(.L_x_1955) ;  /* 0xffffffec00587947 */ /* 0x000fea000383ffff */
.L_x_1926:
[----:B-1----:R1:W2:Y:S02]  /*13500*/  SYNCS.PHASECHK.TRANS64.TRYWAIT P0, [R0+URZ+0x29820], R3 ;  /* 0x02982003000075a7 */ /* 0x0022a4000800017f */
[----:B--2---:R-:W-:Y:S05]  /*13510*/  @!P0 NANOSLEEP.SYNCS 0x989680 ;  /* 0x009896800000895d */ /* 0x004fea0003900000 */
[----:B------:R-:W2:Y:S02]  /*13520*/  @!P0 SYNCS.PHASECHK.TRANS64 P0, [R0+URZ+0x29820], R3 ;  /* 0x02982003000085a7 */ /* 0x000ea4000800007f */
[----:B--2---:R-:W-:Y:S05]  /*13530*/  @!P0 BRA `(.L_x_1926) ;  /* 0xfffffffc00f08947 */ /* 0x004fea000383ffff */
[----:B------:R-:W-:Y:S05]  /*13540*/  BRA `(.L_x_1956) ;  /* 0xfffffff400607947 */ /* 0x000fea000383ffff */
.L_x_1927:
        /* <DEDUP_REMOVED lines=11> */
.L_x_1958:
[----:B------:R-:W-:Y:S05]  /*13600*/  BSYNC B0 ;  /* 0x0000000000007941 */ /* 0x000fea0003800000 */
.L_x_1957:
[----:B------:R-:W-:Y:S05]  /*13610*/  BRA `(.L_x_1959) ;  /* 0xfffffff400487947 */ /* 0x000fea000383ffff */
.L_x_1930:
[----:B------:R-:W-:Y:S01]  /*13620*/  BSSY B1, `(.L_x_1960) ;  /* 0x0000006000017945 */ /* 0x000fe20003800000 */
[----:B------:R-:W-:-:S07]  /*13630*/  IMAD.MOV.U32 R15, RZ, RZ, -0x1 ;  /* 0xffffffffff0f7424 */ /* 0x000fce00078e00ff */
[----:B-12---:R-:W-:Y:S05]  /*13640*/  WARPSYNC.COLLECTIVE R15, `(.L_x_1961) ;  /* 0x000000000f0c7348 */ /* 0x006fea0003c00000 */
[----:B------:R-:W-:Y:S02]  /*13650*/  ELECT P6, UR62, PT ;  /* 0x00000000003e782f */ /* 0x000fe400038c0000 */
[----:B------:R-:W-:Y:S01]  /*13660*/  MOV R14, UR62 ;  /* 0x0000003e000e7c02 */ /* 0x000fe20008000f00 */
[----:B-12---:R-:W-:Y:S10]  /*13670*/  ENDCOLLECTIVE ;  /* 0x000000000000791b */ /* 0x006ff40003800000 */
.L_x_1961:
[----:B------:R-:W-:Y:S05]  /*13680*/  BSYNC B1 ;  /* 0x0000000000017941 */ /* 0x000fea0003800000 */
.L_x_1960:
[----:B------:R-:W-:Y:S05]  /*13690*/  BRA `(.L_x_1962) ;  /* 0xfffffff400407947 */ /* 0x000fea000383ffff */
.L_x_1932:
[----:B-1----:R1:W2:Y:S02]  /*136a0*/  SYNCS.PHASECHK.TRANS64.TRYWAIT P1, [R6+URZ], R5 ;  /* 0x00000005060075a7 */ /* 0x0022a4000802017f */
[----:B--2---:R-:W-:Y:S05]  /*136b0*/  @!P1 NANOSLEEP.SYNCS 0x989680 ;  /* 0x009896800000995d */ /* 0x004fea0003900000 */
[----:B------:R-:W2:Y:S02]  /*136c0*/  @!P1 SYNCS.PHASECHK.TRANS64 P1, [R6+URZ], R5 ;  /* 0x00000005060095a7 */ /* 0x000ea4000802007f */
[----:B--2---:R-:W-:Y:S05]  /*136d0*/  @!P1 BRA `(.L_x_1932) ;  /* 0xfffffffc00f09947 */ /* 0x004fea000383ffff */
[----:B------:R-:W-:Y:S05]  /*136e0*/  BRA `(.L_x_1963) ;  /* 0xfffffff400847947 */ /* 0x000fea000383ffff */
.L_x_1933:
[----:B--2---:R2:W3:Y:S02]  /*136f0*/  SYNCS.PHASECHK.TRANS64.TRYWAIT P1, [R7+URZ], R2 ;  /* 0x00000002070075a7 */ /* 0x0044e4000802017f */
[----:B---3--:R-:W-:Y:S05]  /*13700*/  @!P1 NANOSLEEP.SYNCS 0x989680 ;  /* 0x009896800000995d */ /* 0x008fea0003900000 */
[----:B------:R-:W3:Y:S02]  /*13710*/  @!P1 SYNCS.PHASECHK.TRANS64 P1, [R7+URZ], R2 ;  /* 0x00000002070095a7 */ /* 0x000ee4000802007f */
[----:B---3--:R-:W-:Y:S05]  /*13720*/  @!P1 BRA `(.L_x_1933) ;  /* 0xfffffffc00f09947 */ /* 0x008fea000383ffff */
[----:B------:R-:W-:Y:S05]  /*13730*/  BRA `(.L_x_1964) ;  /* 0xfffffff400787947 */ /* 0x000fea000383ffff */
.L_x_1935:
[----:B---3--:R3:W4:Y:S02]  /*13740*/  SYNCS.PHASECHK.TRANS64.TRYWAIT P1, [R4+URZ+0x29860], R5 ;  /* 0x02986005040075a7 */ /* 0x008724000802017f */
[----:B----4-:R-:W-:Y:S05]  /*13750*/  @!P1 NANOSLEEP.SYNCS 0x989680 ;  /* 0x009896800000995d */ /* 0x010fea0003900000 */
[----:B------:R-:W4:Y:S02]  /*13760*/  @!P1 SYNCS.PHASECHK.TRANS64 P1, [R4+URZ+0x29860], R5 ;  /* 0x02986005040095a7 */ /* 0x000f24000802007f */
[----:B----4-:R-:W-:Y:S05]  /*13770*/  @!P1 BRA `(.L_x_1935) ;  /* 0xfffffffc00f09947 */ /* 0x010fea000383ffff */
[----:B------:R-:W-:Y:S05]  /*13780*/  BRA `(.L_x_1965) ;  /* 0xfffffff4007c7947 */ /* 0x000fea000383ffff */
.L_x_1937:
[----:B----4-:R4:W1:Y:S02]  /*13790*/  SYNCS.PHASECHK.TRANS64.TRYWAIT P1, [R3+URZ+0x29860], R2 ;  /* 0x02986002030075a7 */ /* 0x010864000802017f */
[----:B-1----:R-:W-:Y:S05]  /*137a0*/  @!P1 NANOSLEEP.SYNCS 0x989680 ;  /* 0x009896800000995d */ /* 0x002fea0003900000 */
[----:B------:R-:W1:Y:S02]  /*137b0*/  @!P1 SYNCS.PHASECHK.TRANS64 P1, [R3+URZ+0x29860], R2 ;  /* 0x02986002030095a7 */ /* 0x000e64000802007f */
[----:B-1----:R-:W-:Y:S05]  /*137c0*/  @!P1 BRA `(.L_x_1937) ;  /* 0xfffffffc00f09947 */ /* 0x002fea000383ffff */
[----:B------:R-:W-:Y:S05]  /*137d0*/  BRA `(.L_x_1966) ;  /* 0xfffffff4007c7947 */ /* 0x000fea000383ffff */
.L_x_1939:
[----:B------:R1:W1:Y:S02]  /*137e0*/  SYNCS.PHASECHK.TRANS64.TRYWAIT P0, [R4+URZ+0x29880], R5 ;  /* 0x02988005040075a7 */ /* 0x000264000800017f */
[----:B-1----:R-:W-:Y:S05]  /*137f0*/  @!P0 NANOSLEEP.SYNCS 0x989680 ;  /* 0x009896800000895d */ /* 0x002fea0003900000 */
[----:B------:R-:W1:Y:S02]  /*13800*/  @!P0 SYNCS.PHASECHK.TRANS64 P0, [R4+URZ+0x29880], R5 ;  /* 0x02988005040085a7 */ /* 0x000e64000800007f */
[----:B-1----:R-:W-:Y:S05]  /*13810*/  @!P0 BRA `(.L_x_1939) ;  /* 0xfffffffc00f08947 */ /* 0x002fea000383ffff */
[----:B------:R-:W-:Y:S05]  /*13820*/  BRA `(.L_x_1940) ;  /* 0xfffffff400787947 */ /* 0x000fea000383ffff */
.L_x_1967:
        /* <DEDUP_REMOVED lines=13> */
.L_x_2629:


//--------------------- .text._ZN7cutlass13device_kernelIN5flash11enable_sm90INS1_16FlashAttnFwdSm90INS1_25CollectiveMainloopFwdSm90ILi2EN4cute5tupleIJNS5_1CILi1EEES8_S8_EEENS6_IJNS7_ILi128EEENS7_ILi160EEENS7_ILi192EEEEEELi128ENS_12float_e4m3_tEfNS_4arch4Sm90ELb1ELb0ELb1ELb1ELb0ELb0ELb0ELb1ELb1ELb0ELb0ELb0EEENS1_21CollectiveEpilogueFwdINS6_IJSA_SA_SB_EEES9_NS_10bfloat16_tESG_Li256ELb1ELb0ELb0ELb1EEENS1_36VarlenDynamicPersistentTileSchedulerILi128ELi160ELi256ELi128ELb0ELb0ELb1ELb1ELb1ELb1EEEEEEEEEvNT_6ParamsE --------------------------
	.section	.text._ZN7cutlass13device_kernelIN5flash11enable_sm90INS1_16FlashAttnFwdSm90INS1_25CollectiveMainloopFwdSm90ILi2EN4cute5tupleIJNS5_1CILi1EEES8_S8_EEENS6_IJNS7_ILi128EEENS7_ILi160EEENS7_ILi192EEEEEELi128ENS_12float_e4m3_tEfNS_4arch4Sm90ELb1ELb0ELb1ELb1ELb0ELb0ELb0ELb1ELb1ELb0ELb0ELb0EEENS1_21CollectiveEpilogueFwdINS6_IJSA_SA_SB_EEES9_NS_10bfloat16_tESG_Li256ELb1ELb0ELb0ELb1EEENS1_36VarlenDynamicPersistentTileSchedulerILi128ELi160ELi256ELi128ELb0ELb0ELb1ELb1ELb1ELb1EEEEEEEEEvNT_6ParamsE,"ax",@progbits
	.align	128
.text._ZN7cutlass13device_kernelIN5flash11enable_sm90INS1_16FlashAttnFwdSm90INS1_25CollectiveMainloopFwdSm90ILi2EN4cute5tupleIJNS5_1CILi1EEES8_S8_EEENS6_IJNS7_ILi128EEENS7_ILi160EEENS7_ILi192EEEEEELi128ENS_12float_e4m3_tEfNS_4arch4Sm90ELb1ELb0ELb1ELb1ELb0ELb0ELb0ELb1ELb1ELb0ELb0ELb0EEENS1_21CollectiveEpilogueFwdINS6_IJSA_SA_SB_EEES9_NS_10bfloat16_tESG_Li256ELb1ELb0ELb0ELb1EEENS1_36VarlenDynamicPersistentTileSchedulerILi128ELi160ELi256ELi128ELb0ELb0ELb1ELb1ELb1ELb1EEEEEEEEEvNT_6ParamsE:
        .type           _ZN7cutlass13device_kernelIN5flash11enable_sm90INS1_16FlashAttnFwdSm90INS1_25CollectiveMainloopFwdSm90ILi2EN4cute5tupleIJNS5_1CILi1EEES8_S8_EEENS6_IJNS7_ILi128EEENS7_ILi160EEENS7_ILi192EEEEEELi128ENS_12float_e4m3_tEfNS_4arch4Sm90ELb1ELb0ELb1ELb1ELb0ELb0ELb0ELb1ELb1ELb0ELb0ELb0EEENS1_21CollectiveEpilogueFwdINS6_IJSA_SA_SB_EEES9_NS_10bfloat16_tESG_Li256ELb1ELb0ELb0ELb1EEENS1_36VarlenDynamicPersistentTileSchedulerILi128ELi160ELi256ELi128ELb0ELb0ELb1ELb1ELb1ELb1EEEEEEEEEvNT_6ParamsE,@function
        .size           _ZN7cutlass13device_kernelIN5flash11enable_sm90INS1_16FlashAttnFwdSm90INS1_25CollectiveMainloopFwdSm90ILi2EN4cute5tupleIJNS5_1CILi1EEES8_S8_EEENS6_IJNS7_ILi128EEENS7_ILi160EEENS7_ILi192EEEEEELi128ENS_12float_e4m3_tEfNS_4arch4Sm90ELb1ELb0ELb1ELb1ELb0ELb0ELb0ELb1ELb1ELb0ELb0ELb0EEENS1_21CollectiveEpilogueFwdINS6_IJSA_SA_SB_EEES9_NS_10bfloat16_tESG_Li256ELb1ELb0ELb0ELb1EEENS1_36VarlenDynamicPersistentTileSchedulerILi128ELi160ELi256ELi128ELb0ELb0ELb1ELb1ELb1ELb1EEEEEEEEEvNT_6ParamsE,(.L_x_2630 - _ZN7cutlass13device_kernelIN5flash11enable_sm90INS1_16FlashAttnFwdSm90INS1_25CollectiveMainloopFwdSm90ILi2EN4cute5tupleIJNS5_1CILi1EEES8_S8_EEENS6_IJNS7_ILi128EEENS7_ILi160EEENS7_ILi192EEEEEELi128ENS_12float_e4m3_tEfNS_4arch4Sm90ELb1ELb0ELb1ELb1ELb0ELb0ELb0ELb1ELb1ELb0ELb0ELb0EEENS1_21CollectiveEpilogueFwdINS6_IJSA_SA_SB_EEES9_NS_10bfloat16_tESG_Li256ELb1ELb0ELb0ELb1EEENS1_36VarlenDynamicPersistentTileSchedulerILi128ELi160ELi256ELi128ELb0ELb0ELb1ELb1ELb1ELb1EEEEEEEEEvNT_6ParamsE)
        .other          _ZN7cutlass13device_kernelIN5flash11enable_sm90INS1_16FlashAttnFwdSm90INS1_25CollectiveMainloopFwdSm90ILi2EN4cute5tupleIJNS5_1CILi1EEES8_S8_EEENS6_IJNS7_ILi128EEENS7_ILi160EEENS7_ILi192EEEEEELi128ENS_12float_e4m3_tEfNS_4arch4Sm90ELb1ELb0ELb1ELb1ELb0ELb0ELb0ELb1ELb1ELb0ELb0ELb0EEENS1_21CollectiveEpilogueFwdINS6_IJSA_SA_SB_EEES9_NS_10bfloat16_tESG_Li256ELb1ELb0ELb0ELb1EEENS1_36VarlenDynamicPersistentTileSchedulerILi128ELi160ELi256ELi128ELb0ELb0ELb1ELb1ELb1ELb1EEEEEEEEEvNT_6ParamsE,@"STO_CUDA_ENTRY STV_DEFAULT"
_ZN7cutlass13device_kernelIN5flash11enable_sm90INS1_16FlashAttnFwdSm90INS1_25CollectiveMainloopFwdSm90ILi2EN4cute5tupleIJNS5_1CILi1EEES8_S8_EEENS6_IJNS7_ILi128EEENS7_ILi160EEENS7_ILi192EEEEEELi128ENS_12float_e4m3_tEfNS_4arch4Sm90ELb1ELb0ELb1ELb1ELb0ELb0ELb0ELb1ELb1ELb0ELb0ELb0EEENS1_21CollectiveEpilogueFwdINS6_IJSA_SA_SB_EEES9_NS_10bfloat16_tESG_Li256ELb1ELb0ELb0ELb1EEENS1_36VarlenDynamicPersistentTileSchedulerILi128ELi160ELi256ELi128ELb0ELb0ELb1ELb1ELb1ELb1EEEEEEEEEvNT_6ParamsE:
        /* <DEDUP_REMOVED lines=21> */
.L_x_1969:
[----:B------:R-:W-:Y:S05]  /*0150*/  BSYNC B0 ;  /* 0x0000000000007941 */ /* 0x000fea0003800000 */
.L_x_1968:
        /* <DEDUP_REMOVED lines=41> */
.L_x_1970:
        /* <DEDUP_REMOVED lines=22> */
.L_x_1971:
        /* <DEDUP_REMOVED lines=18> */
.L_x_1972:
        /* <DEDUP_REMOVED lines=22> */
.L_x_1973:
        /* <DEDUP_REMOVED lines=22> */
.L_x_1974:
[----:B------:R-:W-:Y:S01]  /*0930*/  PLOP3.LUT P0, PT, PT, PT, UP0, 0x80, 0x0 ;  /* 0x000000000000781c */ /* 0x000fe20003f0f008 */
[----:B------:R-:W-:Y:S01]  /*0940*/  UMOV UR40, 0x1 ;  /* 0x0000000100287882 */ /* 0x000fe20000000000 */
[----:B------:R-:W-:Y:S01]  /*0950*/  NOP ;  /* 0x0000000000007918 */ /* 0x000fe20000000000 */
[----:B------:R-:W-:Y:S01]  /*0960*/  USEL UR40, UR40, 0x2, !UP0 ;  /* 0x0000000228287887 */ /* 0x000fe2000c000000 */
[----:B------:R-:W-:Y:S01]  /*0970*/  ULDC.64 UR52, c[0x0][0x208] ;  /* 0x0000820000347ab9 */ /* 0x000fe20000000a00 */
[----:B012-4-:R-:W-:Y:S08]  /*0980*/  BAR.SYNC.DEFER_BLOCKING 0x0 ;  /* 0x0000000000007b1d */ /* 0x017ff00000010000 */
[----:B------:R-:W-:Y:S05]  /*0990*/  @!P0 BRA `(.L_x_1975) ;  /* 0x000000f800b08947 */ /* 0x000fea0003800000 */
.L_x_1976:
        /* <DEDUP_REMOVED lines=21> */
[----:B------:R-:W-:Y:S01]  /*0af0*/  R2UR UR44, R46 ;  /* 0x000000002e2c72ca */ /* 0x000fe200000e0000 */
[----:B------:R-:W-:Y:S01]  /*0b00*/  UMOV UR46, URZ ;  /* 0x0000003f002e7c82 */ /* 0x000fe20008000000 */
[----:B------:R-:W-:Y:S01]  /*0b10*/  SHF.R.S32.HI R0, RZ, 0x1f, R191 ;  /* 0x0000001fff007819 */ /* 0x000fe200000114bf */
[----:B------:R-:W-:Y:S01]  /*0b20*/  UMOV UR45, URZ ;  /* 0x0000003f002d7c82 */ /* 0x000fe20008000000 */
[----:B------:R-:W-:Y:S02]  /*0b30*/  UMOV UR55, URZ ;  /* 0x0000003f00377c82 */ /* 0x000fe40008000000 */
[CC--:B------:R-:W-:Y:S02]  /*0b40*/  LEA.HI R2, R0.reuse, R191.reuse, RZ, 0x7 ;  /* 0x000000bf00027211 */ /* 0x0c0fe400078f38ff */
[----:B------:R-:W-:-:S02]  /*0b50*/  LEA.HI R3, R0, R191, RZ, 0x4 ;  /* 0x000000bf00037211 */ /* 0x000fc400078f20ff */
[----:B------:R-:W-:Y:S02]  /*0b60*/  LOP3.LUT R188, R2, 0xffffff80, RZ, 0xc0, !PT ;  /* 0xffffff8002bc7812 */ /* 0x000fe400078ec0ff */
[----:B------:R-:W-:-:S03]  /*0b70*/  SHF.R.S32.HI R189, RZ, 0x7, R2 ;  /* 0x00000007ffbd7819 */ /* 0x000fc60000011402 */
        /* <DEDUP_REMOVED lines=11> */
[----:B------:R-:W-:Y:S02]  /*0c30*/  LOP3.LUT R17, R8, 0x7ffffffc, RZ, 0xc0, !PT ;  /* 0x7ffffffc08117812 */ /* 0x000fe400078ec0ff */
[----:B------:R-:W-:Y:S02]  /*0c40*/  LOP3.LUT R6, R4, 0xfffffff8, RZ, 0xc0, !PT ;  /* 0xfffffff804067812 */ /* 0x000fe400078ec0ff */
[-C--:B------:R-:W-:Y:S01]  /*0c50*/  LEA.HI R4, R0, R191.reuse, RZ, 0x5 ;  /* 0x000000bf00047211 */ /* 0x080fe200078f28ff */
[----:B------:R-:W-:Y:S01]  /*0c60*/  IMAD.IADD R17, R188, 0x1, -R17 ;  /* 0x00000001bc117824 */ /* 0x000fe200078e0a11 */
[----:B------:R-:W-:Y:S01]  /*0c70*/  LEA.HI R0, R0, R191, RZ, 0x3 ;  /* 0x000000bf00007211 */ /* 0x000fe200078f18ff */
[----:B------:R-:W-:Y:S01]  /*0c80*/  IMAD.IADD R10, R5, 0x1, -R6 ;  /* 0x00000001050a7824 */ /* 0x000fe200078e0a06 */
[----:B------:R-:W-:Y:S01]  /*0c90*/  SHF.R.S32.HI R6, RZ, 0x4, R3 ;  /* 0x00000004ff067819 */ /* 0x000fe20000011403 */
[----:B------:R-:W-:Y:S01]  /*0ca0*/  IMAD.SHL.U32 R5, R4, 0x20, RZ ;  /* 0x0000002004057824 */ /* 0x000fe200078e00ff */
[----:B------:R-:W-:Y:S01]  /*0cb0*/  LOP3.LUT R4, R3, 0x3fffff0, RZ, 0xc0, !PT ;  /* 0x03fffff003047812 */ /* 0x000fe200078ec0ff */
[----:B------:R-:W-:Y:S01]  /*0cc0*/  IMAD R7, R7, 0x10, R10 ;  /* 0x0000001007077824 */ /* 0x000fe200078e020a */
[----:B------:R-:W-:-:S02]  /*0cd0*/  LEA.HI R3, R3, R6, RZ, 0x1 ;  /* 0x0000000603037211 */ /* 0x000fc400078f08ff */
        /* <DEDUP_REMOVED lines=8> */
[----:B------:R-:W-:Y:S02]  /*0d60*/  IMAD.IADD R2, R191, 0x1, -R2 ;  /* 0x00000001bf027824 */ /* 0x000fe400078e0a02 */
[----:B------:R-:W-:-:S02]  /*0d70*/  IMAD R190, R3, 0x8, R4 ;  /* 0x0000000803be7824 */ /* 0x000fc400078e0204 */
[----:B------:R-:W-:-:S07]  /*0d80*/  IMAD.SHL.U32 R16, R2, 0x8, RZ ;  /* 0x0000000802107824 */ /* 0x000fce00078e00ff */
.L_x_2033:
[----:B0-----:R-:W0:Y:S01]  /*0d90*/  LDC.64 R2, c[0x0][0xc60] ;  /* 0x00031800ff027b82 */ /* 0x001e220000000a00 */
[----:B------:R-:W-:Y:S01]  /*0da0*/  ULDC.64 UR4, c[0x0][0xa28] ;  /* 0x00028a0000047ab9 */ /* 0x000fe20000000a00 */
[----:B------:R-:W-:Y:S01]  /*0db0*/  ULDC.64 UR6, c[0x0][0xa18] ;  /* 0x0002860000067ab9 */ /* 0x000fe20000000a00 */
[----:B------:R-:W-:Y:S01]  /*0dc0*/  ULDC.64 UR8, c[0x0][0xa20] ;  /* 0x0002880000087ab9 */ /* 0x000fe20000000a00 */
        /* <DEDUP_REMOVED lines=10> */
[----:B------:R-:W-:-:S04]  /*0e70*/  @UP0 ULEA UR4, UP2, UR36, UR4, 0x2 ;  /* 0x0000000424040291 */ /* 0x000fc8000f84103f */
[----:B------:R-:W-:Y:S02]  /*0e80*/  @UP0 ULEA.HI.X UR5, UR36, UR5, UR37, 0x2, UP2 ;  /* 0x0000000524050291 */ /* 0x000fe400090f1425 */
[----:B------:R-:W-:Y:S01]  /*0e90*/  @UP1 ULEA UR6, UP0, UR36, UR6, 0x2 ;  /* 0x0000000624061291 */ /* 0x000fe2000f80103f */
[----:B------:R-:W-:-:S03]  /*0ea0*/  IMAD.U32 R2, RZ, RZ, UR4 ;  /* 0x00000004ff027e24 */ /* 0x000fc6000f8e00ff */
[----:B------:R-:W-:Y:S01]  /*0eb0*/  @UP1 ULEA.HI.X UR7, UR36, UR7, UR37, 0x2, UP0 ;  /* 0x0000000724071291 */ /* 0x000fe200080f1425 */
[----:B------:R-:W-:Y:S01]  /*0ec0*/  IMAD.U32 R3, RZ, RZ, UR5 ;  /* 0x00000005ff037e24 */ /* 0x000fe2000f8e00ff */
[----:B------:R-:W-:Y:S01]  /*0ed0*/  ULDC.64 UR4, c[0x0][0x3f8] ;  /* 0x0000fe0000047ab9 */ /* 0x000fe20000000a00 */
[----:B---345:R-:W-:-:S03]  /*0ee0*/  IMAD.U32 R4, RZ, RZ, UR6 ;  /* 0x00000006ff047e24 */ /* 0x038fc6000f8e00ff */
[----:B------:R-:W-:Y:S01]  /*0ef0*/  IMAD.U32 R5, RZ, RZ, UR7 ;  /* 0x00000007ff057e24 */ /* 0x000fe2000f8e00ff */
[----:B------:R-:W2:Y:S01]  /*0f00*/  @P0 LDG.E R2, desc[UR52][R2.64] ;  /* 0x0000003402020981 */ /* 0x000ea2000c1e1900 */
[----:B------:R-:W-:Y:S01]  /*0f10*/  UISETP.NE.U32.AND UP0, UPT, UR4, URZ, UPT ;  /* 0x0000003f0400728c */ /* 0x000fe2000bf05070 */
[----:B------:R-:W-:Y:S01]  /*0f20*/  ISETP.NE.U32.AND P1, PT, RZ, UR8, PT ;  /* 0x00000008ff007c0c */ /* 0x000fe2000bf25070 */
[----:B------:R-:W-:Y:S01]  /*0f30*/  ULDC UR6, c[0x0][0x2e0] ;  /* 0x0000b80000067ab9 */ /* 0x000fe20000000800 */
[----:B------:R-:W3:Y:S01]  /*0f40*/  @P2 LDG.E R4, desc[UR52][R4.64] ;  /* 0x0000003404042981 */ /* 0x000ee2000c1e1900 */
[----:B------:R-:W-:Y:S01]  /*0f50*/  UISETP.NE.AND.EX UP0, UPT, UR5, URZ, UPT, UP0 ;  /* 0x0000003f0500728c */ /* 0x000fe2000bf05300 */
[----:B------:R-:W-:Y:S01]  /*0f60*/  ISETP.NE.AND.EX P1, PT, RZ, UR9, PT, P1 ;  /* 0x00000009ff007c0c */ /* 0x000fe2000bf25310 */
[----:B------:R-:W-:Y:S01]  /*0f70*/  ULDC UR4, c[0x0][0x404] ;  /* 0x0001010000047ab9 */ /* 0x000fe20000000800 */
[----:B------:R-:W-:Y:S01]  /*0f80*/  UMOV UR49, URZ ;  /* 0x0000003f00317c82 */ /* 0x000fe20008000000 */
[----:B------:R-:W-:Y:S01]  /*0f90*/  USEL UR4, UR4, 0x1, UP0 ;  /* 0x0000000104047887 */ /* 0x000fe20008000000 */
[----:B------:R-:W-:-:S03]  /*0fa0*/  ULDC UR50, c[0x0][0x288] ;  /* 0x0000a20000327ab9 */ /* 0x000fc60000000800 */
[----:B------:R-:W-:Y:S01]  /*0fb0*/  UIMAD UR6, UR4, UR6, URZ ;  /* 0x00000006040672a4 */ /* 0x000fe2000f8e023f */
[----:B--2---:R-:W-:Y:S02]  /*0fc0*/  @P0 R2UR UR49, R2 ;  /* 0x00000000023102ca */ /* 0x004fe400000e0000 */
[----:B---3--:R-:W-:Y:S01]  /*0fd0*/  @P2 R2UR UR50, R4 ;  /* 0x00000000043222ca */ /* 0x008fe200000e0000 */
[----:B-1----:R-:W-:-:S14]  /*0fe0*/  @P2 BRA `(.L_x_1977) ;  /* 0x0000000000342947 */ /* 0x002fdc0003800000 */
        /* <DEDUP_REMOVED lines=13> */
.L_x_1977:
[----:B------:R-:W-:Y:S01]  /*10c0*/  UMOV UR42, UR51 ;  /* 0x00000033002a7c82 */ /* 0x000fe20008000000 */
[----:B------:R-:W-:Y:S01]  /*10d0*/  UMOV UR38, UR44 ;  /* 0x0000002c00267c82 */ /* 0x000fe20008000000 */
[----:B------:R-:W-:Y:S05]  /*10e0*/  @!P1 BRA `(.L_x_1978) ;  /* 0x00000000001c9947 */ /* 0x000fea0003800000 */
[----:B------:R-:W-:-:S04]  /*10f0*/  ULEA UR4, UP0, UR36, UR8, 0x2 ;  /* 0x0000000824047291 */ /* 0x000fc8000f80103f */
[----:B------:R-:W-:Y:S02]  /*1100*/  ULEA.HI.X UR5, UR36, UR9, UR37, 0x2, UP0 ;  /* 0x0000000924057291 */ /* 0x000fe400080f1425 */
[----:B------:R-:W-:-:S04]  /*1110*/  IMAD.U32 R2, RZ, RZ, UR4 ;  /* 0x00000004ff027e24 */ /* 0x000fc8000f8e00ff */
[----:B------:R-:W-:-:S05]  /*1120*/  IMAD.U32 R3, RZ, RZ, UR5 ;  /* 0x00000005ff037e24 */ /* 0x000fca000f8e00ff */
[----:B------:R-:W2:Y:S02]  /*1130*/  LDG.E R2, desc[UR52][R2.64] ;  /* 0x0000003402027981 */ /* 0x000ea4000c1e1900 */
[----:B--2---:R-:W-:Y:S01]  /*1140*/  R2UR UR6, R2 ;  /* 0x00000000020672ca */ /* 0x004fe200000e0000 */
[----:B------:R-:W-:-:S14]  /*1150*/  BRA `(.L_x_1979) ;  /* 0x0000000000347947 */ /* 0x000fdc0003800000 */
.L_x_1978:
        /* <DEDUP_REMOVED lines=13> */
.L_x_1979:
[----:B------:R-:W-:Y:S01]  /*1230*/  UIADD3 UR49, -UR49, UR6, URZ ;  /* 0x0000000631317290 */ /* 0x000fe2000fffe13f */
[----:B------:R-:W-:Y:S01]  /*1240*/  PLOP3.LUT P0, PT, PT, PT, PT, 0x80, 0x0 ;  /* 0x000000000000781c */ /* 0x000fe20003f0f070 */
[----:B------:R-:W-:Y:S01]  /*1250*/  ULDC UR8, c[0x0][0x428] ;  /* 0x00010a0000087ab9 */ /* 0x000fe20000000800 */
[----:B------:R-:W-:Y:S01]  /*1260*/  IMAD.MOV.U32 R0, RZ, RZ, RZ ;  /* 0x000000ffff007224 */ /* 0x000fe200078e00ff */
[----:B------:R-:W-:Y:S01]  /*1270*/  UIADD3 UR5, UR49, 0x11f, -UR50 ;  /* 0x0000011f31057890 */ /* 0x000fe2000fffe832 */
[----:B------:R-:W-:Y:S01]  /*1280*/  IMAD.MOV.U32 R2, RZ, RZ, RZ ;  /* 0x000000ffff027224 */ /* 0x000fe200078e00ff */
[----:B------:R-:W-:Y:S01]  /*1290*/  UIADD3 UR4, UR49, 0x9f, URZ ;  /* 0x0000009f31047890 */ /* 0x000fe2000fffe03f */
[----:B------:R-:W-:Y:S01]  /*12a0*/  IMAD.MOV.U32 R87, RZ, RZ, RZ ;  /* 0x000000ffff577224 */ /* 0x000fe200078e00ff */
[----:B------:R-:W-:Y:S01]  /*12b0*/  ULEA UR6, UR51, UR5, 0x7 ;  /* 0x0000000533067291 */ /* 0x000fe2000f8e383f */
[----:B------:R-:W-:Y:S01]  /*12c0*/  CS2R R6, SRZ ;  /* 0x0000000000067805 */ /* 0x000fe2000001ff00 */
[----:B------:R-:W-:Y:S01]  /*12d0*/  UIMAD.WIDE UR4, UR4, 0x66666667, URZ ;  /* 0x66666667040478a5 */ /* 0x000fe2000f8e023f */
[----:B------:R-:W-:Y:S01]  /*12e0*/  CS2R R8, SRZ ;  /* 0x0000000000087805 */ /* 0x000fe2000001ff00 */
[----:B------:R-:W-:Y:S01]  /*12f0*/  UIMAD.WIDE UR6, UR6, 0x66666667, URZ ;  /* 0x66666667060678a5 */ /* 0x000fe2000f8e023f */
        /* <DEDUP_REMOVED lines=9> */
[----:B------:R-:W-:Y:S01]  /*1390*/  UISETP.NE.AND UP0, UPT, UR8, 0x1, UPT ;  /* 0x000000010800788c */ /* 0x000fe2000bf05270 */
[----:B------:R-:W-:Y:S01]  /*13a0*/  CS2R R28, SRZ ;  /* 0x00000000001c7805 */ /* 0x000fe2000001ff00 */
[----:B------:R-:W-:Y:S01]  /*13b0*/  UISETP.LT.AND UP1, UPT, UR4, UR6, UPT ;  /* 0x000000060400728c */ /* 0x000fe2000bf21270 */
[----:B------:R-:W-:-:S02]  /*13c0*/  CS2R R26, SRZ ;  /* 0x00000000001a7805 */ /* 0x000fc4000001ff00 */
[----:B------:R-:W-:Y:S02]  /*13d0*/  CS2R R32, SRZ ;  /* 0x0000000000207805 */ /* 0x000fe4000001ff00 */
[----:B------:R-:W-:Y:S01]  /*13e0*/  CS2R R30, SRZ ;  /* 0x00000000001e7805 */ /* 0x000fe2000001ff00 */
[----:B------:R-:W-:Y:S01]  /*13f0*/  USEL UR54, UR4, UR6, UP1 ;  /* 0x0000000604367287 */ /* 0x000fe20008800000 */
[----:B------:R-:W-:Y:S02]  /*1400*/  CS2R R36, SRZ ;  /* 0x0000000000247805 */ /* 0x000fe4000001ff00 */
[----:B------:R-:W-:Y:S02]  /*1410*/  CS2R R34, SRZ ;  /* 0x0000000000227805 */ /* 0x000fe4000001ff00 */
[----:B------:R-:W-:Y:S01]  /*1420*/  CS2R R40, SRZ ;  /* 0x0000000000287805 */ /* 0x000fe2000001ff00 */
[----:B------:R-:W-:Y:S01]  /*1430*/  UISETP.GE.AND UP1, UPT, UR54, 0x1, UPT ;  /* 0x000000013600788c */ /* 0x000fe2000bf26270 */
[----:B------:R-:W-:Y:S01]  /*1440*/  CS2R R38, SRZ ;  /* 0x0000000000267805 */ /* 0x000fe2000001ff00 */
[----:B------:R-:W-:Y:S01]  /*1450*/  @UP0 ULDC UR5, c[0x0][0x42c] ;  /* 0x00010b0000050ab9 */ /* 0x000fe20000000800 */
[----:B------:R-:W-:Y:S01]  /*1460*/  @UP0 ULDC UR6, c[0x0][0x430] ;  /* 0x00010c0000060ab9 */ /* 0x000fe20000000800 */
[----:B------:R-:W-:Y:S01]  /*1470*/  UIMAD.WIDE.U32 UR4, UR44, UR5, URZ ;  /* 0x000000052c0472a5 */ /* 0x000fe2000f8e003f */
[----:B------:R-:W-:-:S02]  /*1480*/  CS2R R48, SRZ ;  /* 0x0000000000307805 */ /* 0x000fc4000001ff00 */
[----:B------:R-:W-:Y:S02]  /*1490*/  PLOP3.LUT P1, PT, PT, PT, UP1, 0x80, 0x0 ;  /* 0x000000000000781c */ /* 0x000fe40003f2f018 */
[----:B------:R-:W-:Y:S01]  /*14a0*/  CS2R R42, SRZ ;  /* 0x00000000002a7805 */ /* 0x000fe2000001ff00 */
[----:B------:R-:W-:Y:S01]  /*14b0*/  @UP0 USHF.R.U32.HI UR44, URZ, UR6, UR5 ;  /* 0x000000063f2c0299 */ /* 0x000fe20008011605 */
[----:B------:R-:W-:Y:S01]  /*14c0*/  CS2R R88, SRZ ;  /* 0x0000000000587805 */ /* 0x000fe2000001ff00 */
[----:B------:R-:W-:Y:S01]  /*14d0*/  IMAD.MOV.U32 R50, RZ, RZ, RZ ;  /* 0x000000ffff327224 */ /* 0x000fe200078e00ff */
        /* <DEDUP_REMOVED lines=45> */
.L_x_1981:
        /* <DEDUP_REMOVED lines=10> */
[----:B------:R-:W-:Y:S02]  /*1850*/  @UP0 ULDC.64 UR16, c[0x0][0x9a8] ;  /* 0x00026a0000100ab9 */ /* 0x000fe40000000a00 */
[----:B------:R-:W-:Y:S01]  /*1860*/  @UP1 ULDC.64 UR10, c[0x0][0x9b8] ;  /* 0x00026e00000a1ab9 */ /* 0x000fe20000000a00 */
[----:B------:R-:W-:Y:S02]  /*1870*/  @UP0 UIMAD UR8, UR37, UR16, URZ ;  /* 0x00000010250802a4 */ /* 0x000fe4000f8e023f */
[----:B------:R-:W-:Y:S02]  /*1880*/  @UP1 UIMAD UR9, UR37, UR10, URZ ;  /* 0x0000000a250912a4 */ /* 0x000fe4000f8e023f */
[----:B------:R-:W-:Y:S02]  /*1890*/  @UP0 UIMAD.WIDE.U32 UR14, UR36, UR16, URZ ;  /* 0x00000010240e02a5 */ /* 0x000fe4000f8e003f */
[----:B------:R-:W-:Y:S02]  /*18a0*/  @UP0 UIMAD UR17, UR36, UR17, UR8 ;  /* 0x00000011241102a4 */ /* 0x000fe4000f8e0208 */
[----:B------:R-:W-:-:S02]  /*18b0*/  @UP0 USHF.R.S32.HI UR16, URZ, 0x1f, UR44 ;  /* 0x0000001f3f100899 */ /* 0x000fc4000801142c */
[----:B------:R-:W-:Y:S02]  /*18c0*/  @UP1 UIMAD UR18, UR36, UR11, UR9 ;  /* 0x0000000b241212a4 */ /* 0x000fe4000f8e0209 */
[----:B------:R-:W-:Y:S02]  /*18d0*/  @UP1 USHF.R.S32.HI UR19, URZ, 0x1f, UR44 ;  /* 0x0000001f3f131899 */ /* 0x000fe4000801142c */
[----:B------:R-:W-:Y:S01]  /*18e0*/  @UP1 UIMAD.WIDE.U32 UR12, UR36, UR10, URZ ;  /* 0x0000000a240c12a5 */ /* 0x000fe2000f8e003f */
[----:B------:R-:W-:Y:S02]  /*18f0*/  @UP0 ULDC.64 UR8, c[0x0][0x9b0] ;  /* 0x00026c0000080ab9 */ /* 0x000fe40000000a00 */
        /* <DEDUP_REMOVED lines=29> */
[----:B------:R-:W0:Y:S01]  /*1ad0*/  SYNCS.PHASECHK.TRANS64.TRYWAIT P1, [UR41+0x29800], R6 ;  /* 0x02980006ff0075a7 */ /* 0x000e220008020169 */
[----:B--2---:R-:W-:-:S04]  /*1ae0*/  FMUL.FTZ R0, R7, R0 ;  /* 0x0000000007007220 */ /* 0x004fc80000410000 */
[----:B------:R-:W-:Y:S01]  /*1af0*/  FMUL.FTZ R0, R0, UR4 ;  /* 0x0000000400007c20 */ /* 0x000fe20008410000 */
[----:B0-----:R-:W-:Y:S06]  /*1b00*/  @!P1 BRA `(.L_x_1982) ;  /* 0x0000013800789947 */ /* 0x001fec0003800000 */
.L_x_2122:
[----:B------:R-:W-:Y:S05]  /*1b10*/  @!P0 BRA `(.L_x_1983) ;  /* 0x0000000000048947 */ /* 0x000fea0003800000 */
[----:B------:R-:W-:Y:S01]  /*1b20*/  BPT.TRAP 0x1 ;  /* 0x000000040000795c */ /* 0x000fe20000300000 */
.L_x_1983:
[----:B------:R-:W-:Y:S02]  /*1b30*/  IMAD.U32 R2, RZ, RZ, UR55 ;  /* 0x00000037ff027e24 */ /* 0x000fe4000f8e00ff */
[----:B0-----:R-:W-:-:S03]  /*1b40*/  IMAD.U32 R3, RZ, RZ, UR45 ;  /* 0x0000002dff037e24 */ /* 0x001fc6000f8e00ff */
[----:B------:R-:W-:Y:S02]  /*1b50*/  LEA R2, R2, UR41, 0x3 ;  /* 0x0000002902027c11 */ /* 0x000fe4000f8e18ff */
[----:B------:R-:W-:-:S04]  /*1b60*/  SHF.L.U32 R3, R3, 0x1f, RZ ;  /* 0x0000001f03037819 */ /* 0x000fc800000006ff */
[----:B------:R0:W1:Y:S01]  /*1b70*/  SYNCS.PHASECHK.TRANS64.TRYWAIT P2, [R2+URZ+0x29830], R3 ;  /* 0x02983003020075a7 */ /* 0x000062000804017f */
[----:B------:R-:W-:Y:S05]  /*1b80*/  @!P0 BRA `(.L_x_1984) ;  /* 0x0000000000048947 */ /* 0x000fea0003800000 */
[----:B------:R-:W-:Y:S01]  /*1b90*/  BPT.TRAP 0x1 ;  /* 0x000000040000795c */ /* 0x000fe20000300000 */
.L_x_1984:
[----:B------:R-:W2:Y:S01]  /*1ba0*/  S2R R4, SR_TID.X ;  /* 0x0000000000047919 */ /* 0x000ea20000002100 */
[----:B------:R-:W-:Y:S01]  /*1bb0*/  IMAD.MOV.U32 R87, RZ, RZ, RZ ;  /* 0x000000ffff577224 */ /* 0x000fe200078e00ff */
[----:B--2---:R-:W-:Y:S01]  /*1bc0*/  LOP3.LUT P1, RZ, R4, 0x7f, RZ, 0xc0, !PT ;  /* 0x0000007f04ff7812 */ /* 0x004fe2000782c0ff */
[----:B-1----:R-:W-:-:S12]  /*1bd0*/  @P2 BRA `(.L_x_1985) ;  /* 0x0000000000082947 */ /* 0x002fd80003800000 */
[----:B------:R-:W1:Y:S02]  /*1be0*/  SYNCS.PHASECHK.TRANS64.TRYWAIT P2, [R2+URZ+0x29830], R3 ;  /* 0x02983003020075a7 */ /* 0x000e64000804017f */
[----:B-1----:R-:W-:Y:S05]  /*1bf0*/  @!P2 BRA `(.L_x_1986) ;  /* 0x000001380054a947 */ /* 0x002fea0003800000 */
.L_x_1985:
[----:B------:R-:W-:Y:S05]  /*1c00*/  WARPSYNC.ALL ;  /* 0x0000000000007948 */ /* 0x000fea0003800000 */
[----:B------:R-:W-:Y:S01]  /*1c10*/  UIADD3 UR4, UR41, 0x1a400, URZ ;  /* 0x0001a40029047890 */ /* 0x000fe2000fffe03f */
[----:B------:R-:W-:Y:S01]  /*1c20*/  WARPGROUP.ARRIVE ;  /* 0x00000000000079c5 */ /* 0x000fe20000000000 */
[----:B------:R-:W-:Y:S01]  /*1c30*/  ULOP3.LUT UR28, UR56, 0x10000, URZ, 0xfc, !UPT ;  /* 0x00010000381c7892 */ /* 0x000fe2000f8efc3f */
[----:B01----:R-:W-:Y:S01]  /*1c40*/  @!P1 VIADD R2, R2, 0x29840 ;  /* 0x0002984002029836 */ /* 0x003fe20000000000 */
        /* <DEDUP_REMOVED lines=9> */
[----:B------:R-:W-:-:S02]  /*1ce0*/  UMOV UR7, 0x80000020 ;  /* 0x8000002000077882 */ /* 0x000fc40000000000 */
[----:B------:R-:W-:Y:S01]  /*1cf0*/  UMOV UR4, UR24 ;  /* 0x0000001800047c82 */ /* 0x000fe20008000000 */
        /* <DEDUP_REMOVED lines=13> */
[----:B------:R-:W-:Y:S02]  /*1dd0*/  UIADD3 UR16, UR28, 0x200, URZ ;  /* 0x000002001c107890 */ /* 0x000fe4000fffe03f */
[----:B------:R-:W-:Y:S01]  /*1de0*/  UIADD3 UR18, UR32, 0x400, URZ ;  /* 0x0000040020127890 */ /* 0x000fe2000fffe03f */
[----:B------:R-:W-:Y:S01]  /*1df0*/  UMOV UR19, 0x80000020 ;  /* 0x8000002000137882 */ /* 0x000fe20000000000 */
[----:B------:R-:W-:Y:S01]  /*1e00*/  UIADD3 UR22, UR32, 0x402, URZ ;  /* 0x0000040220167890 */ /* 0x000fe2000fffe03f */
[----:B------:R-:W-:Y:S01]  /*1e10*/  UMOV UR23, 0x80000020 ;  /* 0x8000002000177882 */ /* 0x000fe20000000000 */
[----:B------:R-:W-:Y:S01]  /*1e20*/  UIADD3 UR30, UR32, 0x680, URZ ;  /* 0x00000680201e7890 */ /* 0x000fe2000fffe03f */
[----:B------:R-:W-:Y:S01]  /*1e30*/  UMOV UR31, 0x80000020 ;  /* 0x80000020001f7882 */ /* 0x000fe20000000000 */
[----:B------:R-:W-:Y:S01]  /*1e40*/  UIADD3 UR56, UR54, -0x2, URZ ;  /* 0xfffffffe36387890 */ /* 0x000fe2000fffe03f */
[----:B------:R-:W-:-:S02]  /*1e50*/  WARPGROUP.DEPBAR.LE gsb0, 0x0 ;  /* 0x00008000000079c5 */ /* 0x000fc40000010000 */
        /* <DEDUP_REMOVED lines=132> */
[----:B------:R-:W-:Y:S01]  /*26a0*/  UIADD3 UR6, -UR50, 0xa1, UR6 ;  /* 0x000000a132067890 */ /* 0x000fe2000fffe106 */
        /* <DEDUP_REMOVED lines=20> */
[----:B------:R-:W0:Y:S01]  /*27f0*/  MUFU.TANH R104, R104 ;  /* 0x0000006800687308 */ /* 0x000e220000002400 */
[----:B------:R-:W-:Y:S01]  /*2800*/  UMOV UR23, 0x80000020 ;  /* 0x8000002000177882 */ /* 0x000fe20000000000 */
        /* <DEDUP_REMOVED lines=27> */
[----:B------:R-:W5:Y:S01]  /*29c0*/  MUFU.TANH R88, R88 ;  /* 0x0000005800587308 */ /* 0x000f620000002400 */
        /* <DEDUP_REMOVED lines=27> */
[C---:B------:R-:W-:Y:S01]  /*2b80*/  FMUL.FTZ R59, R0.reuse, R63 ;  /* 0x0000003f003b7220 */ /* 0x040fe20000410000 */
[----:B------:R-:W-:Y:S02]  /*2b90*/  IMAD.U32 R63, RZ, RZ, UR51 ;  /* 0x00000033ff3f7e24 */ /* 0x000fe4000f8e00ff */
[C---:B------:R-:W-:Y:S01]  /*2ba0*/  FMUL.FTZ R68, R0.reuse, R68 ;  /* 0x0000004400447220 */ /* 0x040fe20000410000 */
[----:B------:R-:W-:Y:S01]  /*2bb0*/  UIADD3 UR22, UR32, 0x702, URZ ;  /* 0x0000070220167890 */ /* 0x000fe2000fffe03f */
[C---:B------:R-:W-:Y:S01]  /*2bc0*/  FMUL.FTZ R73, R0.reuse, R56 ;  /* 0x0000003800497220 */ /* 0x040fe20000410000 */
[----:B------:R-:W-:Y:S01]  /*2bd0*/  UMOV UR23, 0x80000020 ;  /* 0x8000002000177882 */ /* 0x000fe20000000000 */
[----:B------:R1:W-:Y:S01]  /*2be0*/  MUFU.TANH R77, R64 ;  /* 0x00000040004d7308 */ /* 0x0003e20000002400 */
[----:B0-----:R-:W-:Y:S01]  /*2bf0*/  FMUL.FTZ R60, R0, R66 ;  /* 0x00000042003c7220 */ /* 0x001fe20000410000 */
[----:B------:R-:W-:-:S02]  /*2c00*/  IMAD.U32 R66, RZ, RZ, UR6 ;  /* 0x00000006ff427e24 */ /* 0x000fc4000f8e00ff */
[C---:B------:R-:W-:Y:S01]  /*2c10*/  FMUL.FTZ R61, R0.reuse, R61 ;  /* 0x0000003d003d7220 */ /* 0x040fe20000410000 */
[C---:B------:R-:W-:Y:S01]  /*2c20*/  FMUL.FTZ R65, R0.reuse, R65 ;  /* 0x0000004100417220 */ /* 0x040fe20000410000 */
[C---:B------:R-:W-:Y:S01]  /*2c30*/  FMUL.FTZ R69, R0.reuse, R69 ;  /* 0x0000004500457220 */ /* 0x040fe20000410000 */
[----:B------:R-:W-:Y:S02]  /*2c40*/  IMAD R91, R17, -0x2, R66 ;  /* 0xfffffffe115b7824 */ /* 0x000fe400078e0242 */
[C---:B------:R-:W-:Y:S01]  /*2c50*/  FMUL.FTZ R56, R0.reuse, R58 ;  /* 0x0000003a00387220 */ /* 0x040fe20000410000 */
[----:B------:R-:W-:Y:S01]  /*2c60*/  IMAD R66, R63, 0x80, R22 ;  /* 0x000000803f427824 */ /* 0x000fe200078e0216 */
[----:B------:R0:W-:Y:S01]  /*2c70*/  MUFU.TANH R78, R68 ;  /* 0x00000044004e7308 */ /* 0x0001e20000002400 */
[----:B-1----:R-:W-:Y:S02]  /*2c80*/  IMAD.U32 R64, RZ, RZ, UR7 ;  /* 0x00000007ff407e24 */ /* 0x002fe4000f8e00ff */
[C---:B------:R-:W-:Y:S01]  /*2c90*/  FMUL.FTZ R58, R0.reuse, R62 ;  /* 0x0000003e003a7220 */ /* 0x040fe20000410000 */
[C---:B------:R-:W-:Y:S01]  /*2ca0*/  FMUL.FTZ R62, R0.reuse, R70 ;  /* 0x00000046003e7220 */ /* 0x040fe20000410000 */
[----:B------:R-:W-:Y:S01]  /*2cb0*/  FMUL.FTZ R63, R0, R71 ;  /* 0x00000047003f7220 */ /* 0x000fe20000410000 */
[----:B------:R-:W-:Y:S01]  /*2cc0*/  IMAD R64, R17, -0x2, R64 ;  /* 0xfffffffe11407824 */ /* 0x000fe200078e0240 */
[----:B------:R-:W-:Y:S01]  /*2cd0*/  ULDC UR6, c[0x0][0x988] ;  /* 0x0002620000067ab9 */ /* 0x000fe20000000800 */
[----:B------:R-:W1:Y:S03]  /*2ce0*/  MUFU.TANH R73, R73 ;  /* 0x0000004900497308 */ /* 0x000e660000002400 */
[----:B------:R-:W-:-:S02]  /*2cf0*/  VIADDMNMX R82, R66, R91, R64, PT ;  /* 0x0000005b42527246 */ /* 0x000fc40003800140 */
[----:B------:R-:W-:Y:S02]  /*2d00*/  IADD3 R91, R91, 0x8, R66 ;  /* 0x000000085b5b7810 */ /* 0x000fe40007ffe042 */
[C---:B------:R-:W-:Y:S02]  /*2d10*/  ISETP.GT.AND P5, PT, R82.reuse, RZ, PT ;  /* 0x000000ff5200720c */ /* 0x040fe40003fa4270 */
[C---:B------:R-:W-:Y:S01]  /*2d20*/  ISETP.GT.AND P6, PT, R82.reuse, 0x1, PT ;  /* 0x000000015200780c */ /* 0x040fe20003fc4270 */
[----:B------:R-:W1:Y:S01]  /*2d30*/  MUFU.TANH R74, R74 ;  /* 0x0000004a004a7308 */ /* 0x000e620000002400 */
[----:B------:R-:W-:Y:S02]  /*2d40*/  ISETP.GT.AND P4, PT, R82, 0x8, PT ;  /* 0x000000085200780c */ /* 0x000fe40003f84270 */
[----:B------:R-:W-:Y:S02]  /*2d50*/  FSEL R113, R104, -INF , P5 ;  /* 0xff80000068717808 */ /* 0x000fe40002800000 */
[----:B0-----:R-:W-:-:S02]  /*2d60*/  FSEL R68, R105, -INF , P6 ;  /* 0xff80000069447808 */ /* 0x001fc40003000000 */
[----:B------:R-:W-:Y:S01]  /*2d70*/  ISETP.GT.AND P2, PT, R82, 0x9, PT ;  /* 0x000000095200780c */ /* 0x000fe20003f44270 */
[----:B------:R0:W1:Y:S01]  /*2d80*/  MUFU.TANH R76, R61 ;  /* 0x0000003d004c7308 */ /* 0x0000620000002400 */
[----:B--2---:R-:W-:Y:S02]  /*2d90*/  FSEL R117, R108, -INF , P4 ;  /* 0xff8000006c757808 */ /* 0x004fe40002000000 */
[----:B------:R-:W-:Y:S02]  /*2da0*/  FMNMX.FTZ R84, R113, R68, !PT ;  /* 0x0000004471547209 */ /* 0x000fe40007810000 */
[----:B------:R-:W-:Y:S02]  /*2db0*/  ISETP.GT.AND P3, PT, R82, 0x10, PT ;  /* 0x000000105200780c */ /* 0x000fe40003f64270 */
[----:B---3--:R-:W-:Y:S01]  /*2dc0*/  FSEL R119, R109, -INF , P2 ;  /* 0xff8000006d777808 */ /* 0x008fe20001000000 */
[----:B------:R-:W2:Y:S01]  /*2dd0*/  MUFU.TANH R65, R65 ;  /* 0x0000004100417308 */ /* 0x000ea20000002400 */
[----:B------:R-:W-:Y:S01]  /*2de0*/  FMNMX.FTZ R84, R117, R84, !PT ;  /* 0x0000005475547209 */ /* 0x000fe20007810000 */
[----:B0-----:R-:W-:Y:S01]  /*2df0*/  FMUL.FTZ R61, R0, R67 ;  /* 0x00000043003d7220 */ /* 0x001fe20000410000 */
[----:B------:R-:W-:-:S02]  /*2e00*/  ISETP.GT.AND P5, PT, R82, 0x11, PT ;  /* 0x000000115200780c */ /* 0x000fc40003fa4270 */
[----:B----4-:R-:W-:Y:S02]  /*2e10*/  FSEL R123, R112, -INF , P3 ;  /* 0xff800000707b7808 */ /* 0x010fe40001800000 */
[----:B------:R-:W-:Y:S01]  /*2e20*/  FMNMX.FTZ R84, R119, R84, !PT ;  /* 0x0000005477547209 */ /* 0x000fe20007810000 */
[----:B------:R-:W0:Y:S01]  /*2e30*/  MUFU.TANH R80, R69 ;  /* 0x0000004500507308 */ /* 0x000e220000002400 */
[C---:B------:R-:W-:Y:S02]  /*2e40*/  ISETP.GT.AND P4, PT, R82.reuse, 0x18, PT ;  /* 0x000000185200780c */ /* 0x040fe40003f84270 */
[----:B-----5:R-:W-:Y:S01]  /*2e50*/  FSEL R125, R125, -INF , P5 ;  /* 0xff8000007d7d7808 */ /* 0x020fe20002800000 */
[----:B------:R-:W-:Y:S02]  /*2e60*/  WARPGROUP.DEPBAR.LE gsb0, 0x0 ;  /* 0x00008000000079c5 */ /* 0x000fe40000010000 */
[----:B------:R-:W-:Y:S01]  /*2e70*/  FMNMX.FTZ R84, R123, R84, !PT ;  /* 0x000000547b547209 */ /* 0x000fe20007810000 */
[----:B------:R-:W-:Y:S01]  /*2e80*/  WARPGROUP.ARRIVE ;  /* 0x00000000000079c5 */ /* 0x000fe20000000000 */
[----:B------:R-:W-:Y:S01]  /*2e90*/  ISETP.GT.AND P2, PT, R82, 0x19, PT ;  /* 0x000000195200780c */ /* 0x000fe20003f44270 */
[----:B------:R-:W-:Y:S01]  /*2ea0*/  FMUL.FTZ R40, R0, R40 ;  /* 0x0000002800287220 */ /* 0x000fe20000410000 */
[----:B------:R-:W-:Y:S01]  /*2eb0*/  FSEL R129, R116, -INF , P4 ;  /* 0xff80000074817808 */ /* 0x000fe20002000000 */
[----:B------:R-:W-:Y:S01]  /*2ec0*/  FMUL.FTZ R49, R0, R49 ;  /* 0x0000003100317220 */ /* 0x000fe20000410000 */
[----:B------:R-:W-:Y:S01]  /*2ed0*/  FMNMX.FTZ R84, R125, R84, !PT ;  /* 0x000000547d547209 */ /* 0x000fe20007810000 */
[----:B------:R-:W-:Y:S01]  /*2ee0*/  QGMMA.64x32x32.F32.E4M3.E4M3 R24, gdesc[UR20], R24, gsb0 ;  /* 0x00600000141879f3 */ /* 0x000fe20008000818 */
[----:B------:R-:W-:Y:S01]  /*2ef0*/  ISETP.GT.AND P3, PT, R82, 0x20, PT ;  /* 0x000000205200780c */ /* 0x000fe20003f64270 */
[----:B------:R3:W4:Y:S01]  /*2f00*/  MUFU.TANH R70, R40 ;  /* 0x0000002800467308 */ /* 0x0007220000002400 */
[----:B------:R-:W-:Y:S01]  /*2f10*/  FSEL R127, R127, -INF , P2 ;  /* 0xff8000007f7f7808 */ /* 0x000fe20001000000 */
[C---:B------:R-:W-:Y:S01]  /*2f20*/  FMUL.FTZ R41, R0.reuse, R41 ;  /* 0x0000002900297220 */ /* 0x040fe20000410000 */
[----:B------:R-:W-:Y:S01]  /*2f30*/  FMNMX.FTZ R84, R129, R84, !PT ;  /* 0x0000005481547209 */ /* 0x000fe20007810000 */
[----:B------:R-:W-:Y:S01]  /*2f40*/  FMUL.FTZ R45, R0, R45 ;  /* 0x0000002d002d7220 */ /* 0x000fe20000410000 */
[----:B------:R-:W-:Y:S01]  /*2f50*/  ISETP.GT.AND P2, PT, R82, 0x21, PT ;  /* 0x000000215200780c */ /* 0x000fe20003f44270 */
[----:B------:R-:W-:Y:S01]  /*2f60*/  FMUL.FTZ R44, R0, R44 ;  /* 0x0000002c002c7220 */ /* 0x000fe20000410000 */
[----:B------:R-:W-:Y:S01]  /*2f70*/  FSEL R121, R88, -INF , P3 ;  /* 0xff80000058797808 */ /* 0x000fe20001800000 */
[----:B------:R5:W4:Y:S01]  /*2f80*/  MUFU.TANH R81, R41 ;  /* 0x0000002900517308 */ /* 0x000b220000002400 */
[----:B------:R-:W-:Y:S01]  /*2f90*/  FMNMX.FTZ R84, R127, R84, !PT ;  /* 0x000000547f547209 */ /* 0x000fe20007810000 */
[----:B---3--:R-:W-:Y:S01]  /*2fa0*/  FMUL.FTZ R40, R0, R42 ;  /* 0x0000002a00287220 */ /* 0x008fe20000410000 */
[----:B------:R-:W-:Y:S01]  /*2fb0*/  ISETP.GT.AND P3, PT, R82, 0x28, PT ;  /* 0x000000285200780c */ /* 0x000fe20003f64270 */
[C---:B------:R-:W-:Y:S01]  /*2fc0*/  FMUL.FTZ R48, R0.reuse, R48 ;  /* 0x0000003000307220 */ /* 0x040fe20000410000 */
[----:B------:R-:W-:Y:S01]  /*2fd0*/  FSEL R115, R89, -INF , P2 ;  /* 0xff80000059737808 */ /* 0x000fe20001000000 */
[----:B------:R-:W-:Y:S01]  /*2fe0*/  FMUL.FTZ R52, R0, R52 ;  /* 0x0000003400347220 */ /* 0x000fe20000410000 */
[----:B------:R-:W-:Y:S01]  /*2ff0*/  FMNMX.FTZ R84, R121, R84, !PT ;  /* 0x0000005479547209 */ /* 0x000fe20007810000 */
[----:B------:R-:W-:Y:S01]  /*3000*/  MUFU.TANH R42, R49 ;  /* 0x00000031002a7308 */ /* 0x000fe20000002400 */
[----:B------:R-:W-:Y:S01]  /*3010*/  ISETP.GT.AND P2, PT, R82, 0x29, PT ;  /* 0x000000295200780c */ /* 0x000fe20003f44270 */
[----:B-----5:R-:W-:Y:S01]  /*3020*/  FMUL.FTZ R41, R0, R43 ;  /* 0x0000002b00297220 */ /* 0x020fe20000410000 */
[----:B------:R-:W-:Y:S01]  /*3030*/  FSEL R111, R92, -INF , P3 ;  /* 0xff8000005c6f7808 */ /* 0x000fe20001800000 */
[----:B------:R-:W-:Y:S01]  /*3040*/  IMAD.U32 R88, RZ, RZ, UR6 ;  /* 0x00000006ff587e24 */ /* 0x000fe2000f8e00ff */
[----:B------:R-:W-:Y:S01]  /*3050*/  FMNMX.FTZ R84, R115, R84, !PT ;  /* 0x0000005473547209 */ /* 0x000fe20007810000 */
[----:B------:R-:W-:Y:S01]  /*3060*/  FMUL.FTZ R51, R0, R51 ;  /* 0x0000003300337220 */ /* 0x000fe20000410000 */
[----:B------:R-:W-:Y:S01]  /*3070*/  ISETP.GT.AND P3, PT, R82, 0x30, PT ;  /* 0x000000305200780c */ /* 0x000fe20003f64270 */
[----:B------:R3:W-:Y:S01]  /*3080*/  MUFU.TANH R43, R45 ;  /* 0x0000002d002b7308 */ /* 0x0007e20000002400 */
[----:B------:R-:W-:Y:S01]  /*3090*/  FSEL R109, R93, -INF , P2 ;  /* 0xff8000005d6d7808 */ /* 0x000fe20001000000 */
[C---:B------:R-:W-:Y:S01]  /*30a0*/  FMUL.FTZ R55, R0.reuse, R55 ;  /* 0x0000003700377220 */ /* 0x040fe20000410000 */
[----:B------:R-:W-:Y:S01]  /*30b0*/  FMNMX.FTZ R84, R111, R84, !PT ;  /* 0x000000546f547209 */ /* 0x000fe20007810000 */
[----:B------:R-:W-:Y:S01]  /*30c0*/  FMUL.FTZ R46, R0, R46 ;  /* 0x0000002e002e7220 */ /* 0x000fe20000410000 */
[----:B------:R-:W-:Y:S01]  /*30d0*/  ISETP.GT.AND P2, PT, R82, 0x31, PT ;  /* 0x000000315200780c */ /* 0x000fe20003f44270 */
[----:B------:R-:W-:Y:S01]  /*30e0*/  FMUL.FTZ R50, R0, R50 ;  /* 0x0000003200327220 */ /* 0x000fe20000410000 */
[----:B------:R-:W-:Y:S01]  /*30f0*/  FSEL R105, R96, -INF , P3 ;  /* 0xff80000060697808 */ /* 0x000fe20001800000 */
[----:B------:R-:W5:Y:S01]  /*3100*/  MUFU.TANH R44, R44 ;  /* 0x0000002c002c7308 */ /* 0x000f620000002400 */
[----:B------:R-:W-:Y:S01]  /*3110*/  FMNMX.FTZ R84, R109, R84, !PT ;  /* 0x000000546d547209 */ /* 0x000fe20007810000 */
[----:B---3--:R-:W-:Y:S01]  /*3120*/  FMUL.FTZ R45, R0, R53 ;  /* 0x00000035002d7220 */ /* 0x008fe20000410000 */
[----:B------:R-:W-:Y:S01]  /*3130*/  ISETP.GT.AND P3, PT, R82, 0x38, PT ;  /* 0x000000385200780c */ /* 0x000fe20003f64270 */
[----:B------:R-:W-:Y:S01]  /*3140*/  FMUL.FTZ R54, R0, R54 ;  /* 0x0000003600367220 */ /* 0x000fe20000410000 */
[----:B------:R-:W-:Y:S01]  /*3150*/  FSEL R99, R97, -INF , P2 ;  /* 0xff80000061637808 */ /* 0x000fe20001000000 */
[----:B------:R-:W-:Y:S01]  /*3160*/  UIADD3 UR6, UR49, -UR50, URZ ;  /* 0x8000003231067290 */ /* 0x000fe2000fffe03f */
[----:B------:R-:W-:Y:S01]  /*3170*/  FMNMX.FTZ R84, R105, R84, !PT ;  /* 0x0000005469547209 */ /* 0x000fe20007810000 */
[----:B------:R-:W3:Y:S01]  /*3180*/  MUFU.TANH R48, R48 ;  /* 0x0000003000307308 */ /* 0x000ee20000002400 */
[----:B------:R-:W-:Y:S01]  /*3190*/  ISETP.GT.AND P2, PT, R82, 0x39, PT ;  /* 0x000000395200780c */ /* 0x000fe20003f44270 */
[----:B------:R-:W-:Y:S01]  /*31a0*/  ULEA UR6, UR51, UR6, 0x7 ;  /* 0x0000000633067291 */ /* 0x000fe2000f8e383f */
[----:B------:R-:W-:-:S02]  /*31b0*/  FSEL R95, R95, -INF , P3 ;  /* 0xff8000005f5f7808 */ /* 0x000fc40001800000 */
[----:B------:R-:W-:Y:S01]  /*31c0*/  FMNMX.FTZ R84, R99, R84, !PT ;  /* 0x0000005463547209 */ /* 0x000fe20007810000 */
[----:B------:R-:W-:Y:S01]  /*31d0*/  UIMAD.WIDE UR6, UR6, 0x66666667, URZ ;  /* 0x66666667060678a5 */ /* 0x000fe2000f8e023f */
[C---:B------:R-:W-:Y:S01]  /*31e0*/  ISETP.GT.AND P3, PT, R82.reuse, 0x40, PT ;  /* 0x000000405200780c */ /* 0x040fe20003f64270 */
[----:B------:R-:W3:Y:S01]  /*31f0*/  MUFU.TANH R52, R52 ;  /* 0x0000003400347308 */ /* 0x000ee20000002400 */
[----:B------:R-:W-:Y:S01]  /*3200*/  FSEL R83, R83, -INF , P2 ;  /* 0xff80000053537808 */ /* 0x000fe20001000000 */
[----:B------:R-:W-:Y:S01]  /*3210*/  USHF.R.U32.HI UR6, URZ, 0x1f, UR7 ;  /* 0x0000001f3f067899 */ /* 0x000fe20008011607 */
[----:B------:R-:W-:Y:S02]  /*3220*/  FMNMX.FTZ R84, R95, R84, !PT ;  /* 0x000000545f547209 */ /* 0x000fe40007810000 */
[----:B------:R-:W-:Y:S01]  /*3230*/  ISETP.GT.AND P2, PT, R82, 0x41, PT ;  /* 0x000000415200780c */ /* 0x000fe20003f44270 */
[----:B------:R-:W-:Y:S01]  /*3240*/  ULEA.HI.SX32 UR6, UR7, UR6, 0x1a ;  /* 0x0000000607067291 */ /* 0x000fe2000f8fd23f */
[----:B-1----:R-:W-:Y:S01]  /*3250*/  FSEL R79, R73, -INF , P3 ;  /* 0xff800000494f7808 */ /* 0x002fe20001800000 */
[----:B------:R-:W-:Y:S01]  /*3260*/  MUFU.TANH R3, R3 ;  /* 0x0000000300037308 */ /* 0x000fe20000002400 */
[----:B------:R-:W-:Y:S01]  /*3270*/  FMNMX.FTZ R84, R83, R84, !PT ;  /* 0x0000005453547209 */ /* 0x000fe20007810000 */
[----:B------:R-:W-:-:S02]  /*3280*/  WARPGROUP.DEPBAR.LE gsb0, 0x0 ;  /* 0x00008000000079c5 */ /* 0x000fc40000010000 */
[----:B------:R-:W-:Y:S01]  /*3290*/  ISETP.GT.AND P3, PT, R82, 0x48, PT ;  /* 0x000000485200780c */ /* 0x000fe20003f64270 */
[----:B------:R-:W-:Y:S01]  /*32a0*/  FMUL.FTZ R24, R0, R24 ;  /* 0x0000001800187220 */ /* 0x000fe20000410000 */
[----:B------:R-:W-:Y:S01]  /*32b0*/  FSEL R69, R74, -INF , P2 ;  /* 0xff8000004a457808 */ /* 0x000fe20001000000 */
[----:B------:R-:W-:Y:S01]  /*32c0*/  FMUL.FTZ R28, R0, R28 ;  /* 0x0000001c001c7220 */ /* 0x000fe20000410000 */
[----:B------:R-:W-:Y:S01]  /*32d0*/  FMNMX.FTZ R84, R79, R84, !PT ;  /* 0x000000544f547209 */ /* 0x000fe20007810000 */
[----:B------:R4:W1:Y:S01]  /*32e0*/  MUFU.TANH R74, R45 ;  /* 0x0000002d004a7308 */ /* 0x0008620000002400 */
[----:B------:R-:W-:Y:S01]  /*32f0*/  ISETP.GT.AND P2, PT, R82, 0x49, PT ;  /* 0x000000495200780c */ /* 0x000fe20003f44270 */
[C---:B------:R-:W-:Y:S01]  /*3300*/  FMUL.FTZ R32, R0.reuse, R32 ;  /* 0x0000002000207220 */ /* 0x040fe20000410000 */
[----:B------:R-:W-:Y:S01]  /*3310*/  FSEL R49, R75, -INF , P3 ;  /* 0xff8000004b317808 */ /* 0x000fe20001800000 */
[C---:B------:R-:W-:Y:S01]  /*3320*/  FMUL.FTZ R75, R0.reuse, R25 ;  /* 0x00000019004b7220 */ /* 0x040fe20000410000 */
[----:B------:R-:W-:Y:S01]  /*3330*/  FMNMX.FTZ R84, R69, R84, !PT ;  /* 0x0000005445547209 */ /* 0x000fe20007810000 */
[----:B------:R-:W-:Y:S01]  /*3340*/  FMUL.FTZ R36, R0, R36 ;  /* 0x0000002400247220 */ /* 0x000fe20000410000 */
[----:B------:R-:W-:Y:S01]  /*3350*/  ISETP.GT.AND P3, PT, R82, 0x50, PT ;  /* 0x000000505200780c */ /* 0x000fe20003f64270 */
[----:B------:R-:W1:Y:S01]  /*3360*/  MUFU.TANH R24, R24 ;  /* 0x0000001800187308 */ /* 0x000e620000002400 */
[----:B------:R-:W-:Y:S01]  /*3370*/  FSEL R67, R76, -INF , P2 ;  /* 0xff8000004c437808 */ /* 0x000fe20001000000 */
[C---:B------:R-:W-:Y:S01]  /*3380*/  FMUL.FTZ R39, R0.reuse, R39 ;  /* 0x0000002700277220 */ /* 0x040fe20000410000 */
        /* <DEDUP_REMOVED lines=10> */
[----:B--2---:R-:W-:Y:S01]  /*3430*/  FSEL R65, R65, -INF , P2 ;  /* 0xff80000041417808 */ /* 0x004fe20001000000 */
[----:B------:R-:W-:Y:S01]  /*3440*/  FMUL.FTZ R34, R0, R34 ;  /* 0x0000002200227220 */ /* 0x000fe20000410000 */
[----:B------:R-:W-:Y:S01]  /*3450*/  FMNMX.FTZ R84, R53, R84, !PT ;  /* 0x0000005435547209 */ /* 0x000fe20007810000 */
[----:B------:R-:W2:Y:S01]  /*3460*/  MUFU.TANH R28, R28 ;  /* 0x0000001c001c7308 */ /* 0x000ea20000002400 */
[----:B------:R-:W-:Y:S01]  /*3470*/  ISETP.GT.AND P2, PT, R82, 0x59, PT ;  /* 0x000000595200780c */ /* 0x000fe20003f44270 */
[----:B------:R-:W-:Y:S01]  /*3480*/  FMUL.FTZ R27, R0, R27 ;  /* 0x0000001b001b7220 */ /* 0x000fe20000410000 */
[----:B------:R-:W-:Y:S01]  /*3490*/  FSEL R71, R78, -INF , P3 ;  /* 0xff8000004e477808 */ /* 0x000fe20001800000 */
[----:B------:R-:W-:Y:S01]  /*34a0*/  FMUL.FTZ R38, R0, R38 ;  /* 0x0000002600267220 */ /* 0x000fe20000410000 */
[----:B------:R-:W-:Y:S01]  /*34b0*/  FMNMX.FTZ R84, R65, R84, !PT ;  /* 0x0000005441547209 */ /* 0x000fe20007810000 */
[----:B------:R2:W-:Y:S01]  /*34c0*/  @!P1 SYNCS.ARRIVE.TRANS64.RED.A1T0 RZ, [R2+URZ], RZ ;  /* 0x000000ff02ff99a7 */ /* 0x0005e2000810043f */
[----:B------:R-:W-:Y:S01]  /*34d0*/  ISETP.GT.AND P3, PT, R82, 0x60, PT ;  /* 0x000000605200780c */ /* 0x000fe20003f64270 */
[----:B------:R-:W-:Y:S01]  /*34e0*/  MUFU.TANH R32, R32 ;  /* 0x0000002000207308 */ /* 0x000fe20000002400 */
[----:B0-----:R-:W-:Y:S01]  /*34f0*/  FSEL R73, R80, -INF , P2 ;  /* 0xff80000050497808 */ /* 0x001fe20001000000 */
[----:B------:R-:W-:Y:S01]  /*3500*/  UISETP.LT.AND UP0, UPT, URZ, UR6, UPT ;  /* 0x000000063f00728c */ /* 0x000fe2000bf01270 */
[----:B------:R-:W-:-:S02]  /*3510*/  FMNMX.FTZ R84, R71, R84, !PT ;  /* 0x0000005447547209 */ /* 0x000fc40007810000 */
[----:B------:R-:W-:Y:S01]  /*3520*/  ISETP.GT.AND P2, PT, R82, 0x61, PT ;  /* 0x000000615200780c */ /* 0x000fe20003f44270 */
[----:B------:R-:W-:Y:S01]  /*3530*/  USEL UR54, URZ, UR6, !UP0 ;  /* 0x000000063f367287 */ /* 0x000fe2000c000000 */
[----:B----4-:R-:W-:Y:S01]  /*3540*/  FSEL R45, R70, -INF , P3 ;  /* 0xff800000462d7808 */ /* 0x010fe20001800000 */
[----:B------:R-:W-:Y:S01]  /*3550*/  FMUL.FTZ R70, R0, R29 ;  /* 0x0000001d00467220 */ /* 0x000fe20000410000 */
[----:B------:R-:W-:Y:S01]  /*3560*/  FMNMX.FTZ R84, R73, R84, !PT ;  /* 0x0000005449547209 */ /* 0x000fe20007810000 */
[----:B------:R-:W-:Y:S01]  /*3570*/  MUFU.TANH R36, R36 ;  /* 0x0000002400247308 */ /* 0x000fe20000002400 */
[----:B------:R-:W-:Y:S01]  /*3580*/  ISETP.GT.AND P3, PT, R82, 0x68, PT ;  /* 0x000000685200780c */ /* 0x000fe20003f64270 */
[----:B------:R-:W-:Y:S01]  /*3590*/  UISETP.GE.AND UP0, UPT, UR56, UR54, UPT ;  /* 0x000000363800728c */ /* 0x000fe2000bf06270 */
[----:B------:R-:W-:Y:S02]  /*35a0*/  FSEL R25, R81, -INF , P2 ;  /* 0xff80000051197808 */ /* 0x000fe40001000000 */
[----:B------:R-:W-:-:S02]  /*35b0*/  FMNMX.FTZ R84, R45, R84, !PT ;  /* 0x000000542d547209 */ /* 0x000fc40007810000 */
[----:B------:R-:W-:Y:S01]  /*35c0*/  ISETP.GT.AND P2, PT, R82, 0x69, PT ;  /* 0x000000695200780c */ /* 0x000fe20003f44270 */
[----:B------:R-:W0:Y:S01]  /*35d0*/  MUFU.TANH R70, R70 ;  /* 0x0000004600467308 */ /* 0x000e220000002400 */
[----:B-----5:R-:W-:Y:S02]  /*35e0*/  FSEL R29, R44, -INF , P3 ;  /* 0xff8000002c1d7808 */ /* 0x020fe40001800000 */
[----:B------:R-:W-:Y:S02]  /*35f0*/  FMNMX.FTZ R84, R25, R84, !PT ;  /* 0x0000005419547209 */ /* 0x000fe40007810000 */
[----:B------:R-:W-:Y:S02]  /*3600*/  ISETP.GT.AND P3, PT, R82, 0x70, PT ;  /* 0x000000705200780c */ /* 0x000fe40003f64270 */
[----:B------:R-:W-:Y:S01]  /*3610*/  FSEL R43, R43, -INF , P2 ;  /* 0xff8000002b2b7808 */ /* 0x000fe20001000000 */
[----:B------:R-:W-:Y:S01]  /*3620*/  MUFU.TANH R4, R4 ;  /* 0x0000000400047308 */ /* 0x000fe20000002400 */
[----:B------:R-:W-:-:S02]  /*3630*/  FMNMX.FTZ R84, R29, R84, !PT ;  /* 0x000000541d547209 */ /* 0x000fc40007810000 */
[----:B------:R-:W-:Y:S02]  /*3640*/  ISETP.GT.AND P2, PT, R82, 0x71, PT ;  /* 0x000000715200780c */ /* 0x000fe40003f44270 */
[----:B---3--:R-:W-:Y:S02]  /*3650*/  FSEL R75, R48, -INF , P3 ;  /* 0xff800000304b7808 */ /* 0x008fe40001800000 */
        /* <DEDUP_REMOVED lines=11> */
[----:B-1----:R-:W-:Y:S01]  /*3710*/  FSEL R81, R74, -INF , P2 ;  /* 0xff8000004a517808 */ /* 0x002fe20001000000 */
        /* <DEDUP_REMOVED lines=11> */
[----:B------:R3:W4:Y:S01]  /*37d0*/  MUFU.TANH R107, R24 ;  /* 0x00000018006b7308 */ /* 0x0007220000002400 */
[----:B--2---:R-:W-:Y:S02]  /*37e0*/  FSEL R37, R28, -INF , P3 ;  /* 0xff8000001c257808 */ /* 0x004fe40001800000 */
[----:B------:R-:W-:Y:S02]  /*37f0*/  FMNMX.FTZ R84, R93, R84, !PT ;  /* 0x000000545d547209 */ /* 0x000fe40007810000 */
[----:B------:R-:W-:Y:S02]  /*3800*/  ISETP.GT.AND P3, PT, R82, 0x90, PT ;  /* 0x000000905200780c */ /* 0x000fe40003f64270 */
[----:B0-----:R-:W-:Y:S01]  /*3810*/  FSEL R97, R70, -INF , P2 ;  /* 0xff80000046617808 */ /* 0x001fe20001000000 */
[----:B------:R-:W-:Y:S01]  /*3820*/  MUFU.TANH R8, R8 ;  /* 0x0000000800087308 */ /* 0x000fe20000002400 */
[----:B------:R-:W-:Y:S01]  /*3830*/  FMNMX.FTZ R84, R37, R84, !PT ;  /* 0x0000005425547209 */ /* 0x000fe20007810000 */
[----:B---3--:R-:W-:Y:S01]  /*3840*/  FMUL.FTZ R24, R0, R47 ;  /* 0x0000002f00187220 */ /* 0x008fe20000410000 */
[----:B------:R-:W-:-:S02]  /*3850*/  ISETP.GT.AND P2, PT, R82, 0x91, PT ;  /* 0x000000915200780c */ /* 0x000fc40003f44270 */
[----:B------:R-:W-:Y:S02]  /*3860*/  FSEL R101, R32, -INF , P3 ;  /* 0xff80000020657808 */ /* 0x000fe40001800000 */
[----:B------:R-:W-:Y:S01]  /*3870*/  FMNMX.FTZ R84, R97, R84, !PT ;  /* 0x0000005461547209 */ /* 0x000fe20007810000 */
[----:B------:R-:W0:Y:S01]  /*3880*/  MUFU.TANH R9, R9 ;  /* 0x0000000900097308 */ /* 0x000e220000002400 */
[----:B------:R-:W-:Y:S02]  /*3890*/  ISETP.GT.AND P3, PT, R82, 0x98, PT ;  /* 0x000000985200780c */ /* 0x000fe40003f64270 */
[----:B-1----:R-:W-:Y:S02]  /*38a0*/  FSEL R103, R42, -INF , P2 ;  /* 0xff8000002a677808 */ /* 0x002fe40001000000 */
[----:B------:R-:W-:Y:S02]  /*38b0*/  FMNMX.FTZ R84, R101, R84, !PT ;  /* 0x0000005465547209 */ /* 0x000fe40007810000 */
[----:B------:R-:W-:Y:S01]  /*38c0*/  ISETP.GT.AND P2, PT, R82, 0x99, PT ;  /* 0x000000995200780c */ /* 0x000fe20003f44270 */
[----:B------:R-:W-:Y:S01]  /*38d0*/  MUFU.TANH R10, R10 ;  /* 0x0000000a000a7308 */ /* 0x000fe20000002400 */
[----:B------:R-:W-:-:S02]  /*38e0*/  FSEL R47, R36, -INF , P3 ;  /* 0xff800000242f7808 */ /* 0x000fc40001800000 */
[----:B------:R-:W-:Y:S02]  /*38f0*/  FMNMX.FTZ R84, R103, R84, !PT ;  /* 0x0000005467547209 */ /* 0x000fe40007810000 */
[----:B----4-:R-:W-:Y:S02]  /*3900*/  FSEL R107, R107, -INF , P2 ;  /* 0xff8000006b6b7808 */ /* 0x010fe40001000000 */
[----:B------:R-:W-:Y:S01]  /*3910*/  FMNMX.FTZ R84, R47, R84, !PT ;  /* 0x000000542f547209 */ /* 0x000fe20007810000 */
[----:B------:R1:W-:Y:S01]  /*3920*/  MUFU.TANH R36, R24 ;  /* 0x0000001800247308 */ /* 0x0003e20000002400 */
[----:B------:R-:W-:Y:S02]  /*3930*/  VIMNMX R91, R64, R91, PT ;  /* 0x0000005b405b7248 */ /* 0x000fe40003fe0100 */
[----:B------:R-:W-:Y:S02]  /*3940*/  FMNMX.FTZ R84, R107, R84, !PT ;  /* 0x000000546b547209 */ /* 0x000fe40007810000 */
[----:B------:R-:W-:-:S02]  /*3950*/  ISETP.GT.AND P3, PT, R91, 0x1, PT ;  /* 0x000000015b00780c */ /* 0x000fc40003f64270 */
[----:B------:R-:W-:Y:S01]  /*3960*/  ISETP.GT.AND P4, PT, R91, 0x8, PT ;  /* 0x000000085b00780c */ /* 0x000fe20003f84270 */
[----:B------:R-:W1:Y:S01]  /*3970*/  SHFL.BFLY PT, R89, R84, 0x2, 0x1f ;  /* 0x0c401f0054597f89 */ /* 0x000e6200000e0000 */
[----:B------:R-:W-:Y:S01]  /*3980*/  MUFU.TANH R82, R39 ;  /* 0x0000002700527308 */ /* 0x000fe20000002400 */
[----:B------:R-:W-:Y:S02]  /*3990*/  FSEL R4, R4, -INF , P3 ;  /* 0xff80000004047808 */ /* 0x000fe40001800000 */
[----:B------:R-:W-:Y:S02]  /*39a0*/  FSEL R5, R5, -INF , P4 ;  /* 0xff80000005057808 */ /* 0x000fe40002000000 */
[----:B------:R-:W-:-:S03]  /*39b0*/  ISETP.GT.AND P3, PT, R91, 0x10, PT ;  /* 0x000000105b00780c */ /* 0x000fc60003f64270 */
[----:B------:R-:W-:Y:S01]  /*39c0*/  MUFU.TANH R42, R51 ;  /* 0x00000033002a7308 */ /* 0x000fe20000002400 */
[----:B------:R-:W-:Y:S02]  /*39d0*/  FSEL R7, R7, -INF , P3 ;  /* 0xff80000007077808 */ /* 0x000fe40001800000 */
[----:B------:R-:W-:-:S04]  /*39e0*/  ISETP.GT.AND P3, PT, R91, 0x18, PT ;  /* 0x000000185b00780c */ /* 0x000fc80003f64270 */
[----:B0-----:R-:W-:Y:S01]  /*39f0*/  FSEL R9, R9, -INF , P3 ;  /* 0xff80000009097808 */ /* 0x001fe20001800000 */
[----:B------:R-:W0:Y:S01]  /*3a00*/  MUFU.TANH R11, R11 ;  /* 0x0000000b000b7308 */ /* 0x000e220000002400 */
[----:B------:R-:W-:Y:S02]  /*3a10*/  ISETP.GT.AND P3, PT, R91, 0x20, PT ;  /* 0x000000205b00780c */ /* 0x000fe40003f64270 */
[----:B-1----:R-:W-:-:S05]  /*3a20*/  FMNMX.FTZ R24, R84, R89, !PT ;  /* 0x0000005954187209 */ /* 0x002fca0007810000 */
[----:B------:R-:W-:Y:S01]  /*3a30*/  MUFU.TANH R12, R12 ;  /* 0x0000000c000c7308 */ /* 0x000fe20000002400 */
[----:B------:R-:W-:Y:S01]  /*3a40*/  IMAD.MOV.U32 R84, RZ, RZ, R87 ;  /* 0x000000ffff547224 */ /* 0x000fe200078e0057 */
[----:B------:R-:W1:Y:S06]  /*3a50*/  SHFL.BFLY PT, R89, R24, 0x1, 0x1f ;  /* 0x0c201f0018597f89 */ /* 0x000e6c00000e0000 */
[----:B------:R-:W-:Y:S01]  /*3a60*/  MUFU.TANH R44, R55 ;  /* 0x00000037002c7308 */ /* 0x000fe20000002400 */
[----:B0-----:R-:W-:Y:S02]  /*3a70*/  FSEL R11, R11, -INF , P3 ;  /* 0xff8000000b0b7808 */ /* 0x001fe40001800000 */
[----:B------:R-:W-:-:S05]  /*3a80*/  ISETP.GT.AND P3, PT, R91, 0x28, PT ;  /* 0x000000285b00780c */ /* 0x000fca0003f64270 */
[----:B------:R-:W0:Y:S08]  /*3a90*/  MUFU.TANH R13, R13 ;  /* 0x0000000d000d7308 */ /* 0x000e300000002400 */
[----:B------:R2:W-:Y:S01]  /*3aa0*/  MUFU.TANH R48, R26 ;  /* 0x0000001a00307308 */ /* 0x0005e20000002400 */
[----:B-1----:R-:W-:-:S04]  /*3ab0*/  FMNMX.FTZ R89, R24, R89, !PT ;  /* 0x0000005918597209 */ /* 0x002fc80007810000 */
[C---:B------:R-:W-:Y:S01]  /*3ac0*/  FSETP.NEU.FTZ.AND P2, PT, R89.reuse, -INF , PT ;  /* 0xff8000005900780b */ /* 0x040fe20003f5d000 */
[----:B------:R-:W-:-:S02]  /*3ad0*/  FFMA.FTZ R24, R89, R88, -8 ;  /* 0xc100000059187423 */ /* 0x000fc40000010058 */
[----:B------:R-:W1:Y:S01]  /*3ae0*/  MUFU.TANH R14, R14 ;  /* 0x0000000e000e7308 */ /* 0x000e620000002400 */
[----:B0-----:R-:W-:Y:S02]  /*3af0*/  FSEL R13, R13, -INF , P3 ;  /* 0xff8000000d0d7808 */ /* 0x001fe40001800000 */
[C---:B------:R-:W-:Y:S02]  /*3b00*/  ISETP.GT.AND P3, PT, R91.reuse, 0x30, PT ;  /* 0x000000305b00780c */ /* 0x040fe40003f64270 */
[----:B------:R-:W-:Y:S02]  /*3b10*/  FSEL R24, R24, RZ, P2 ;  /* 0x000000ff18187208 */ /* 0x000fe40001000000 */
[----:B------:R-:W-:Y:S01]  /*3b20*/  ISETP.GT.AND P2, PT, R91, RZ, PT ;  /* 0x000000ff5b00720c */ /* 0x000fe20003f44270 */
[----:B------:R-:W0:Y:S02]  /*3b30*/  MUFU.TANH R15, R15 ;  /* 0x0000000f000f7308 */ /* 0x000e240000002400 */
[----:B--2---:R-:W-:-:S01]  /*3b40*/  FFMA.FTZ R26, R113, R88, -R24 ;  /* 0x00000058711a7223 */ /* 0x004fc20000010818 */
[----:B------:R-:W-:Y:S01]  /*3b50*/  FSEL R39, R3, -INF , P2 ;  /* 0xff80000003277808 */ /* 0x000fe20001000000 */
[----:B------:R-:W-:-:S01]  /*3b60*/  FFMA.FTZ R113, R115, R88, -R24 ;  /* 0x0000005873717223 */ /* 0x000fc20000010818 */
[----:B------:R-:W-:Y:S01]  /*3b70*/  ISETP.GT.AND P2, PT, R91, 0x9, PT ;  /* 0x000000095b00780c */ /* 0x000fe20003f44270 */
[----:B------:R-:W-:-:S01]  /*3b80*/  FFMA.FTZ R28, R117, R88, -R24 ;  /* 0x00000058751c7223 */ /* 0x000fc20000010818 */
[----:B------:R-:W-:Y:S01]  /*3b90*/  FMNMX.FTZ R32, R39, R4, !PT ;  /* 0x0000000427207209 */ /* 0x000fe20007810000 */
[----:B------:R-:W2:Y:S01]  /*3ba0*/  MUFU.TANH R20, R20 ;  /* 0x0000001400147308 */ /* 0x000ea20000002400 */
[----:B------:R-:W-:Y:S01]  /*3bb0*/  FSEL R51, R6, -INF , P2 ;  /* 0xff80000006337808 */ /* 0x000fe20001000000 */
[--C-:B------:R-:W-:Y:S01]  /*3bc0*/  FFMA.FTZ R121, R121, R88, -R24.reuse ;  /* 0x0000005879797223 */ /* 0x100fe20000010818 */
[----:B------:R-:W-:Y:S01]  /*3bd0*/  FMNMX.FTZ R32, R5, R32, !PT ;  /* 0x0000002005207209 */ /* 0x000fe20007810000 */
[-CC-:B------:R-:W-:Y:S01]  /*3be0*/  FFMA.FTZ R127, R127, R88.reuse, -R24.reuse ;  /* 0x000000587f7f7223 */ /* 0x180fe20000010818 */
[----:B------:R-:W-:Y:S01]  /*3bf0*/  ISETP.GT.AND P2, PT, R91, 0x11, PT ;  /* 0x000000115b00780c */ /* 0x000fe20003f44270 */
[--C-:B------:R-:W-:Y:S01]  /*3c00*/  FFMA.FTZ R129, R129, R88, -R24.reuse ;  /* 0x0000005881817223 */ /* 0x100fe20000010818 */
[----:B------:R-:W-:Y:S01]  /*3c10*/  FMNMX.FTZ R32, R51, R32, !PT ;  /* 0x0000002033207209 */ /* 0x000fe20007810000 */
[----:B------:R-:W3:Y:S01]  /*3c20*/  MUFU.TANH R21, R21 ;  /* 0x0000001500157308 */ /* 0x000ee20000002400 */
[----:B------:R-:W-:Y:S01]  /*3c30*/  FSEL R55, R8, -INF , P2 ;  /* 0xff80000008377808 */ /* 0x000fe20001000000 */
[--C-:B------:R-:W-:Y:S01]  /*3c40*/  FFMA.FTZ R53, R53, R88, -R24.reuse ;  /* 0x0000005835357223 */ /* 0x100fe20000010818 */
[----:B------:R-:W-:Y:S01]  /*3c50*/  FMNMX.FTZ R32, R7, R32, !PT ;  /* 0x0000002007207209 */ /* 0x000fe20007810000 */
[-CC-:B------:R-:W-:Y:S01]  /*3c60*/  FFMA.FTZ R109, R109, R88.reuse, -R24.reuse ;  /* 0x000000586d6d7223 */ /* 0x180fe20000010818 */
[----:B------:R-:W-:Y:S01]  /*3c70*/  ISETP.GT.AND P2, PT, R91, 0x19, PT ;  /* 0x000000195b00780c */ /* 0x000fe20003f44270 */
[--C-:B------:R-:W-:Y:S01]  /*3c80*/  FFMA.FTZ R99, R99, R88, -R24.reuse ;  /* 0x0000005863637223 */ /* 0x100fe20000010818 */
[----:B------:R-:W-:Y:S01]  /*3c90*/  FMNMX.FTZ R32, R55, R32, !PT ;  /* 0x0000002037207209 */ /* 0x000fe20007810000 */
[----:B------:R-:W4:Y:S01]  /*3ca0*/  MUFU.TANH R72, R72 ;  /* 0x0000004800487308 */ /* 0x000f220000002400 */
[----:B------:R-:W-:Y:S01]  /*3cb0*/  FSEL R115, R10, -INF , P2 ;  /* 0xff8000000a737808 */ /* 0x000fe20001000000 */
[--C-:B------:R-:W-:Y:S01]  /*3cc0*/  FFMA.FTZ R10, R111, R88, -R24.reuse ;  /* 0x000000586f0a7223 */ /* 0x100fe20000010818 */
[----:B------:R-:W-:Y:S01]  /*3cd0*/  FMNMX.FTZ R32, R9, R32, !PT ;  /* 0x0000002009207209 */ /* 0x000fe20007810000 */
[-CC-:B------:R-:W-:Y:S01]  /*3ce0*/  FFMA.FTZ R49, R49, R88.reuse, -R24.reuse ;  /* 0x0000005831317223 */ /* 0x180fe20000010818 */
[----:B------:R-:W-:Y:S01]  /*3cf0*/  ISETP.GT.AND P2, PT, R91, 0x21, PT ;  /* 0x000000215b00780c */ /* 0x000fe20003f44270 */
[--C-:B------:R-:W-:Y:S01]  /*3d00*/  FFMA.FTZ R25, R25, R88, -R24.reuse ;  /* 0x0000005819197223 */ /* 0x100fe20000010818 */
[----:B------:R-:W-:Y:S01]  /*3d10*/  FMNMX.FTZ R32, R115, R32, !PT ;  /* 0x0000002073207209 */ /* 0x000fe20007810000 */
[----:B------:R-:W-:Y:S01]  /*3d20*/  MUFU.TANH R56, R56 ;  /* 0x0000003800387308 */ /* 0x000fe20000002400 */
[----:B------:R-:W-:Y:S01]  /*3d30*/  FSEL R111, R12, -INF , P2 ;  /* 0xff8000000c6f7808 */ /* 0x000fe20001000000 */
[--C-:B------:R-:W-:Y:S01]  /*3d40*/  FFMA.FTZ R12, R105, R88, -R24.reuse ;  /* 0x00000058690c7223 */ /* 0x100fe20000010818 */
[----:B------:R-:W-:Y:S01]  /*3d50*/  FMNMX.FTZ R32, R11, R32, !PT ;  /* 0x000000200b207209 */ /* 0x000fe20007810000 */
[-CC-:B------:R-:W-:Y:S01]  /*3d60*/  FFMA.FTZ R29, R29, R88.reuse, -R24.reuse ;  /* 0x000000581d1d7223 */ /* 0x180fe20000010818 */
[----:B------:R-:W-:Y:S01]  /*3d70*/  ISETP.GT.AND P2, PT, R91, 0x29, PT ;  /* 0x000000295b00780c */ /* 0x000fe20003f44270 */
[--C-:B------:R-:W-:Y:S01]  /*3d80*/  FFMA.FTZ R33, R33, R88, -R24.reuse ;  /* 0x0000005821217223 */ /* 0x100fe20000010818 */
[----:B------:R-:W-:Y:S01]  /*3d90*/  FMNMX.FTZ R32, R111, R32, !PT ;  /* 0x000000206f207209 */ /* 0x000fe20007810000 */
[----:B------:R-:W5:Y:S01]  /*3da0*/  MUFU.TANH R57, R57 ;  /* 0x0000003900397308 */ /* 0x000f620000002400 */
[----:B-1----:R-:W-:Y:S01]  /*3db0*/  FSEL R117, R14, -INF , P2 ;  /* 0xff8000000e757808 */ /* 0x002fe20001000000 */
[--C-:B------:R-:W-:Y:S01]  /*3dc0*/  FFMA.FTZ R14, R95, R88, -R24.reuse ;  /* 0x000000585f0e7223 */ /* 0x100fe20000010818 */
[----:B------:R-:W-:Y:S01]  /*3dd0*/  FMNMX.FTZ R32, R13, R32, !PT ;  /* 0x000000200d207209 */ /* 0x000fe20007810000 */
[-CC-:B------:R-:W-:Y:S01]  /*3de0*/  FFMA.FTZ R37, R37, R88.reuse, -R24.reuse ;  /* 0x0000005825257223 */ /* 0x180fe20000010818 */
[----:B------:R-:W-:Y:S01]  /*3df0*/  ISETP.GT.AND P2, PT, R91, 0x31, PT ;  /* 0x000000315b00780c */ /* 0x000fe20003f44270 */
[----:B------:R-:W-:Y:S01]  /*3e00*/  FFMA.FTZ R47, R47, R88, -R24 ;  /* 0x000000582f2f7223 */ /* 0x000fe20000010818 */
[----:B0-----:R-:W-:Y:S01]  /*3e10*/  FSEL R15, R15, -INF , P3 ;  /* 0xff8000000f0f7808 */ /* 0x001fe20001800000 */
[----:B------:R-:W-:Y:S01]  /*3e20*/  MUFU.TANH R58, R58 ;  /* 0x0000003a003a7308 */ /* 0x000fe20000002400 */
[----:B------:R-:W-:-:S02]  /*3e30*/  FMNMX.FTZ R32, R117, R32, !PT ;  /* 0x0000002075207209 */ /* 0x000fc40007810000 */
[----:B------:R-:W-:Y:S02]  /*3e40*/  ISETP.GT.AND P3, PT, R91, 0x38, PT ;  /* 0x000000385b00780c */ /* 0x000fe40003f64270 */
[----:B--2---:R-:W-:Y:S01]  /*3e50*/  FSEL R105, R20, -INF , P2 ;  /* 0xff80000014697808 */ /* 0x004fe20001000000 */
[----:B------:R-:W-:Y:S01]  /*3e60*/  FFMA.FTZ R20, R79, R88, -R24 ;  /* 0x000000584f147223 */ /* 0x000fe20000010818 */
[----:B------:R-:W-:Y:S01]  /*3e70*/  FMNMX.FTZ R32, R15, R32, !PT ;  /* 0x000000200f207209 */ /* 0x000fe20007810000 */
[----:B------:R0:W-:Y:S01]  /*3e80*/  MUFU.TANH R74, R31 ;  /* 0x0000001f004a7308 */ /* 0x0001e20000002400 */
[----:B------:R-:W-:Y:S02]  /*3e90*/  ISETP.GT.AND P2, PT, R91, 0x39, PT ;  /* 0x000000395b00780c */ /* 0x000fe40003f44270 */
[----:B---3--:R-:W-:Y:S02]  /*3ea0*/  FSEL R21, R21, -INF , P3 ;  /* 0xff80000015157808 */ /* 0x008fe40001800000 */
[----:B------:R-:W-:-:S02]  /*3eb0*/  FMNMX.FTZ R32, R105, R32, !PT ;  /* 0x0000002069207209 */ /* 0x000fc40007810000 */
[----:B------:R-:W-:Y:S01]  /*3ec0*/  ISETP.GT.AND P3, PT, R91, 0x40, PT ;  /* 0x000000405b00780c */ /* 0x000fe20003f64270 */
[----:B------:R-:W1:Y:S01]  /*3ed0*/  MUFU.TANH R59, R59 ;  /* 0x0000003b003b7308 */ /* 0x000e620000002400 */
[----:B0-----:R-:W-:-:S01]  /*3ee0*/  FFMA.FTZ R31, R119, R88, -R24 ;  /* 0x00000058771f7223 */ /* 0x001fc20000010818 */
[----:B----4-:R-:W-:Y:S02]  /*3ef0*/  FSEL R119, R72, -INF , P2 ;  /* 0xff80000048777808 */ /* 0x010fe40001000000 */
[----:B------:R-:W-:Y:S02]  /*3f00*/  FMNMX.FTZ R32, R21, R32, !PT ;  /* 0x0000002015207209 */ /* 0x000fe40007810000 */
[----:B------:R-:W-:Y:S02]  /*3f10*/  ISETP.GT.AND P2, PT, R91, 0x41, PT ;  /* 0x000000415b00780c */ /* 0x000fe40003f44270 */
[----:B------:R-:W-:Y:S01]  /*3f20*/  MUFU.TANH R60, R60 ;  /* 0x0000003c003c7308 */ /* 0x000fe20000002400 */
[----:B------:R-:W-:-:S02]  /*3f30*/  FMNMX.FTZ R32, R119, R32, !PT ;  /* 0x0000002077207209 */ /* 0x000fc40007810000 */
[----:B-----5:R-:W-:Y:S01]  /*3f40*/  FSEL R95, R57, -INF , P2 ;  /* 0xff800000395f7808 */ /* 0x020fe20001000000 */
[----:B------:R-:W-:-:S01]  /*3f50*/  FFMA.FTZ R57, R83, R88, -R24 ;  /* 0x0000005853397223 */ /* 0x000fc20000010818 */
[----:B------:R-:W-:-:S03]  /*3f60*/  ISETP.GT.AND P2, PT, R91, 0x49, PT ;  /* 0x000000495b00780c */ /* 0x000fc60003f44270 */
[----:B------:R0:W-:Y:S01]  /*3f70*/  MUFU.EX2 R8, R121 ;  /* 0x0000007900087308 */ /* 0x0001e20000000800 */
[----:B-1----:R-:W-:Y:S01]  /*3f80*/  FSEL R83, R59, -INF , P2 ;  /* 0xff8000003b537808 */ /* 0x002fe20001000000 */
[----:B------:R-:W-:Y:S01]  /*3f90*/  FFMA.FTZ R59, R69, R88, -R24 ;  /* 0x00000058453b7223 */ /* 0x000fe20000010818 */
[----:B------:R-:W-:-:S05]  /*3fa0*/  ISETP.GT.AND P2, PT, R91, 0x51, PT ;  /* 0x000000515b00780c */ /* 0x000fca0003f44270 */
[----:B------:R-:W1:Y:S01]  /*3fb0*/  MUFU.TANH R61, R61 ;  /* 0x0000003d003d7308 */ /* 0x000e620000002400 */
[----:B0-----:R-:W-:Y:S02]  /*3fc0*/  FSEL R121, R56, -INF , P3 ;  /* 0xff80000038797808 */ /* 0x001fe40001800000 */
[----:B------:R-:W-:Y:S02]  /*3fd0*/  ISETP.GT.AND P3, PT, R91, 0x48, PT ;  /* 0x000000485b00780c */ /* 0x000fe40003f64270 */
[----:B------:R-:W-:-:S03]  /*3fe0*/  FMNMX.FTZ R32, R121, R32, !PT ;  /* 0x0000002079207209 */ /* 0x000fc60007810000 */
[----:B------:R0:W-:Y:S01]  /*3ff0*/  MUFU.TANH R70, R30 ;  /* 0x0000001e00467308 */ /* 0x0001e20000002400 */
[----:B------:R-:W-:-:S07]  /*4000*/  FMNMX.FTZ R32, R95, R32, !PT ;  /* 0x000000205f207209 */ /* 0x000fce0007810000 */
[----:B------:R-:W-:Y:S01]  /*4010*/  MUFU.TANH R62, R62 ;  /* 0x0000003e003e7308 */ /* 0x000fe20000002400 */
[----:B0-----:R-:W-:-:S01]  /*4020*/  FFMA.FTZ R30, R123, R88, -R24 ;  /* 0x000000587b1e7223 */ /* 0x001fc20000010818 */
[----:B------:R-:W-:Y:S02]  /*4030*/  FSEL R123, R58, -INF , P3 ;  /* 0xff8000003a7b7808 */ /* 0x000fe40001800000 */
[----:B------:R-:W-:Y:S02]  /*4040*/  ISETP.GT.AND P3, PT, R91, 0x50, PT ;  /* 0x000000505b00780c */ /* 0x000fe40003f64270 */
[----:B------:R-:W-:Y:S02]  /*4050*/  FMNMX.FTZ R32, R123, R32, !PT ;  /* 0x000000207b207209 */ /* 0x000fe40007810000 */
[----:B------:R-:W0:Y:S01]  /*4060*/  MUFU.TANH R63, R63 ;  /* 0x0000003f003f7308 */ /* 0x000e220000002400 */
[----:B-1----:R-:W-:Y:S02]  /*4070*/  FSEL R79, R61, -INF , P2 ;  /* 0xff8000003d4f7808 */ /* 0x002fe40001000000 */
[----:B------:R-:W-:-:S02]  /*4080*/  FMNMX.FTZ R32, R83, R32, !PT ;  /* 0x0000002053207209 */ /* 0x000fc40007810000 */
[----:B------:R-:W-:-:S03]  /*4090*/  ISETP.GT.AND P2, PT, R91, 0x59, PT ;  /* 0x000000595b00780c */ /* 0x000fc60003f44270 */
[----:B------:R1:W-:Y:S08]  /*40a0*/  MUFU.TANH R78, R35 ;  /* 0x00000023004e7308 */ /* 0x0003f00000002400 */
[----:B------:R-:W-:Y:S01]  /*40b0*/  MUFU.TANH R40, R40 ;  /* 0x0000002800287308 */ /* 0x000fe20000002400 */
[----:B-1----:R-:W-:-:S01]  /*40c0*/  FFMA.FTZ R35, R125, R88, -R24 ;  /* 0x000000587d237223 */ /* 0x002fc20000010818 */
[----:B------:R-:W-:-:S02]  /*40d0*/  FSEL R125, R60, -INF , P3 ;  /* 0xff8000003c7d7808 */ /* 0x000fc40001800000 */
[----:B------:R-:W-:Y:S02]  /*40e0*/  ISETP.GT.AND P3, PT, R91, 0x58, PT ;  /* 0x000000585b00780c */ /* 0x000fe40003f64270 */
[----:B------:R-:W-:Y:S02]  /*40f0*/  FMNMX.FTZ R32, R125, R32, !PT ;  /* 0x000000207d207209 */ /* 0x000fe40007810000 */
[----:B------:R-:W1:Y:S01]  /*4100*/  MUFU.TANH R41, R41 ;  /* 0x0000002900297308 */ /* 0x000e620000002400 */
[----:B0-----:R-:W-:Y:S02]  /*4110*/  FSEL R69, R63, -INF , P2 ;  /* 0xff8000003f457808 */ /* 0x001fe40001000000 */
[----:B------:R-:W-:Y:S02]  /*4120*/  FMNMX.FTZ R32, R79, R32, !PT ;  /* 0x000000204f207209 */ /* 0x000fe40007810000 */
[----:B------:R-:W-:-:S03]  /*4130*/  ISETP.GT.AND P2, PT, R91, 0x61, PT ;  /* 0x000000615b00780c */ /* 0x000fc60003f44270 */
[----:B------:R-:W0:Y:S08]  /*4140*/  MUFU.TANH R46, R46 ;  /* 0x0000002e002e7308 */ /* 0x000e300000002400 */
[----:B------:R2:W-:Y:S01]  /*4150*/  MUFU.EX2 R6, R127 ;  /* 0x0000007f00067308 */ /* 0x0005e20000000800 */
[----:B-1----:R-:W-:Y:S01]  /*4160*/  FSEL R131, R41, -INF , P2 ;  /* 0xff80000029837808 */ /* 0x002fe20001000000 */
[----:B------:R-:W-:Y:S01]  /*4170*/  FFMA.FTZ R41, R67, R88, -R24 ;  /* 0x0000005843297223 */ /* 0x000fe20000010818 */
[----:B------:R-:W-:-:S04]  /*4180*/  ISETP.GT.AND P2, PT, R91, 0x69, PT ;  /* 0x000000695b00780c */ /* 0x000fc80003f44270 */
[----:B------:R-:W-:Y:S01]  /*4190*/  FSEL R63, R36, -INF , P2 ;  /* 0xff800000243f7808 */ /* 0x000fe20001000000 */
[----:B------:R-:W1:Y:S01]  /*41a0*/  MUFU.TANH R50, R50 ;  /* 0x0000003200327308 */ /* 0x000e620000002400 */
[----:B--2---:R-:W-:Y:S02]  /*41b0*/  FSEL R127, R62, -INF , P3 ;  /* 0xff8000003e7f7808 */ /* 0x004fe40001800000 */
[----:B------:R-:W-:Y:S02]  /*41c0*/  ISETP.GT.AND P3, PT, R91, 0x60, PT ;  /* 0x000000605b00780c */ /* 0x000fe40003f64270 */
[----:B------:R-:W-:Y:S02]  /*41d0*/  FMNMX.FTZ R32, R127, R32, !PT ;  /* 0x000000207f207209 */ /* 0x000fe40007810000 */
[----:B------:R-:W-:Y:S01]  /*41e0*/  ISETP.GT.AND P2, PT, R91, 0x71, PT ;  /* 0x000000715b00780c */ /* 0x000fe20003f44270 */
[----:B------:R2:W-:Y:S03]  /*41f0*/  MUFU.TANH R76, R34 ;  /* 0x00000022004c7308 */ /* 0x0005e60000002400 */
[----:B------:R-:W-:Y:S01]  /*4200*/  FSEL R133, R42, -INF , P2 ;  /* 0xff8000002a857808 */ /* 0x000fe20001000000 */
[----:B------:R-:W-:Y:S01]  /*4210*/  FFMA.FTZ R42, R45, R88, -R24 ;  /* 0x000000582d2a7223 */ /* 0x000fe20000010818 */
[----:B------:R-:W-:-:S03]  /*4220*/  ISETP.GT.AND P2, PT, R91, 0x79, PT ;  /* 0x000000795b00780c */ /* 0x000fc60003f44270 */
[----:B------:R3:W-:Y:S01]  /*4230*/  MUFU.EX2 R3, R129 ;  /* 0x0000008100037308 */ /* 0x0007e20000000800 */
[----:B--2---:R-:W-:Y:S02]  /*4240*/  FMNMX.FTZ R34, R69, R32, !PT ;  /* 0x0000002045227209 */ /* 0x004fe40007810000 */
[----:B------:R-:W-:Y:S01]  /*4250*/  FSEL R137, R44, -INF , P2 ;  /* 0xff8000002c897808 */ /* 0x000fe20001000000 */
[----:B------:R-:W-:-:S01]  /*4260*/  FFMA.FTZ R44, R81, R88, -R24 ;  /* 0x00000058512c7223 */ /* 0x000fc20000010818 */
[----:B------:R-:W-:Y:S01]  /*4270*/  ISETP.GT.AND P2, PT, R91, 0x81, PT ;  /* 0x000000815b00780c */ /* 0x000fe20003f44270 */
[----:B------:R-:W-:Y:S02]  /*4280*/  IMAD.MOV.U32 R81, RZ, RZ, R87 ;  /* 0x000000ffff517224 */ /* 0x000fe400078e0057 */
[----:B------:R-:W2:Y:S01]  /*4290*/  MUFU.TANH R54, R54 ;  /* 0x0000003600367308 */ /* 0x000ea20000002400 */
[----:B---3--:R-:W-:Y:S01]  /*42a0*/  FSEL R129, R40, -INF , P3 ;  /* 0xff80000028817808 */ /* 0x008fe20001800000 */
[----:B------:R-:W-:Y:S01]  /*42b0*/  FFMA.FTZ R40, R71, R88, -R24 ;  /* 0x0000005847287223 */ /* 0x000fe20000010818 */
[----:B------:R-:W-:-:S02]  /*42c0*/  ISETP.GT.AND P3, PT, R91, 0x68, PT ;  /* 0x000000685b00780c */ /* 0x000fc40003f64270 */
[----:B------:R-:W-:Y:S02]  /*42d0*/  FMNMX.FTZ R34, R129, R34, !PT ;  /* 0x0000002281227209 */ /* 0x000fe40007810000 */
[----:B0-----:R-:W-:Y:S01]  /*42e0*/  FSEL R61, R46, -INF , P3 ;  /* 0xff8000002e3d7808 */ /* 0x001fe20001800000 */
[----:B------:R0:W3:Y:S01]  /*42f0*/  MUFU.TANH R52, R27 ;  /* 0x0000001b00347308 */ /* 0x0000e20000002400 */
[----:B------:R-:W-:Y:S02]  /*4300*/  FMNMX.FTZ R34, R131, R34, !PT ;  /* 0x0000002283227209 */ /* 0x000fe40007810000 */
[----:B------:R-:W-:Y:S02]  /*4310*/  ISETP.GT.AND P3, PT, R91, 0x70, PT ;  /* 0x000000705b00780c */ /* 0x000fe40003f64270 */
[----:B------:R-:W-:Y:S02]  /*4320*/  FMNMX.FTZ R34, R61, R34, !PT ;  /* 0x000000223d227209 */ /* 0x000fe40007810000 */
[----:B-1----:R-:W-:Y:S01]  /*4330*/  FSEL R67, R50, -INF , P3 ;  /* 0xff80000032437808 */ /* 0x002fe20001800000 */
[----:B------:R1:W4:Y:S01]  /*4340*/  MUFU.TANH R80, R38 ;  /* 0x0000002600507308 */ /* 0x0003220000002400 */
[----:B------:R-:W-:Y:S01]  /*4350*/  FMNMX.FTZ R36, R63, R34, !PT ;  /* 0x000000223f247209 */ /* 0x000fe20007810000 */
[-CC-:B0-----:R-:W-:Y:S01]  /*4360*/  FFMA.FTZ R27, R68, R88.reuse, -R24.reuse ;  /* 0x00000058441b7223 */ /* 0x181fe20000010818 */
[----:B------:R-:W-:Y:S01]  /*4370*/  ISETP.GT.AND P3, PT, R91, 0x78, PT ;  /* 0x000000785b00780c */ /* 0x000fe20003f64270 */
[----:B------:R-:W-:Y:S01]  /*4380*/  FFMA.FTZ R50, R101, R88, -R24 ;  /* 0x0000005865327223 */ /* 0x000fe20000010818 */
[----:B------:R-:W-:-:S02]  /*4390*/  FMNMX.FTZ R36, R67, R36, !PT ;  /* 0x0000002443247209 */ /* 0x000fc40007810000 */
[----:B--2---:R-:W-:Y:S01]  /*43a0*/  FSEL R135, R54, -INF , P3 ;  /* 0xff80000036877808 */ /* 0x004fe20001800000 */
[----:B------:R0:W-:Y:S01]  /*43b0*/  MUFU.EX2 R34, R53 ;  /* 0x0000003500227308 */ /* 0x0001e20000000800 */
[----:B------:R-:W-:Y:S02]  /*43c0*/  FMNMX.FTZ R36, R133, R36, !PT ;  /* 0x0000002485247209 */ /* 0x000fe40007810000 */
[----:B------:R-:W-:Y:S02]  /*43d0*/  ISETP.GT.AND P3, PT, R91, 0x80, PT ;  /* 0x000000805b00780c */ /* 0x000fe40003f64270 */
[----:B------:R-:W-:Y:S02]  /*43e0*/  FMNMX.FTZ R36, R135, R36, !PT ;  /* 0x0000002487247209 */ /* 0x000fe40007810000 */
[----:B------:R-:W-:Y:S01]  /*43f0*/  FSEL R139, R48, -INF , P3 ;  /* 0xff800000308b7808 */ /* 0x000fe20001800000 */
[----:B------:R-:W-:Y:S01]  /*4400*/  MUFU.EX2 R26, R26 ;  /* 0x0000001a001a7308 */ /* 0x000fe20000000800 */
[----:B-1----:R-:W-:Y:S01]  /*4410*/  FMNMX.FTZ R38, R137, R36, !PT ;  /* 0x0000002489267209 */ /* 0x002fe20007810000 */
[-CC-:B0-----:R-:W-:Y:S01]  /*4420*/  FFMA.FTZ R53, R73, R88.reuse, -R24.reuse ;  /* 0x0000005849357223 */ /* 0x181fe20000010818 */
[----:B------:R-:W-:Y:S01]  /*4430*/  ISETP.GT.AND P3, PT, R91, 0x88, PT ;  /* 0x000000885b00780c */ /* 0x000fe20003f64270 */
[----:B------:R-:W-:Y:S01]  /*4440*/  FFMA.FTZ R48, R97, R88, -R24 ;  /* 0x0000005861307223 */ /* 0x000fe20000010818 */
[----:B---3--:R-:W-:-:S02]  /*4450*/  FSEL R71, R52, -INF , P2 ;  /* 0xff80000034477808 */ /* 0x008fc40001000000 */
[----:B------:R-:W-:Y:S01]  /*4460*/  FMNMX.FTZ R38, R139, R38, !PT ;  /* 0x000000268b267209 */ /* 0x000fe20007810000 */
[----:B------:R0:W-:Y:S01]  /*4470*/  MUFU.EX2 R36, R40 ;  /* 0x0000002800247308 */ /* 0x0001e20000000800 */
[----:B------:R-:W-:Y:S02]  /*4480*/  ISETP.GT.AND P2, PT, R91, 0x89, PT ;  /* 0x000000895b00780c */ /* 0x000fe40003f44270 */
[----:B------:R-:W-:Y:S02]  /*4490*/  FSEL R141, R70, -INF , P3 ;  /* 0xff800000468d7808 */ /* 0x000fe40001800000 */
[----:B------:R-:W-:Y:S02]  /*44a0*/  FMNMX.FTZ R38, R71, R38, !PT ;  /* 0x0000002647267209 */ /* 0x000fe40007810000 */
[----:B------:R-:W-:Y:S01]  /*44b0*/  ISETP.GT.AND P3, PT, R91, 0x90, PT ;  /* 0x000000905b00780c */ /* 0x000fe20003f64270 */
[----:B------:R-:W-:Y:S01]  /*44c0*/  MUFU.EX2 R27, R27 ;  /* 0x0000001b001b7308 */ /* 0x000fe20000000800 */
[----:B------:R-:W-:-:S02]  /*44d0*/  FSEL R73, R74, -INF , P2 ;  /* 0xff8000004a497808 */ /* 0x000fc40001000000 */
[----:B------:R-:W-:Y:S02]  /*44e0*/  FMNMX.FTZ R38, R141, R38, !PT ;  /* 0x000000268d267209 */ /* 0x000fe40007810000 */
[----:B------:R-:W-:Y:S02]  /*44f0*/  ISETP.GT.AND P2, PT, R91, 0x91, PT ;  /* 0x000000915b00780c */ /* 0x000fe40003f44270 */
[----:B------:R-:W-:Y:S01]  /*4500*/  FSEL R143, R76, -INF , P3 ;  /* 0xff8000004c8f7808 */ /* 0x000fe20001800000 */
[----:B------:R-:W-:Y:S01]  /*4510*/  MUFU.EX2 R28, R28 ;  /* 0x0000001c001c7308 */ /* 0x000fe20000000800 */
[----:B0-----:R-:W-:Y:S02]  /*4520*/  FMNMX.FTZ R40, R73, R38, !PT ;  /* 0x0000002649287209 */ /* 0x001fe40007810000 */
[----:B------:R-:W-:Y:S02]  /*4530*/  ISETP.GT.AND P3, PT, R91, 0x98, PT ;  /* 0x000000985b00780c */ /* 0x000fe40003f64270 */
[----:B------:R-:W-:-:S02]  /*4540*/  FSEL R145, R78, -INF , P2 ;  /* 0xff8000004e917808 */ /* 0x000fc40001000000 */
[----:B------:R-:W-:Y:S01]  /*4550*/  FMNMX.FTZ R40, R143, R40, !PT ;  /* 0x000000288f287209 */ /* 0x000fe20007810000 */
[----:B------:R-:W-:Y:S01]  /*4560*/  MUFU.EX2 R31, R31 ;  /* 0x0000001f001f7308 */ /* 0x000fe20000000800 */
[----:B------:R-:W-:Y:S02]  /*4570*/  ISETP.GT.AND P2, PT, R91, 0x99, PT ;  /* 0x000000995b00780c */ /* 0x000fe40003f44270 */
[----:B----4-:R-:W-:Y:S02]  /*4580*/  FSEL R147, R80, -INF , P3 ;  /* 0xff80000050937808 */ /* 0x010fe40001800000 */
[----:B------:R-:W-:Y:S02]  /*4590*/  FMNMX.FTZ R40, R145, R40, !PT ;  /* 0x0000002891287209 */ /* 0x000fe40007810000 */
[----:B------:R-:W-:Y:S01]  /*45a0*/  FSEL R149, R82, -INF , P2 ;  /* 0xff80000052957808 */ /* 0x000fe20001000000 */
[----:B------:R-:W-:Y:S01]  /*45b0*/  MUFU.EX2 R30, R30 ;  /* 0x0000001e001e7308 */ /* 0x000fe20000000800 */
[----:B------:R-:W-:-:S04]  /*45c0*/  FMNMX.FTZ R40, R147, R40, !PT ;  /* 0x0000002893287209 */ /* 0x000fc80007810000 */
[----:B------:R-:W-:Y:S01]  /*45d0*/  FMNMX.FTZ R45, R149, R40, !PT ;  /* 0x00000028952d7209 */ /* 0x000fe20007810000 */
[----:B------:R-:W-:-:S01]  /*45e0*/  FFMA.FTZ R40, R75, R88, -R24 ;  /* 0x000000584b287223 */ /* 0x000fc20000010818 */
[----:B------:R-:W-:Y:S01]  /*45f0*/  IMAD.MOV.U32 R75, RZ, RZ, R87 ;  /* 0x000000ffff4b7224 */ /* 0x000fe200078e0057 */
[----:B------:R-:W-:Y:S02]  /*4600*/  MUFU.EX2 R35, R35 ;  /* 0x0000002300237308 */ /* 0x000fe40000000800 */
[----:B------:R-:W0:Y:S06]  /*4610*/  SHFL.BFLY PT, R46, R45, 0x2, 0x1f ;  /* 0x0c401f002d2e7f89 */ /* 0x000e2c00000e0000 */
[----:B------:R-:W-:Y:S08]  /*4620*/  MUFU.EX2 R113, R113 ;  /* 0x0000007100717308 */ /* 0x000ff00000000800 */
[----:B------:R-:W-:Y:S08]  /*4630*/  MUFU.EX2 R10, R10 ;  /* 0x0000000a000a7308 */ /* 0x000ff00000000800 */
[----:B------:R-:W-:Y:S01]  /*4640*/  MUFU.EX2 R109, R109 ;  /* 0x0000006d006d7308 */ /* 0x000fe20000000800 */
[----:B0-----:R-:W-:Y:S01]  /*4650*/  FMNMX.FTZ R52, R45, R46, !PT ;  /* 0x0000002e2d347209 */ /* 0x001fe20007810000 */
[-CC-:B------:R-:W-:Y:S01]  /*4660*/  FFMA.FTZ R45, R85, R88.reuse, -R24.reuse ;  /* 0x00000058552d7223 */ /* 0x180fe20000010818 */
[----:B------:R-:W-:-:S01]  /*4670*/  FFMA.FTZ R46, R93, R88, -R24 ;  /* 0x000000585d2e7223 */ /* 0x000fc20000010818 */
[----:B------:R-:W-:-:S02]  /*4680*/  IMAD.MOV.U32 R85, RZ, RZ, R87 ;  /* 0x000000ffff557224 */ /* 0x000fc400078e0057 */
[----:B------:R-:W0:Y:S02]  /*4690*/  SHFL.BFLY PT, R91, R52, 0x1, 0x1f ;  /* 0x0c201f00345b7f89 */ /* 0x000e2400000e0000 */
[----:B------:R-:W-:Y:S08]  /*46a0*/  MUFU.EX2 R12, R12 ;  /* 0x0000000c000c7308 */ /* 0x000ff00000000800 */
[----:B------:R-:W-:Y:S08]  /*46b0*/  MUFU.EX2 R99, R99 ;  /* 0x0000006300637308 */ /* 0x000ff00000000800 */
[----:B------:R-:W-:Y:S01]  /*46c0*/  MUFU.EX2 R14, R14 ;  /* 0x0000000e000e7308 */ /* 0x000fe20000000800 */
[----:B0-----:R-:W-:-:S07]  /*46d0*/  FMNMX.FTZ R91, R52, R91, !PT ;  /* 0x0000005b345b7209 */ /* 0x001fce0007810000 */
[----:B------:R-:W-:Y:S01]  /*46e0*/  MUFU.EX2 R57, R57 ;  /* 0x0000003900397308 */ /* 0x000fe20000000800 */
[C---:B------:R-:W-:Y:S01]  /*46f0*/  FSETP.NEU.FTZ.AND P2, PT, R91.reuse, -INF , PT ;  /* 0xff8000005b00780b */ /* 0x040fe20003f5d000 */
[----:B------:R-:W-:-:S06]  /*4700*/  FFMA.FTZ R52, R91, R88, -8 ;  /* 0xc10000005b347423 */ /* 0x000fcc0000010058 */
[----:B------:R-:W-:Y:S01]  /*4710*/  MUFU.EX2 R20, R20 ;  /* 0x0000001400147308 */ /* 0x000fe20000000800 */
[----:B------:R-:W-:Y:S02]  /*4720*/  FSEL R52, R52, RZ, P2 ;  /* 0x000000ff34347208 */ /* 0x000fe40001000000 */
[----:B------:R-:W-:-:S03]  /*4730*/  PLOP3.LUT P2, PT, PT, PT, UP0, 0x80, 0x0 ;  /* 0x000000000000781c */ /* 0x000fc60003f4f008 */
        /* <DEDUP_REMOVED lines=39> */
[----:B--2---:R-:W-:-:S01]  /*49b0*/  FADD.FTZ R51, R26, R27 ;  /* 0x0000001b1a337221 */ /* 0x004fc20000010000 */
[-CC-:B------:R-:W-:Y:S01]  /*49c0*/  FFMA.FTZ R71, R71, R88.reuse, -R52.reuse ;  /* 0x0000005847477223 */ /* 0x180fe20000010834 */
[----:B------:R-:W-:-:S01]  /*49d0*/  FFMA.FTZ R141, R141, R88, -R52 ;  /* 0x000000588d8d7223 */ /* 0x000fc20000010834 */
[----:B------:R-:W-:Y:S01]  /*49e0*/  FFMA.FTZ R73, R73, R88, -R52 ;  /* 0x0000005849497223 */ /* 0x000fe20000010834 */
[----:B------:R-:W-:-:S01]  /*49f0*/  FADD.FTZ R78, R28, R51 ;  /* 0x000000331c4e7221 */ /* 0x000fc20000010000 */
[----:B-1----:R-:W-:Y:S01]  /*4a00*/  FADD.FTZ R51, R5, R76 ;  /* 0x0000004c05337221 */ /* 0x002fe20000010000 */
[----:B------:R-:W-:-:S01]  /*4a10*/  FFMA.FTZ R143, R143, R88, -R52 ;  /* 0x000000588f8f7223 */ /* 0x000fc20000010834 */
[----:B------:R1:W2:Y:S01]  /*4a20*/  MUFU.EX2 R56, R55 ;  /* 0x0000003700387308 */ /* 0x0002a20000000800 */
[----:B------:R-:W-:-:S01]  /*4a30*/  FFMA.FTZ R145, R145, R88, -R52 ;  /* 0x0000005891917223 */ /* 0x000fc20000010834 */
[----:B---3--:R-:W-:Y:S01]  /*4a40*/  FADD.FTZ R76, R54, R51 ;  /* 0x00000033364c7221 */ /* 0x008fe20000010000 */
[----:B------:R-:W-:-:S01]  /*4a50*/  FFMA.FTZ R147, R147, R88, -R52 ;  /* 0x0000005893937223 */ /* 0x000fc20000010834 */
[----:B------:R-:W-:-:S04]  /*4a60*/  FFMA.FTZ R52, R149, R88, -R52 ;  /* 0x0000005895347223 */ /* 0x000fc80000010834 */
[----:B------:R-:W3:Y:S01]  /*4a70*/  MUFU.EX2 R9, R9 ;  /* 0x0000000900097308 */ /* 0x000ee20000000800 */
[----:B-1----:R-:W-:-:S01]  /*4a80*/  FADD.FTZ R55, R31, R78 ;  /* 0x0000004e1f377221 */ /* 0x002fc20000010000 */
[----:B0-----:R-:W-:-:S03]  /*4a90*/  FADD.FTZ R51, R7, R76 ;  /* 0x0000004c07337221 */ /* 0x001fc60000010000 */
[----:B------:R-:W-:-:S03]  /*4aa0*/  FADD.FTZ R78, R30, R55 ;  /* 0x000000371e4e7221 */ /* 0x000fc60000010000 */
[----:B------:R-:W0:Y:S01]  /*4ab0*/  MUFU.EX2 R58, R115 ;  /* 0x00000073003a7308 */ /* 0x000e220000000800 */
[----:B------:R-:W-:-:S01]  /*4ac0*/  FADD.FTZ R78, R35, R78 ;  /* 0x0000004e234e7221 */ /* 0x000fc20000010000 */
[----:B--2---:R-:W-:-:S03]  /*4ad0*/  FADD.FTZ R76, R56, R51 ;  /* 0x00000033384c7221 */ /* 0x004fc60000010000 */
[----:B------:R-:W-:-:S03]  /*4ae0*/  FADD.FTZ R51, R3, R78 ;  /* 0x0000004e03337221 */ /* 0x000fc60000010000 */
[----:B------:R-:W1:Y:S01]  /*4af0*/  MUFU.EX2 R11, R11 ;  /* 0x0000000b000b7308 */ /* 0x000e620000000800 */
[----:B---3--:R-:W-:-:S01]  /*4b00*/  FADD.FTZ R55, R9, R76 ;  /* 0x0000004c09377221 */ /* 0x008fc20000010000 */
[----:B------:R-:W-:-:S04]  /*4b10*/  FADD.FTZ R51, R6, R51 ;  /* 0x0000003306337221 */ /* 0x000fc80000010000 */
[----:B------:R-:W-:Y:S02]  /*4b20*/  FADD.FTZ R78, R8, R51 ;  /* 0x00000033084e7221 */ /* 0x000fe40000010000 */
[----:B------:R-:W2:Y:S01]  /*4b30*/  MUFU.EX2 R60, R111 ;  /* 0x0000006f003c7308 */ /* 0x000ea20000000800 */
[----:B0-----:R-:W-:-:S01]  /*4b40*/  FADD.FTZ R76, R58, R55 ;  /* 0x000000373a4c7221 */ /* 0x001fc20000010000 */
[----:B------:R-:W-:Y:S01]  /*4b50*/  FADD.FTZ R55, R113, R78 ;  /* 0x0000004e71377221 */ /* 0x000fe20000010000 */
[----:B------:R-:W-:Y:S01]  /*4b60*/  F2FP.SATFINITE.E4M3.F32.PACK_AB_MERGE_C R9, R58, R9, RZ ;  /* 0x000000093a09723e */ /* 0x000fe200048070ff */
[----:B------:R-:W-:Y:S02]  /*4b70*/  IMAD.MOV.U32 R58, RZ, RZ, R87 ;  /* 0x000000ffff3a7224 */ /* 0x000fe400078e0057 */
[----:B------:R-:W-:-:S01]  /*4b80*/  FADD.FTZ R80, R10, R55 ;  /* 0x000000370a507221 */ /* 0x000fc20000010000 */
[----:B------:R-:W-:Y:S01]  /*4b90*/  F2FP.SATFINITE.E4M3.F32.PACK_AB_MERGE_C R187, R56, R7, R9 ;  /* 0x0000000738bb723e */ /* 0x000fe20004807009 */
[----:B------:R-:W0:Y:S01]  /*4ba0*/  MUFU.EX2 R13, R13 ;  /* 0x0000000d000d7308 */ /* 0x000e220000000800 */
[----:B-1----:R-:W-:-:S01]  /*4bb0*/  FADD.FTZ R51, R11, R76 ;  /* 0x0000004c0b337221 */ /* 0x002fc20000010000 */
[C---:B------:R-:W-:Y:S01]  /*4bc0*/  FADD.FTZ R55, R109.reuse, R80 ;  /* 0x000000506d377221 */ /* 0x040fe20000010000 */
[----:B------:R-:W-:Y:S01]  /*4bd0*/  F2FP.SATFINITE.E4M3.F32.PACK_AB_MERGE_C R109, R109, R10, RZ ;  /* 0x0000000a6d6d723e */ /* 0x000fe200048070ff */
[----:B------:R-:W-:-:S02]  /*4be0*/  IMAD.MOV.U32 R56, RZ, RZ, R87 ;  /* 0x000000ffff387224 */ /* 0x000fc400078e0057 */
[----:B------:R-:W-:-:S01]  /*4bf0*/  FADD.FTZ R80, R12, R55 ;  /* 0x000000370c507221 */ /* 0x000fc20000010000 */
[----:B------:R-:W-:Y:S01]  /*4c00*/  F2FP.SATFINITE.E4M3.F32.PACK_AB_MERGE_C R180, R113, R8, R109 ;  /* 0x0000000871b4723e */ /* 0x000fe2000480706d */
[----:B------:R-:W1:Y:S01]  /*4c10*/  MUFU.EX2 R62, R117 ;  /* 0x00000075003e7308 */ /* 0x000e620000000800 */
[----:B--2---:R-:W-:-:S01]  /*4c20*/  FADD.FTZ R78, R60, R51 ;  /* 0x000000333c4e7221 */ /* 0x004fc20000010000 */
[----:B------:R-:W-:-:S04]  /*4c30*/  FADD.FTZ R55, R99, R80 ;  /* 0x0000005063377221 */ /* 0x000fc80000010000 */
[----:B------:R-:W-:Y:S01]  /*4c40*/  FADD.FTZ R82, R14, R55 ;  /* 0x000000370e527221 */ /* 0x000fe20000010000 */
[----:B------:R-:W-:Y:S01]  /*4c50*/  F2FP.SATFINITE.E4M3.F32.PACK_AB_MERGE_C R55, R31, R28, RZ ;  /* 0x0000001c1f37723e */ /* 0x000fe200048070ff */
[----:B------:R-:W2:Y:S01]  /*4c60*/  MUFU.EX2 R15, R15 ;  /* 0x0000000f000f7308 */ /* 0x000ea20000000800 */
[----:B0-----:R-:W-:-:S02]  /*4c70*/  FADD.FTZ R51, R13, R78 ;  /* 0x0000004e0d337221 */ /* 0x001fc40000010000 */
[----:B------:R-:W-:Y:S01]  /*4c80*/  F2FP.SATFINITE.E4M3.F32.PACK_AB_MERGE_C R184, R27, R26, R55 ;  /* 0x0000001a1bb8723e */ /* 0x000fe20004807037 */
[--C-:B------:R-:W-:Y:S02]  /*4c90*/  IMAD.MOV.U32 R55, RZ, RZ, R87.reuse ;  /* 0x000000ffff377224 */ /* 0x100fe400078e0057 */
[----:B------:R-:W-:Y:S02]  /*4ca0*/  IMAD.MOV.U32 R27, RZ, RZ, R87 ;  /* 0x000000ffff1b7224 */ /* 0x000fe400078e0057 */
[----:B------:R-:W0:Y:S01]  /*4cb0*/  MUFU.EX2 R64, R105 ;  /* 0x0000006900407308 */ /* 0x000e220000000800 */
[----:B-1----:R-:W-:-:S01]  /*4cc0*/  FADD.FTZ R78, R62, R51 ;  /* 0x000000333e4e7221 */ /* 0x002fc20000010000 */
[----:B------:R-:W-:Y:S01]  /*4cd0*/  F2FP.SATFINITE.E4M3.F32.PACK_AB_MERGE_C R13, R62, R13, RZ ;  /* 0x0000000d3e0d723e */ /* 0x000fe200048070ff */
[----:B------:R-:W-:-:S03]  /*4ce0*/  IMAD.MOV.U32 R62, RZ, RZ, R87 ;  /* 0x000000ffff3e7224 */ /* 0x000fc600078e0057 */
[----:B------:R-:W-:Y:S01]  /*4cf0*/  F2FP.SATFINITE.E4M3.F32.PACK_AB_MERGE_C R181, R60, R11, R13 ;  /* 0x0000000b3cb5723e */ /* 0x000fe2000480700d */
[----:B------:R-:W-:Y:S01]  /*4d00*/  IMAD.MOV.U32 R60, RZ, RZ, R87 ;  /* 0x000000ffff3c7224 */ /* 0x000fe200078e0057 */
[----:B------:R-:W1:Y:S01]  /*4d10*/  MUFU.EX2 R21, R21 ;  /* 0x0000001500157308 */ /* 0x000e620000000800 */
[----:B--2---:R-:W-:-:S07]  /*4d20*/  FADD.FTZ R51, R15, R78 ;  /* 0x0000004e0f337221 */ /* 0x004fce0000010000 */
[----:B------:R-:W2:Y:S01]  /*4d30*/  MUFU.EX2 R66, R119 ;  /* 0x0000007700427308 */ /* 0x000ea20000000800 */
[----:B0-----:R-:W-:-:S01]  /*4d40*/  FADD.FTZ R80, R64, R51 ;  /* 0x0000003340507221 */ /* 0x001fc20000010000 */
[C---:B------:R-:W-:Y:S01]  /*4d50*/  FADD.FTZ R51, R57.reuse, R82 ;  /* 0x0000005239337221 */ /* 0x040fe20000010000 */
[----:B------:R-:W-:Y:S01]  /*4d60*/  F2FP.SATFINITE.E4M3.F32.PACK_AB_MERGE_C R57, R57, R14, RZ ;  /* 0x0000000e3939723e */ /* 0x000fe200048070ff */
[----:B------:R-:W-:-:S03]  /*4d70*/  IMAD.MOV.U32 R82, RZ, RZ, R87 ;  /* 0x000000ffff527224 */ /* 0x000fc600078e0057 */
[----:B------:R-:W-:Y:S01]  /*4d80*/  F2FP.SATFINITE.E4M3.F32.PACK_AB_MERGE_C R182, R99, R12, R57 ;  /* 0x0000000c63b6723e */ /* 0x000fe20004807039 */
[----:B------:R-:W0:Y:S01]  /*4d90*/  MUFU.EX2 R121, R121 ;  /* 0x0000007900797308 */ /* 0x000e220000000800 */
[----:B-1----:R-:W-:-:S01]  /*4da0*/  FADD.FTZ R31, R21, R80 ;  /* 0x00000050151f7221 */ /* 0x002fc20000010000 */
[--C-:B------:R-:W-:Y:S02]  /*4db0*/  IMAD.MOV.U32 R80, RZ, RZ, R87.reuse ;  /* 0x000000ffff507224 */ /* 0x100fe400078e0057 */
[----:B------:R-:W-:-:S04]  /*4dc0*/  IMAD.MOV.U32 R57, RZ, RZ, R87 ;  /* 0x000000ffff397224 */ /* 0x000fc800078e0057 */
[----:B------:R-:W-:Y:S01]  /*4dd0*/  MUFU.EX2 R59, R59 ;  /* 0x0000003b003b7308 */ /* 0x000fe20000000800 */
[----:B--2---:R-:W-:-:S01]  /*4de0*/  FADD.FTZ R28, R66, R31 ;  /* 0x0000001f421c7221 */ /* 0x004fc20000010000 */
[----:B------:R-:W-:Y:S02]  /*4df0*/  F2FP.SATFINITE.E4M3.F32.PACK_AB_MERGE_C R31, R6, R3, RZ ;  /* 0x00000003061f723e */ /* 0x000fe400048070ff */
[----:B------:R-:W-:Y:S01]  /*4e00*/  F2FP.SATFINITE.E4M3.F32.PACK_AB_MERGE_C R21, R66, R21, RZ ;  /* 0x000000154215723e */ /* 0x000fe200048070ff */
[----:B------:R-:W-:Y:S01]  /*4e10*/  IMAD.MOV.U32 R66, RZ, RZ, R87 ;  /* 0x000000ffff427224 */ /* 0x000fe200078e0057 */
[----:B------:R-:W-:Y:S01]  /*4e20*/  F2FP.SATFINITE.E4M3.F32.PACK_AB_MERGE_C R186, R35, R30, R31 ;  /* 0x0000001e23ba723e */ /* 0x000fe2000480701f */
[----:B------:R-:W-:Y:S01]  /*4e30*/  IMAD.MOV.U32 R35, RZ, RZ, R87 ;  /* 0x000000ffff237224 */ /* 0x000fe200078e0057 */
[----:B------:R-:W1:Y:S01]  /*4e40*/  MUFU.EX2 R68, R95 ;  /* 0x0000005f00447308 */ /* 0x000e620000000800 */
[----:B0-----:R-:W-:-:S01]  /*4e50*/  FADD.FTZ R3, R121, R28 ;  /* 0x0000001c79037221 */ /* 0x001fc20000010000 */
[----:B------:R-:W-:Y:S01]  /*4e60*/  F2FP.SATFINITE.E4M3.F32.PACK_AB_MERGE_C R183, R64, R15, R21 ;  /* 0x0000000f40b7723e */ /* 0x000fe20004807015 */
[----:B------:R-:W-:-:S02]  /*4e70*/  IMAD.MOV.U32 R64, RZ, RZ, R87 ;  /* 0x000000ffff407224 */ /* 0x000fc400078e0057 */
[--C-:B------:R-:W-:Y:S02]  /*4e80*/  IMAD.MOV.U32 R31, RZ, RZ, R87.reuse ;  /* 0x000000ffff1f7224 */ /* 0x100fe400078e0057 */
[----:B------:R-:W-:Y:S01]  /*4e90*/  IMAD.MOV.U32 R30, RZ, RZ, R87 ;  /* 0x000000ffff1e7224 */ /* 0x000fe200078e0057 */
[----:B------:R0:W-:Y:S08]  /*4ea0*/  MUFU.EX2 R32, R49 ;  /* 0x0000003100207308 */ /* 0x0001f00000000800 */
[----:B------:R-:W2:Y:S01]  /*4eb0*/  MUFU.EX2 R123, R123 ;  /* 0x0000007b007b7308 */ /* 0x000ea20000000800 */
[----:B0-----:R-:W-:-:S01]  /*4ec0*/  FFMA.FTZ R49, R65, R88, -R24 ;  /* 0x0000005841317223 */ /* 0x001fc20000010818 */
[----:B-1----:R-:W-:Y:S01]  /*4ed0*/  FADD.FTZ R10, R68, R3 ;  /* 0x00000003440a7221 */ /* 0x002fe20000010000 */
[----:B------:R-:W-:-:S05]  /*4ee0*/  FFMA.FTZ R65, R103, R88, -R24 ;  /* 0x0000005867417223 */ /* 0x000fca0000010818 */
[----:B------:R-:W-:Y:S08]  /*4ef0*/  MUFU.EX2 R41, R41 ;  /* 0x0000002900297308 */ /* 0x000ff00000000800 */
[----:B------:R0:W1:Y:S01]  /*4f00*/  MUFU.EX2 R70, R83 ;  /* 0x0000005300467308 */ /* 0x0000620000000800 */
[----:B--2---:R-:W-:-:S07]  /*4f10*/  FADD.FTZ R3, R123, R10 ;  /* 0x0000000a7b037221 */ /* 0x004fce0000010000 */
[----:B------:R2:W-:Y:S01]  /*4f20*/  MUFU.EX2 R76, R63 ;  /* 0x0000003f004c7308 */ /* 0x0005e20000000800 */
[----:B0-----:R-:W-:-:S07]  /*4f30*/  IMAD.MOV.U32 R83, RZ, RZ, R87 ;  /* 0x000000ffff537224 */ /* 0x001fce00078e0057 */
[----:B------:R-:W0:Y:S01]  /*4f40*/  MUFU.EX2 R125, R125 ;  /* 0x0000007d007d7308 */ /* 0x000e220000000800 */
[----:B--2---:R-:W-:Y:S01]  /*4f50*/  F2FP.SATFINITE.E4M3.F32.PACK_AB_MERGE_C R63, R54, R5, RZ ;  /* 0x00000005363f723e */ /* 0x004fe200048070ff */
[----:B------:R-:W-:Y:S01]  /*4f60*/  FADD.FTZ R54, R20, R51 ;  /* 0x0000003314367221 */ /* 0x000fe20000010000 */
[----:B-1----:R-:W-:-:S01]  /*4f70*/  FADD.FTZ R10, R70, R3 ;  /* 0x00000003460a7221 */ /* 0x002fc20000010000 */
[----:B------:R-:W-:Y:S01]  /*4f80*/  F2FP.SATFINITE.E4M3.F32.PACK_AB_MERGE_C R70, R70, R123, RZ ;  /* 0x0000007b4646723e */ /* 0x000fe200048070ff */
[----:B------:R-:W-:Y:S02]  /*4f90*/  IMAD.MOV.U32 R51, RZ, RZ, R87 ;  /* 0x000000ffff337224 */ /* 0x000fe400078e0057 */
[----:B------:R-:W-:Y:S01]  /*4fa0*/  FADD.FTZ R5, R59, R54 ;  /* 0x000000363b057221 */ /* 0x000fe20000010000 */
[----:B------:R-:W-:Y:S01]  /*4fb0*/  F2FP.SATFINITE.E4M3.F32.PACK_AB_MERGE_C R185, R4, R39, R63 ;  /* 0x0000002704b9723e */ /* 0x000fe2000480703f */
[----:B------:R-:W1:Y:S01]  /*4fc0*/  MUFU.EX2 R49, R49 ;  /* 0x0000003100317308 */ /* 0x000e620000000800 */
[----:B------:R-:W-:Y:S01]  /*4fd0*/  F2FP.SATFINITE.E4M3.F32.PACK_AB_MERGE_C R177, R68, R121, R70 ;  /* 0x0000007944b1723e */ /* 0x000fe20004807046 */
[----:B------:R-:W-:Y:S01]  /*4fe0*/  FADD.FTZ R28, R32, R5 ;  /* 0x00000005201c7221 */ /* 0x000fe20000010000 */
[----:B------:R-:W-:Y:S01]  /*4ff0*/  F2FP.SATFINITE.E4M3.F32.PACK_AB_MERGE_C R32, R41, R32, RZ ;  /* 0x000000202920723e */ /* 0x000fe200048070ff */
[----:B------:R-:W-:-:S02]  /*5000*/  IMAD.MOV.U32 R70, RZ, RZ, R87 ;  /* 0x000000ffff467224 */ /* 0x000fc400078e0057 */
[----:B------:R-:W-:-:S01]  /*5010*/  FADD.FTZ R5, R41, R28 ;  /* 0x0000001c29057221 */ /* 0x000fc20000010000 */
[----:B------:R-:W-:Y:S01]  /*5020*/  F2FP.SATFINITE.E4M3.F32.PACK_AB_MERGE_C R176, R59, R20, R32 ;  /* 0x000000143bb0723e */ /* 0x000fe20004807020 */
[----:B------:R2:W3:Y:S01]  /*5030*/  MUFU.EX2 R72, R79 ;  /* 0x0000004f00487308 */ /* 0x0004e20000000800 */
[----:B0-----:R-:W-:-:S01]  /*5040*/  FADD.FTZ R3, R125, R10 ;  /* 0x0000000a7d037221 */ /* 0x001fc20000010000 */
[----:B------:R-:W-:Y:S01]  /*5050*/  FADD.FTZ R14, R34, R5 ;  /* 0x00000005220e7221 */ /* 0x000fe20000010000 */
[--C-:B------:R-:W-:Y:S02]  /*5060*/  IMAD.MOV.U32 R68, RZ, RZ, R87.reuse ;  /* 0x000000ffff447224 */ /* 0x100fe400078e0057 */
[--C-:B------:R-:W-:Y:S02]  /*5070*/  IMAD.MOV.U32 R63, RZ, RZ, R87.reuse ;  /* 0x000000ffff3f7224 */ /* 0x100fe400078e0057 */
[----:B------:R-:W-:Y:S01]  /*5080*/  IMAD.MOV.U32 R59, RZ, RZ, R87 ;  /* 0x000000ffff3b7224 */ /* 0x000fe200078e0057 */
[----:B------:R-:W0:Y:S01]  /*5090*/  MUFU.EX2 R127, R127 ;  /* 0x0000007f007f7308 */ /* 0x000e220000000800 */
[----:B-1----:R-:W-:-:S01]  /*50a0*/  FADD.FTZ R5, R49, R14 ;  /* 0x0000000e31057221 */ /* 0x002fc20000010000 */
[----:B--2---:R-:W-:-:S02]  /*50b0*/  IMAD.MOV.U32 R79, RZ, RZ, R87 ;  /* 0x000000ffff4f7224 */ /* 0x004fc400078e0057 */
[----:B------:R-:W-:Y:S02]  /*50c0*/  IMAD.MOV.U32 R54, RZ, RZ, R87 ;  /* 0x000000ffff367224 */ /* 0x000fe400078e0057 */
[----:B------:R-:W-:Y:S01]  /*50d0*/  FADD.FTZ R26, R36, R5 ;  /* 0x00000005241a7221 */ /* 0x000fe20000010000 */
[----:B------:R-:W-:Y:S01]  /*50e0*/  IMAD.MOV.U32 R41, RZ, RZ, R87 ;  /* 0x000000ffff297224 */ /* 0x000fe200078e0057 */
[----:B------:R-:W1:Y:S01]  /*50f0*/  MUFU.EX2 R53, R53 ;  /* 0x0000003500357308 */ /* 0x000e620000000800 */
[----:B---3--:R-:W-:-:S01]  /*5100*/  FADD.FTZ R14, R72, R3 ;  /* 0x00000003480e7221 */ /* 0x008fc20000010000 */
[--C-:B------:R-:W-:Y:S02]  /*5110*/  IMAD.MOV.U32 R39, RZ, RZ, R87.reuse ;  /* 0x000000ffff277224 */ /* 0x100fe400078e0057 */
[--C-:B------:R-:W-:Y:S02]  /*5120*/  IMAD.MOV.U32 R32, RZ, RZ, R87.reuse ;  /* 0x000000ffff207224 */ /* 0x100fe400078e0057 */
[----:B------:R-:W-:-:S02]  /*5130*/  IMAD.MOV.U32 R28, RZ, RZ, R87 ;  /* 0x000000ffff1c7224 */ /* 0x000fc400078e0057 */
[----:B------:R2:W3:Y:S01]  /*5140*/  MUFU.EX2 R74, R69 ;  /* 0x00000045004a7308 */ /* 0x0004e20000000800 */
[----:B0-----:R-:W-:-:S07]  /*5150*/  FADD.FTZ R3, R127, R14 ;  /* 0x0000000e7f037221 */ /* 0x001fce0000010000 */
[----:B------:R0:W4:Y:S01]  /*5160*/  MUFU.EX2 R38, R42 ;  /* 0x0000002a00267308 */ /* 0x0001220000000800 */
[C---:B-1----:R-:W-:Y:S01]  /*5170*/  F2FP.SATFINITE.E4M3.F32.PACK_AB_MERGE_C R36, R53.reuse, R36, RZ ;  /* 0x000000243524723e */ /* 0x042fe200048070ff */
[----:B------:R-:W-:Y:S01]  /*5180*/  FADD.FTZ R53, R53, R26 ;  /* 0x0000001a35357221 */ /* 0x000fe20000010000 */
[--C-:B--2---:R-:W-:Y:S02]  /*5190*/  IMAD.MOV.U32 R69, RZ, RZ, R87.reuse ;  /* 0x000000ffff457224 */ /* 0x104fe400078e0057 */
[----:B------:R-:W-:Y:S01]  /*51a0*/  F2FP.SATFINITE.E4M3.F32.PACK_AB_MERGE_C R178, R49, R34, R36 ;  /* 0x0000002231b2723e */ /* 0x000fe20004807024 */
[----:B------:R-:W-:Y:S02]  /*51b0*/  IMAD.MOV.U32 R49, RZ, RZ, R87 ;  /* 0x000000ffff317224 */ /* 0x000fe400078e0057 */
[----:B------:R-:W1:Y:S01]  /*51c0*/  MUFU.EX2 R129, R129 ;  /* 0x0000008100817308 */ /* 0x000e620000000800 */
[----:B0-----:R-:W-:-:S01]  /*51d0*/  FFMA.FTZ R42, R43, R88, -R24 ;  /* 0x000000582b2a7223 */ /* 0x001fc20000010818 */
[----:B---3--:R-:W-:Y:S01]  /*51e0*/  F2FP.SATFINITE.E4M3.F32.PACK_AB_MERGE_C R127, R74, R127, RZ ;  /* 0x0000007f4a7f723e */ /* 0x008fe200048070ff */
[----:B------:R-:W-:-:S01]  /*51f0*/  FFMA.FTZ R43, R77, R88, -R24 ;  /* 0x000000584d2b7223 */ /* 0x000fc20000010818 */
[----:B------:R-:W-:Y:S01]  /*5200*/  FADD.FTZ R74, R74, R3 ;  /* 0x000000034a4a7221 */ /* 0x000fe20000010000 */
[----:B------:R-:W-:-:S01]  /*5210*/  FFMA.FTZ R24, R107, R88, -R24 ;  /* 0x000000586b187223 */ /* 0x000fc20000010818 */
[----:B------:R-:W-:Y:S01]  /*5220*/  F2FP.SATFINITE.E4M3.F32.PACK_AB_MERGE_C R179, R72, R125, R127 ;  /* 0x0000007d48b3723e */ /* 0x000fe2000480707f */
[----:B------:R-:W-:Y:S01]  /*5230*/  IMAD.MOV.U32 R77, RZ, RZ, R87 ;  /* 0x000000ffff4d7224 */ /* 0x000fe200078e0057 */
[----:B------:R-:W0:Y:S01]  /*5240*/  MUFU.EX2 R25, R25 ;  /* 0x0000001900197308 */ /* 0x000e220000000800 */
[----:B----4-:R-:W-:-:S01]  /*5250*/  FADD.FTZ R4, R38, R53 ;  /* 0x0000003526047221 */ /* 0x010fc20000010000 */
[----:B------:R-:W-:-:S02]  /*5260*/  IMAD.MOV.U32 R72, RZ, RZ, R87 ;  /* 0x000000ffff487224 */ /* 0x000fc400078e0057 */
[--C-:B------:R-:W-:Y:S02]  /*5270*/  IMAD.MOV.U32 R53, RZ, RZ, R87.reuse ;  /* 0x000000ffff357224 */ /* 0x100fe400078e0057 */
[----:B------:R-:W-:Y:S02]  /*5280*/  IMAD.MOV.U32 R36, RZ, RZ, R87 ;  /* 0x000000ffff247224 */ /* 0x000fe400078e0057 */
[----:B------:R-:W2:Y:S01]  /*5290*/  MUFU.EX2 R2, R131 ;  /* 0x0000008300027308 */ /* 0x000ea20000000800 */
[----:B-1----:R-:W-:-:S01]  /*52a0*/  FADD.FTZ R3, R129, R74 ;  /* 0x0000004a81037221 */ /* 0x002fc20000010000 */
[--C-:B------:R-:W-:Y:S02]  /*52b0*/  IMAD.MOV.U32 R74, RZ, RZ, R87.reuse ;  /* 0x000000ffff4a7224 */ /* 0x100fe400078e0057 */
[--C-:B------:R-:W-:Y:S02]  /*52c0*/  IMAD.MOV.U32 R34, RZ, RZ, R87.reuse ;  /* 0x000000ffff227224 */ /* 0x100fe400078e0057 */
[----:B------:R-:W-:-:S02]  /*52d0*/  IMAD.MOV.U32 R26, RZ, RZ, R87 ;  /* 0x000000ffff1a7224 */ /* 0x000fc400078e0057 */
        /* <DEDUP_REMOVED lines=8> */
[----:B------:R-:W-:-:S03]  /*5360*/  F2FP.SATFINITE.E4M3.F32.PACK_AB_MERGE_C R61, R76, R61, RZ ;  /* 0x0000003d4c3d723e */ /* 0x000fc600048070ff */
[----:B------:R-:W-:Y:S01]  /*5370*/  FADD.FTZ R76, R76, R5 ;  /* 0x000000054c4c7221 */ /* 0x000fe20000010000 */
[----:B------:R-:W-:Y:S01]  /*5380*/  F2FP.SATFINITE.E4M3.F32.PACK_AB_MERGE_C R173, R2, R129, R61 ;  /* 0x0000008102ad723e */ /* 0x000fe2000480703d */
[----:B------:R-:W-:Y:S01]  /*5390*/  IMAD.MOV.U32 R61, RZ, RZ, R87 ;  /* 0x000000ffff3d7224 */ /* 0x000fe200078e0057 */
[----:B------:R-:W0:Y:S01]  /*53a0*/  MUFU.EX2 R67, R67 ;  /* 0x0000004300437308 */ /* 0x000e220000000800 */
[----:B--2---:R-:W-:-:S01]  /*53b0*/  FADD.FTZ R3, R42, R3 ;  /* 0x000000032a037221 */ /* 0x004fc20000010000 */
[----:B------:R-:W-:Y:S01]  /*53c0*/  F2FP.SATFINITE.E4M3.F32.PACK_AB_MERGE_C R29, R42, R29, RZ ;  /* 0x0000001d2a1d723e */ /* 0x000fe200048070ff */
[----:B------:R-:W-:-:S03]  /*53d0*/  IMAD.MOV.U32 R42, RZ, RZ, R87 ;  /* 0x000000ffff2a7224 */ /* 0x000fc600078e0057 */
[----:B------:R-:W-:Y:S01]  /*53e0*/  F2FP.SATFINITE.E4M3.F32.PACK_AB_MERGE_C R172, R25, R38, R29 ;  /* 0x0000002619ac723e */ /* 0x000fe2000480701d */
[----:B------:R-:W-:Y:S01]  /*53f0*/  IMAD.MOV.U32 R38, RZ, RZ, R87 ;  /* 0x000000ffff267224 */ /* 0x000fe200078e0057 */
[----:B------:R-:W2:Y:S01]  /*5400*/  MUFU.EX2 R43, R43 ;  /* 0x0000002b002b7308 */ /* 0x000ea20000000800 */
[----:B-1----:R-:W-:-:S01]  /*5410*/  FADD.FTZ R8, R40, R3 ;  /* 0x0000000328087221 */ /* 0x002fc20000010000 */
[--C-:B------:R-:W-:Y:S02]  /*5420*/  IMAD.MOV.U32 R29, RZ, RZ, R87.reuse ;  /* 0x000000ffff1d7224 */ /* 0x100fe400078e0057 */
[----:B------:R-:W-:-:S04]  /*5430*/  IMAD.MOV.U32 R25, RZ, RZ, R87 ;  /* 0x000000ffff197224 */ /* 0x000fc800078e0057 */
[----:B------:R-:W1:Y:S01]  /*5440*/  MUFU.EX2 R78, R133 ;  /* 0x00000085004e7308 */ /* 0x000e620000000800 */
[----:B0-----:R-:W-:-:S01]  /*5450*/  FADD.FTZ R3, R67, R76 ;  /* 0x0000004c43037221 */ /* 0x001fc20000010000 */
[----:B------:R-:W-:-:S06]  /*5460*/  IMAD.MOV.U32 R76, RZ, RZ, R87 ;  /* 0x000000ffff4c7224 */ /* 0x000fcc00078e0057 */
        /* <DEDUP_REMOVED lines=9> */
[C---:B-1----:R-:W-:Y:S01]  /*5500*/  F2FP.SATFINITE.E4M3.F32.PACK_AB_MERGE_C R33, R44.reuse, R33, RZ ;  /* 0x000000212c21723e */ /* 0x042fe200048070ff */
[----:B------:R-:W-:-:S03]  /*5510*/  FADD.FTZ R44, R44, R3 ;  /* 0x000000032c2c7221 */ /* 0x000fc60000010000 */
[----:B------:R-:W-:Y:S01]  /*5520*/  F2FP.SATFINITE.E4M3.F32.PACK_AB_MERGE_C R174, R43, R40, R33 ;  /* 0x000000282bae723e */ /* 0x000fe20004807021 */
[----:B------:R-:W-:Y:S02]  /*5530*/  IMAD.MOV.U32 R43, RZ, RZ, R87 ;  /* 0x000000ffff2b7224 */ /* 0x000fe400078e0057 */
[----:B------:R-:W1:Y:S01]  /*5540*/  MUFU.EX2 R139, R139 ;  /* 0x0000008b008b7308 */ /* 0x000e620000000800 */
[C---:B0-----:R-:W-:Y:S01]  /*5550*/  F2FP.SATFINITE.E4M3.F32.PACK_AB_MERGE_C R135, R6.reuse, R135, RZ ;  /* 0x000000870687723e */ /* 0x041fe200048070ff */
[----:B------:R-:W-:Y:S01]  /*5560*/  FADD.FTZ R6, R6, R5 ;  /* 0x0000000506067221 */ /* 0x000fe20000010000 */
[----:B------:R-:W-:Y:S02]  /*5570*/  IMAD.MOV.U32 R40, RZ, RZ, R87 ;  /* 0x000000ffff287224 */ /* 0x000fe400078e0057 */
[----:B------:R-:W-:Y:S01]  /*5580*/  F2FP.SATFINITE.E4M3.F32.PACK_AB_MERGE_C R175, R78, R67, R135 ;  /* 0x000000434eaf723e */ /* 0x000fe20004807087 */
[----:B------:R-:W-:Y:S02]  /*5590*/  IMAD.MOV.U32 R78, RZ, RZ, R87 ;  /* 0x000000ffff4e7224 */ /* 0x000fe400078e0057 */
[----:B------:R-:W0:Y:S01]  /*55a0*/  MUFU.EX2 R46, R46 ;  /* 0x0000002e002e7308 */ /* 0x000e220000000800 */
[----:B--2---:R-:W-:-:S01]  /*55b0*/  FADD.FTZ R3, R45, R44 ;  /* 0x0000002c2d037221 */ /* 0x004fc20000010000 */
[----:B------:R-:W-:-:S02]  /*55c0*/  IMAD.MOV.U32 R67, RZ, RZ, R87 ;  /* 0x000000ffff437224 */ /* 0x000fc400078e0057 */
[--C-:B------:R-:W-:Y:S02]  /*55d0*/  IMAD.MOV.U32 R44, RZ, RZ, R87.reuse ;  /* 0x000000ffff2c7224 */ /* 0x100fe400078e0057 */
[----:B------:R-:W-:Y:S02]  /*55e0*/  IMAD.MOV.U32 R33, RZ, RZ, R87 ;  /* 0x000000ffff217224 */ /* 0x000fe400078e0057 */
[----:B------:R2:W3:Y:S01]  /*55f0*/  MUFU.EX2 R10, R71 ;  /* 0x00000047000a7308 */ /* 0x0004e20000000800 */
[----:B-1----:R-:W-:-:S07]  /*5600*/  FADD.FTZ R5, R139, R6 ;  /* 0x000000068b057221 */ /* 0x002fce0000010000 */
[----:B------:R-:W1:Y:S01]  /*5610*/  MUFU.EX2 R37, R37 ;  /* 0x0000002500257308 */ /* 0x000e620000000800 */
[----:B0-----:R-:W-:-:S01]  /*5620*/  FADD.FTZ R6, R46, R3 ;  /* 0x000000032e067221 */ /* 0x001fc20000010000 */
[----:B--2---:R-:W-:-:S06]  /*5630*/  IMAD.MOV.U32 R71, RZ, RZ, R87 ;  /* 0x000000ffff477224 */ /* 0x004fcc00078e0057 */
[----:B------:R-:W0:Y:S01]  /*5640*/  MUFU.EX2 R141, R141 ;  /* 0x0000008d008d7308 */ /* 0x000e220000000800 */
[----:B---3--:R-:W-:-:S07]  /*5650*/  FADD.FTZ R12, R10, R5 ;  /* 0x000000050a0c7221 */ /* 0x008fce0000010000 */
[----:B------:R-:W2:Y:S01]  /*5660*/  MUFU.EX2 R48, R48 ;  /* 0x0000003000307308 */ /* 0x000ea20000000800 */
[----:B-1----:R-:W-:-:S07]  /*5670*/  FADD.FTZ R3, R37, R6 ;  /* 0x0000000625037221 */ /* 0x002fce0000010000 */
[----:B------:R1:W3:Y:S01]  /*5680*/  MUFU.EX2 R4, R73 ;  /* 0x0000004900047308 */ /* 0x0002e20000000800 */
[----:B0-----:R-:W-:-:S07]  /*5690*/  FADD.FTZ R5, R141, R12 ;  /* 0x0000000c8d057221 */ /* 0x001fce0000010000 */
[----:B------:R-:W0:Y:S01]  /*56a0*/  MUFU.EX2 R50, R50 ;  /* 0x0000003200327308 */ /* 0x000e220000000800 */
[----:B--2---:R-:W-:-:S01]  /*56b0*/  FADD.FTZ R3, R48, R3 ;  /* 0x0000000330037221 */ /* 0x004fc20000010000 */
[----:B------:R-:W-:Y:S01]  /*56c0*/  F2FP.SATFINITE.E4M3.F32.PACK_AB_MERGE_C R37, R48, R37, RZ ;  /* 0x000000253025723e */ /* 0x000fe200048070ff */
[--C-:B-1----:R-:W-:Y:S02]  /*56d0*/  IMAD.MOV.U32 R73, RZ, RZ, R87.reuse ;  /* 0x000000ffff497224 */ /* 0x102fe400078e0057 */
[----:B------:R-:W-:Y:S01]  /*56e0*/  IMAD.MOV.U32 R48, RZ, RZ, R87 ;  /* 0x000000ffff307224 */ /* 0x000fe200078e0057 */
[----:B------:R-:W-:Y:S01]  /*56f0*/  F2FP.SATFINITE.E4M3.F32.PACK_AB_MERGE_C R168, R46, R45, R37 ;  /* 0x0000002d2ea8723e */ /* 0x000fe20004807025 */
[----:B------:R-:W-:Y:S01]  /*5700*/  IMAD.MOV.U32 R46, RZ, RZ, R87 ;  /* 0x000000ffff2e7224 */ /* 0x000fe200078e0057 */
[----:B------:R-:W1:Y:S01]  /*5710*/  MUFU.EX2 R143, R143 ;  /* 0x0000008f008f7308 */ /* 0x000e620000000800 */
[C---:B---3--:R-:W-:Y:S01]  /*5720*/  F2FP.SATFINITE.E4M3.F32.PACK_AB_MERGE_C R141, R4.reuse, R141, RZ ;  /* 0x0000008d048d723e */ /* 0x048fe200048070ff */
[----:B------:R-:W-:Y:S01]  /*5730*/  FADD.FTZ R4, R4, R5 ;  /* 0x0000000504047221 */ /* 0x000fe20000010000 */
[----:B------:R-:W-:-:S02]  /*5740*/  IMAD.MOV.U32 R45, RZ, RZ, R87 ;  /* 0x000000ffff2d7224 */ /* 0x000fc400078e0057 */
[----:B------:R-:W-:Y:S01]  /*5750*/  F2FP.SATFINITE.E4M3.F32.PACK_AB_MERGE_C R169, R10, R139, R141 ;  /* 0x0000008b0aa9723e */ /* 0x000fe2000480708d */
[----:B------:R-:W-:Y:S02]  /*5760*/  IMAD.MOV.U32 R37, RZ, RZ, R87 ;  /* 0x000000ffff257224 */ /* 0x000fe400078e0057 */
        /* <DEDUP_REMOVED lines=8> */
[----:B------:R-:W0:Y:S08]  /*57f0*/  MUFU.EX2 R47, R47 ;  /* 0x0000002f002f7308 */ /* 0x000e300000000800 */
[----:B------:R-:W2:Y:S01]  /*5800*/  MUFU.EX2 R24, R24 ;  /* 0x0000001800187308 */ /* 0x000ea20000000800 */
[----:B-1----:R-:W-:Y:S01]  /*5810*/  F2FP.SATFINITE.E4M3.F32.PACK_AB_MERGE_C R6, R52, R147, RZ ;  /* 0x000000933406723e */ /* 0x002fe200048070ff */
[----:B------:R-:W-:-:S03]  /*5820*/  FADD.FTZ R147, R147, R4 ;  /* 0x0000000493937221 */ /* 0x000fc60000010000 */
[----:B------:R-:W-:Y:S01]  /*5830*/  F2FP.SATFINITE.E4M3.F32.PACK_AB_MERGE_C R171, R8, R143, R6 ;  /* 0x0000008f08ab723e */ /* 0x000fe20004807006 */
[----:B0-----:R-:W-:-:S01]  /*5840*/  FADD.FTZ R3, R47, R2 ;  /* 0x000000022f037221 */ /* 0x001fc20000010000 */
[----:B------:R-:W-:Y:S01]  /*5850*/  FADD.FTZ R2, R52, R147 ;  /* 0x0000009334027221 */ /* 0x000fe20000010000 */
[----:B------:R-:W-:Y:S01]  /*5860*/  IMAD.MOV.U32 R52, RZ, RZ, R87 ;  /* 0x000000ffff347224 */ /* 0x000fe200078e0057 */
[C---:B--2---:R-:W-:Y:S01]  /*5870*/  F2FP.SATFINITE.E4M3.F32.PACK_AB_MERGE_C R5, R24.reuse, R47, RZ ;  /* 0x0000002f1805723e */ /* 0x044fe200048070ff */
        /* <DEDUP_REMOVED lines=42> */
[----:B------:R-:W-:-:S05]  /*5b20*/  UMOV UR57, UR55 ;  /* 0x0000003700397c82 */ /* 0x000fca0008000000 */
.L_x_1997:
[----:B------:R-:W-:Y:S01]  /*5b30*/  ISETP.NE.AND P3, PT, RZ, UR43, PT ;  /* 0x0000002bff007c0c */ /* 0x000fe2000bf65270 */
[----:B------:R-:W-:-:S04]  /*5b40*/  UISETP.NE.AND UP0, UPT, UR57, 0x1, UPT ;  /* 0x000000013900788c */ /* 0x000fc8000bf05270 */
[----:B------:R-:W-:-:S04]  /*5b50*/  USEL UR45, URZ, 0x1, UP0 ;  /* 0x000000013f2d7887 */ /* 0x000fc80008000000 */
[----:B------:R-:W-:-:S04]  /*5b60*/  ULOP3.LUT UR45, UR58, UR45, URZ, 0x3c, !UPT ;  /* 0x0000002d3a2d7292 */ /* 0x000fc8000f8e3c3f */
[----:B------:R-:W-:Y:S08]  /*5b70*/  @P3 BRA `(.L_x_1988) ;  /* 0x0000000000383947 */ /* 0x000ff00003800000 */
[----:B------:R-:W-:Y:S05]  /*5b80*/  @!P0 BRA `(.L_x_1989) ;  /* 0x0000000000048947 */ /* 0x000fea0003800000 */
[----:B------:R-:W-:Y:S01]  /*5b90*/  BPT.TRAP 0x1 ;  /* 0x000000040000795c */ /* 0x000fe20000300000 */
.L_x_1989:
        /* <DEDUP_REMOVED lines=9> */
.L_x_1990:
[----:B-1----:R-:W-:Y:S05]  /*5c30*/  @P2 BRA `(.L_x_1988) ;  /* 0x0000000000082947 */ /* 0x002fea0003800000 */
[----:B------:R-:W1:Y:S02]  /*5c40*/  SYNCS.PHASECHK.TRANS64.TRYWAIT P2, [UR6+0x29830], R6 ;  /* 0x02983006ff0075a7 */ /* 0x000e640008040146 */
[----:B-1----:R-:W-:Y:S05]  /*5c50*/  @!P2 BRA `(.L_x_1991) ;  /* 0x000000f80050a947 */ /* 0x002fea0003800000 */
.L_x_1988:
        /* <DEDUP_REMOVED lines=189> */
.L_x_1993:
[----:B------:R-:W-:Y:S01]  /*6830*/  ULEA UR6, UR57, UR41, 0x3 ;  /* 0x0000002939067291 */ /* 0x000fe2000f8e183f */
[----:B------:R-:W-:-:S05]  /*6840*/  IMAD.U32 R6, RZ, RZ, UR58 ;  /* 0x0000003aff067e24 */ /* 0x000fca000f8e00ff */
[----:B------:R-:W-:-:S04]  /*6850*/  SHF.L.U32 R6, R6, 0x1f, RZ ;  /* 0x0000001f06067819 */ /* 0x000fc800000006ff */
[----:B------:R0:W1:Y:S01]  /*6860*/  SYNCS.PHASECHK.TRANS64.TRYWAIT P2, [UR6+0x29850], R6 ;  /* 0x02985006ff0075a7 */ /* 0x0000620008040146 */
[----:B------:R-:W-:Y:S05]  /*6870*/  @!P0 BRA `(.L_x_1994) ;  /* 0x0000000000048947 */ /* 0x000fea0003800000 */
[----:B------:R-:W-:Y:S01]  /*6880*/  BPT.TRAP 0x1 ;  /* 0x000000040000795c */ /* 0x000fe20000300000 */
.L_x_1994:
[----:B-1----:R-:W-:Y:S05]  /*6890*/  @P2 BRA `(.L_x_1992) ;  /* 0x0000000000082947 */ /* 0x002fea0003800000 */
[----:B------:R-:W1:Y:S02]  /*68a0*/  SYNCS.PHASECHK.TRANS64.TRYWAIT P2, [UR6+0x29850], R6 ;  /* 0x02985006ff0075a7 */ /* 0x000e640008040146 */
[----:B-1----:R-:W-:Y:S05]  /*68b0*/  @!P2 BRA `(.L_x_1995) ;  /* 0x000000ec0050a947 */ /* 0x002fea0003800000 */
.L_x_1992:
[----:B------:R-:W-:Y:S01]  /*68c0*/  USHF.L.U32 UR6, UR51, 0x7, URZ ;  /* 0x0000000733067899 */ /* 0x000fe2000800063f */
[C---:B------:R-:W-:Y:S01]  /*68d0*/  FMUL.FTZ R152, R0.reuse, R152 ;  /* 0x0000009800987220 */ /* 0x040fe20000410000 */
[C---:B------:R-:W-:Y:S01]  /*68e0*/  FMUL.FTZ R209, R0.reuse, R136 ;  /* 0x0000008800d17220 */ /* 0x040fe20000410000 */
[C---:B------:R-:W-:Y:S01]  /*68f0*/  FMUL.FTZ R203, R0.reuse, R153 ;  /* 0x0000009900cb7220 */ /* 0x040fe20000410000 */
[----:B------:R-:W-:Y:S01]  /*6900*/  UIMAD UR6, UR56, -0xa0, UR6 ;  /* 0xffffff60380678a4 */ /* 0x000fe2000f8e0206 */
[C---:B------:R-:W-:Y:S01]  /*6910*/  FMUL.FTZ R136, R0.reuse, R146 ;  /* 0x0000009200887220 */ /* 0x040fe20000410000 */
[C---:B------:R-:W-:Y:S01]  /*6920*/  FMUL.FTZ R146, R0.reuse, R128 ;  /* 0x0000008000927220 */ /* 0x040fe20000410000 */
[----:B------:R-:W2:Y:S01]  /*6930*/  MUFU.TANH R152, R152 ;  /* 0x0000009800987308 */ /* 0x000ea20000002400 */
[----:B------:R-:W-:Y:S01]  /*6940*/  UIADD3 UR6, UR6, 0x1, UR49 ;  /* 0x0000000106067890 */ /* 0x000fe2000fffe031 */
[C---:B------:R-:W-:Y:S01]  /*6950*/  FMUL.FTZ R205, R0.reuse, R156 ;  /* 0x0000009c00cd7220 */ /* 0x040fe20000410000 */
[C---:B------:R-:W-:Y:S01]  /*6960*/  FMUL.FTZ R193, R0.reuse, R145 ;  /* 0x0000009100c17220 */ /* 0x040fe20000410000 */
[C---:B------:R-:W-:Y:S01]  /*6970*/  FMUL.FTZ R145, R0.reuse, R129 ;  /* 0x0000008100917220 */ /* 0x040fe20000410000 */
[----:B------:R-:W-:Y:S01]  /*6980*/  UIADD3 UR6, UR6, -UR50, URZ ;  /* 0x8000003206067290 */ /* 0x000fe2000fffe03f */
[C---:B------:R-:W-:Y:S01]  /*6990*/  FMUL.FTZ R207, R0.reuse, R157 ;  /* 0x0000009d00cf7220 */ /* 0x040fe20000410000 */
[C---:B------:R-:W-:Y:S01]  /*69a0*/  FMUL.FTZ R211, R0.reuse, R160 ;  /* 0x000000a000d37220 */ /* 0x040fe20000410000 */
[----:B------:R-:W3:Y:S01]  /*69b0*/  MUFU.TANH R203, R203 ;  /* 0x000000cb00cb7308 */ /* 0x000ee20000002400 */
[C---:B------:R-:W-:Y:S01]  /*69c0*/  FMUL.FTZ R213, R0.reuse, R161 ;  /* 0x000000a100d57220 */ /* 0x040fe20000410000 */
[C---:B------:R-:W-:Y:S01]  /*69d0*/  FMUL.FTZ R21, R0.reuse, R143 ;  /* 0x0000008f00157220 */ /* 0x040fe20000410000 */
[----:B------:R-:W-:Y:S01]  /*69e0*/  IMAD.U32 R128, RZ, RZ, UR6 ;  /* 0x00000006ff807e24 */ /* 0x000fe2000f8e00ff */
[----:B------:R-:W-:Y:S01]  /*69f0*/  UIADD3 UR6, UR41, 0x400, URZ ;  /* 0x0000040029067890 */ /* 0x000fe2000fffe03f */
[C---:B------:R-:W-:Y:S01]  /*6a00*/  FMUL.FTZ R197, R0.reuse, R141 ;  /* 0x0000008d00c57220 */ /* 0x040fe20000410000 */
[C---:B------:R-:W-:Y:S01]  /*6a10*/  FMUL.FTZ R143, R0.reuse, R124 ;  /* 0x0000007c008f7220 */ /* 0x040fe20000410000 */
[----:B------:R-:W-:Y:S01]  /*6a20*/  IMAD R129, R17, -0x2, R128 ;  /* 0xfffffffe11817824 */ /* 0x000fe200078e0280 */
[----:B------:R-:W4:Y:S01]  /*6a30*/  MUFU.TANH R205, R205 ;  /* 0x000000cd00cd7308 */ /* 0x000f220000002400 */
[----:B------:R-:W-:Y:S01]  /*6a40*/  USHF.R.U32.HI UR6, URZ, 0x4, UR6 ;  /* 0x000000043f067899 */ /* 0x000fe20008011606 */
[----:B------:R-:W-:Y:S01]  /*6a50*/  FMUL.FTZ R141, R0, R120 ;  /* 0x00000078008d7220 */ /* 0x000fe20000410000 */
[----:B------:R-:W-:-:S02]  /*6a60*/  IMAD.IADD R128, R22, 0x1, R129 ;  /* 0x0000000116807824 */ /* 0x000fc400078e0281 */
[C---:B------:R-:W-:Y:S01]  /*6a70*/  FMUL.FTZ R124, R0.reuse, R130 ;  /* 0x00000082007c7220 */ /* 0x040fe20000410000 */
[----:B------:R-:W-:Y:S01]  /*6a80*/  ULOP3.LUT UR6, UR6, 0x3fff, URZ, 0xc0, !UPT ;  /* 0x00003fff06067892 */ /* 0x000fe2000f8ec03f */
[C---:B------:R-:W-:Y:S01]  /*6a90*/  FMUL.FTZ R120, R0.reuse, R122 ;  /* 0x0000007a00787220 */ /* 0x040fe20000410000 */
[----:B------:R-:W-:Y:S01]  /*6aa0*/  FMUL.FTZ R153, R0, R164 ;  /* 0x000000a400997220 */ /* 0x000fe20000410000 */
[----:B------:R-:W5:Y:S01]  /*6ab0*/  MUFU.TANH R207, R207 ;  /* 0x000000cf00cf7308 */ /* 0x000f620000002400 */
[----:B------:R-:W-:Y:S01]  /*6ac0*/  ISETP.GT.AND P2, PT, R128, RZ, PT ;  /* 0x000000ff8000720c */ /* 0x000fe20003f44270 */
[----:B------:R-:W-:Y:S01]  /*6ad0*/  FMUL.FTZ R122, R0, R126 ;  /* 0x0000007e007a7220 */ /* 0x000fe20000410000 */
[----:B------:R-:W-:Y:S01]  /*6ae0*/  ISETP.GT.AND P3, PT, R128, 0x1, PT ;  /* 0x000000018000780c */ /* 0x000fe20003f64270 */
[----:B------:R-:W-:Y:S01]  /*6af0*/  ULOP3.LUT UR6, UR6, 0x10000, URZ, 0xfc, !UPT ;  /* 0x0001000006067892 */ /* 0x000fe2000f8efc3f */
[----:B--2---:R-:W-:Y:S01]  /*6b00*/  FSEL R130, R152, -INF , P2 ;  /* 0xff80000098827808 */ /* 0x004fe20001000000 */
[C---:B------:R-:W-:Y:S01]  /*6b10*/  FMUL.FTZ R126, R0.reuse, R134 ;  /* 0x00000086007e7220 */ /* 0x040fe20000410000 */
[----:B------:R-:W-:Y:S01]  /*6b20*/  FMUL.FTZ R134, R0, R104 ;  /* 0x0000006800867220 */ /* 0x000fe20000410000 */
[----:B------:R-:W2:Y:S01]  /*6b30*/  MUFU.TANH R211, R211 ;  /* 0x000000d300d37308 */ /* 0x000ea20000002400 */
[----:B------:R-:W-:Y:S01]  /*6b40*/  ISETP.GT.AND P2, PT, R128, 0x8, PT ;  /* 0x000000088000780c */ /* 0x000fe20003f44270 */
[----:B------:R-:W-:Y:S01]  /*6b50*/  FMUL.FTZ R215, R0, R165 ;  /* 0x000000a500d77220 */ /* 0x000fe20000410000 */
[----:B---3--:R-:W-:Y:S01]  /*6b60*/  FSEL R203, R203, -INF , P3 ;  /* 0xff800000cbcb7808 */ /* 0x008fe20001800000 */
[----:B------:R-:W-:Y:S01]  /*6b70*/  UIMAD UR10, UR57, 0x500, UR6 ;  /* 0x00000500390a78a4 */ /* 0x000fe2000f8e0206 */
[----:B------:R-:W-:Y:S01]  /*6b80*/  FMNMX.FTZ R104, R130, R5, !PT ;  /* 0x0000000582687209 */ /* 0x000fe20007810000 */
[----:B------:R-:W-:Y:S01]  /*6b90*/  WARPGROUP.ARRIVE ;  /* 0x00000000000079c5 */ /* 0x000fe20000000000 */
[----:B------:R-:W-:Y:S01]  /*6ba0*/  ISETP.GT.AND P3, PT, R128, 0x9, PT ;  /* 0x000000098000780c */ /* 0x000fe20003f64270 */
[----:B------:R-:W3:Y:S01]  /*6bb0*/  MUFU.TANH R213, R213 ;  /* 0x000000d500d57308 */ /* 0x000ee20000002400 */
[----:B----4-:R-:W-:Y:S01]  /*6bc0*/  FSEL R205, R205, -INF , P2 ;  /* 0xff800000cdcd7808 */ /* 0x010fe20001000000 */
[C---:B------:R-:W-:Y:S01]  /*6bd0*/  FMUL.FTZ R14, R0.reuse, R138 ;  /* 0x0000008a000e7220 */ /* 0x040fe20000410000 */
[----:B------:R-:W-:Y:S01]  /*6be0*/  FMNMX.FTZ R104, R203, R104, !PT ;  /* 0x00000068cb687209 */ /* 0x000fe20007810000 */
[----:B------:R-:W-:Y:S01]  /*6bf0*/  FMUL.FTZ R138, R0, R150 ;  /* 0x00000096008a7220 */ /* 0x000fe20000410000 */
[----:B------:R-:W-:Y:S01]  /*6c00*/  ISETP.GT.AND P2, PT, R128, 0x10, PT ;  /* 0x000000108000780c */ /* 0x000fe20003f44270 */
[----:B------:R-:W-:Y:S01]  /*6c10*/  UMOV UR6, UR10 ;  /* 0x0000000a00067c82 */ /* 0x000fe20008000000 */
[----:B-----5:R-:W-:Y:S01]  /*6c20*/  FSEL R207, R207, -INF , P3 ;  /* 0xff800000cfcf7808 */ /* 0x020fe20001800000 */
[----:B------:R-:W4:Y:S01]  /*6c30*/  MUFU.TANH R153, R153 ;  /* 0x0000009900997308 */ /* 0x000f220000002400 */
[----:B------:R-:W-:Y:S01]  /*6c40*/  FMNMX.FTZ R150, R205, R104, !PT ;  /* 0x00000068cd967209 */ /* 0x000fe20007810000 */
[----:B------:R-:W-:Y:S01]  /*6c50*/  UMOV UR7, 0xc0000010 ;  /* 0xc000001000077882 */ /* 0x000fe20000000000 */
[----:B------:R-:W-:Y:S01]  /*6c60*/  FMUL.FTZ R201, R0, R137 ;  /* 0x0000008900c97220 */ /* 0x000fe20000410000 */
[----:B------:R-:W-:Y:S01]  /*6c70*/  QGMMA.64x128x32.F32.E4M3.E4M3 R24, R184, gdesc[UR4], R24, gsb0 ;  /* 0x01e00004b8187df3 */ /* 0x000fe20008000818 */
[----:B------:R-:W-:Y:S01]  /*6c80*/  ISETP.GT.AND P3, PT, R128, 0x11, PT ;  /* 0x000000118000780c */ /* 0x000fe20003f64270 */
[C---:B------:R-:W-:Y:S01]  /*6c90*/  FMUL.FTZ R199, R0.reuse, R140 ;  /* 0x0000008c00c77220 */ /* 0x040fe20000410000 */
[----:B--2---:R-:W-:Y:S01]  /*6ca0*/  FSEL R211, R211, -INF , P2 ;  /* 0xff800000d3d37808 */ /* 0x004fe20001000000 */
[----:B------:R-:W2:Y:S01]  /*6cb0*/  MUFU.TANH R215, R215 ;  /* 0x000000d700d77308 */ /* 0x000ea20000002400 */
        /* <DEDUP_REMOVED lines=10> */
[----:B----4-:R-:W-:Y:S01]  /*6d60*/  FSEL R217, R153, -INF , P2 ;  /* 0xff80000099d97808 */ /* 0x010fe20001000000 */
[C---:B------:R-:W-:Y:S01]  /*6d70*/  FMUL.FTZ R20, R0.reuse, R142 ;  /* 0x0000008e00147220 */ /* 0x040fe20000410000 */
[----:B------:R-:W-:Y:S01]  /*6d80*/  FMNMX.FTZ R150, R213, R150, !PT ;  /* 0x00000096d5967209 */ /* 0x000fe20007810000 */
[----:B------:R-:W-:Y:S01]  /*6d90*/  FMUL.FTZ R142, R0, R121 ;  /* 0x00000079008e7220 */ /* 0x000fe20000410000 */
[----:B------:R-:W-:Y:S01]  /*6da0*/  ISETP.GT.AND P2, PT, R128, 0x20, PT ;  /* 0x000000208000780c */ /* 0x000fe20003f44270 */
[----:B------:R-:W4:Y:S01]  /*6db0*/  MUFU.TANH R201, R201 ;  /* 0x000000c900c97308 */ /* 0x000f220000002400 */
[----:B--2---:R-:W-:Y:S01]  /*6dc0*/  FSEL R215, R215, -INF , P3 ;  /* 0xff800000d7d77808 */ /* 0x004fe20001800000 */
[C---:B------:R-:W-:Y:S01]  /*6dd0*/  FMUL.FTZ R144, R0.reuse, R125 ;  /* 0x0000007d00907220 */ /* 0x040fe20000410000 */
[----:B------:R-:W-:Y:S01]  /*6de0*/  FMNMX.FTZ R150, R217, R150, !PT ;  /* 0x00000096d9967209 */ /* 0x000fe20007810000 */
[----:B------:R-:W-:Y:S01]  /*6df0*/  FMUL.FTZ R148, R0, R105 ;  /* 0x0000006900947220 */ /* 0x000fe20000410000 */
[----:B------:R-:W-:Y:S01]  /*6e00*/  ISETP.GT.AND P3, PT, R128, 0x21, PT ;  /* 0x000000218000780c */ /* 0x000fe20003f64270 */
[C---:B------:R-:W-:Y:S01]  /*6e10*/  FMUL.FTZ R105, R0.reuse, R107 ;  /* 0x0000006b00697220 */ /* 0x040fe20000410000 */
[----:B------:R-:W-:Y:S01]  /*6e20*/  FMNMX.FTZ R150, R215, R150, !PT ;  /* 0x00000096d7967209 */ /* 0x000fe20007810000 */
        /* <DEDUP_REMOVED lines=9> */
[----:B----4-:R-:W-:Y:S01]  /*6ec0*/  FSEL R201, R201, -INF , P3 ;  /* 0xff800000c9c97808 */ /* 0x010fe20001800000 */
[----:B------:R-:W-:Y:S01]  /*6ed0*/  FMUL.FTZ R129, R0, R113 ;  /* 0x0000007100817220 */ /* 0x000fe20000410000 */
[----:B------:R-:W-:Y:S01]  /*6ee0*/  ISETP.GT.AND P3, PT, R128, 0x29, PT ;  /* 0x000000298000780c */ /* 0x000fe20003f64270 */
[C---:B------:R-:W-:Y:S01]  /*6ef0*/  FMUL.FTZ R121, R0.reuse, R123 ;  /* 0x0000007b00797220 */ /* 0x040fe20000410000 */
[----:B------:R-:W-:Y:S01]  /*6f00*/  FMNMX.FTZ R150, R201, R150, !PT ;  /* 0x00000096c9967209 */ /* 0x000fe20007810000 */
[C---:B------:R-:W-:Y:S01]  /*6f10*/  FMUL.FTZ R123, R0.reuse, R127 ;  /* 0x0000007f007b7220 */ /* 0x040fe20000410000 */
[C---:B------:R-:W-:Y:S01]  /*6f20*/  FMUL.FTZ R132, R0.reuse, R133 ;  /* 0x0000008500847220 */ /* 0x040fe20000410000 */
[----:B------:R-:W4:Y:S01]  /*6f30*/  MUFU.TANH R195, R195 ;  /* 0x000000c300c37308 */ /* 0x000f220000002400 */
        /* <DEDUP_REMOVED lines=21> */
[----:B------:R-:W-:Y:S01]  /*7090*/  UIADD3 UR6, UR10, 0x100, URZ ;  /* 0x000001000a067890 */ /* 0x000fe2000fffe03f */
[----:B------:R-:W-:Y:S01]  /*70a0*/  FMUL.FTZ R92, R0, R92 ;  /* 0x0000005c005c7220 */ /* 0x000fe20000410000 */
[----:B------:R-:W4:Y:S01]  /*70b0*/  MUFU.TANH R140, R140 ;  /* 0x0000008c008c7308 */ /* 0x000f220000002400 */
[----:B--2---:R-:W-:Y:S01]  /*70c0*/  FSEL R193, R193, -INF , P3 ;  /* 0xff800000c1c17808 */ /* 0x004fe20001800000 */
[----:B------:R-:W-:Y:S01]  /*70d0*/  UMOV UR7, 0xc0000010 ;  /* 0xc000001000077882 */ /* 0x000fe20000000000 */
[----:B------:R-:W-:Y:S01]  /*70e0*/  ISETP.GT.AND P3, PT, R128, 0x39, PT ;  /* 0x000000398000780c */ /* 0x000fe20003f64270 */
[C---:B------:R-:W-:Y:S01]  /*70f0*/  FMUL.FTZ R96, R0.reuse, R96 ;  /* 0x0000006000607220 */ /* 0x040fe20000410000 */
[----:B------:R-:W-:Y:S01]  /*7100*/  FMNMX.FTZ R150, R193, R150, !PT ;  /* 0x00000096c1967209 */ /* 0x000fe20007810000 */
[C---:B-1----:R-:W-:Y:S01]  /*7110*/  FMUL.FTZ R7, R0.reuse, R155 ;  /* 0x0000009b00077220 */ /* 0x042fe20000410000 */
[C---:B------:R-:W-:Y:S01]  /*7120*/  FMUL.FTZ R100, R0.reuse, R100 ;  /* 0x0000006400647220 */ /* 0x040fe20000410000 */
[----:B------:R-:W-:Y:S01]  /*7130*/  MUFU.TANH R141, R141 ;  /* 0x0000008d008d7308 */ /* 0x000fe20000002400 */
[----:B---3--:R-:W-:Y:S01]  /*7140*/  FSEL R167, R167, -INF , P2 ;  /* 0xff800000a7a77808 */ /* 0x008fe20001000000 */
[----:B------:R-:W-:Y:S01]  /*7150*/  FMUL.FTZ R9, R0, R159 ;  /* 0x0000009f00097220 */ /* 0x000fe20000410000 */
[----:B------:R-:W-:Y:S01]  /*7160*/  ISETP.GT.AND P2, PT, R128, 0x40, PT ;  /* 0x000000408000780c */ /* 0x000fe20003f44270 */
[C---:B------:R-:W-:Y:S01]  /*7170*/  FMUL.FTZ R11, R0.reuse, R163 ;  /* 0x000000a3000b7220 */ /* 0x040fe20000410000 */
[----:B------:R-:W-:Y:S01]  /*7180*/  FMNMX.FTZ R150, R167, R150, !PT ;  /* 0x00000096a7967209 */ /* 0x000fe20007810000 */
[C---:B0-----:R-:W-:Y:S01]  /*7190*/  FMUL.FTZ R6, R0.reuse, R154 ;  /* 0x0000009a00067220 */ /* 0x041fe20000410000 */
[----:B------:R-:W-:Y:S01]  /*71a0*/  FMUL.FTZ R8, R0, R158 ;  /* 0x0000009e00087220 */ /* 0x000fe20000410000 */
[----:B------:R-:W0:Y:S01]  /*71b0*/  MUFU.TANH R142, R142 ;  /* 0x0000008e008e7308 */ /* 0x000e220000002400 */
[----:B----4-:R-:W-:Y:S01]  /*71c0*/  FSEL R107, R140, -INF , P3 ;  /* 0xff8000008c6b7808 */ /* 0x010fe20001800000 */
[----:B------:R-:W-:Y:S01]  /*71d0*/  FMUL.FTZ R10, R0, R162 ;  /* 0x000000a2000a7220 */ /* 0x000fe20000410000 */
[----:B------:R-:W-:Y:S01]  /*71e0*/  ISETP.GT.AND P3, PT, R128, 0x41, PT ;  /* 0x000000418000780c */ /* 0x000fe20003f64270 */
[C---:B------:R-:W-:Y:S01]  /*71f0*/  FMUL.FTZ R12, R0.reuse, R166 ;  /* 0x000000a6000c7220 */ /* 0x040fe20000410000 */
[----:B------:R-:W-:Y:S01]  /*7200*/  FMNMX.FTZ R150, R107, R150, !PT ;  /* 0x000000966b967209 */ /* 0x000fe20007810000 */
        /* <DEDUP_REMOVED lines=8> */
[----:B------:R-:W-:Y:S01]  /*7290*/  MUFU.TANH R144, R144 ;  /* 0x0000009000907308 */ /* 0x000fe20000002400 */
[----:B0-----:R-:W-:Y:S02]  /*72a0*/  FSEL R113, R142, -INF , P3 ;  /* 0xff8000008e717808 */ /* 0x001fe40001800000 */
[----:B------:R-:W-:-:S05]  /*72b0*/  ISETP.GT.AND P3, PT, R128, 0x49, PT ;  /* 0x000000498000780c */ /* 0x000fca0003f64270 */
[----:B------:R-:W0:Y:S08]  /*72c0*/  MUFU.TANH R146, R146 ;  /* 0x0000009200927308 */ /* 0x000e300000002400 */
[----:B------:R2:W-:Y:S08]  /*72d0*/  MUFU.TANH R106, R109 ;  /* 0x0000006d006a7308 */ /* 0x0005f00000002400 */
[----:B------:R-:W3:Y:S01]  /*72e0*/  MUFU.TANH R145, R145 ;  /* 0x0000009100917308 */ /* 0x000ee20000002400 */
[----:B--2---:R-:W-:-:S02]  /*72f0*/  FSEL R109, R141, -INF , P2 ;  /* 0xff8000008d6d7808 */ /* 0x004fc40001000000 */
[C---:B------:R-:W-:Y:S02]  /*7300*/  ISETP.GT.AND P2, PT, R128.reuse, 0x48, PT ;  /* 0x000000488000780c */ /* 0x040fe40003f44270 */
[----:B------:R-:W-:Y:S02]  /*7310*/  FMNMX.FTZ R150, R109, R150, !PT ;  /* 0x000000966d967209 */ /* 0x000fe40007810000 */
[----:B-1----:R-:W-:Y:S01]  /*7320*/  FSEL R117, R143, -INF , P2 ;  /* 0xff8000008f757808 */ /* 0x002fe20001000000 */
[----:B------:R-:W-:Y:S01]  /*7330*/  MUFU.TANH R147, R147 ;  /* 0x0000009300937308 */ /* 0x000fe20000002400 */
[----:B------:R-:W-:Y:S02]  /*7340*/  FMNMX.FTZ R150, R113, R150, !PT ;  /* 0x0000009671967209 */ /* 0x000fe40007810000 */
[----:B------:R-:W-:Y:S02]  /*7350*/  ISETP.GT.AND P2, PT, R128, 0x50, PT ;  /* 0x000000508000780c */ /* 0x000fe40003f44270 */
[----:B------:R-:W-:-:S02]  /*7360*/  FMNMX.FTZ R150, R117, R150, !PT ;  /* 0x0000009675967209 */ /* 0x000fc40007810000 */
[----:B0-----:R-:W-:Y:S01]  /*7370*/  FSEL R131, R146, -INF , P2 ;  /* 0xff80000092837808 */ /* 0x001fe20001000000 */
[----:B------:R-:W0:Y:S01]  /*7380*/  MUFU.TANH R132, R132 ;  /* 0x0000008400847308 */ /* 0x000e220000002400 */
[----:B------:R-:W-:Y:S01]  /*7390*/  ISETP.GT.AND P2, PT, R128, 0x58, PT ;  /* 0x000000588000780c */ /* 0x000fe20003f44270 */
[----:B------:R-:W-:Y:S02]  /*73a0*/  WARPGROUP.DEPBAR.LE gsb0, 0x0 ;  /* 0x00008000000079c5 */ /* 0x000fe40000010000 */
[----:B------:R-:W-:-:S04]  /*73b0*/  WARPGROUP.ARRIVE ;  /* 0x00000000000079c5 */ /* 0x000fc80000000000 */
[----:B------:R1:W-:Y:S02]  /*73c0*/  MUFU.TANH R151, R129 ;  /* 0x0000008100977308 */ /* 0x0003e40000002400 */
[----:B------:R-:W-:Y:S01]  /*73d0*/  QGMMA.64x128x32.F32.E4M3.E4M3 R24, R180, gdesc[UR4], R24, gsb0 ;  /* 0x01e00004b4187df3 */ /* 0x000fe20008000818 */
[----:B------:R-:W-:Y:S01]  /*73e0*/  UIADD3 UR6, UR10, 0x200, URZ ;  /* 0x000002000a067890 */ /* 0x000fe2000fffe03f */
[----:B------:R-:W-:-:S04]  /*73f0*/  UMOV UR7, 0xc0000010 ;  /* 0xc000001000077882 */ /* 0x000fc80000000000 */
[----:B------:R-:W-:Y:S01]  /*7400*/  MUFU.TANH R134, R134 ;  /* 0x0000008600867308 */ /* 0x000fe20000002400 */
[----:B-1----:R-:W-:Y:S02]  /*7410*/  FSEL R129, R144, -INF , P3 ;  /* 0xff80000090817808 */ /* 0x002fe40001800000 */
[C---:B------:R-:W-:Y:S02]  /*7420*/  ISETP.GT.AND P3, PT, R128.reuse, 0x51, PT ;  /* 0x000000518000780c */ /* 0x040fe40003f64270 */
[----:B------:R-:W-:Y:S02]  /*7430*/  FMNMX.FTZ R150, R129, R150, !PT ;  /* 0x0000009681967209 */ /* 0x000fe40007810000 */
[----:B---3--:R-:W-:Y:S01]  /*7440*/  FSEL R133, R145, -INF , P3 ;  /* 0xff80000091857808 */ /* 0x008fe20001800000 */
[----:B------:R-:W1:Y:S01]  /*7450*/  MUFU.TANH R148, R148 ;  /* 0x0000009400947308 */ /* 0x000e620000002400 */
[----:B------:R-:W-:Y:S02]  /*7460*/  FMNMX.FTZ R150, R131, R150, !PT ;  /* 0x0000009683967209 */ /* 0x000fe40007810000 */
[----:B------:R-:W-:-:S02]  /*7470*/  ISETP.GT.AND P3, PT, R128, 0x59, PT ;  /* 0x000000598000780c */ /* 0x000fc40003f64270 */
[----:B------:R-:W-:Y:S02]  /*7480*/  FMNMX.FTZ R150, R133, R150, !PT ;  /* 0x0000009685967209 */ /* 0x000fe40007810000 */
[----:B0-----:R-:W-:Y:S01]  /*7490*/  FSEL R141, R132, -INF , P3 ;  /* 0xff800000848d7808 */ /* 0x001fe20001800000 */
[----:B------:R-:W0:Y:S01]  /*74a0*/  MUFU.TANH R108, R108 ;  /* 0x0000006c006c7308 */ /* 0x000e220000002400 */
[----:B------:R-:W-:Y:S01]  /*74b0*/  ISETP.GT.AND P3, PT, R128, 0x61, PT ;  /* 0x000000618000780c */ /* 0x000fe20003f64270 */
[----:B------:R-:W-:-:S06]  /*74c0*/  FMUL.FTZ R132, R0, R93 ;  /* 0x0000005d00847220 */ /* 0x000fcc0000410000 */
[----:B------:R2:W-:Y:S01]  /*74d0*/  MUFU.TANH R153, R135 ;  /* 0x0000008700997308 */ /* 0x0005e20000002400 */
[----:B-1----:R-:W-:Y:S02]  /*74e0*/  FSEL R145, R148, -INF , P3 ;  /* 0xff80000094917808 */ /* 0x002fe40001800000 */
[----:B------:R-:W-:-:S04]  /*74f0*/  ISETP.GT.AND P3, PT, R128, 0x69, PT ;  /* 0x000000698000780c */ /* 0x000fc80003f64270 */
[----:B------:R-:W-:Y:S01]  /*7500*/  FSEL R93, R106, -INF , P3 ;  /* 0xff8000006a5d7808 */ /* 0x000fe20001800000 */
[----:B------:R-:W1:Y:S01]  /*7510*/  MUFU.TANH R112, R112 ;  /* 0x0000007000707308 */ /* 0x000e620000002400 */
[----:B--2---:R-:W-:Y:S01]  /*7520*/  FSEL R135, R147, -INF , P2 ;  /* 0xff80000093877808 */ /* 0x004fe20001000000 */
[----:B------:R-:W-:Y:S01]  /*7530*/  FMUL.FTZ R106, R0, R97 ;  /* 0x00000061006a7220 */ /* 0x000fe20000410000 */
[----:B------:R-:W-:Y:S02]  /*7540*/  ISETP.GT.AND P2, PT, R128, 0x60, PT ;  /* 0x000000608000780c */ /* 0x000fe40003f44270 */
[----:B------:R-:W-:Y:S02]  /*7550*/  FMNMX.FTZ R150, R135, R150, !PT ;  /* 0x0000009687967209 */ /* 0x000fe40007810000 */
[----:B------:R-:W-:Y:S01]  /*7560*/  FSEL R143, R134, -INF , P2 ;  /* 0xff800000868f7808 */ /* 0x000fe20001000000 */
[----:B------:R-:W2:Y:S01]  /*7570*/  MUFU.TANH R116, R116 ;  /* 0x0000007400747308 */ /* 0x000ea20000002400 */
[----:B------:R-:W-:-:S02]  /*7580*/  FMNMX.FTZ R150, R141, R150, !PT ;  /* 0x000000968d967209 */ /* 0x000fc40007810000 */
[----:B------:R-:W-:Y:S02]  /*7590*/  ISETP.GT.AND P2, PT, R128, 0x68, PT ;  /* 0x000000688000780c */ /* 0x000fe40003f44270 */
[----:B------:R-:W-:Y:S02]  /*75a0*/  FMNMX.FTZ R150, R143, R150, !PT ;  /* 0x000000968f967209 */ /* 0x000fe40007810000 */
[----:B0-----:R-:W-:Y:S01]  /*75b0*/  FSEL R147, R108, -INF , P2 ;  /* 0xff8000006c937808 */ /* 0x001fe20001000000 */
[----:B------:R-:W0:Y:S01]  /*75c0*/  MUFU.TANH R88, R88 ;  /* 0x0000005800587308 */ /* 0x000e220000002400 */
[----:B------:R-:W-:Y:S01]  /*75d0*/  FMNMX.FTZ R150, R145, R150, !PT ;  /* 0x0000009691967209 */ /* 0x000fe20007810000 */
[----:B------:R-:W-:Y:S01]  /*75e0*/  FMUL.FTZ R108, R0, R118 ;  /* 0x00000076006c7220 */ /* 0x000fe20000410000 */
[----:B------:R-:W-:Y:S02]  /*75f0*/  ISETP.GT.AND P2, PT, R128, 0x70, PT ;  /* 0x000000708000780c */ /* 0x000fe40003f44270 */
[----:B------:R-:W-:-:S02]  /*7600*/  FMNMX.FTZ R150, R147, R150, !PT ;  /* 0x0000009693967209 */ /* 0x000fc40007810000 */
[----:B------:R-:W-:Y:S01]  /*7610*/  ISETP.GT.AND P3, PT, R128, 0x71, PT ;  /* 0x000000718000780c */ /* 0x000fe20003f64270 */
[----:B------:R-:W3:Y:S01]  /*7620*/  MUFU.TANH R89, R89 ;  /* 0x0000005900597308 */ /* 0x000ee20000002400 */
[----:B-1----:R-:W-:Y:S01]  /*7630*/  FSEL R149, R112, -INF , P2 ;  /* 0xff80000070957808 */ /* 0x002fe20001000000 */
[----:B------:R-:W-:Y:S01]  /*7640*/  FMUL.FTZ R112, R0, R102 ;  /* 0x0000006600707220 */ /* 0x000fe20000410000 */
[----:B------:R-:W-:Y:S02]  /*7650*/  FMNMX.FTZ R150, R93, R150, !PT ;  /* 0x000000965d967209 */ /* 0x000fe40007810000 */
[----:B------:R-:W-:Y:S02]  /*7660*/  ISETP.GT.AND P2, PT, R128, 0x78, PT ;  /* 0x000000788000780c */ /* 0x000fe40003f44270 */
[----:B------:R-:W-:Y:S01]  /*7670*/  FSEL R151, R151, -INF , P3 ;  /* 0xff80000097977808 */ /* 0x000fe20001800000 */
[----:B------:R-:W1:Y:S01]  /*7680*/  MUFU.TANH R92, R92 ;  /* 0x0000005c005c7308 */ /* 0x000e620000002400 */
[----:B------:R-:W-:-:S02]  /*7690*/  FMNMX.FTZ R150, R149, R150, !PT ;  /* 0x0000009695967209 */ /* 0x000fc40007810000 */
[----:B------:R-:W-:Y:S02]  /*76a0*/  ISETP.GT.AND P3, PT, R128, 0x79, PT ;  /* 0x000000798000780c */ /* 0x000fe40003f64270 */
[----:B--2---:R-:W-:Y:S02]  /*76b0*/  FSEL R97, R116, -INF , P2 ;  /* 0xff80000074617808 */ /* 0x004fe40001000000 */
[----:B------:R-:W-:Y:S01]  /*76c0*/  FMNMX.FTZ R150, R151, R150, !PT ;  /* 0x0000009697967209 */ /* 0x000fe20007810000 */
[----:B------:R-:W2:Y:S01]  /*76d0*/  MUFU.TANH R132, R132 ;  /* 0x0000008400847308 */ /* 0x000ea20000002400 */
[----:B------:R-:W-:Y:S02]  /*76e0*/  ISETP.GT.AND P2, PT, R128, 0x80, PT ;  /* 0x000000808000780c */ /* 0x000fe40003f44270 */
[----:B------:R-:W-:Y:S02]  /*76f0*/  FSEL R153, R153, -INF , P3 ;  /* 0xff80000099997808 */ /* 0x000fe40001800000 */
[----:B------:R-:W-:-:S02]  /*7700*/  FMNMX.FTZ R150, R97, R150, !PT ;  /* 0x0000009661967209 */ /* 0x000fc40007810000 */
[----:B------:R-:W-:Y:S01]  /*7710*/  ISETP.GT.AND P3, PT, R128, 0x81, PT ;  /* 0x000000818000780c */ /* 0x000fe20003f64270 */
[----:B------:R-:W4:Y:S01]  /*7720*/  MUFU.TANH R96, R96 ;  /* 0x0000006000607308 */ /* 0x000f220000002400 */
[----:B0-----:R-:W-:Y:S01]  /*7730*/  FSEL R155, R88, -INF , P2 ;  /* 0xff800000589b7808 */ /* 0x001fe20001000000 */
[----:B------:R-:W-:Y:S01]  /*7740*/  FMUL.FTZ R88, R0, R101 ;  /* 0x0000006500587220 */ /* 0x000fe20000410000 */
[----:B------:R-:W-:Y:S02]  /*7750*/  FMNMX.FTZ R150, R153, R150, !PT ;  /* 0x0000009699967209 */ /* 0x000fe40007810000 */
[----:B------:R-:W-:Y:S02]  /*7760*/  ISETP.GT.AND P2, PT, R128, 0x88, PT ;  /* 0x000000888000780c */ /* 0x000fe40003f44270 */
[----:B---3--:R-:W-:Y:S01]  /*7770*/  FSEL R157, R89, -INF , P3 ;  /* 0xff800000599d7808 */ /* 0x008fe20001800000 */
[----:B------:R-:W0:Y:S01]  /*7780*/  MUFU.TANH R106, R106 ;  /* 0x0000006a006a7308 */ /* 0x000e220000002400 */
[----:B------:R-:W-:-:S02]  /*7790*/  FMNMX.FTZ R150, R155, R150, !PT ;  /* 0x000000969b967209 */ /* 0x000fc40007810000 */
[----:B------:R-:W-:Y:S02]  /*77a0*/  ISETP.GT.AND P3, PT, R128, 0x89, PT ;  /* 0x000000898000780c */ /* 0x000fe40003f64270 */
[----:B-1----:R-:W-:Y:S01]  /*77b0*/  FSEL R101, R92, -INF , P2 ;  /* 0xff8000005c657808 */ /* 0x002fe20001000000 */
[----:B------:R-:W-:Y:S01]  /*77c0*/  FMUL.FTZ R92, R0, R110 ;  /* 0x0000006e005c7220 */ /* 0x000fe20000410000 */
[----:B------:R-:W-:Y:S01]  /*77d0*/  FMNMX.FTZ R150, R157, R150, !PT ;  /* 0x000000969d967209 */ /* 0x000fe20007810000 */
[----:B------:R-:W1:Y:S01]  /*77e0*/  MUFU.TANH R100, R100 ;  /* 0x0000006400647308 */ /* 0x000e620000002400 */
[----:B------:R-:W-:Y:S01]  /*77f0*/  ISETP.GT.AND P2, PT, R128, 0x90, PT ;  /* 0x000000908000780c */ /* 0x000fe20003f44270 */
[----:B------:R-:W-:Y:S01]  /*7800*/  FMUL.FTZ R110, R0, R119 ;  /* 0x00000077006e7220 */ /* 0x000fe20000410000 */
[----:B--2---:R-:W-:Y:S02]  /*7810*/  FSEL R159, R132, -INF , P3 ;  /* 0xff800000849f7808 */ /* 0x004fe40001800000 */
[----:B------:R-:W-:-:S02]  /*7820*/  FMNMX.FTZ R150, R101, R150, !PT ;  /* 0x0000009665967209 */ /* 0x000fc40007810000 */
[----:B------:R-:W-:Y:S01]  /*7830*/  ISETP.GT.AND P3, PT, R128, 0x91, PT ;  /* 0x000000918000780c */ /* 0x000fe20003f64270 */
[----:B------:R-:W2:Y:S01]  /*7840*/  MUFU.TANH R88, R88 ;  /* 0x0000005800587308 */ /* 0x000ea20000002400 */
[----:B----4-:R-:W-:Y:S01]  /*7850*/  FSEL R161, R96, -INF , P2 ;  /* 0xff80000060a17808 */ /* 0x010fe20001000000 */
[----:B------:R-:W-:Y:S01]  /*7860*/  FMUL.FTZ R96, R0, R111 ;  /* 0x0000006f00607220 */ /* 0x000fe20000410000 */
[----:B------:R-:W-:Y:S02]  /*7870*/  FMNMX.FTZ R150, R159, R150, !PT ;  /* 0x000000969f967209 */ /* 0x000fe40007810000 */
[----:B------:R-:W-:Y:S02]  /*7880*/  ISETP.GT.AND P2, PT, R128, 0x98, PT ;  /* 0x000000988000780c */ /* 0x000fe40003f44270 */
[----:B0-----:R-:W-:Y:S01]  /*7890*/  FSEL R163, R106, -INF , P3 ;  /* 0xff8000006aa37808 */ /* 0x001fe20001800000 */
[----:B------:R-:W0:Y:S01]  /*78a0*/  MUFU.TANH R6, R6 ;  /* 0x0000000600067308 */ /* 0x000e220000002400 */
[----:B------:R-:W-:Y:S01]  /*78b0*/  FMNMX.FTZ R150, R161, R150, !PT ;  /* 0x00000096a1967209 */ /* 0x000fe20007810000 */
[----:B------:R-:W-:Y:S01]  /*78c0*/  FMUL.FTZ R106, R0, R115 ;  /* 0x00000073006a7220 */ /* 0x000fe20000410000 */
[C---:B------:R-:W-:Y:S01]  /*78d0*/  ISETP.GT.AND P3, PT, R128.reuse, 0x99, PT ;  /* 0x000000998000780c */ /* 0x040fe20003f64270 */
[----:B------:R-:W-:Y:S01]  /*78e0*/  VIADD R128, R128, 0x8 ;  /* 0x0000000880807836 */ /* 0x000fe20000000000 */
[----:B-1----:R-:W-:Y:S01]  /*78f0*/  FSEL R165, R100, -INF , P2 ;  /* 0xff80000064a57808 */ /* 0x002fe20001000000 */
[----:B------:R-:W-:Y:S01]  /*7900*/  FMUL.FTZ R100, R0, R114 ;  /* 0x0000007200647220 */ /* 0x000fe20000410000 */
[----:B------:R-:W-:Y:S01]  /*7910*/  FMNMX.FTZ R150, R163, R150, !PT ;  /* 0x00000096a3967209 */ /* 0x000fe20007810000 */
[----:B------:R-:W1:Y:S01]  /*7920*/  MUFU.TANH R7, R7 ;  /* 0x0000000700077308 */ /* 0x000e620000002400 */
[----:B--2---:R-:W-:-:S02]  /*7930*/  FSEL R111, R88, -INF , P3 ;  /* 0xff800000586f7808 */ /* 0x004fc40001800000 */
[----:B------:R-:W-:Y:S01]  /*7940*/  FMNMX.FTZ R150, R165, R150, !PT ;  /* 0x00000096a5967209 */ /* 0x000fe20007810000 */
[----:B------:R-:W2:Y:S01]  /*7950*/  LDC R88, c[0x0][0x988] ;  /* 0x00026200ff587b82 */ /* 0x000ea20000000800 */
[C---:B------:R-:W-:Y:S02]  /*7960*/  ISETP.GT.AND P3, PT, R128.reuse, RZ, PT ;  /* 0x000000ff8000720c */ /* 0x040fe40003f64270 */
[----:B------:R-:W-:Y:S01]  /*7970*/  FMNMX.FTZ R150, R111, R150, !PT ;  /* 0x000000966f967209 */ /* 0x000fe20007810000 */
[----:B------:R-:W3:Y:S01]  /*7980*/  MUFU.TANH R8, R8 ;  /* 0x0000000800087308 */ /* 0x000ee20000002400 */
[----:B------:R-:W-:-:S03]  /*7990*/  ISETP.GT.AND P4, PT, R128, 0x1, PT ;  /* 0x000000018000780c */ /* 0x000fc60003f84270 */
[----:B------:R-:W4:Y:S04]  /*79a0*/  SHFL.BFLY PT, R89, R150, 0x2, 0x1f ;  /* 0x0c401f0096597f89 */ /* 0x000f2800000e0000 */
[----:B------:R-:W5:Y:S01]  /*79b0*/  MUFU.TANH R9, R9 ;  /* 0x0000000900097308 */ /* 0x000f620000002400 */
[----:B------:R-:W-:Y:S02]  /*79c0*/  WARPGROUP.DEPBAR.LE gsb0, 0x0 ;  /* 0x00008000000079c5 */ /* 0x000fe40000010000 */
[----:B0-----:R-:W-:Y:S01]  /*79d0*/  FSEL R183, R6, -INF , P3 ;  /* 0xff80000006b77808 */ /* 0x001fe20001800000 */
[----:B------:R-:W-:Y:S01]  /*79e0*/  WARPGROUP.ARRIVE ;  /* 0x00000000000079c5 */ /* 0x000fe20000000000 */
[C---:B------:R-:W-:Y:S02]  /*79f0*/  ISETP.GT.AND P3, PT, R128.reuse, 0x8, PT ;  /* 0x000000088000780c */ /* 0x040fe40003f64270 */
[----:B-1----:R-:W-:Y:S01]  /*7a00*/  FSEL R7, R7, -INF , P4 ;  /* 0xff80000007077808 */ /* 0x002fe20002000000 */
[----:B------:R-:W-:Y:S01]  /*7a10*/  MUFU.TANH R10, R10 ;  /* 0x0000000a000a7308 */ /* 0x000fe20000002400 */
[----:B------:R-:W-:Y:S01]  /*7a20*/  FMNMX.FTZ R132, R183, R4, !PT ;  /* 0x00000004b7847209 */ /* 0x000fe20007810000 */
[----:B------:R-:W-:Y:S01]  /*7a30*/  QGMMA.64x128x32.F32.E4M3.E4M3 R24, R176, gdesc[UR4], R24, gsb0 ;  /* 0x01e00004b0187df3 */ /* 0x000fe20008000818 */
[----:B------:R-:W-:Y:S01]  /*7a40*/  ISETP.GT.AND P4, PT, R128, 0x9, PT ;  /* 0x000000098000780c */ /* 0x000fe20003f84270 */
[----:B------:R-:W-:Y:S01]  /*7a50*/  UIADD3 UR6, UR10, 0x300, URZ ;  /* 0x000003000a067890 */ /* 0x000fe2000fffe03f */
[----:B---3--:R-:W-:Y:S01]  /*7a60*/  FSEL R187, R8, -INF , P3 ;  /* 0xff80000008bb7808 */ /* 0x008fe20001800000 */
[----:B------:R-:W-:Y:S01]  /*7a70*/  UMOV UR7, 0xc0000010 ;  /* 0xc000001000077882 */ /* 0x000fe20000000000 */
[----:B------:R-:W-:Y:S01]  /*7a80*/  FMNMX.FTZ R132, R7, R132, !PT ;  /* 0x0000008407847209 */ /* 0x000fe20007810000 */
[----:B------:R-:W0:Y:S01]  /*7a90*/  MUFU.TANH R11, R11 ;  /* 0x0000000b000b7308 */ /* 0x000e220000002400 */
[----:B------:R-:W-:-:S02]  /*7aa0*/  ISETP.GT.AND P3, PT, R128, 0x10, PT ;  /* 0x000000108000780c */ /* 0x000fc40003f64270 */
[----:B-----5:R-:W-:Y:S02]  /*7ab0*/  FSEL R9, R9, -INF , P4 ;  /* 0xff80000009097808 */ /* 0x020fe40002000000 */
[----:B----4-:R-:W-:Y:S02]  /*7ac0*/  FMNMX.FTZ R150, R150, R89, !PT ;  /* 0x0000005996967209 */ /* 0x010fe40007810000 */
[----:B------:R-:W-:Y:S01]  /*7ad0*/  FMNMX.FTZ R132, R187, R132, !PT ;  /* 0x00000084bb847209 */ /* 0x000fe20007810000 */
[----:B------:R-:W-:Y:S01]  /*7ae0*/  MUFU.TANH R12, R12 ;  /* 0x0000000c000c7308 */ /* 0x000fe20000002400 */
[----:B------:R-:W-:Y:S01]  /*7af0*/  ISETP.GT.AND P4, PT, R128, 0x11, PT ;  /* 0x000000118000780c */ /* 0x000fe20003f84270 */
[----:B------:R-:W1:Y:S01]  /*7b00*/  SHFL.BFLY PT, R89, R150, 0x1, 0x1f ;  /* 0x0c201f0096597f89 */ /* 0x000e6200000e0000 */
[----:B------:R-:W-:-:S05]  /*7b10*/  FMNMX.FTZ R132, R9, R132, !PT ;  /* 0x0000008409847209 */ /* 0x000fca0007810000 */
[----:B------:R-:W3:Y:S01]  /*7b20*/  MUFU.TANH R13, R13 ;  /* 0x0000000d000d7308 */ /* 0x000ee20000002400 */
[----:B0-----:R-:W-:Y:S02]  /*7b30*/  FSEL R11, R11, -INF , P4 ;  /* 0xff8000000b0b7808 */ /* 0x001fe40002000000 */
[----:B------:R-:W-:-:S05]  /*7b40*/  ISETP.GT.AND P4, PT, R128, 0x19, PT ;  /* 0x000000198000780c */ /* 0x000fca0003f84270 */
[----:B------:R-:W0:Y:S08]  /*7b50*/  MUFU.TANH R14, R14 ;  /* 0x0000000e000e7308 */ /* 0x000e300000002400 */
[----:B------:R-:W4:Y:S01]  /*7b60*/  MUFU.TANH R15, R15 ;  /* 0x0000000f000f7308 */ /* 0x000f220000002400 */
[----:B---3--:R-:W-:Y:S02]  /*7b70*/  FSEL R13, R13, -INF , P4 ;  /* 0xff8000000d0d7808 */ /* 0x008fe40002000000 */
[----:B-1----:R-:W-:-:S02]  /*7b80*/  FMNMX.FTZ R89, R150, R89, !PT ;  /* 0x0000005996597209 */ /* 0x002fc40007810000 */
[----:B------:R-:W-:Y:S02]  /*7b90*/  ISETP.GT.AND P4, PT, R128, 0x21, PT ;  /* 0x000000218000780c */ /* 0x000fe40003f84270 */
[C---:B------:R-:W-:Y:S01]  /*7ba0*/  FSETP.NEU.FTZ.AND P2, PT, R89.reuse, -INF , PT ;  /* 0xff8000005900780b */ /* 0x040fe20003f5d000 */
[----:B--2---:R-:W-:-:S01]  /*7bb0*/  FFMA.FTZ R102, R89, R88, -8 ;  /* 0xc100000059667423 */ /* 0x004fc20000010058 */
[----:B------:R-:W1:Y:S04]  /*7bc0*/  MUFU.TANH R20, R20 ;  /* 0x0000001400147308 */ /* 0x000e680000002400 */
[----:B------:R-:W-:-:S04]  /*7bd0*/  FSEL R102, R102, RZ, P2 ;  /* 0x000000ff66667208 */ /* 0x000fc80001000000 */
[----:B------:R-:W2:Y:S01]  /*7be0*/  MUFU.TANH R21, R21 ;  /* 0x0000001500157308 */ /* 0x000ea20000002400 */
        /* <DEDUP_REMOVED lines=15> */
[----:B0-----:R-:W-:Y:S01]  /*7ce0*/  FSEL R205, R14, -INF , P3 ;  /* 0xff8000000ecd7808 */ /* 0x001fe20001800000 */
[----:B------:R-:W0:Y:S01]  /*7cf0*/  MUFU.TANH R137, R137 ;  /* 0x0000008900897308 */ /* 0x000e220000002400 */
[----:B------:R-:W-:Y:S01]  /*7d00*/  FMNMX.FTZ R132, R13, R132, !PT ;  /* 0x000000840d847209 */ /* 0x000fe20007810000 */
[-CC-:B------:R-:W-:Y:S01]  /*7d10*/  FFMA.FTZ R14, R109, R88.reuse, -R102.reuse ;  /* 0x000000586d0e7223 */ /* 0x180fe20000010866 */
[C---:B------:R-:W-:Y:S01]  /*7d20*/  ISETP.GT.AND P3, PT, R128.reuse, 0x28, PT ;  /* 0x000000288000780c */ /* 0x040fe20003f64270 */
[-CC-:B------:R-:W-:Y:S01]  /*7d30*/  FFMA.FTZ R118, R211, R88.reuse, -R102.reuse ;  /* 0x00000058d3767223 */ /* 0x180fe20000010866 */
[----:B----4-:R-:W-:Y:S01]  /*7d40*/  FSEL R15, R15, -INF , P4 ;  /* 0xff8000000f0f7808 */ /* 0x010fe20002000000 */
[--C-:B------:R-:W-:Y:S01]  /*7d50*/  FFMA.FTZ R185, R213, R88, -R102.reuse ;  /* 0x00000058d5b97223 */ /* 0x100fe20000010866 */
[----:B------:R-:W-:Y:S01]  /*7d60*/  FMNMX.FTZ R132, R205, R132, !PT ;  /* 0x00000084cd847209 */ /* 0x000fe20007810000 */
[----:B------:R-:W4:Y:S01]  /*7d70*/  MUFU.TANH R138, R138 ;  /* 0x0000008a008a7308 */ /* 0x000f220000002400 */
        /* <DEDUP_REMOVED lines=8> */
[----:B--2---:R-:W-:Y:S01]  /*7e00*/  FSEL R21, R21, -INF , P4 ;  /* 0xff80000015157808 */ /* 0x004fe20002000000 */
[--C-:B------:R-:W-:Y:S01]  /*7e10*/  FFMA.FTZ R130, R217, R88, -R102.reuse ;  /* 0x00000058d9827223 */ /* 0x100fe20000010866 */
[----:B------:R-:W-:Y:S01]  /*7e20*/  FMNMX.FTZ R132, R195, R132, !PT ;  /* 0x00000084c3847209 */ /* 0x000fe20007810000 */
[-CC-:B------:R-:W-:Y:S01]  /*7e30*/  FFMA.FTZ R201, R201, R88.reuse, -R102.reuse ;  /* 0x00000058c9c97223 */ /* 0x180fe20000010866 */
[----:B------:R-:W-:Y:S01]  /*7e40*/  ISETP.GT.AND P4, PT, R128, 0x31, PT ;  /* 0x000000318000780c */ /* 0x000fe20003f84270 */
[--C-:B------:R-:W-:Y:S01]  /*7e50*/  FFMA.FTZ R197, R197, R88, -R102.reuse ;  /* 0x00000058c5c57223 */ /* 0x100fe20000010866 */
[----:B---3--:R-:W-:Y:S01]  /*7e60*/  FSEL R207, R136, -INF , P3 ;  /* 0xff80000088cf7808 */ /* 0x008fe20001800000 */
[----:B------:R-:W2:Y:S01]  /*7e70*/  MUFU.TANH R120, R120 ;  /* 0x0000007800787308 */ /* 0x000ea20000002400 */
[----:B------:R-:W-:Y:S01]  /*7e80*/  FMNMX.FTZ R132, R21, R132, !PT ;  /* 0x0000008415847209 */ /* 0x000fe20007810000 */
[-CC-:B------:R-:W-:Y:S01]  /*7e90*/  FFMA.FTZ R193, R193, R88.reuse, -R102.reuse ;  /* 0x00000058c1c17223 */ /* 0x180fe20000010866 */
[C---:B------:R-:W-:Y:S01]  /*7ea0*/  ISETP.GT.AND P3, PT, R128.reuse, 0x38, PT ;  /* 0x000000388000780c */ /* 0x040fe20003f64270 */
[-CC-:B------:R-:W-:Y:S01]  /*7eb0*/  FFMA.FTZ R107, R107, R88.reuse, -R102.reuse ;  /* 0x000000586b6b7223 */ /* 0x180fe20000010866 */
[----:B0-----:R-:W-:Y:S01]  /*7ec0*/  FSEL R137, R137, -INF , P4 ;  /* 0xff80000089897808 */ /* 0x001fe20002000000 */
[--C-:B------:R-:W-:Y:S01]  /*7ed0*/  FFMA.FTZ R113, R113, R88, -R102.reuse ;  /* 0x0000005871717223 */ /* 0x100fe20000010866 */
[----:B------:R-:W-:Y:S01]  /*7ee0*/  FMNMX.FTZ R132, R207, R132, !PT ;  /* 0x00000084cf847209 */ /* 0x000fe20007810000 */
[----:B------:R-:W0:Y:S01]  /*7ef0*/  MUFU.TANH R121, R121 ;  /* 0x0000007900797308 */ /* 0x000e220000002400 */
[----:B------:R-:W-:Y:S01]  /*7f00*/  ISETP.GT.AND P4, PT, R128, 0x39, PT ;  /* 0x000000398000780c */ /* 0x000fe20003f84270 */
[-CC-:B------:R-:W-:Y:S01]  /*7f10*/  FFMA.FTZ R129, R129, R88.reuse, -R102.reuse ;  /* 0x0000005881817223 */ /* 0x180fe20000010866 */
[----:B----4-:R-:W-:Y:S01]  /*7f20*/  FSEL R167, R138, -INF , P3 ;  /* 0xff8000008aa77808 */ /* 0x010fe20001800000 */
[--C-:B------:R-:W-:Y:S01]  /*7f30*/  FFMA.FTZ R133, R133, R88, -R102.reuse ;  /* 0x0000005885857223 */ /* 0x100fe20000010866 */
[----:B------:R-:W-:Y:S01]  /*7f40*/  FMNMX.FTZ R132, R137, R132, !PT ;  /* 0x0000008489847209 */ /* 0x000fe20007810000 */
[-CC-:B------:R-:W-:Y:S01]  /*7f50*/  FFMA.FTZ R93, R93, R88.reuse, -R102.reuse ;  /* 0x000000585d5d7223 */ /* 0x180fe20000010866 */
[C---:B------:R-:W-:Y:S01]  /*7f60*/  ISETP.GT.AND P3, PT, R128.reuse, 0x40, PT ;  /* 0x000000408000780c */ /* 0x040fe20003f64270 */
[----:B------:R-:W3:Y:S01]  /*7f70*/  MUFU.TANH R122, R122 ;  /* 0x0000007a007a7308 */ /* 0x000ee20000002400 */
[----:B-1----:R-:W-:Y:S01]  /*7f80*/  FSEL R139, R139, -INF , P4 ;  /* 0xff8000008b8b7808 */ /* 0x002fe20002000000 */
[--C-:B------:R-:W-:Y:S01]  /*7f90*/  FFMA.FTZ R97, R97, R88, -R102.reuse ;  /* 0x0000005861617223 */ /* 0x100fe20000010866 */
[----:B------:R-:W-:Y:S01]  /*7fa0*/  FMNMX.FTZ R132, R167, R132, !PT ;  /* 0x00000084a7847209 */ /* 0x000fe20007810000 */
[----:B------:R-:W-:Y:S01]  /*7fb0*/  FFMA.FTZ R101, R101, R88, -R102 ;  /* 0x0000005865657223 */ /* 0x000fe20000010866 */
[----:B------:R-:W-:-:S02]  /*7fc0*/  ISETP.GT.AND P4, PT, R128, 0x41, PT ;  /* 0x000000418000780c */ /* 0x000fc40003f84270 */
[----:B--2---:R-:W-:Y:S01]  /*7fd0*/  FSEL R209, R120, -INF , P3 ;  /* 0xff80000078d17808 */ /* 0x004fe20001800000 */
[----:B------:R-:W1:Y:S01]  /*7fe0*/  MUFU.TANH R123, R123 ;  /* 0x0000007b007b7308 */ /* 0x000e620000002400 */
[----:B------:R-:W-:Y:S02]  /*7ff0*/  FMNMX.FTZ R132, R139, R132, !PT ;  /* 0x000000848b847209 */ /* 0x000fe40007810000 */
[C---:B------:R-:W-:Y:S02]  /*8000*/  ISETP.GT.AND P3, PT, R128.reuse, 0x48, PT ;  /* 0x000000488000780c */ /* 0x040fe40003f64270 */
[----:B0-----:R-:W-:Y:S02]  /*8010*/  FSEL R121, R121, -INF , P4 ;  /* 0xff80000079797808 */ /* 0x001fe40002000000 */
[----:B------:R-:W-:Y:S01]  /*8020*/  FMNMX.FTZ R132, R209, R132, !PT ;  /* 0x00000084d1847209 */ /* 0x000fe20007810000 */
[----:B------:R-:W0:Y:S01]  /*8030*/  MUFU.TANH R124, R124 ;  /* 0x0000007c007c7308 */ /* 0x000e220000002400 */
[----:B------:R-:W-:-:S02]  /*8040*/  ISETP.GT.AND P4, PT, R128, 0x49, PT ;  /* 0x000000498000780c */ /* 0x000fc40003f84270 */
[----:B---3--:R-:W-:Y:S01]  /*8050*/  FSEL R109, R122, -INF , P3 ;  /* 0xff8000007a6d7808 */ /* 0x008fe20001800000 */
[----:B------:R-:W-:-:S01]  /*8060*/  FFMA.FTZ R122, R111, R88, -R102 ;  /* 0x000000586f7a7223 */ /* 0x000fc20000010866 */
[----:B------:R-:W-:Y:S02]  /*8070*/  FMNMX.FTZ R132, R121, R132, !PT ;  /* 0x0000008479847209 */ /* 0x000fe40007810000 */
[C---:B------:R-:W-:Y:S01]  /*8080*/  ISETP.GT.AND P3, PT, R128.reuse, 0x50, PT ;  /* 0x000000508000780c */ /* 0x040fe20003f64270 */
[----:B------:R-:W2:Y:S01]  /*8090*/  MUFU.TANH R125, R125 ;  /* 0x0000007d007d7308 */ /* 0x000ea20000002400 */
[----:B-1----:R-:W-:Y:S02]  /*80a0*/  FSEL R123, R123, -INF , P4 ;  /* 0xff8000007b7b7808 */ /* 0x002fe40002000000 */
[----:B------:R-:W-:Y:S02]  /*80b0*/  FMNMX.FTZ R132, R109, R132, !PT ;  /* 0x000000846d847209 */ /* 0x000fe40007810000 */
[----:B------:R-:W-:Y:S01]  /*80c0*/  ISETP.GT.AND P4, PT, R128, 0x51, PT ;  /* 0x000000518000780c */ /* 0x000fe20003f84270 */
[----:B------:R-:W-:-:S02]  /*80d0*/  WARPGROUP.DEPBAR.LE gsb0, 0x0 ;  /* 0x00008000000079c5 */ /* 0x000fc40000010000 */
[----:B------:R-:W1:Y:S01]  /*80e0*/  MUFU.TANH R126, R126 ;  /* 0x0000007e007e7308 */ /* 0x000e620000002400 */
[----:B0-----:R-:W-:Y:S01]  /*80f0*/  FSEL R211, R124, -INF , P3 ;  /* 0xff8000007cd37808 */ /* 0x001fe20001800000 */
[----:B------:R-:W-:Y:S01]  /*8100*/  WARPGROUP.ARRIVE ;  /* 0x00000000000079c5 */ /* 0x000fe20000000000 */
[----:B------:R-:W-:Y:S02]  /*8110*/  FMNMX.FTZ R132, R123, R132, !PT ;  /* 0x000000847b847209 */ /* 0x000fe40007810000 */
[C---:B------:R-:W-:Y:S02]  /*8120*/  ISETP.GT.AND P3, PT, R128.reuse, 0x58, PT ;  /* 0x000000588000780c */ /* 0x040fe40003f64270 */
[----:B------:R-:W-:Y:S01]  /*8130*/  FMNMX.FTZ R132, R211, R132, !PT ;  /* 0x00000084d3847209 */ /* 0x000fe20007810000 */
[----:B------:R-:W0:Y:S01]  /*8140*/  MUFU.TANH R127, R127 ;  /* 0x0000007f007f7308 */ /* 0x000e220000002400 */
[----:B--2---:R-:W-:Y:S01]  /*8150*/  FSEL R125, R125, -INF , P4 ;  /* 0xff8000007d7d7808 */ /* 0x004fe20002000000 */
[----:B------:R-:W-:Y:S01]  /*8160*/  QGMMA.64x128x32.F32.E4M3.E4M3 R24, R172, gdesc[UR4], R24, gsb0 ;  /* 0x01e00004ac187df3 */ /* 0x000fe20008000818 */
[----:B------:R-:W-:Y:S01]  /*8170*/  ISETP.GT.AND P4, PT, R128, 0x59, PT ;  /* 0x000000598000780c */ /* 0x000fe20003f84270 */
[----:B------:R-:W-:Y:S01]  /*8180*/  UIADD3 UR6, UR10, 0x400, URZ ;  /* 0x000004000a067890 */ /* 0x000fe2000fffe03f */
[----:B------:R-:W-:Y:S01]  /*8190*/  FMNMX.FTZ R132, R125, R132, !PT ;  /* 0x000000847d847209 */ /* 0x000fe20007810000 */
[----:B------:R-:W-:Y:S01]  /*81a0*/  UMOV UR7, 0xc0000010 ;  /* 0xc000001000077882 */ /* 0x000fe20000000000 */
[----:B------:R-:W-:Y:S01]  /*81b0*/  FSEL R120, R89, RZ, P2 ;  /* 0x000000ff59787208 */ /* 0x000fe20001000000 */
[----:B------:R-:W2:Y:S01]  /*81c0*/  MUFU.TANH R104, R104 ;  /* 0x0000006800687308 */ /* 0x000ea20000002400 */
[----:B-1----:R-:W-:-:S02]  /*81d0*/  FSEL R117, R126, -INF , P3 ;  /* 0xff8000007e757808 */ /* 0x002fc40001800000 */
[----:B------:R-:W-:Y:S01]  /*81e0*/  ISETP.GT.AND P3, PT, R128, 0x60, PT ;  /* 0x000000608000780c */ /* 0x000fe20003f64270 */
[----:B------:R-:W-:-:S01]  /*81f0*/  FADD.FTZ R111, -R120, R5 ;  /* 0x00000005786f7221 */ /* 0x000fc20000010100 */
[----:B------:R-:W-:-:S03]  /*8200*/  FMNMX.FTZ R132, R117, R132, !PT ;  /* 0x0000008475847209 */ /* 0x000fc60007810000 */
[----:B------:R-:W1:Y:S01]  /*8210*/  MUFU.TANH R105, R105 ;  /* 0x0000006900697308 */ /* 0x000e620000002400 */
[----:B0-----:R-:W-:Y:S01]  /*8220*/  FSEL R127, R127, -INF , P4 ;  /* 0xff8000007f7f7808 */ /* 0x001fe20002000000 */
[----:B------:R-:W-:Y:S01]  /*8230*/  FMUL.FTZ R111, R111, R88 ;  /* 0x000000586f6f7220 */ /* 0x000fe20000410000 */
[----:B------:R-:W-:Y:S02]  /*8240*/  ISETP.GT.AND P4, PT, R128, 0x61, PT ;  /* 0x000000618000780c */ /* 0x000fe40003f84270 */
[----:B------:R-:W-:-:S03]  /*8250*/  FMNMX.FTZ R132, R127, R132, !PT ;  /* 0x000000847f847209 */ /* 0x000fc60007810000 */
[----:B------:R-:W0:Y:S01]  /*8260*/  MUFU.TANH R92, R92 ;  /* 0x0000005c005c7308 */ /* 0x000e220000002400 */
[----:B--2---:R-:W-:Y:S01]  /*8270*/  FSEL R213, R104, -INF , P3 ;  /* 0xff80000068d57808 */ /* 0x004fe20001800000 */
[----:B------:R-:W-:Y:S01]  /*8280*/  FFMA.FTZ R104, R131, R88, -R102 ;  /* 0x0000005883687223 */ /* 0x000fe20000010866 */
[----:B------:R-:W-:Y:S02]  /*8290*/  ISETP.GT.AND P3, PT, R128, 0x68, PT ;  /* 0x000000688000780c */ /* 0x000fe40003f64270 */
[----:B------:R-:W-:-:S03]  /*82a0*/  FMNMX.FTZ R132, R213, R132, !PT ;  /* 0x00000084d5847209 */ /* 0x000fc60007810000 */
[----:B------:R-:W-:Y:S01]  /*82b0*/  MUFU.TANH R96, R96 ;  /* 0x0000006000607308 */ /* 0x000fe20000002400 */
[----:B-1----:R-:W-:Y:S02]  /*82c0*/  FSEL R105, R105, -INF , P4 ;  /* 0xff80000069697808 */ /* 0x002fe40002000000 */
[----:B------:R-:W-:Y:S02]  /*82d0*/  ISETP.GT.AND P4, PT, R128, 0x69, PT ;  /* 0x000000698000780c */ /* 0x000fe40003f84270 */
[----:B------:R-:W-:-:S03]  /*82e0*/  FMNMX.FTZ R132, R105, R132, !PT ;  /* 0x0000008469847209 */ /* 0x000fc60007810000 */
[----:B------:R-:W1:Y:S01]  /*82f0*/  MUFU.TANH R100, R100 ;  /* 0x0000006400647308 */ /* 0x000e620000002400 */
[----:B0-----:R-:W-:Y:S02]  /*8300*/  FSEL R131, R92, -INF , P3 ;  /* 0xff8000005c837808 */ /* 0x001fe40001800000 */
[----:B------:R-:W-:Y:S02]  /*8310*/  ISETP.GT.AND P3, PT, R128, 0x70, PT ;  /* 0x000000708000780c */ /* 0x000fe40003f64270 */
[----:B------:R-:W-:-:S03]  /*8320*/  FMNMX.FTZ R132, R131, R132, !PT ;  /* 0x0000008483847209 */ /* 0x000fc60007810000 */
[----:B------:R-:W-:Y:S08]  /*8330*/  MUFU.TANH R106, R106 ;  /* 0x0000006a006a7308 */ /* 0x000ff00000002400 */
[----:B------:R-:W0:Y:S01]  /*8340*/  MUFU.TANH R108, R108 ;  /* 0x0000006c006c7308 */ /* 0x000e220000002400 */
[----:B-1----:R-:W-:Y:S01]  /*8350*/  FSEL R217, R100, -INF , P3 ;  /* 0xff80000064d97808 */ /* 0x002fe20001800000 */
[-CC-:B------:R-:W-:Y:S01]  /*8360*/  FFMA.FTZ R100, R153, R88.reuse, -R102.reuse ;  /* 0x0000005899647223 */ /* 0x180fe20000010866 */
[----:B------:R-:W-:Y:S01]  /*8370*/  ISETP.GT.AND P3, PT, R128, 0x78, PT ;  /* 0x000000788000780c */ /* 0x000fe20003f64270 */
[----:B------:R-:W-:-:S04]  /*8380*/  FFMA.FTZ R153, R163, R88, -R102 ;  /* 0x00000058a3997223 */ /* 0x000fc80000010866 */
[----:B------:R-:W1:Y:S08]  /*8390*/  MUFU.TANH R110, R110 ;  /* 0x0000006e006e7308 */ /* 0x000e700000002400 */
[----:B------:R2:W-:Y:S01]  /*83a0*/  MUFU.EX2 R181, R215 ;  /* 0x000000d700b57308 */ /* 0x0005e20000000800 */
[----:B0-----:R-:W-:Y:S01]  /*83b0*/  FSEL R221, R108, -INF , P3 ;  /* 0xff8000006cdd7808 */ /* 0x001fe20001800000 */
[----:B------:R-:W-:Y:S01]  /*83c0*/  FFMA.FTZ R108, R161, R88, -R102 ;  /* 0x00000058a16c7223 */ /* 0x000fe20000010866 */
[----:B------:R-:W-:-:S05]  /*83d0*/  ISETP.GT.AND P3, PT, R128, 0x80, PT ;  /* 0x000000808000780c */ /* 0x000fca0003f64270 */
[----:B------:R-:W0:Y:S01]  /*83e0*/  MUFU.TANH R90, R90 ;  /* 0x0000005a005a7308 */ /* 0x000e220000002400 */
[----:B--2---:R-:W-:Y:S01]  /*83f0*/  FSEL R215, R96, -INF , P4 ;  /* 0xff80000060d77808 */ /* 0x004fe20002000000 */
[-CC-:B------:R-:W-:Y:S01]  /*8400*/  FFMA.FTZ R96, R135, R88.reuse, -R102.reuse ;  /* 0x0000005887607223 */ /* 0x180fe20000010866 */
[----:B------:R-:W-:Y:S01]  /*8410*/  ISETP.GT.AND P4, PT, R128, 0x71, PT ;  /* 0x000000718000780c */ /* 0x000fe20003f84270 */
[--C-:B------:R-:W-:Y:S01]  /*8420*/  FFMA.FTZ R135, R141, R88, -R102.reuse ;  /* 0x000000588d877223 */ /* 0x100fe20000010866 */
[----:B------:R-:W-:Y:S02]  /*8430*/  FMNMX.FTZ R132, R215, R132, !PT ;  /* 0x00000084d7847209 */ /* 0x000fe40007810000 */
[----:B------:R-:W-:Y:S01]  /*8440*/  FSEL R219, R106, -INF , P4 ;  /* 0xff8000006adb7808 */ /* 0x000fe20002000000 */
[----:B------:R-:W2:Y:S01]  /*8450*/  MUFU.TANH R91, R91 ;  /* 0x0000005b005b7308 */ /* 0x000ea20000002400 */
[----:B------:R-:W-:Y:S01]  /*8460*/  FMNMX.FTZ R132, R217, R132, !PT ;  /* 0x00000084d9847209 */ /* 0x000fe20007810000 */
[----:B------:R-:W-:Y:S01]  /*8470*/  FFMA.FTZ R106, R159, R88, -R102 ;  /* 0x000000589f6a7223 */ /* 0x000fe20000010866 */
[----:B------:R-:W-:-:S02]  /*8480*/  ISETP.GT.AND P4, PT, R128, 0x79, PT ;  /* 0x000000798000780c */ /* 0x000fc40003f84270 */
[----:B------:R-:W-:Y:S02]  /*8490*/  FMNMX.FTZ R132, R219, R132, !PT ;  /* 0x00000084db847209 */ /* 0x000fe40007810000 */
[----:B-1----:R-:W-:Y:S01]  /*84a0*/  FSEL R223, R110, -INF , P4 ;  /* 0xff8000006edf7808 */ /* 0x002fe20002000000 */
[----:B------:R-:W1:Y:S01]  /*84b0*/  MUFU.TANH R94, R94 ;  /* 0x0000005e005e7308 */ /* 0x000e620000002400 */
[----:B------:R-:W-:Y:S01]  /*84c0*/  FMNMX.FTZ R132, R221, R132, !PT ;  /* 0x00000084dd847209 */ /* 0x000fe20007810000 */
[-CC-:B------:R-:W-:Y:S01]  /*84d0*/  FFMA.FTZ R110, R165, R88.reuse, -R102.reuse ;  /* 0x00000058a56e7223 */ /* 0x180fe20000010866 */
[----:B------:R-:W-:Y:S02]  /*84e0*/  ISETP.GT.AND P4, PT, R128, 0x81, PT ;  /* 0x000000818000780c */ /* 0x000fe40003f84270 */
[----:B0-----:R-:W-:Y:S01]  /*84f0*/  FSEL R141, R90, -INF , P3 ;  /* 0xff8000005a8d7808 */ /* 0x001fe20001800000 */
[----:B------:R-:W-:-:S01]  /*8500*/  FFMA.FTZ R90, R143, R88, -R102 ;  /* 0x000000588f5a7223 */ /* 0x000fc20000010866 */
[----:B------:R-:W-:Y:S01]  /*8510*/  FMNMX.FTZ R132, R223, R132, !PT ;  /* 0x00000084df847209 */ /* 0x000fe20007810000 */
[----:B------:R-:W0:Y:S01]  /*8520*/  MUFU.TANH R95, R95 ;  /* 0x0000005f005f7308 */ /* 0x000e220000002400 */
[----:B------:R-:W-:-:S02]  /*8530*/  ISETP.GT.AND P3, PT, R128, 0x88, PT ;  /* 0x000000888000780c */ /* 0x000fc40003f64270 */
[----:B--2---:R-:W-:Y:S02]  /*8540*/  FSEL R225, R91, -INF , P4 ;  /* 0xff8000005be17808 */ /* 0x004fe40002000000 */
[----:B------:R-:W-:Y:S02]  /*8550*/  FMNMX.FTZ R132, R141, R132, !PT ;  /* 0x000000848d847209 */ /* 0x000fe40007810000 */
[----:B------:R-:W-:Y:S01]  /*8560*/  ISETP.GT.AND P4, PT, R128, 0x89, PT ;  /* 0x000000898000780c */ /* 0x000fe20003f84270 */
[----:B------:R-:W2:Y:S01]  /*8570*/  MUFU.TANH R98, R98 ;  /* 0x0000006200627308 */ /* 0x000ea20000002400 */
[----:B-1----:R-:W-:Y:S01]  /*8580*/  FSEL R143, R94, -INF , P3 ;  /* 0xff8000005e8f7808 */ /* 0x002fe20001800000 */
[----:B------:R-:W-:Y:S01]  /*8590*/  FFMA.FTZ R94, R147, R88, -R102 ;  /* 0x00000058935e7223 */ /* 0x000fe20000010866 */
[----:B------:R-:W-:Y:S02]  /*85a0*/  FMNMX.FTZ R132, R225, R132, !PT ;  /* 0x00000084e1847209 */ /* 0x000fe40007810000 */
[----:B------:R-:W-:-:S02]  /*85b0*/  ISETP.GT.AND P3, PT, R128, 0x90, PT ;  /* 0x000000908000780c */ /* 0x000fc40003f64270 */
[----:B------:R-:W-:Y:S01]  /*85c0*/  FMNMX.FTZ R132, R143, R132, !PT ;  /* 0x000000848f847209 */ /* 0x000fe20007810000 */
[----:B------:R-:W1:Y:S01]  /*85d0*/  MUFU.TANH R99, R99 ;  /* 0x0000006300637308 */ /* 0x000e620000002400 */
[----:B0-----:R-:W-:Y:S01]  /*85e0*/  FSEL R227, R95, -INF , P4 ;  /* 0xff8000005fe37808 */ /* 0x001fe20002000000 */
[----:B------:R-:W-:Y:S01]  /*85f0*/  FFMA.FTZ R95, R145, R88, -R102 ;  /* 0x00000058915f7223 */ /* 0x000fe20000010866 */
[----:B------:R-:W-:Y:S02]  /*8600*/  ISETP.GT.AND P4, PT, R128, 0x91, PT ;  /* 0x000000918000780c */ /* 0x000fe40003f84270 */
[----:B------:R-:W-:-:S03]  /*8610*/  FMNMX.FTZ R132, R227, R132, !PT ;  /* 0x00000084e3847209 */ /* 0x000fc60007810000 */
[----:B------:R-:W0:Y:S01]  /*8620*/  MUFU.TANH R112, R112 ;  /* 0x0000007000707308 */ /* 0x000e220000002400 */
[----:B--2---:R-:W-:Y:S01]  /*8630*/  FSEL R145, R98, -INF , P3 ;  /* 0xff80000062917808 */ /* 0x004fe20001800000 */
[-CC-:B------:R-:W-:Y:S01]  /*8640*/  FFMA.FTZ R98, R149, R88.reuse, -R102.reuse ;  /* 0x0000005895627223 */ /* 0x180fe20000010866 */
[C---:B------:R-:W-:Y:S01]  /*8650*/  ISETP.GT.AND P3, PT, R128.reuse, 0x98, PT ;  /* 0x000000988000780c */ /* 0x040fe20003f64270 */
[--C-:B------:R-:W-:Y:S01]  /*8660*/  FFMA.FTZ R149, R151, R88, -R102.reuse ;  /* 0x0000005897957223 */ /* 0x100fe20000010866 */
[----:B------:R-:W-:Y:S01]  /*8670*/  FMNMX.FTZ R132, R145, R132, !PT ;  /* 0x0000008491847209 */ /* 0x000fe20007810000 */
[----:B------:R-:W-:Y:S02]  /*8680*/  FFMA.FTZ R151, R157, R88, -R102 ;  /* 0x000000589d977223 */ /* 0x000fe40000010866 */
[----:B------:R-:W2:Y:S01]  /*8690*/  MUFU.TANH R103, R103 ;  /* 0x0000006700677308 */ /* 0x000ea20000002400 */
[----:B-1----:R-:W-:Y:S02]  /*86a0*/  FSEL R99, R99, -INF , P4 ;  /* 0xff80000063637808 */ /* 0x002fe40002000000 */
[----:B------:R-:W-:-:S02]  /*86b0*/  ISETP.GT.AND P4, PT, R128, 0x99, PT ;  /* 0x000000998000780c */ /* 0x000fc40003f84270 */
[----:B------:R-:W-:-:S03]  /*86c0*/  FMNMX.FTZ R132, R99, R132, !PT ;  /* 0x0000008463847209 */ /* 0x000fc60007810000 */
[----:B------:R1:W-:Y:S01]  /*86d0*/  MUFU.EX2 R92, R104 ;  /* 0x00000068005c7308 */ /* 0x0003e20000000800 */
[----:B0-----:R-:W-:Y:S01]  /*86e0*/  FSEL R147, R112, -INF , P3 ;  /* 0xff80000070937808 */ /* 0x001fe20001800000 */
[----:B------:R-:W-:Y:S02]  /*86f0*/  WARPGROUP.DEPBAR.LE gsb0, 0x0 ;  /* 0x00008000000079c5 */ /* 0x000fe40000010000 */
[----:B------:R-:W-:Y:S01]  /*8700*/  WARPGROUP.ARRIVE ;  /* 0x00000000000079c5 */ /* 0x000fe20000000000 */
[----:B------:R-:W-:-:S03]  /*8710*/  FMNMX.FTZ R132, R147, R132, !PT ;  /* 0x0000008493847209 */ /* 0x000fc60007810000 */
[----:B------:R-:W-:Y:S01]  /*8720*/  MUFU.EX2 R114, R114 ;  /* 0x0000007200727308 */ /* 0x000fe20000000800 */
[----:B--2---:R-:W-:Y:S01]  /*8730*/  FSEL R103, R103, -INF , P4 ;  /* 0xff80000067677808 */ /* 0x004fe20002000000 */
[----:B-1----:R-:W-:Y:S01]  /*8740*/  FFMA.FTZ R104, R155, R88, -R102 ;  /* 0x000000589b687223 */ /* 0x002fe20000010866 */
[----:B------:R-:W-:Y:S02]  /*8750*/  QGMMA.64x128x32.F32.E4M3.E4M3 R24, R168, gdesc[UR4], R24, gsb0 ;  /* 0x01e00004a8187df3 */ /* 0x000fe40008000818 */
[----:B------:R-:W-:-:S03]  /*8760*/  FMNMX.FTZ R132, R103, R132, !PT ;  /* 0x0000008467847209 */ /* 0x000fc60007810000 */
[----:B------:R-:W0:Y:S02]  /*8770*/  MUFU.EX2 R111, R111 ;  /* 0x0000006f006f7308 */ /* 0x000e240000000800 */
[----:B------:R-:W1:Y:S06]  /*8780*/  SHFL.BFLY PT, R91, R132, 0x2, 0x1f ;  /* 0x0c401f00845b7f89 */ /* 0x000e6c00000e0000 */
[----:B------:R-:W2:Y:S08]  /*8790*/  MUFU.EX2 R115, R115 ;  /* 0x0000007300737308 */ /* 0x000eb00000000800 */
[----:B------:R-:W3:Y:S01]  /*87a0*/  MUFU.EX2 R116, R116 ;  /* 0x0000007400747308 */ /* 0x000ee20000000800 */
[----:B0-----:R-:W-:-:S07]  /*87b0*/  FFMA.FTZ R144, R111, R3, R114 ;  /* 0x000000036f907223 */ /* 0x001fce0000010072 */
[----:B------:R-:W-:Y:S01]  /*87c0*/  MUFU.EX2 R119, R119 ;  /* 0x0000007700777308 */ /* 0x000fe20000000800 */
[----:B-1----:R-:W-:-:S05]  /*87d0*/  FMNMX.FTZ R91, R132, R91, !PT ;  /* 0x0000005b845b7209 */ /* 0x002fca0007810000 */
[----:B------:R-:W0:Y:S02]  /*87e0*/  SHFL.BFLY PT, R112, R91, 0x1, 0x1f ;  /* 0x0c201f005b707f89 */ /* 0x000e2400000e0000 */
[----:B------:R1:W-:Y:S08]  /*87f0*/  MUFU.EX2 R5, R122 ;  /* 0x0000007a00057308 */ /* 0x0003f00000000800 */
[----:B------:R-:W-:Y:S08]  /*8800*/  MUFU.EX2 R118, R118 ;  /* 0x0000007600767308 */ /* 0x000ff00000000800 */
[----:B------:R-:W-:Y:S01]  /*8810*/  MUFU.EX2 R185, R185 ;  /* 0x000000b900b97308 */ /* 0x000fe20000000800 */
[----:B0-----:R-:W-:-:S07]  /*8820*/  FMNMX.FTZ R91, R91, R112, !PT ;  /* 0x000000705b5b7209 */ /* 0x001fce0007810000 */
[----:B------:R-:W-:Y:S01]  /*8830*/  MUFU.EX2 R130, R130 ;  /* 0x0000008200827308 */ /* 0x000fe20000000800 */
[C---:B------:R-:W-:Y:S01]  /*8840*/  FSETP.NEU.FTZ.AND P2, PT, R91.reuse, -INF , PT ;  /* 0xff8000005b00780b */ /* 0x040fe20003f5d000 */
[----:B------:R-:W-:-:S06]  /*8850*/  FFMA.FTZ R102, R91, R88, -8 ;  /* 0xc10000005b667423 */ /* 0x000fcc0000010058 */
[----:B------:R-:W-:Y:S01]  /*8860*/  MUFU.EX2 R6, R6 ;  /* 0x0000000600067308 */ /* 0x000fe20000000800 */
[----:B------:R-:W-:-:S05]  /*8870*/  FSEL R102, R102, RZ, P2 ;  /* 0x000000ff66667208 */ /* 0x000fca0001000000 */
[-CC-:B------:R-:W-:Y:S01]  /*8880*/  FFMA.FTZ R132, R137, R88.reuse, -R102.reuse ;  /* 0x0000005889847223 */ /* 0x180fe20000010866 */
[----:B------:R-:W-:-:S01]  /*8890*/  FFMA.FTZ R137, R139, R88, -R102 ;  /* 0x000000588b897223 */ /* 0x000fc20000010866 */
[----:B------:R-:W-:Y:S01]  /*88a0*/  FSEL R139, R91, RZ, P2 ;  /* 0x000000ff5b8b7208 */ /* 0x000fe20001000000 */
[----:B------:R-:W-:-:S01]  /*88b0*/  FFMA.FTZ R155, R183, R88, -R102 ;  /* 0x00000058b79b7223 */ /* 0x000fc20000010866 */
[-CC-:B------:R-:W-:Y:S01]  /*88c0*/  FFMA.FTZ R112, R7, R88.reuse, -R102.reuse ;  /* 0x0000005807707223 */ /* 0x180fe20000010866 */
[----:B------:R-:W-:-:S01]  /*88d0*/  FFMA.FTZ R7, R187, R88, -R102 ;  /* 0x00000058bb077223 */ /* 0x000fc20000010866 */
[----:B------:R-:W-:Y:S01]  /*88e0*/  FFMA.FTZ R120, R9, R88, -R102 ;  /* 0x0000005809787223 */ /* 0x000fe20000010866 */
[----:B------:R-:W-:-:S01]  /*88f0*/  FADD.FTZ R139, -R139, R4 ;  /* 0x000000048b8b7221 */ /* 0x000fc20000010100 */
[-CC-:B------:R-:W-:Y:S01]  /*8900*/  FFMA.FTZ R9, R203, R88.reuse, -R102.reuse ;  /* 0x00000058cb097223 */ /* 0x180fe20000010866 */
[----:B------:R-:W-:Y:S01]  /*8910*/  MUFU.EX2 R155, R155 ;  /* 0x0000009b009b7308 */ /* 0x000fe20000000800 */
[----:B-1----:R-:W-:-:S01]  /*8920*/  FFMA.FTZ R122, R11, R88, -R102 ;  /* 0x000000580b7a7223 */ /* 0x002fc20000010866 */
[-C--:B------:R-:W-:Y:S01]  /*8930*/  FMUL.FTZ R138, R139, R88.reuse ;  /* 0x000000588b8a7220 */ /* 0x080fe20000410000 */
[----:B------:R-:W-:-:S01]  /*8940*/  FFMA.FTZ R11, R199, R88, -R102 ;  /* 0x00000058c70b7223 */ /* 0x000fc20000010866 */
[----:B------:R-:W-:Y:S01]  /*8950*/  FFMA.FTZ R140, R125, R88, -R102 ;  /* 0x000000587d8c7223 */ /* 0x000fe20000010866 */
[----:B--2---:R-:W-:-:S01]  /*8960*/  FADD.FTZ R125, R115, R144 ;  /* 0x00000090737d7221 */ /* 0x004fc20000010000 */
[-CC-:B------:R-:W-:Y:S01]  /*8970*/  FFMA.FTZ R124, R13, R88.reuse, -R102.reuse ;  /* 0x000000580d7c7223 */ /* 0x180fe20000010866 */
[----:B------:R-:W-:-:S01]  /*8980*/  FFMA.FTZ R142, R109, R88, -R102 ;  /* 0x000000586d8e7223 */ /* 0x000fc20000010866 */
[----:B------:R-:W0:Y:S01]  /*8990*/  MUFU.EX2 R138, R138 ;  /* 0x0000008a008a7308 */ /* 0x000e220000000800 */
[----:B---3--:R-:W-:-:S01]  /*89a0*/  FADD.FTZ R144, R116, R125 ;  /* 0x0000007d74907221 */ /* 0x008fc20000010000 */
        /* <DEDUP_REMOVED lines=17> */
[----:B------:R-:W-:-:S01]  /*8ac0*/  FFMA.FTZ R227, R227, R88, -R102 ;  /* 0x00000058e3e37223 */ /* 0x000fc20000010866 */
[-CC-:B------:R-:W-:Y:S01]  /*8ad0*/  FFMA.FTZ R145, R145, R88.reuse, -R102.reuse ;  /* 0x0000005891917223 */ /* 0x180fe20000010866 */
[----:B------:R-:W-:-:S01]  /*8ae0*/  FFMA.FTZ R99, R99, R88, -R102 ;  /* 0x0000005863637223 */ /* 0x000fc20000010866 */
[----:B------:R-:W-:-:S02]  /*8af0*/  FFMA.FTZ R147, R147, R88, -R102 ;  /* 0x0000005893937223 */ /* 0x000fc40000010866 */
        /* <DEDUP_REMOVED lines=8> */
[----:B------:R-:W-:-:S06]  /*8b80*/  WARPGROUP.DEPBAR.LE gsb0, 0x0 ;  /* 0x00008000000079c5 */ /* 0x000fcc0000010000 */
[----:B------:R1:W-:Y:S01]  /*8b90*/  MUFU.EX2 R4, R142 ;  /* 0x0000008e00047308 */ /* 0x0003e20000000800 */
[----:B--2---:R-:W-:-:S07]  /*8ba0*/  FADD.FTZ R2, R122, R3 ;  /* 0x000000037a027221 */ /* 0x004fce0000010000 */
[----:B------:R-:W2:Y:S01]  /*8bb0*/  MUFU.EX2 R124, R124 ;  /* 0x0000007c007c7308 */ /* 0x000ea20000000800 */
[----:B-1----:R-:W-:-:S01]  /*8bc0*/  FFMA.FTZ R142, R127, R88, -R102 ;  /* 0x000000587f8e7223 */ /* 0x002fc20000010866 */
[----:B------:R-:W-:Y:S01]  /*8bd0*/  FADD.FTZ R127, R119, R144 ;  /* 0x00000090777f7221 */ /* 0x000fe20000010000 */
[----:B0-----:R-:W-:-:S03]  /*8be0*/  FADD.FTZ R3, R11, R2 ;  /* 0x000000020b037221 */ /* 0x001fc60000010000 */
[----:B------:R-:W-:Y:S02]  /*8bf0*/  FADD.FTZ R144, R118, R127 ;  /* 0x0000007f76907221 */ /* 0x000fe40000010000 */
[----:B------:R-:W0:Y:S02]  /*8c00*/  MUFU.EX2 R13, R13 ;  /* 0x0000000d000d7308 */ /* 0x000e240000000800 */
[----:B------:R-:W-:-:S01]  /*8c10*/  FADD.FTZ R127, R185, R144 ;  /* 0x00000090b97f7221 */ /* 0x000fc20000010000 */
[-CC-:B------:R-:W-:Y:S01]  /*8c20*/  FFMA.FTZ R144, R105, R88.reuse, -R102.reuse ;  /* 0x0000005869907223 */ /* 0x180fe20000010866 */
[----:B------:R-:W-:-:S02]  /*8c30*/  FFMA.FTZ R105, R131, R88, -R102 ;  /* 0x0000005883697223 */ /* 0x000fc40000010866 */
[----:B------:R-:W-:Y:S02]  /*8c40*/  FADD.FTZ R146, R130, R127 ;  /* 0x0000007f82927221 */ /* 0x000fe40000010000 */
[----:B------:R-:W1:Y:S01]  /*8c50*/  MUFU.EX2 R201, R201 ;  /* 0x000000c900c97308 */ /* 0x000e620000000800 */
[----:B--2---:R-:W-:-:S01]  /*8c60*/  FADD.FTZ R2, R124, R3 ;  /* 0x000000037c027221 */ /* 0x004fc20000010000 */
[----:B------:R-:W-:-:S04]  /*8c70*/  FADD.FTZ R127, R181, R146 ;  /* 0x00000092b57f7221 */ /* 0x000fc80000010000 */
[----:B------:R-:W-:Y:S02]  /*8c80*/  FADD.FTZ R146, R6, R127 ;  /* 0x0000007f06927221 */ /* 0x000fe40000010000 */
[----:B------:R-:W2:Y:S01]  /*8c90*/  MUFU.EX2 R126, R126 ;  /* 0x0000007e007e7308 */ /* 0x000ea20000000800 */
[----:B0-----:R-:W-:-:S07]  /*8ca0*/  FADD.FTZ R3, R13, R2 ;  /* 0x000000020d037221 */ /* 0x001fce0000010000 */
[----:B------:R-:W0:Y:S01]  /*8cb0*/  MUFU.EX2 R8, R8 ;  /* 0x0000000800087308 */ /* 0x000e220000000800 */
[----:B-1----:R-:W-:-:S01]  /*8cc0*/  FADD.FTZ R127, R201, R146 ;  /* 0x00000092c97f7221 */ /* 0x002fc20000010000 */
[----:B------:R-:W-:-:S06]  /*8cd0*/  FFMA.FTZ R146, R215, R88, -R102 ;  /* 0x00000058d7927223 */ /* 0x000fcc0000010866 */
        /* <DEDUP_REMOVED lines=38> */
[----:B------:R-:W-:-:S02]  /*8f40*/  FFMA.FTZ R139, R141, R88, -R102 ;  /* 0x000000588d8b7223 */ /* 0x000fc40000010866 */
[----:B------:R-:W0:Y:S01]  /*8f50*/  MUFU.EX2 R109, R109 ;  /* 0x0000006d006d7308 */ /* 0x000e220000000800 */
[----:B-1----:R-:W-:-:S07]  /*8f60*/  FADD.FTZ R2, R20, R3 ;  /* 0x0000000314027221 */ /* 0x002fce0000010000 */
[----:B------:R-:W1:Y:S01]  /*8f70*/  MUFU.EX2 R123, R123 ;  /* 0x0000007b007b7308 */ /* 0x000e620000000800 */
[----:B--2---:R-:W-:-:S04]  /*8f80*/  FADD.FTZ R3, R129, R2 ;  /* 0x0000000281037221 */ /* 0x004fc80000010000 */
[----:B------:R-:W-:-:S03]  /*8f90*/  FADD.FTZ R2, R92, R3 ;  /* 0x000000035c027221 */ /* 0x000fc60000010000 */
        /* <DEDUP_REMOVED lines=38> */
[----:B------:R-:W-:-:S06]  /*9200*/  IADD3 R2, -R23, 0xb, RZ ;  /* 0x0000000b17027810 */ /* 0x000fcc0007ffe1ff */
        /* <DEDUP_REMOVED lines=18> */
[----:B------:R1:W2:Y:S01]  /*9330*/  MUFU.EX2 R158, R143 ;  /* 0x0000008f009e7308 */ /* 0x0002a20000000800 */
[----:B0-----:R-:W-:-:S07]  /*9340*/  FADD.FTZ R3, R150, R3 ;  /* 0x0000000396037221 */ /* 0x001fce0000010000 */
[----:B------:R-:W-:Y:S01]  /*9350*/  MUFU.EX2 R106, R106 ;  /* 0x0000006a006a7308 */ /* 0x000fe20000000800 */
[----:B-1----:R-:W-:-:S05]  /*9360*/  IMAD.U32 R143, RZ, RZ, UR55 ;  /* 0x00000037ff8f7e24 */ /* 0x002fca000f8e00ff */
[----:B------:R-:W-:Y:S01]  /*9370*/  @!P1 LEA R141, R143, UR41, 0x3 ;  /* 0x000000298f8d9c11 */ /* 0x000fe2000f8e18ff */
[----:B------:R0:W-:Y:S06]  /*9380*/  BAR.ARV R2, 0x100 ;  /* 0x000400020000751d */ /* 0x0001ec0000002000 */
[----:B------:R-:W1:Y:S01]  /*9390*/  MUFU.EX2 R227, R227 ;  /* 0x000000e300e37308 */ /* 0x000e620000000800 */
[----:B--2---:R-:W-:-:S01]  /*93a0*/  FADD.FTZ R3, R158, R3 ;  /* 0x000000039e037221 */ /* 0x004fc20000010000 */
[----:B0-----:R-:W-:-:S05]  /*93b0*/  @!P1 VIADD R2, R141, 0x29840 ;  /* 0x000298408d029836 */ /* 0x001fca0000000000 */
[----:B------:R-:W-:Y:S01]  /*93c0*/  @!P1 PRMT R2, RZ, 0x654, R2 ;  /* 0x00000654ff029816 */ /* 0x000fe20000000002 */
[----:B------:R-:W-:Y:S03]  /*93d0*/  MUFU.EX2 R108, R108 ;  /* 0x0000006c006c7308 */ /* 0x000fe60000000800 */
[----:B------:R0:W-:Y:S05]  /*93e0*/  @!P1 SYNCS.ARRIVE.TRANS64.RED.A1T0 RZ, [R2+URZ], RZ ;  /* 0x000000ff02ff99a7 */ /* 0x0001ea000810043f */
[----:B------:R-:W2:Y:S01]  /*93f0*/  MUFU.EX2 R160, R145 ;  /* 0x0000009100a07308 */ /* 0x000ea20000000800 */
[----:B-1----:R-:W-:-:S07]  /*9400*/  FADD.FTZ R3, R227, R3 ;  /* 0x00000003e3037221 */ /* 0x002fce0000010000 */
[----:B------:R-:W-:Y:S08]  /*9410*/  MUFU.EX2 R153, R153 ;  /* 0x0000009900997308 */ /* 0x000ff00000000800 */
[----:B------:R1:W3:Y:S01]  /*9420*/  MUFU.EX2 R162, R99 ;  /* 0x0000006300a27308 */ /* 0x0002e20000000800 */
[----:B--2---:R-:W-:-:S07]  /*9430*/  FADD.FTZ R3, R160, R3 ;  /* 0x00000003a0037221 */ /* 0x004fce0000010000 */
[----:B------:R-:W2:Y:S01]  /*9440*/  MUFU.EX2 R110, R110 ;  /* 0x0000006e006e7308 */ /* 0x000ea20000000800 */
[----:B-1----:R-:W-:-:S04]  /*9450*/  FADD.FTZ R99, R101, R156 ;  /* 0x0000009c65637221 */ /* 0x002fc80000010000 */
[----:B------:R-:W-:-:S03]  /*9460*/  FADD.FTZ R99, R106, R99 ;  /* 0x000000636a637221 */ /* 0x000fc60000010000 */
[----:B------:R-:W1:Y:S01]  /*9470*/  MUFU.EX2 R154, R147 ;  /* 0x00000093009a7308 */ /* 0x000e620000000800 */
[----:B0-----:R-:W-:-:S01]  /*9480*/  FADD.FTZ R2, R108, R99 ;  /* 0x000000636c027221 */ /* 0x001fc20000010000 */
[----:B---3--:R-:W-:-:S03]  /*9490*/  FADD.FTZ R3, R162, R3 ;  /* 0x00000003a2037221 */ /* 0x008fc60000010000 */
[----:B------:R-:W-:-:S03]  /*94a0*/  FADD.FTZ R99, R153, R2 ;  /* 0x0000000299637221 */ /* 0x000fc60000010000 */
[----:B------:R-:W0:Y:S01]  /*94b0*/  MUFU.EX2 R102, R102 ;  /* 0x0000006600667308 */ /* 0x000e220000000800 */
[----:B--2---:R-:W-:-:S01]  /*94c0*/  FADD.FTZ R2, R110, R99 ;  /* 0x000000636e027221 */ /* 0x004fc20000010000 */
[----:B-1----:R-:W-:-:S03]  /*94d0*/  FADD.FTZ R99, R154, R3 ;  /* 0x000000039a637221 */ /* 0x002fc60000010000 */
[----:B------:R-:W-:Y:S01]  /*94e0*/  FADD.FTZ R3, R5, R2 ;  /* 0x0000000205037221 */ /* 0x000fe20000010000 */
[----:B0-----:R-:W-:-:S01]  /*94f0*/  FADD.FTZ R2, R102, R99 ;  /* 0x0000006366027221 */ /* 0x001fc20000010000 */
[----:B------:R-:W-:Y:S06]  /*9500*/  @!P0 BRA `(.L_x_1996) ;  /* 0x0000000000048947 */ /* 0x000fec0003800000 */
[----:B------:R-:W-:Y:S01]  /*9510*/  BPT.TRAP 0x1 ;  /* 0x000000040000795c */ /* 0x000fe20000300000 */
.L_x_1996:
        /* <DEDUP_REMOVED lines=13> */
[----:B------:R-:W-:Y:S01]  /*95f0*/  F2FP.SATFINITE.E4M3.F32.PACK_AB_MERGE_C R7, R112, R155, R7 ;  /* 0x0000009b7007723e */ /* 0x000fe20004807007 */
        /* <DEDUP_REMOVED lines=103> */
.L_x_1987:
[----:B------:R-:W-:-:S13]  /*9c70*/  ISETP.LE.AND P2, PT, RZ, UR56, PT ;  /* 0x00000038ff007c0c */ /* 0x000fda000bf43270 */
[----:B------:R-:W-:Y:S05]  /*9c80*/  @!P2 BRA `(.L_x_1998) ;  /* 0x0000003400a8a947 */ /* 0x000fea0003800000 */
[----:B------:R-:W-:Y:S01]  /*9c90*/  IMAD.MOV.U32 R5, RZ, RZ, R91 ;  /* 0x000000ffff057224 */ /* 0x000fe200078e005b */
[----:B------:R-:W-:Y:S01]  /*9ca0*/  UMOV UR50, UR45 ;  /* 0x0000002d00327c82 */ /* 0x000fe20008000000 */
[----:B------:R-:W-:Y:S01]  /*9cb0*/  IMAD.MOV.U32 R4, RZ, RZ, R89 ;  /* 0x000000ffff047224 */ /* 0x000fe200078e0059 */
[----:B------:R-:W-:-:S06]  /*9cc0*/  UMOV UR49, UR55 ;  /* 0x0000003700317c82 */ /* 0x000fcc0008000000 */
.L_x_2008:
[----:B------:R-:W-:Y:S01]  /*9cd0*/  ISETP.NE.AND P3, PT, RZ, UR43, PT ;  /* 0x0000002bff007c0c */ /* 0x000fe2000bf65270 */
[----:B------:R-:W-:-:S04]  /*9ce0*/  UISETP.NE.AND UP0, UPT, UR49, 0x1, UPT ;  /* 0x000000013100788c */ /* 0x000fc8000bf05270 */
[----:B------:R-:W-:-:S04]  /*9cf0*/  USEL UR45, URZ, 0x1, UP0 ;  /* 0x000000013f2d7887 */ /* 0x000fc80008000000 */
[----:B------:R-:W-:-:S04]  /*9d00*/  ULOP3.LUT UR45, UR50, UR45, URZ, 0x3c, !UPT ;  /* 0x0000002d322d7292 */ /* 0x000fc8000f8e3c3f */
[----:B------:R-:W-:Y:S08]  /*9d10*/  @P3 BRA `(.L_x_1999) ;  /* 0x0000000000383947 */ /* 0x000ff00003800000 */
[----:B------:R-:W-:Y:S05]  /*9d20*/  @!P0 BRA `(.L_x_2000) ;  /* 0x0000000000048947 */ /* 0x000fea0003800000 */
[----:B------:R-:W-:Y:S01]  /*9d30*/  BPT.TRAP 0x1 ;  /* 0x000000040000795c */ /* 0x000fe20000300000 */
.L_x_2000:
        /* <DEDUP_REMOVED lines=9> */
.L_x_2001:
[----:B-1----:R-:W-:Y:S05]  /*9dd0*/  @P2 BRA `(.L_x_1999) ;  /* 0x0000000000082947 */ /* 0x002fea0003800000 */
[----:B------:R-:W1:Y:S02]  /*9de0*/  SYNCS.PHASECHK.TRANS64.TRYWAIT P2, [UR6+0x29830], R6 ;  /* 0x02983006ff0075a7 */ /* 0x000e640008040146 */
[----:B-1----:R-:W-:Y:S05]  /*9df0*/  @!P2 BRA `(.L_x_2002) ;  /* 0x000000b80018a947 */ /* 0x002fea0003800000 */
.L_x_1999:
        /* <DEDUP_REMOVED lines=189> */
.L_x_2004:
[----:B------:R-:W-:Y:S01]  /*a9d0*/  ULEA UR6, UR49, UR41, 0x3 ;  /* 0x0000002931067291 */ /* 0x000fe2000f8e183f */
[----:B------:R-:W-:-:S05]  /*a9e0*/  IMAD.U32 R6, RZ, RZ, UR50 ;  /* 0x00000032ff067e24 */ /* 0x000fca000f8e00ff */
[----:B------:R-:W-:-:S04]  /*a9f0*/  SHF.L.U32 R6, R6, 0x1f, RZ ;  /* 0x0000001f06067819 */ /* 0x000fc800000006ff */
[----:B------:R0:W1:Y:S01]  /*aa00*/  SYNCS.PHASECHK.TRANS64.TRYWAIT P2, [UR6+0x29850], R6 ;  /* 0x02985006ff0075a7 */ /* 0x0000620008040146 */
[----:B------:R-:W-:Y:S05]  /*aa10*/  @!P0 BRA `(.L_x_2005) ;  /* 0x0000000000048947 */ /* 0x000fea0003800000 */
[----:B------:R-:W-:Y:S01]  /*aa20*/  BPT.TRAP 0x1 ;  /* 0x000000040000795c */ /* 0x000fe20000300000 */
.L_x_2005:
[----:B-1----:R-:W-:Y:S05]  /*aa30*/  @P2 BRA `(.L_x_2003) ;  /* 0x0000000000082947 */ /* 0x002fea0003800000 */
[----:B------:R-:W1:Y:S02]  /*aa40*/  SYNCS.PHASECHK.TRANS64.TRYWAIT P2, [UR6+0x29850], R6 ;  /* 0x02985006ff0075a7 */ /* 0x000e640008040146 */
[----:B-1----:R-:W-:Y:S05]  /*aa50*/  @!P2 BRA `(.L_x_2006) ;  /* 0x000000ac0018a947 */ /* 0x002fea0003800000 */
.L_x_2003:
[----:B------:R-:W-:Y:S01]  /*aa60*/  UIADD3 UR6, UR41, 0x400, URZ ;  /* 0x0000040029067890 */ /* 0x000fe2000fffe03f */
[----:B------:R-:W-:Y:S01]  /*aa70*/  WARPGROUP.ARRIVE ;  /* 0x00000000000079c5 */ /* 0x000fe20000000000 */
[----:B------:R-:W-:Y:S01]  /*aa80*/  UMOV UR7, 0xc0000010 ;  /* 0xc000001000077882 */ /* 0x000fe20000000000 */
[C---:B-1----:R-:W-:Y:S01]  /*aa90*/  FMUL.FTZ R7, R0.reuse, R152 ;  /* 0x0000009800077220 */ /* 0x042fe20000410000 */
[----:B------:R-:W-:Y:S01]  /*aaa0*/  USHF.R.U32.HI UR6, URZ, 0x4, UR6 ;  /* 0x000000043f067899 */ /* 0x000fe20008011606 */
[C---:B------:R-:W-:Y:S01]  /*aab0*/  FMUL.FTZ R9, R0.reuse, R153 ;  /* 0x0000009900097220 */ /* 0x040fe20000410000 */
[C---:B------:R-:W-:Y:S01]  /*aac0*/  FMUL.FTZ R13, R0.reuse, R156 ;  /* 0x0000009c000d7220 */ /* 0x040fe20000410000 */
[C---:B0-----:R-:W-:Y:S01]  /*aad0*/  FMUL.FTZ R6, R0.reuse, R154 ;  /* 0x0000009a00067220 */ /* 0x041fe20000410000 */
        /* <DEDUP_REMOVED lines=8> */
[----:B------:R-:W-:Y:S01]  /*ab60*/  UIMAD UR10, UR49, 0x500, UR6 ;  /* 0x00000500310a78a4 */ /* 0x000fe2000f8e0206 */
[----:B------:R-:W1:Y:S01]  /*ab70*/  MUFU.TANH R9, R9 ;  /* 0x0000000900097308 */ /* 0x000e620000002400 */
        /* <DEDUP_REMOVED lines=9> */
[----:B------:R-:W2:Y:S01]  /*ac10*/  MUFU.TANH R13, R13 ;  /* 0x0000000d000d7308 */ /* 0x000ea20000002400 */
[----:B------:R-:W-:Y:S01]  /*ac20*/  UMOV UR7, 0xc0000010 ;  /* 0xc000001000077882 */ /* 0x000fe20000000000 */
[----:B0-----:R-:W-:Y:S01]  /*ac30*/  FMNMX.FTZ R8, R7, R4, !PT ;  /* 0x0000000407087209 */ /* 0x001fe20007810000 */
[C---:B------:R-:W-:Y:S01]  /*ac40*/  FMUL.FTZ R193, R0.reuse, R166 ;  /* 0x000000a600c17220 */ /* 0x040fe20000410000 */
[C---:B------:R-:W-:Y:S01]  /*ac50*/  FMUL.FTZ R137, R0.reuse, R137 ;  /* 0x0000008900897220 */ /* 0x040fe20000410000 */
[C---:B------:R-:W-:Y:S01]  /*ac60*/  FMUL.FTZ R167, R0.reuse, R167 ;  /* 0x000000a700a77220 */ /* 0x040fe20000410000 */
[C---:B------:R-:W-:Y:S01]  /*ac70*/  FMUL.FTZ R199, R0.reuse, R140 ;  /* 0x0000008c00c77220 */ /* 0x040fe20000410000 */
[----:B-1----:R-:W-:Y:S01]  /*ac80*/  FMNMX.FTZ R8, R9, R8, !PT ;  /* 0x0000000809087209 */ /* 0x002fe20007810000 */
        /* <DEDUP_REMOVED lines=82> */
[----:B------:R-:W2:Y:S06]  /*b1b0*/  LDC R88, c[0x0][0x988] ;  /* 0x00026200ff587b82 */ /* 0x000eac0000000800 */
[----:B------:R-:W3:Y:S01]  /*b1c0*/  MUFU.TANH R195, R195 ;  /* 0x000000c300c37308 */ /* 0x000ee20000002400 */
[----:B0-----:R-:W-:-:S07]  /*b1d0*/  FMNMX.FTZ R8, R165, R8, !PT ;  /* 0x00000008a5087209 */ /* 0x001fce0007810000 */
[----:B------:R-:W0:Y:S01]  /*b1e0*/  MUFU.TANH R193, R193 ;  /* 0x000000c100c17308 */ /* 0x000e220000002400 */
[----:B-1----:R-:W-:-:S07]  /*b1f0*/  FMNMX.FTZ R10, R161, R10, !PT ;  /* 0x0000000aa10a7209 */ /* 0x002fce0007810000 */
[----:B------:R-:W1:Y:S01]  /*b200*/  MUFU.TANH R137, R137 ;  /* 0x0000008900897308 */ /* 0x000e620000002400 */
[----:B---3--:R-:W-:-:S07]  /*b210*/  FMNMX.FTZ R8, R195, R8, !PT ;  /* 0x00000008c3087209 */ /* 0x008fce0007810000 */
[----:B------:R-:W3:Y:S01]  /*b220*/  MUFU.TANH R167, R167 ;  /* 0x000000a700a77308 */ /* 0x000ee20000002400 */
[----:B0-----:R-:W-:-:S07]  /*b230*/  FMNMX.FTZ R10, R193, R10, !PT ;  /* 0x0000000ac10a7209 */ /* 0x001fce0007810000 */
[----:B------:R-:W0:Y:S01]  /*b240*/  MUFU.TANH R199, R199 ;  /* 0x000000c700c77308 */ /* 0x000e220000002400 */
[----:B-1----:R-:W-:-:S07]  /*b250*/  FMNMX.FTZ R8, R137, R8, !PT ;  /* 0x0000000889087209 */ /* 0x002fce0007810000 */
[----:B------:R-:W1:Y:S01]  /*b260*/  MUFU.TANH R197, R197 ;  /* 0x000000c500c57308 */ /* 0x000e620000002400 */
[----:B---3--:R-:W-:Y:S01]  /*b270*/  FMNMX.FTZ R10, R167, R10, !PT ;  /* 0x0000000aa70a7209 */ /* 0x008fe20007810000 */
[----:B------:R-:W-:Y:S02]  /*b280*/  WARPGROUP.DEPBAR.LE gsb0, 0x0 ;  /* 0x00008000000079c5 */ /* 0x000fe40000010000 */
[----:B------:R-:W-:-:S04]  /*b290*/  WARPGROUP.ARRIVE ;  /* 0x00000000000079c5 */ /* 0x000fc80000000000 */
[----:B------:R-:W3:Y:S01]  /*b2a0*/  MUFU.TANH R141, R141 ;  /* 0x0000008d008d7308 */ /* 0x000ee20000002400 */
[----:B0-----:R-:W-:Y:S01]  /*b2b0*/  FMNMX.FTZ R8, R199, R8, !PT ;  /* 0x00000008c7087209 */ /* 0x001fe20007810000 */
[----:B------:R-:W-:Y:S01]  /*b2c0*/  QGMMA.64x128x32.F32.E4M3.E4M3 R24, R180, gdesc[UR4], R24, gsb0 ;  /* 0x01e00004b4187df3 */ /* 0x000fe20008000818 */
[----:B------:R-:W-:Y:S01]  /*b2d0*/  UIADD3 UR6, UR10, 0x200, URZ ;  /* 0x000002000a067890 */ /* 0x000fe2000fffe03f */
[----:B------:R-:W-:-:S04]  /*b2e0*/  UMOV UR7, 0xc0000010 ;  /* 0xc000001000077882 */ /* 0x000fc80000000000 */
        /* <DEDUP_REMOVED lines=35> */
[----:B0-----:R-:W-:Y:S01]  /*b520*/  FMNMX.FTZ R8, R125, R8, !PT ;  /* 0x000000087d087209 */ /* 0x001fe20007810000 */
[----:B------:R-:W-:Y:S02]  /*b530*/  WARPGROUP.DEPBAR.LE gsb0, 0x0 ;  /* 0x00008000000079c5 */ /* 0x000fe40000010000 */
[----:B------:R-:W-:-:S04]  /*b540*/  WARPGROUP.ARRIVE ;  /* 0x00000000000079c5 */ /* 0x000fc80000000000 */
[----:B------:R-:W0:Y:S01]  /*b550*/  MUFU.TANH R217, R217 ;  /* 0x000000d900d97308 */ /* 0x000e220000002400 */
[----:B-1----:R-:W-:Y:S01]  /*b560*/  FMNMX.FTZ R10, R123, R10, !PT ;  /* 0x0000000a7b0a7209 */ /* 0x002fe20007810000 */
[----:B------:R-:W-:Y:S01]  /*b570*/  QGMMA.64x128x32.F32.E4M3.E4M3 R24, R176, gdesc[UR4], R24, gsb0 ;  /* 0x01e00004b0187df3 */ /* 0x000fe20008000818 */
[----:B------:R-:W-:Y:S01]  /*b580*/  UIADD3 UR6, UR10, 0x300, URZ ;  /* 0x000003000a067890 */ /* 0x000fe2000fffe03f */
[----:B------:R-:W-:-:S04]  /*b590*/  UMOV UR7, 0xc0000010 ;  /* 0xc000001000077882 */ /* 0x000fc80000000000 */
        /* <DEDUP_REMOVED lines=83> */
[----:B------:R-:W-:Y:S06]  /*bad0*/  QGMMA.64x128x32.F32.E4M3.E4M3 R24, R168, gdesc[UR4], R24, gsb0 ;  /* 0x01e00004a8187df3 */ /* 0x000fec0008000818 */
[----:B------:R-:W0:Y:S01]  /*bae0*/  MUFU.TANH R101, R101 ;  /* 0x0000006500657308 */ /* 0x000e220000002400 */
[----:B-1----:R-:W-:-:S05]  /*baf0*/  FMNMX.FTZ R8, R124, R89, !PT ;  /* 0x000000597c087209 */ /* 0x002fca0007810000 */
[----:B------:R-:W1:Y:S02]  /*bb00*/  SHFL.BFLY PT, R89, R8, 0x2, 0x1f ;  /* 0x0c401f0008597f89 */ /* 0x000e6400000e0000 */
[----:B------:R-:W4:Y:S01]  /*bb10*/  MUFU.TANH R103, R103 ;  /* 0x0000006700677308 */ /* 0x000f220000002400 */
[----:B---3--:R-:W-:-:S04]  /*bb20*/  FMNMX.FTZ R10, R99, R10, !PT ;  /* 0x0000000a630a7209 */ /* 0x008fc80007810000 */
[----:B0-----:R-:W-:-:S04]  /*bb30*/  FMNMX.FTZ R10, R101, R10, !PT ;  /* 0x0000000a650a7209 */ /* 0x001fc80007810000 */
[----:B----4-:R-:W-:-:S05]  /*bb40*/  FMNMX.FTZ R10, R103, R10, !PT ;  /* 0x0000000a670a7209 */ /* 0x010fca0007810000 */
[----:B------:R-:W0:Y:S01]  /*bb50*/  SHFL.BFLY PT, R91, R10, 0x2, 0x1f ;  /* 0x0c401f000a5b7f89 */ /* 0x000e2200000e0000 */
[----:B-1----:R-:W-:-:S05]  /*bb60*/  FMNMX.FTZ R12, R8, R89, !PT ;  /* 0x00000059080c7209 */ /* 0x002fca0007810000 */
[----:B------:R-:W1:Y:S01]  /*bb70*/  SHFL.BFLY PT, R89, R12, 0x1, 0x1f ;  /* 0x0c201f000c597f89 */ /* 0x000e6200000e0000 */
[----:B0-----:R-:W-:-:S05]  /*bb80*/  FMNMX.FTZ R14, R10, R91, !PT ;  /* 0x0000005b0a0e7209 */ /* 0x001fca0007810000 */
[----:B------:R-:W0:Y:S01]  /*bb90*/  SHFL.BFLY PT, R91, R14, 0x1, 0x1f ;  /* 0x0c201f000e5b7f89 */ /* 0x000e2200000e0000 */
        /* <DEDUP_REMOVED lines=17> */
[----:B0-----:R-:W-:Y:S01]  /*bcb0*/  FMNMX.FTZ R91, R14, R91, !PT ;  /* 0x0000005b0e5b7209 */ /* 0x001fe20007810000 */
        /* <DEDUP_REMOVED lines=63> */
[----:B------:R-:W-:Y:S01]  /*c0b0*/  FFMA.FTZ R97, R97, R88, -R102 ;  /* 0x0000005861617223 */ /* 0x000fe20000010866 */
[----:B------:R-:W-:-:S02]  /*c0c0*/  IMAD.U32 R119, RZ, RZ, UR55 ;  /* 0x00000037ff777e24 */ /* 0x000fc4000f8e00ff */
[-CC-:B------:R-:W-:Y:S01]  /*c0d0*/  FFMA.FTZ R99, R99, R88.reuse, -R102.reuse ;  /* 0x0000005863637223 */ /* 0x180fe20000010866 */
[----:B------:R-:W-:-:S01]  /*c0e0*/  FFMA.FTZ R101, R101, R88, -R102 ;  /* 0x0000005865657223 */ /* 0x000fc20000010866 */
[----:B------:R-:W-:Y:S02]  /*c0f0*/  WARPGROUP.DEPBAR.LE gsb0, 0x0 ;  /* 0x00008000000079c5 */ /* 0x000fe40000010000 */
        /* <DEDUP_REMOVED lines=41> */
[-CC-:B------:R-:W-:Y:S01]  /*c390*/  FFMA.FTZ R146, R111, R88.reuse, -R102.reuse ;  /* 0x000000586f927223 */ /* 0x180fe20000010866 */
[----:B------:R-:W-:-:S05]  /*c3a0*/  FFMA.FTZ R111, R113, R88, -R102 ;  /* 0x00000058716f7223 */ /* 0x000fca0000010866 */
        /* <DEDUP_REMOVED lines=49> */
[-CC-:B------:R-:W-:Y:S01]  /*c6c0*/  FFMA.FTZ R150, R237, R88.reuse, -R102.reuse ;  /* 0x00000058ed967223 */ /* 0x180fe20000010866 */
[----:B------:R-:W-:-:S05]  /*c6d0*/  FFMA.FTZ R102, R103, R88, -R102 ;  /* 0x0000005867667223 */ /* 0x000fca0000010866 */
        /* <DEDUP_REMOVED lines=27> */
[----:B0-----:R-:W-:-:S01]  /*c890*/  FADD.FTZ R154, R104, R117 ;  /* 0x00000075689a7221 */ /* 0x001fc20000010000 */
[----:B------:R-:W-:-:S06]  /*c8a0*/  IADD3 R117, -R23, 0xb, RZ ;  /* 0x0000000b17757810 */ /* 0x000fcc0007ffe1ff */
[----:B------:R-:W0:Y:S01]  /*c8b0*/  MUFU.EX2 R148, R148 ;  /* 0x0000009400947308 */ /* 0x000e220000000800 */
[----:B--2---:R-:W-:-:S07]  /*c8c0*/  FADD.FTZ R3, R111, R2 ;  /* 0x000000026f037221 */ /* 0x004fce0000010000 */
[----:B------:R-:W-:Y:S08]  /*c8d0*/  MUFU.EX2 R106, R106 ;  /* 0x0000006a006a7308 */ /* 0x000ff00000000800 */
[----:B------:R-:W1:Y:S01]  /*c8e0*/  MUFU.EX2 R113, R113 ;  /* 0x0000007100717308 */ /* 0x000e620000000800 */
[----:B0-----:R-:W-:-:S07]  /*c8f0*/  FADD.FTZ R2, R148, R3 ;  /* 0x0000000394027221 */ /* 0x001fce0000010000 */
[----:B------:R-:W-:Y:S08]  /*c900*/  MUFU.EX2 R163, R163 ;  /* 0x000000a300a37308 */ /* 0x000ff00000000800 */
[----:B------:R-:W0:Y:S01]  /*c910*/  MUFU.EX2 R152, R152 ;  /* 0x0000009800987308 */ /* 0x000e220000000800 */
[----:B-1----:R-:W-:-:S07]  /*c920*/  FADD.FTZ R3, R113, R2 ;  /* 0x0000000271037221 */ /* 0x002fce0000010000 */
[----:B------:R-:W-:Y:S08]  /*c930*/  MUFU.EX2 R108, R108 ;  /* 0x0000006c006c7308 */ /* 0x000ff00000000800 */
[----:B------:R-:W1:Y:S01]  /*c940*/  MUFU.EX2 R115, R115 ;  /* 0x0000007300737308 */ /* 0x000e620000000800 */
[----:B0-----:R-:W-:-:S07]  /*c950*/  FADD.FTZ R2, R152, R3 ;  /* 0x0000000398027221 */ /* 0x001fce0000010000 */
[----:B------:R-:W0:Y:S08]  /*c960*/  MUFU.EX2 R165, R165 ;  /* 0x000000a500a57308 */ /* 0x000e300000000800 */
[----:B------:R2:W-:Y:S01]  /*c970*/  MUFU.EX2 R156, R93 ;  /* 0x0000005d009c7308 */ /* 0x0005e20000000800 */
[----:B-1----:R-:W-:-:S07]  /*c980*/  FADD.FTZ R3, R115, R2 ;  /* 0x0000000273037221 */ /* 0x002fce0000010000 */
[----:B------:R-:W1:Y:S01]  /*c990*/  MUFU.EX2 R150, R150 ;  /* 0x0000009600967308 */ /* 0x000e620000000800 */
[----:B--2---:R-:W-:-:S04]  /*c9a0*/  FADD.FTZ R93, R157, R154 ;  /* 0x0000009a9d5d7221 */ /* 0x004fc80000010000 */
[----:B------:R-:W-:-:S03]  /*c9b0*/  FADD.FTZ R154, R106, R93 ;  /* 0x0000005d6a9a7221 */ /* 0x000fc60000010000 */
[----:B------:R-:W2:Y:S01]  /*c9c0*/  MUFU.EX2 R110, R110 ;  /* 0x0000006e006e7308 */ /* 0x000ea20000000800 */
[----:B------:R-:W-:-:S04]  /*c9d0*/  FADD.FTZ R93, R163, R154 ;  /* 0x0000009aa35d7221 */ /* 0x000fc80000010000 */
[----:B------:R-:W-:-:S03]  /*c9e0*/  FADD.FTZ R154, R108, R93 ;  /* 0x0000005d6c9a7221 */ /* 0x000fc60000010000 */
[----:B------:R-:W3:Y:S01]  /*c9f0*/  MUFU.EX2 R181, R181 ;  /* 0x000000b500b57308 */ /* 0x000ee20000000800 */
[----:B0-----:R-:W-:-:S01]  /*ca00*/  FADD.FTZ R93, R165, R154 ;  /* 0x0000009aa55d7221 */ /* 0x001fc20000010000 */
[----:B-1----:R-:W-:-:S04]  /*ca10*/  FADD.FTZ R3, R150, R3 ;  /* 0x0000000396037221 */ /* 0x002fc80000010000 */
[----:B------:R-:W-:Y:S02]  /*ca20*/  FADD.FTZ R3, R156, R3 ;  /* 0x000000039c037221 */ /* 0x000fe40000010000 */
[----:B------:R-:W0:Y:S01]  /*ca30*/  MUFU.EX2 R95, R95 ;  /* 0x0000005f005f7308 */ /* 0x000e220000000800 */
[----:B--2---:R-:W-:-:S07]  /*ca40*/  FADD.FTZ R154, R110, R93 ;  /* 0x0000005d6e9a7221 */ /* 0x004fce0000010000 */
[----:B------:R-:W-:Y:S01]  /*ca50*/  MUFU.EX2 R112, R112 ;  /* 0x0000007000707308 */ /* 0x000fe20000000800 */
[----:B---3--:R-:W-:-:S07]  /*ca60*/  FADD.FTZ R93, R181, R154 ;  /* 0x0000009ab55d7221 */ /* 0x008fce0000010000 */
[----:B------:R1:W2:Y:S01]  /*ca70*/  MUFU.EX2 R158, R97 ;  /* 0x00000061009e7308 */ /* 0x0002a20000000800 */
[----:B0-----:R-:W-:-:S07]  /*ca80*/  FADD.FTZ R3, R95, R3 ;  /* 0x000000035f037221 */ /* 0x001fce0000010000 */
[----:B------:R-:W-:Y:S01]  /*ca90*/  MUFU.EX2 R183, R183 ;  /* 0x000000b700b77308 */ /* 0x000fe20000000800 */
[----:B-1----:R-:W-:-:S05]  /*caa0*/  @!P1 LEA R97, R119, UR41, 0x3 ;  /* 0x0000002977619c11 */ /* 0x002fca000f8e18ff */
[----:B------:R-:W-:Y:S02]  /*cab0*/  @!P1 VIADD R2, R97, 0x29840 ;  /* 0x0002984061029836 */ /* 0x000fe40000000000 */
[----:B------:R-:W0:Y:S01]  /*cac0*/  MUFU.EX2 R160, R99 ;  /* 0x0000006300a07308 */ /* 0x000e220000000800 */
[----:B--2---:R-:W-:-:S02]  /*cad0*/  FADD.FTZ R3, R158, R3 ;  /* 0x000000039e037221 */ /* 0x004fc40000010000 */
[----:B------:R-:W-:Y:S01]  /*cae0*/  @!P1 PRMT R2, RZ, 0x654, R2 ;  /* 0x00000654ff029816 */ /* 0x000fe20000000002 */
[----:B------:R1:W-:Y:S06]  /*caf0*/  BAR.ARV R117, 0x100 ;  /* 0x000400750000751d */ /* 0x0003ec0000002000 */
[----:B------:R-:W2:Y:S01]  /*cb00*/  MUFU.EX2 R100, R100 ;  /* 0x0000006400647308 */ /* 0x000ea20000000800 */
[----:B------:R3:W-:Y:S01]  /*cb10*/  @!P1 SYNCS.ARRIVE.TRANS64.RED.A1T0 RZ, [R2+URZ], RZ ;  /* 0x000000ff02ff99a7 */ /* 0x0007e2000810043f */
[----:B0-----:R-:W-:-:S06]  /*cb20*/  FADD.FTZ R3, R160, R3 ;  /* 0x00000003a0037221 */ /* 0x001fcc0000010000 */
[----:B------:R-:W0:Y:S01]  /*cb30*/  MUFU.EX2 R162, R101 ;  /* 0x0000006500a27308 */ /* 0x000e220000000800 */
[----:B---3--:R-:W-:-:S04]  /*cb40*/  FADD.FTZ R2, R112, R93 ;  /* 0x0000005d70027221 */ /* 0x008fc80000010000 */
[----:B------:R-:W-:-:S03]  /*cb50*/  FADD.FTZ R93, R183, R2 ;  /* 0x00000002b75d7221 */ /* 0x000fc60000010000 */
[----:B------:R-:W3:Y:S01]  /*cb60*/  MUFU.EX2 R177, R177 ;  /* 0x000000b100b17308 */ /* 0x000ee20000000800 */
[----:B--2---:R-:W-:-:S07]  /*cb70*/  FADD.FTZ R2, R100, R93 ;  /* 0x0000005d64027221 */ /* 0x004fce0000010000 */
[----:B------:R-:W2:Y:S01]  /*cb80*/  MUFU.EX2 R102, R102 ;  /* 0x0000006600667308 */ /* 0x000ea20000000800 */
[----:B0-----:R-:W-:-:S01]  /*cb90*/  FADD.FTZ R93, R162, R3 ;  /* 0x00000003a25d7221 */ /* 0x001fc20000010000 */
[----:B---3--:R-:W-:-:S03]  /*cba0*/  FADD.FTZ R3, R177, R2 ;  /* 0x00000002b1037221 */ /* 0x008fc60000010000 */
[----:B--2---:R-:W-:Y:S01]  /*cbb0*/  FADD.FTZ R2, R102, R93 ;  /* 0x0000005d66027221 */ /* 0x004fe20000010000 */
[----:B-1----:R-:W-:Y:S06]  /*cbc0*/  @!P0 BRA `(.L_x_2007) ;  /* 0x0000000000048947 */ /* 0x002fec0003800000 */
[----:B------:R-:W-:Y:S01]  /*cbd0*/  BPT.TRAP 0x1 ;  /* 0x000000040000795c */ /* 0x000fe20000300000 */
.L_x_2007:
        /* <DEDUP_REMOVED lines=117> */
.L_x_1998:
[----:B------:R-:W-:Y:S06]  /*d330*/  BAR.ARV 0x8, 0x120 ;  /* 0x0204800000007b1d */ /* 0x000fec0000002000 */
[----:B------:R-:W-:Y:S05]  /*d340*/  @!P0 BRA `(.L_x_2009) ;  /* 0x0000000000048947 */ /* 0x000fea0003800000 */
[----:B------:R-:W-:Y:S01]  /*d350*/  BPT.TRAP 0x1 ;  /* 0x000000040000795c */ /* 0x000fe20000300000 */
.L_x_2009:
[----:B------:R-:W-:Y:S01]  /*d360*/  ULEA UR9, UR55, UR41, 0x3 ;  /* 0x0000002937097291 */ /* 0x000fe2000f8e183f */
[----:B------:R-:W-:-:S05]  /*d370*/  IMAD.U32 R0, RZ, RZ, UR45 ;  /* 0x0000002dff007e24 */ /* 0x000fca000f8e00ff */
[----:B------:R-:W-:-:S04]  /*d380*/  SHF.L.U32 R0, R0, 0x1f, RZ ;  /* 0x0000001f00007819 */ /* 0x000fc800000006ff */
[----:B------:R0:W1:Y:S01]  /*d390*/  SYNCS.PHASECHK.TRANS64.TRYWAIT P1, [UR9+0x29850], R0 ;  /* 0x02985000ff0075a7 */ /* 0x0000620008020149 */
[----:B------:R-:W-:Y:S05]  /*d3a0*/  @!P0 BRA `(.L_x_2010) ;  /* 0x0000000000048947 */ /* 0x000fea0003800000 */
[----:B------:R-:W-:Y:S01]  /*d3b0*/  BPT.TRAP 0x1 ;  /* 0x000000040000795c */ /* 0x000fe20000300000 */
.L_x_2010:
[----:B-1----:R-:W-:Y:S05]  /*d3c0*/  @P1 BRA `(.L_x_2011) ;  /* 0x0000000000081947 */ /* 0x002fea0003800000 */
[----:B------:R-:W1:Y:S02]  /*d3d0*/  SYNCS.PHASECHK.TRANS64.TRYWAIT P1, [UR9+0x29850], R0 ;  /* 0x02985000ff0075a7 */ /* 0x000e640008020149 */
[----:B-1----:R-:W-:Y:S05]  /*d3e0*/  @!P1 BRA `(.L_x_2012) ;  /* 0x0000008000cc9947 */ /* 0x002fea0003800000 */
.L_x_2011:
        /* <DEDUP_REMOVED lines=35> */
[----:B-1----:R-:W-:Y:S01]  /*d620*/  IMAD.U32 R5, RZ, RZ, UR7 ;  /* 0x00000007ff057e24 */ /* 0x002fe2000f8e00ff */
[----:B------:R-:W-:Y:S02]  /*d630*/  UMOV UR7, 0xc0000010 ;  /* 0xc000001000077882 */ /* 0x000fe40000000000 */
[----:B------:R-:W-:Y:S02]  /*d640*/  UMOV UR6, UR4 ;  /* 0x0000000400067c82 */ /* 0x000fe40008000000 */
[----:B------:R1:W2:Y:S01]  /*d650*/  @P1 LDG.E R6, desc[UR52][R4.64] ;  /* 0x0000003404061981 */ /* 0x0002a2000c1e1900 */
[----:B------:R-:W-:Y:S01]  /*d660*/  UIADD3 UR4, UR8, 0x300, URZ ;  /* 0x0000030008047890 */ /* 0x000fe2000fffe03f */
[----:B------:R-:W-:Y:S02]  /*d670*/  WARPGROUP.DEPBAR.LE gsb0, 0x0 ;  /* 0x00008000000079c5 */ /* 0x000fe40000010000 */
[----:B------:R-:W-:-:S06]  /*d680*/  WARPGROUP.ARRIVE ;  /* 0x00000000000079c5 */ /* 0x000fcc0000000000 */
[----:B------:R-:W-:Y:S01]  /*d690*/  QGMMA.64x128x32.F32.E4M3.E4M3 R24, R176, gdesc[UR4], R24, gsb0 ;  /* 0x01e00004b0187df3 */ /* 0x000fe20008000818 */
[----:B------:R-:W-:Y:S01]  /*d6a0*/  UMOV UR6, UR4 ;  /* 0x0000000400067c82 */ /* 0x000fe20008000000 */
[----:B------:R-:W-:Y:S01]  /*d6b0*/  UMOV UR7, 0xc0000010 ;  /* 0xc000001000077882 */ /* 0x000fe20000000000 */
[----:B------:R-:W-:Y:S01]  /*d6c0*/  UIADD3 UR8, UR8, 0x400, URZ ;  /* 0x0000040008087890 */ /* 0x000fe2000fffe03f */
[----:B0-----:R-:W0:Y:S04]  /*d6d0*/  SHFL.BFLY PT, R0, R3, 0x2, 0x1f ;  /* 0x0c401f0003007f89 */ /* 0x001e2800000e0000 */
[----:B------:R-:W3:Y:S01]  /*d6e0*/  SHFL.BFLY PT, R7, R2, 0x2, 0x1f ;  /* 0x0c401f0002077f89 */ /* 0x000ee200000e0000 */
[----:B------:R-:W-:Y:S02]  /*d6f0*/  WARPGROUP.DEPBAR.LE gsb0, 0x0 ;  /* 0x00008000000079c5 */ /* 0x000fe40000010000 */
[----:B------:R-:W-:-:S06]  /*d700*/  WARPGROUP.ARRIVE ;  /* 0x00000000000079c5 */ /* 0x000fcc0000000000 */
[----:B------:R-:W-:Y:S01]  /*d710*/  QGMMA.64x128x32.F32.E4M3.E4M3 R24, R172, gdesc[UR4], R24, gsb0 ;  /* 0x01e00004ac187df3 */ /* 0x000fe20008000818 */
[----:B------:R-:W-:Y:S01]  /*d720*/  UMOV UR6, UR8 ;  /* 0x0000000800067c82 */ /* 0x000fe20008000000 */
[----:B------:R-:W-:Y:S01]  /*d730*/  UMOV UR7, 0xc0000010 ;  /* 0xc000001000077882 */ /* 0x000fe20000000000 */
[----:B0-----:R-:W-:-:S01]  /*d740*/  FADD.FTZ R0, R0, R3 ;  /* 0x0000000300007221 */ /* 0x001fc20000010000 */
[----:B---3--:R-:W-:-:S04]  /*d750*/  FADD.FTZ R7, R7, R2 ;  /* 0x0000000207077221 */ /* 0x008fc80000010000 */
[----:B-1----:R-:W0:Y:S04]  /*d760*/  SHFL.BFLY PT, R5, R0, 0x1, 0x1f ;  /* 0x0c201f0000057f89 */ /* 0x002e2800000e0000 */
[----:B------:R-:W1:Y:S01]  /*d770*/  SHFL.BFLY PT, R4, R7, 0x1, 0x1f ;  /* 0x0c201f0007047f89 */ /* 0x000e6200000e0000 */
[----:B------:R-:W-:Y:S02]  /*d780*/  IMAD.MOV.U32 R3, RZ, RZ, RZ ;  /* 0x000000ffff037224 */ /* 0x000fe400078e00ff */
[----:B0-----:R-:W-:Y:S01]  /*d790*/  FADD.FTZ R9, R0, R5 ;  /* 0x0000000500097221 */ /* 0x001fe20000010000 */
[----:B-1----:R-:W-:-:S04]  /*d7a0*/  FADD.FTZ R10, R7, R4 ;  /* 0x00000004070a7221 */ /* 0x002fc80000010000 */
        /* <DEDUP_REMOVED lines=15> */
[----:B0-----:R-:W-:Y:S01]  /*d8a0*/  @P2 FMUL.FTZ R5, R5, 0.69314718246459960938 ;  /* 0x3f31721805052820 */ /* 0x001fe20000410000 */
[----:B------:R-:W-:Y:S01]  /*d8b0*/  @P3 FMUL.FTZ R13, R88, 0.69314718246459960938 ;  /* 0x3f317218580d3820 */ /* 0x000fe20000410000 */
        /* <DEDUP_REMOVED lines=10> */
.L_x_2013:
        /* <DEDUP_REMOVED lines=74> */
.L_x_1980:
[----:B------:R-:W0:Y:S01]  /*de00*/  S2R R4, SR_CgaCtaId ;  /* 0x0000000000047919 */ /* 0x000e220000008800 */
[----:B------:R-:W-:Y:S01]  /*de10*/  MOV R3, 0x400 ;  /* 0x0000040000037802 */ /* 0x000fe20000000f00 */
[----:B------:R-:W-:Y:S01]  /*de20*/  BSSY B0, `(.L_x_2014) ;  /* 0x000025f000007945 */ /* 0x000fe20003800000 */
[----:B------:R-:W-:Y:S02]  /*de30*/  BAR.SYNC.DEFER_BLOCKING 0x5, 0x180 ;  /* 0x0146000000007b1d */ /* 0x000fe40000010000 */
[----:B0-----:R-:W-:-:S05]  /*de40*/  LEA R3, R4, R3, 0x18 ;  /* 0x0000000304037211 */ /* 0x001fca00078ec0ff */
[----:B------:R-:W0:Y:S02]  /*de50*/  LDS.128 R44, [R3+0x298d0] ;  /* 0x0298d000032c7984 */ /* 0x000e240000000c00 */
[----:B0-----:R-:W-:Y:S02]  /*de60*/  R2UR UR51, R45 ;  /* 0x000000002d3372ca */ /* 0x001fe400000e0000 */
[----:B------:R-:W-:Y:S01]  /*de70*/  R2UR UR44, R46 ;  /* 0x000000002e2c72ca */ /* 0x000fe200000e0000 */
[----:B------:R-:W-:Y:S06]  /*de80*/  BAR.ARV 0x4, 0x180 ;  /* 0x0106000000007b1d */ /* 0x000fec0000002000 */
[----:B------:R-:W-:Y:S08]  /*de90*/  @P0 BRA `(.L_x_2015) ;  /* 0x0000001800a80947 */ /* 0x000ff00003800000 */
[----:B------:R-:W0:Y:S01]  /*dea0*/  S2R R51, SR_TID.X ;  /* 0x0000000000337919 */ /* 0x000e220000002100 */
[----:B------:R-:W-:Y:S01]  /*deb0*/  ULDC.64 UR4, c[0x4][0x40] ;  /* 0x0100100000047ab9 */ /* 0x000fe20000000a00 */
[----:B------:R-:W-:Y:S01]  /*dec0*/  F2FP.BF16.F32.PACK_AB R11, R11, R12 ;  /* 0x0000000c0b0b723e */ /* 0x000fe200000010ff */
[----:B------:R-:W-:Y:S01]  /*ded0*/  ULDC.64 UR6, c[0x0][0xbe0] ;  /* 0x0002f80000067ab9 */ /* 0x000fe20000000a00 */
[----:B0-----:R-:W-:-:S05]  /*dee0*/  IMAD.SHL.U32 R4, R51, 0x4, RZ ;  /* 0x0000000433047824 */ /* 0x001fca00078e00ff */
[----:B------:R-:W-:-:S04]  /*def0*/  LOP3.LUT R4, R4, 0xc, RZ, 0xc0, !PT ;  /* 0x0000000c04047812 */ /* 0x000fc800078ec0ff */
[----:B------:R-:W-:-:S05]  /*df00*/  IADD3 R4, P0, R4, UR4, RZ ;  /* 0x0000000404047c10 */ /* 0x000fca000ff1e0ff */
[----:B------:R-:W-:Y:S01]  /*df10*/  IMAD.X R5, RZ, RZ, UR5, P0 ;  /* 0x00000005ff057e24 */ /* 0x000fe200080e06ff */
[----:B------:R-:W-:Y:S02]  /*df20*/  F2FP.BF16.F32.PACK_AB R8, R7, R8 ;  /* 0x000000080708723e */ /* 0x000fe400000010ff */
[----:B------:R-:W-:Y:S02]  /*df30*/  F2FP.BF16.F32.PACK_AB R60, R60, R61 ;  /* 0x0000003d3c3c723e */ /* 0x000fe400000010ff */
[----:B------:R-:W-:Y:S01]  /*df40*/  F2FP.BF16.F32.PACK_AB R10, R9, R10 ;  /* 0x0000000a090a723e */ /* 0x000fe200000010ff */
[----:B------:R0:W2:Y:S01]  /*df50*/  LDG.E.CONSTANT R44, desc[UR52][R4.64] ;  /* 0x00000034042c7981 */ /* 0x0000a2000c1e9900 */
[----:B------:R-:W-:Y:S01]  /*df60*/  F2FP.BF16.F32.PACK_AB R87, R87, R6 ;  /* 0x000000065757723e */ /* 0x000fe200000010ff */
[----:B------:R-:W-:Y:S01]  /*df70*/  UISETP.NE.U32.AND UP1, UPT, UR6, URZ, UPT ;  /* 0x0000003f0600728c */ /* 0x000fe2000bf25070 */
[----:B------:R-:W-:Y:S01]  /*df80*/  F2FP.BF16.F32.PACK_AB R92, R92, R93 ;  /* 0x0000005d5c5c723e */ /* 0x000fe200000010ff */
[----:B------:R-:W-:Y:S01]  /*df90*/  ULDC.64 UR4, c[0x0][0xbd8] ;  /* 0x0002f60000047ab9 */ /* 0x000fe20000000a00 */
[----:B------:R-:W-:Y:S01]  /*dfa0*/  F2FP.BF16.F32.PACK_AB R96, R96, R97 ;  /* 0x000000616060723e */ /* 0x000fe200000010ff */
[----:B------:R-:W-:Y:S01]  /*dfb0*/  UISETP.NE.AND.EX UP1, UPT, UR7, URZ, UPT, UP1 ;  /* 0x0000003f0700728c */ /* 0x000fe2000bf25310 */
[----:B------:R-:W-:Y:S01]  /*dfc0*/  F2FP.BF16.F32.PACK_AB R21, R21, R24 ;  /* 0x000000181515723e */ /* 0x000fe200000010ff */
[----:B------:R-:W-:Y:S01]  /*dfd0*/  UISETP.NE.U32.AND UP0, UPT, UR4, URZ, UPT ;  /* 0x0000003f0400728c */ /* 0x000fe2000bf05070 */
[----:B------:R-:W-:Y:S01]  /*dfe0*/  F2FP.BF16.F32.PACK_AB R14, R13, R14 ;  /* 0x0000000e0d0e723e */ /* 0x000fe200000010ff */
[----:B0-----:R-:W0:Y:S01]  /*dff0*/  S2R R4, SR_SWINHI ;  /* 0x0000000000047919 */ /* 0x001e220000002f00 */
[----:B------:R-:W-:Y:S01]  /*e000*/  LOP3.LUT P0, R5, R51, 0x3, RZ, 0xc0, !PT ;  /* 0x0000000333057812 */ /* 0x000fe2000780c0ff */
[----:B------:R-:W-:Y:S01]  /*e010*/  ULEA UR4, UP2, UR36, UR4, 0x2 ;  /* 0x0000000424047291 */ /* 0x000fe2000f84103f */
[----:B------:R-:W-:Y:S01]  /*e020*/  F2FP.BF16.F32.PACK_AB R25, R25, R28 ;  /* 0x0000001c1919723e */ /* 0x000fe200000010ff */
[----:B------:R-:W-:Y:S01]  /*e030*/  UISETP.NE.AND.EX UP0, UPT, UR5, URZ, UPT, UP0 ;  /* 0x0000003f0500728c */ /* 0x000fe2000bf05300 */
[----:B------:R-:W-:Y:S01]  /*e040*/  ISETP.EQ.OR P0, PT, R5, 0x3, !P0 ;  /* 0x000000030500780c */ /* 0x000fe20004702670 */
[----:B------:R-:W-:Y:S01]  /*e050*/  ULEA.HI.X UR6, UR36, UR5, UR37, 0x2, UP2 ;  /* 0x0000000524067291 */ /* 0x000fe200090f1425 */
[----:B------:R-:W-:-:S02]  /*e060*/  F2FP.BF16.F32.PACK_AB R20, R15, R20 ;  /* 0x000000140f14723e */ /* 0x000fc400000010ff */
[----:B------:R-:W-:Y:S02]  /*e070*/  SEL R59, R11, R8, P0 ;  /* 0x000000080b3b7207 */ /* 0x000fe40000000000 */
[----:B------:R-:W-:Y:S02]  /*e080*/  SEL R61, R8, R11, P0 ;  /* 0x0000000b083d7207 */ /* 0x000fe40000000000 */
[----:B------:R-:W-:Y:S02]  /*e090*/  SEL R85, R10, R87, P0 ;  /* 0x000000570a557207 */ /* 0x000fe40000000000 */
[----:B------:R-:W-:Y:S02]  /*e0a0*/  SEL R87, R87, R10, P0 ;  /* 0x0000000a57577207 */ /* 0x000fe40000000000 */
[----:B------:R-:W-:Y:S02]  /*e0b0*/  F2FP.BF16.F32.PACK_AB R52, R52, R89 ;  /* 0x000000593434723e */ /* 0x000fe400000010ff */
[----:B------:R-:W-:-:S02]  /*e0c0*/  F2FP.BF16.F32.PACK_AB R50, R50, R53 ;  /* 0x000000353232723e */ /* 0x000fc400000010ff */
[----:B------:R-:W-:Y:S02]  /*e0d0*/  SEL R81, R21, R14, P0 ;  /* 0x0000000e15517207 */ /* 0x000fe40000000000 */
[----:B------:R-:W-:Y:S02]  /*e0e0*/  SEL R83, R14, R21, P0 ;  /* 0x000000150e537207 */ /* 0x000fe40000000000 */
[----:B------:R-:W-:Y:S02]  /*e0f0*/  SEL R53, R25, R20, P0 ;  /* 0x0000001419357207 */ /* 0x000fe40000000000 */
[----:B------:R-:W-:Y:S02]  /*e100*/  SEL R55, R20, R25, P0 ;  /* 0x0000001914377207 */ /* 0x000fe40000000000 */
[----:B------:R-:W-:Y:S02]  /*e110*/  F2FP.BF16.F32.PACK_AB R100, R100, R101 ;  /* 0x000000656464723e */ /* 0x000fe400000010ff */
[----:B------:R-:W-:-:S02]  /*e120*/  F2FP.BF16.F32.PACK_AB R99, R98, R99 ;  /* 0x000000636263723e */ /* 0x000fc400000010ff */
[----:B------:R-:W-:Y:S02]  /*e130*/  MOV R8, R3 ;  /* 0x0000000300087202 */ /* 0x000fe40000000f00 */
[----:B0-----:R-:W-:Y:S02]  /*e140*/  MOV R9, R4 ;  /* 0x0000000400097202 */ /* 0x001fe40000000f00 */
[----:B------:R-:W-:Y:S02]  /*e150*/  F2FP.BF16.F32.PACK_AB R65, R64, R65 ;  /* 0x000000414041723e */ /* 0x000fe400000010ff */
[----:B------:R-:W-:Y:S01]  /*e160*/  F2FP.BF16.F32.PACK_AB R32, R29, R32 ;  /* 0x000000201d20723e */ /* 0x000fe200000010ff */
[----:B------:R-:W-:Y:S01]  /*e170*/  IMAD.WIDE R4, R190, 0x2, R8 ;  /* 0x00000002be047825 */ /* 0x000fe200078e0208 */
[----:B------:R-:W-:Y:S02]  /*e180*/  SEL R29, R100, R99, P0 ;  /* 0x00000063641d7207 */ /* 0x000fe40000000000 */
[----:B------:R-:W-:-:S02]  /*e190*/  SEL R99, R99, R100, P0 ;  /* 0x0000006463637207 */ /* 0x000fc40000000000 */
[C---:B------:R-:W-:Y:S02]  /*e1a0*/  IADD3 R93, P1, R4.reuse, 0x40, RZ ;  /* 0x00000040045d7810 */ /* 0x040fe40007f3e0ff */
[C---:B------:R-:W-:Y:S02]  /*e1b0*/  IADD3 R97, P2, R4.reuse, 0x60, RZ ;  /* 0x0000006004617810 */ /* 0x040fe40007f5e0ff */
[----:B------:R-:W-:Y:S01]  /*e1c0*/  LOP3.LUT R10, R93, 0x380, RZ, 0xc0, !PT ;  /* 0x000003805d0a7812 */ /* 0x000fe200078ec0ff */
[--C-:B------:R-:W-:Y:S01]  /*e1d0*/  IMAD.X R25, RZ, RZ, R5.reuse, P1 ;  /* 0x000000ffff197224 */ /* 0x100fe200008e0605 */
[----:B------:R-:W-:Y:S01]  /*e1e0*/  IADD3 R103, P4, R4, 0x4020, RZ ;  /* 0x0000402004677810 */ /* 0x000fe20007f9e0ff */
[--C-:B------:R-:W-:Y:S01]  /*e1f0*/  IMAD.X R21, RZ, RZ, R5.reuse, P2 ;  /* 0x000000ffff157224 */ /* 0x100fe200010e0605 */
[----:B------:R-:W-:Y:S02]  /*e200*/  SHF.R.U64 R10, R10, 0x3, RZ ;  /* 0x000000030a0a7819 */ /* 0x000fe400000012ff */
[----:B------:R-:W-:Y:S01]  /*e210*/  IADD3 R105, P5, R4, 0x4040, RZ ;  /* 0x0000404004697810 */ /* 0x000fe20007fbe0ff */
[----:B------:R-:W-:Y:S01]  /*e220*/  IMAD.X R13, RZ, RZ, R5, P4 ;  /* 0x000000ffff0d7224 */ /* 0x000fe200020e0605 */
[----:B------:R-:W-:-:S02]  /*e230*/  LOP3.LUT R12, R97, 0x380, RZ, 0xc0, !PT ;  /* 0x00000380610c7812 */ /* 0x000fc400078ec0ff */
[----:B------:R-:W-:Y:S01]  /*e240*/  LOP3.LUT R24, R10, R93, RZ, 0x3c, !PT ;  /* 0x0000005d0a187212 */ /* 0x000fe200078e3cff */
[----:B------:R-:W-:Y:S01]  /*e250*/  IMAD.X R11, RZ, RZ, R5, P5 ;  /* 0x000000ffff0b7224 */ /* 0x000fe200028e0605 */
[----:B------:R-:W-:Y:S02]  /*e260*/  LOP3.LUT R10, R103, 0x380, RZ, 0xc0, !PT ;  /* 0x00000380670a7812 */ /* 0x000fe400078ec0ff */
[----:B------:R-:W-:Y:S02]  /*e270*/  SHF.R.U64 R12, R12, 0x3, RZ ;  /* 0x000000030c0c7819 */ /* 0x000fe400000012ff */
[----:B------:R-:W-:Y:S02]  /*e280*/  LOP3.LUT R28, R105, 0x380, RZ, 0xc0, !PT ;  /* 0x00000380691c7812 */ /* 0x000fe400078ec0ff */
[----:B------:R-:W-:Y:S02]  /*e290*/  IADD3 R89, P6, R4, 0x20, RZ ;  /* 0x0000002004597810 */ /* 0x000fe40007fde0ff */
[----:B------:R-:W-:-:S02]  /*e2a0*/  SHF.R.U64 R10, R10, 0x3, RZ ;  /* 0x000000030a0a7819 */ /* 0x000fc400000012ff */
[----:B------:R-:W-:Y:S02]  /*e2b0*/  LOP3.LUT R20, R12, R97, RZ, 0x3c, !PT ;  /* 0x000000610c147212 */ /* 0x000fe400078e3cff */
[----:B------:R-:W-:Y:S02]  /*e2c0*/  SHF.R.U64 R28, R28, 0x3, RZ ;  /* 0x000000031c1c7819 */ /* 0x000fe400000012ff */
[----:B------:R-:W-:Y:S02]  /*e2d0*/  LOP3.LUT R6, R89, 0x380, RZ, 0xc0, !PT ;  /* 0x0000038059067812 */ /* 0x000fe400078ec0ff */
[----:B------:R-:W-:Y:S02]  /*e2e0*/  LOP3.LUT R12, R10, R103, RZ, 0x3c, !PT ;  /* 0x000000670a0c7212 */ /* 0x000fe400078e3cff */
[----:B------:R-:W-:Y:S02]  /*e2f0*/  LOP3.LUT R10, R28, R105, RZ, 0x3c, !PT ;  /* 0x000000691c0a7212 */ /* 0x000fe400078e3cff */
[----:B------:R-:W-:-:S02]  /*e300*/  MOV R64, R20 ;  /* 0x0000001400407202 */ /* 0x000fc40000000f00 */
[----:B------:R-:W-:Y:S02]  /*e310*/  F2FP.BF16.F32.PACK_AB R30, R30, R31 ;  /* 0x0000001f1e1e723e */ /* 0x000fe400000010ff */
[----:B------:R-:W-:Y:S02]  /*e320*/  F2FP.BF16.F32.PACK_AB R27, R26, R27 ;  /* 0x0000001b1a1b723e */ /* 0x000fe400000010ff */
[----:B------:R-:W-:Y:S02]  /*e330*/  SHF.R.U64 R6, R6, 0x3, RZ ;  /* 0x0000000306067819 */ /* 0x000fe400000012ff */
[----:B------:R-:W-:Y:S02]  /*e340*/  IADD3 R101, P3, R4, 0x4000, RZ ;  /* 0x0000400004657810 */ /* 0x000fe40007f7e0ff */
[----:B------:R-:W-:Y:S02]  /*e350*/  MOV R58, R10 ;  /* 0x0000000a003a7202 */ /* 0x000fe40000000f00 */
[----:B------:R-:W-:Y:S01]  /*e360*/  F2FP.BF16.F32.PACK_AB R76, R76, R77 ;  /* 0x0000004d4c4c723e */ /* 0x000fe200000010ff */
[----:B------:R-:W-:Y:S01]  /*e370*/  IMAD.X R15, RZ, RZ, R5, P3 ;  /* 0x000000ffff0f7224 */ /* 0x000fe200018e0605 */
[----:B------:R-:W-:-:S02]  /*e380*/  SEL R77, R30, R27, P0 ;  /* 0x0000001b1e4d7207 */ /* 0x000fc40000000000 */
[----:B------:R-:W-:Y:S01]  /*e390*/  SEL R79, R27, R30, P0 ;  /* 0x0000001e1b4f7207 */ /* 0x000fe20000000000 */
[----:B------:R-:W-:Y:S01]  /*e3a0*/  IMAD.X R27, RZ, RZ, R5, P6 ;  /* 0x000000ffff1b7224 */ /* 0x000fe200030e0605 */
[----:B------:R-:W-:Y:S02]  /*e3b0*/  LOP3.LUT R26, R6, R89, RZ, 0x3c, !PT ;  /* 0x00000059061a7212 */ /* 0x000fe400078e3cff */
[----:B------:R-:W-:Y:S02]  /*e3c0*/  LOP3.LUT R6, R101, 0x380, RZ, 0xc0, !PT ;  /* 0x0000038065067812 */ /* 0x000fe400078ec0ff */
[----:B------:R-:W-:Y:S02]  /*e3d0*/  IADD3 R107, P6, R4, 0x4060, RZ ;  /* 0x00004060046b7810 */ /* 0x000fe40007fde0ff */
[----:B------:R-:W-:Y:S02]  /*e3e0*/  F2FP.BF16.F32.PACK_AB R73, R72, R73 ;  /* 0x000000494849723e */ /* 0x000fe400000010ff */
[----:B------:R-:W-:-:S02]  /*e3f0*/  F2FP.BF16.F32.PACK_AB R95, R94, R95 ;  /* 0x0000005f5e5f723e */ /* 0x000fc400000010ff */
[----:B------:R-:W-:Y:S02]  /*e400*/  SHF.R.U64 R6, R6, 0x3, RZ ;  /* 0x0000000306067819 */ /* 0x000fe400000012ff */
[----:B------:R-:W-:Y:S02]  /*e410*/  F2FP.BF16.F32.PACK_AB R68, R68, R69 ;  /* 0x000000454444723e */ /* 0x000fe400000010ff */
[----:B------:R-:W-:Y:S02]  /*e420*/  LOP3.LUT R30, R107, 0x380, RZ, 0xc0, !PT ;  /* 0x000003806b1e7812 */ /* 0x000fe400078ec0ff */
[----:B------:R-:W-:Y:S02]  /*e430*/  LOP3.LUT R7, R4, 0x380, RZ, 0xc0, !PT ;  /* 0x0000038004077812 */ /* 0x000fe400078ec0ff */
[----:B------:R-:W-:Y:S02]  /*e440*/  SEL R31, R96, R95, P0 ;  /* 0x0000005f601f7207 */ /* 0x000fe40000000000 */
[----:B------:R-:W-:-:S02]  /*e450*/  SEL R63, R76, R73, P0 ;  /* 0x000000494c3f7207 */ /* 0x000fc40000000000 */
[----:B------:R-:W-:Y:S02]  /*e460*/  LOP3.LUT R14, R6, R101, RZ, 0x3c, !PT ;  /* 0x00000065060e7212 */ /* 0x000fe400078e3cff */
[----:B------:R-:W-:Y:S02]  /*e470*/  F2FP.BF16.F32.PACK_AB R91, R90, R91 ;  /* 0x0000005b5a5b723e */ /* 0x000fe400000010ff */
[----:B------:R-:W-:Y:S02]  /*e480*/  F2FP.BF16.F32.PACK_AB R57, R56, R57 ;  /* 0x000000393839723e */ /* 0x000fe400000010ff */
[----:B------:R-:W-:Y:S02]  /*e490*/  SEL R95, R95, R96, P0 ;  /* 0x000000605f5f7207 */ /* 0x000fe40000000000 */
[----:B------:R-:W-:Y:S02]  /*e4a0*/  SEL R73, R73, R76, P0 ;  /* 0x0000004c49497207 */ /* 0x000fe40000000000 */
[----:B------:R-:W-:-:S02]  /*e4b0*/  SEL R67, R68, R65, P0 ;  /* 0x0000004144437207 */ /* 0x000fc40000000000 */
[----:B------:R-:W-:Y:S02]  /*e4c0*/  SHF.R.U64 R30, R30, 0x3, RZ ;  /* 0x000000031e1e7819 */ /* 0x000fe400000012ff */
[----:B------:R-:W-:Y:S02]  /*e4d0*/  F2FP.BF16.F32.PACK_AB R49, R49, R88 ;  /* 0x000000583131723e */ /* 0x000fe400000010ff */
[----:B------:R-:W-:Y:S02]  /*e4e0*/  SEL R65, R65, R68, P0 ;  /* 0x0000004441417207 */ /* 0x000fe40000000000 */
[----:B------:R-:W-:Y:S02]  /*e4f0*/  F2FP.BF16.F32.PACK_AB R43, R42, R43 ;  /* 0x0000002b2a2b723e */ /* 0x000fe400000010ff */
[----:B------:R-:W-:Y:S02]  /*e500*/  F2FP.BF16.F32.PACK_AB R41, R41, R48 ;  /* 0x000000302929723e */ /* 0x000fe400000010ff */
[----:B------:R-:W-:-:S02]  /*e510*/  F2FP.BF16.F32.PACK_AB R38, R38, R39 ;  /* 0x000000272626723e */ /* 0x000fc400000010ff */
[----:B------:R-:W-:Y:S02]  /*e520*/  F2FP.BF16.F32.PACK_AB R40, R37, R40 ;  /* 0x000000282528723e */ /* 0x000fe400000010ff */
[----:B------:R-:W-:Y:S02]  /*e530*/  F2FP.BF16.F32.PACK_AB R35, R34, R35 ;  /* 0x000000232223723e */ /* 0x000fe400000010ff */
[----:B------:R-:W-:Y:S02]  /*e540*/  F2FP.BF16.F32.PACK_AB R33, R33, R36 ;  /* 0x000000242121723e */ /* 0x000fe400000010ff */
[----:B------:R-:W-:Y:S02]  /*e550*/  SHF.R.U64 R7, R7, 0x3, RZ ;  /* 0x0000000307077819 */ /* 0x000fe400000012ff */
[----:B------:R-:W-:Y:S02]  /*e560*/  SEL R37, R92, R91, P0 ;  /* 0x0000005b5c257207 */ /* 0x000fe40000000000 */
[----:B------:R-:W-:-:S02]  /*e570*/  SEL R69, R60, R57, P0 ;  /* 0x000000393c457207 */ /* 0x000fc40000000000 */
[----:B------:R-:W-:Y:S02]  /*e580*/  MOV R62, R14 ;  /* 0x0000000e003e7202 */ /* 0x000fe40000000f00 */
[----:B------:R-:W-:Y:S02]  /*e590*/  SEL R91, R91, R92, P0 ;  /* 0x0000005c5b5b7207 */ /* 0x000fe40000000000 */
[----:B------:R-:W-:Y:S02]  /*e5a0*/  SEL R39, R52, R49, P0 ;  /* 0x0000003134277207 */ /* 0x000fe40000000000 */
[----:B------:R-:W-:Y:S02]  /*e5b0*/  SEL R57, R57, R60, P0 ;  /* 0x0000003c39397207 */ /* 0x000fe40000000000 */
[----:B------:R-:W-:Y:S02]  /*e5c0*/  LOP3.LUT R6, R30, R107, RZ, 0x3c, !PT ;  /* 0x0000006b1e067212 */ /* 0x000fe400078e3cff */
[----:B------:R-:W-:-:S02]  /*e5d0*/  SEL R49, R49, R52, P0 ;  /* 0x0000003431317207 */ /* 0x000fc40000000000 */
[----:B------:R-:W-:Y:S02]  /*e5e0*/  SEL R45, R41, R40, P0 ;  /* 0x00000028292d7207 */ /* 0x000fe40000000000 */
[----:B------:R-:W-:Y:S02]  /*e5f0*/  SEL R51, R33, R32, P0 ;  /* 0x0000002021337207 */ /* 0x000fe40000000000 */
[----:B------:R-:W-:Y:S02]  /*e600*/  SEL R71, R50, R43, P0 ;  /* 0x0000002b32477207 */ /* 0x000fe40000000000 */
[----:B------:R-:W-:Y:S02]  /*e610*/  SEL R75, R38, R35, P0 ;  /* 0x00000023264b7207 */ /* 0x000fe40000000000 */
[----:B------:R-:W-:Y:S01]  /*e620*/  LOP3.LUT R4, R7, R4, RZ, 0x3c, !PT ;  /* 0x0000000407047212 */ /* 0x000fe200078e3cff */
[----:B------:R-:W-:Y:S01]  /*e630*/  IMAD.X R7, RZ, RZ, R5, P6 ;  /* 0x000000ffff077224 */ /* 0x000fe200030e0605 */
[----:B------:R-:W-:-:S02]  /*e640*/  SEL R43, R43, R50, P0 ;  /* 0x000000322b2b7207 */ /* 0x000fc40000000000 */
[----:B------:R-:W-:Y:S02]  /*e650*/  SEL R41, R40, R41, P0 ;  /* 0x0000002928297207 */ /* 0x000fe40000000000 */
[----:B------:R-:W-:Y:S02]  /*e660*/  SEL R35, R35, R38, P0 ;  /* 0x0000002623237207 */ /* 0x000fe40000000000 */
[----:B------:R-:W-:Y:S02]  /*e670*/  SEL R33, R32, R33, P0 ;  /* 0x0000002120217207 */ /* 0x000fe40000000000 */
        /* <DEDUP_REMOVED lines=12> */
[----:B------:R-:W2:Y:S04]  /*e740*/  SHFL.IDX PT, R28, R73, R20, 0x1c1f ;  /* 0x001c1f14491c7589 */ /* 0x000ea800000e0000 */
[----:B------:R-:W-:Y:S04]  /*e750*/  SHFL.IDX PT, R67, R67, R44, 0x1c1f ;  /* 0x001c1f2c43437589 */ /* 0x000fe800000e0000 */
[----:B------:R-:W3:Y:S01]  /*e760*/  SHFL.IDX PT, R30, R65, R20, 0x1c1f ;  /* 0x001c1f14411e7589 */ /* 0x000ee200000e0000 */
[----:B0-----:R-:W-:-:S02]  /*e770*/  SEL R4, R29, R10, P0 ;  /* 0x0000000a1d047207 */ /* 0x001fc40000000000 */
[----:B------:R-:W-:Y:S01]  /*e780*/  SEL R6, R10, R29, P0 ;  /* 0x0000001d0a067207 */ /* 0x000fe20000000000 */
[----:B------:R-:W-:Y:S04]  /*e790*/  SHFL.IDX PT, R37, R37, R44, 0x1c1f ;  /* 0x001c1f2c25257589 */ /* 0x000fe800000e0000 */
[----:B------:R-:W-:Y:S01]  /*e7a0*/  SHFL.IDX PT, R69, R69, R44, 0x1c1f ;  /* 0x001c1f2c45457589 */ /* 0x000fe200000e0000 */
[----:B-1----:R-:W-:Y:S02]  /*e7b0*/  SEL R12, R31, R14, P0 ;  /* 0x0000000e1f0c7207 */ /* 0x002fe40000000000 */
[----:B------:R-:W-:Y:S01]  /*e7c0*/  SEL R14, R14, R31, P0 ;  /* 0x0000001f0e0e7207 */ /* 0x000fe20000000000 */
[----:B------:R-:W0:Y:S04]  /*e7d0*/  SHFL.IDX PT, R24, R91, R20, 0x1c1f ;  /* 0x001c1f145b187589 */ /* 0x000e2800000e0000 */
[----:B------:R-:W1:Y:S01]  /*e7e0*/  SHFL.IDX PT, R42, R57, R20, 0x1c1f ;  /* 0x001c1f14392a7589 */ /* 0x000e6200000e0000 */
[----:B--2---:R-:W-:-:S02]  /*e7f0*/  SEL R5, R63, R28, P0 ;  /* 0x0000001c3f057207 */ /* 0x004fc40000000000 */
[----:B------:R-:W-:Y:S01]  /*e800*/  SEL R7, R28, R63, P0 ;  /* 0x0000003f1c077207 */ /* 0x000fe20000000000 */
[----:B------:R-:W-:Y:S01]  /*e810*/  BAR.SYNC.DEFER_BLOCKING 0x1, 0x100 ;  /* 0x0044000000007b1d */ /* 0x000fe20000010000 */
[----:B---3--:R-:W-:Y:S02]  /*e820*/  SEL R13, R67, R30, P0 ;  /* 0x0000001e430d7207 */ /* 0x008fe40000000000 */
[----:B------:R-:W-:-:S03]  /*e830*/  SEL R15, R30, R67, P0 ;  /* 0x000000431e0f7207 */ /* 0x000fc60000000000 */
[----:B------:R-:W-:Y:S04]  /*e840*/  SHFL.IDX PT, R39, R39, R44, 0x1c1f ;  /* 0x001c1f2c27277589 */ /* 0x000fe800000e0000 */
[----:B------:R-:W2:Y:S04]  /*e850*/  SHFL.IDX PT, R26, R49, R20, 0x1c1f ;  /* 0x001c1f14311a7589 */ /* 0x000ea800000e0000 */
[----:B------:R-:W-:Y:S01]  /*e860*/  SHFL.IDX PT, R45, R45, R44, 0x1c1f ;  /* 0x001c1f2c2d2d7589 */ /* 0x000fe200000e0000 */
[----:B0-----:R-:W-:Y:S02]  /*e870*/  SEL R28, R37, R24, P0 ;  /* 0x00000018251c7207 */ /* 0x001fe40000000000 */
[----:B------:R-:W-:Y:S01]  /*e880*/  SEL R30, R24, R37, P0 ;  /* 0x00000025181e7207 */ /* 0x000fe20000000000 */
[----:B------:R-:W-:Y:S01]  /*e890*/  SHFL.IDX PT, R51, R51, R44, 0x1c1f ;  /* 0x001c1f2c33337589 */ /* 0x000fe200000e0000 */
[----:B-1----:R-:W-:-:S02]  /*e8a0*/  SEL R29, R69, R42, P0 ;  /* 0x0000002a451d7207 */ /* 0x002fc40000000000 */
[----:B------:R-:W-:Y:S01]  /*e8b0*/  SEL R31, R42, R69, P0 ;  /* 0x000000452a1f7207 */ /* 0x000fe20000000000 */
[----:B------:R-:W-:Y:S04]  /*e8c0*/  SHFL.IDX PT, R53, R53, R44, 0x1c1f ;  /* 0x001c1f2c35357589 */ /* 0x000fe800000e0000 */
[----:B------:R-:W-:Y:S04]  /*e8d0*/  SHFL.IDX PT, R59, R59, R44, 0x1c1f ;  /* 0x001c1f2c3b3b7589 */ /* 0x000fe800000e0000 */
[----:B------:R-:W-:Y:S04]  /*e8e0*/  SHFL.IDX PT, R71, R71, R44, 0x1c1f ;  /* 0x001c1f2c47477589 */ /* 0x000fe800000e0000 */
[----:B------:R-:W-:Y:S01]  /*e8f0*/  SHFL.IDX PT, R75, R75, R44, 0x1c1f ;  /* 0x001c1f2c4b4b7589 */ /* 0x000fe200000e0000 */
[----:B--2---:R-:W-:-:S02]  /*e900*/  SEL R24, R39, R26, P0 ;  /* 0x0000001a27187207 */ /* 0x004fc40000000000 */
[----:B------:R-:W-:Y:S01]  /*e910*/  SEL R26, R26, R39, P0 ;  /* 0x000000271a1a7207 */ /* 0x000fe20000000000 */
[----:B------:R-:W-:Y:S04]  /*e920*/  SHFL.IDX PT, R77, R77, R44, 0x1c1f ;  /* 0x001c1f2c4d4d7589 */ /* 0x000fe800000e0000 */
[----:B------:R-:W-:Y:S04]  /*e930*/  SHFL.IDX PT, R81, R81, R44, 0x1c1f ;  /* 0x001c1f2c51517589 */ /* 0x000fe800000e0000 */
[----:B------:R-:W-:Y:S04]  /*e940*/  SHFL.IDX PT, R85, R85, R44, 0x1c1f ;  /* 0x001c1f2c55557589 */ /* 0x000fe800000e0000 */
[----:B------:R-:W0:Y:S04]  /*e950*/  SHFL.IDX PT, R46, R43, R20, 0x1c1f ;  /* 0x001c1f142b2e7589 */ /* 0x000e2800000e0000 */
[----:B------:R-:W1:Y:S04]  /*e960*/  SHFL.IDX PT, R32, R41, R20, 0x1c1f ;  /* 0x001c1f1429207589 */ /* 0x000e6800000e0000 */
[----:B------:R-:W2:Y:S04]  /*e970*/  SHFL.IDX PT, R44, R35, R20, 0x1c1f ;  /* 0x001c1f14232c7589 */ /* 0x000ea800000e0000 */
[----:B------:R-:W-:Y:S04]  /*e980*/  SHFL.IDX PT, R10, R33, R20, 0x1c1f ;  /* 0x001c1f14210a7589 */ /* 0x000fe800000e0000 */
[----:B------:R-:W3:Y:S04]  /*e990*/  SHFL.IDX PT, R34, R55, R20, 0x1c1f ;  /* 0x001c1f1437227589 */ /* 0x000ee800000e0000 */
[----:B------:R-:W-:Y:S04]  /*e9a0*/  SHFL.IDX PT, R52, R79, R20, 0x1c1f ;  /* 0x001c1f144f347589 */ /* 0x000fe800000e0000 */
[----:B------:R-:W4:Y:S01]  /*e9b0*/  SHFL.IDX PT, R54, R83, R20, 0x1c1f ;  /* 0x001c1f1453367589 */ /* 0x000f2200000e0000 */
[----:B0-----:R-:W-:-:S03]  /*e9c0*/  SEL R25, R71, R46, P0 ;  /* 0x0000002e47197207 */ /* 0x001fc60000000000 */
[----:B------:R-:W0:Y:S01]  /*e9d0*/  SHFL.IDX PT, R40, R61, R20, 0x1c1f ;  /* 0x001c1f143d287589 */ /* 0x000e2200000e0000 */
[----:B-1----:R-:W-:Y:S02]  /*e9e0*/  SEL R36, R45, R32, P0 ;  /* 0x000000202d247207 */ /* 0x002fe40000000000 */
[----:B------:R-:W-:Y:S01]  /*e9f0*/  SEL R38, R32, R45, P0 ;  /* 0x0000002d20267207 */ /* 0x000fe20000000000 */
[----:B------:R-:W1:Y:S01]  /*ea00*/  SHFL.IDX PT, R56, R87, R20, 0x1c1f ;  /* 0x001c1f1457387589 */ /* 0x000e6200000e0000 */
[----:B--2---:R-:W-:Y:S02]  /*ea10*/  SEL R37, R75, R44, P0 ;  /* 0x0000002c4b257207 */ /* 0x004fe40000000000 */
[----:B------:R-:W-:Y:S01]  /*ea20*/  SEL R39, R44, R75, P0 ;  /* 0x0000004b2c277207 */ /* 0x000fe20000000000 */
[----:B------:R0:W-:Y:S04]  /*ea30*/  STSM.16.M88.4 [R48], R4 ;  /* 0x0000000430007844 */ /* 0x0001e80000000200 */
[----:B------:R2:W-:Y:S01]  /*ea40*/  STSM.16.M88.4 [R27], R12 ;  /* 0x0000000c1b007844 */ /* 0x0005e20000000200 */
[----:B---3--:R-:W-:-:S02]  /*ea50*/  SEL R32, R53, R34, P0 ;  /* 0x0000002235207207 */ /* 0x008fc40000000000 */
[----:B------:R-:W-:Y:S01]  /*ea60*/  SEL R34, R34, R53, P0 ;  /* 0x0000003522227207 */ /* 0x000fe20000000000 */
[----:B------:R3:W-:Y:S01]  /*ea70*/  STSM.16.M88.4 [R50], R28 ;  /* 0x0000001c32007844 */ /* 0x0007e20000000200 */
[----:B----4-:R-:W-:Y:S02]  /*ea80*/  SEL R33, R81, R54, P0 ;  /* 0x0000003651217207 */ /* 0x010fe40000000000 */
[----:B------:R-:W-:Y:S02]  /*ea90*/  SEL R35, R54, R81, P0 ;  /* 0x0000005136237207 */ /* 0x000fe40000000000 */
[----:B0-----:R-:W-:Y:S01]  /*eaa0*/  SEL R48, R59, R40, P0 ;  /* 0x000000283b307207 */ /* 0x001fe20000000000 */
[----:B------:R-:W-:Y:S01]  /*eab0*/  IMAD.U32 R4, RZ, RZ, UR4 ;  /* 0x00000004ff047e24 */ /* 0x000fe2000f8e00ff */
[----:B------:R-:W-:Y:S01]  /*eac0*/  @UP1 ULDC.64 UR4, c[0x0][0xbe0] ;  /* 0x0002f80000041ab9 */ /* 0x000fe20000000a00 */
[----:B------:R-:W-:Y:S01]  /*ead0*/  IMAD.U32 R5, RZ, RZ, UR6 ;  /* 0x00000006ff057e24 */ /* 0x000fe2000f8e00ff */
[----:B--2---:R-:W-:Y:S01]  /*eae0*/  SEL R27, R46, R71, P0 ;  /* 0x000000472e1b7207 */ /* 0x004fe20000000000 */
[----:B------:R-:W-:Y:S01]  /*eaf0*/  @UP1 UIMAD.WIDE UR4, UR36, 0x4, UR4 ;  /* 0x00000004240418a5 */ /* 0x000fe2000f8e0204 */
[----:B------:R-:W-:-:S02]  /*eb00*/  SEL R12, R51, R10, P0 ;  /* 0x0000000a330c7207 */ /* 0x000fc40000000000 */
[----:B------:R-:W-:Y:S01]  /*eb10*/  SEL R14, R10, R51, P0 ;  /* 0x000000330a0e7207 */ /* 0x000fe20000000000 */
[----:B------:R0:W-:Y:S01]  /*eb20*/  STSM.16.M88.4 [R64], R24 ;  /* 0x0000001840007844 */ /* 0x0001e20000000200 */
[----:B------:R-:W-:Y:S02]  /*eb30*/  SEL R13, R77, R52, P0 ;  /* 0x000000344d0d7207 */ /* 0x000fe40000000000 */
[----:B------:R-:W-:Y:S01]  /*eb40*/  SEL R15, R52, R77, P0 ;  /* 0x0000004d340f7207 */ /* 0x000fe20000000000 */
[----:B------:R0:W-:Y:S01]  /*eb50*/  STSM.16.M88.4 [R62], R36 ;  /* 0x000000243e007844 */ /* 0x0001e20000000200 */
[----:B---3--:R-:W-:Y:S02]  /*eb60*/  SEL R50, R40, R59, P0 ;  /* 0x0000003b28327207 */ /* 0x008fe40000000000 */
[----:B-1----:R-:W-:Y:S01]  /*eb70*/  SEL R49, R85, R56, P0 ;  /* 0x0000003855317207 */ /* 0x002fe20000000000 */
[----:B------:R0:W-:Y:S01]  /*eb80*/  STSM.16.M88.4 [R60], R12 ;  /* 0x0000000c3c007844 */ /* 0x0001e20000000200 */
[----:B------:R-:W-:-:S02]  /*eb90*/  SEL R51, R56, R85, P0 ;  /* 0x0000005538337207 */ /* 0x000fc40000000000 */
[----:B------:R-:W-:Y:S01]  /*eba0*/  PLOP3.LUT P0, PT, PT, PT, UP1, 0x80, 0x0 ;  /* 0x000000000000781c */ /* 0x000fe20003f0f018 */
[----:B------:R0:W-:Y:S04]  /*ebb0*/  STSM.16.M88.4 [R58], R32 ;  /* 0x000000203a007844 */ /* 0x0001e80000000200 */
[----:B------:R0:W-:Y:S01]  /*ebc0*/  STSM.16.M88.4 [R21], R48 ;  /* 0x0000003015007844 */ /* 0x0001e20000000200 */
[----:B------:R-:W-:Y:S01]  /*ebd0*/  BAR.SYNC.DEFER_BLOCKING 0x1, 0x100 ;  /* 0x0044000000007b1d */ /* 0x000fe20000010000 */
[----:B------:R-:W-:Y:S02]  /*ebe0*/  IMAD.U32 R6, RZ, RZ, UR4 ;  /* 0x00000004ff067e24 */ /* 0x000fe4000f8e00ff */
[----:B------:R-:W-:-:S03]  /*ebf0*/  IMAD.U32 R7, RZ, RZ, UR5 ;  /* 0x00000005ff077e24 */ /* 0x000fc6000f8e00ff */
[----:B------:R-:W2:Y:S04]  /*ec00*/  @P2 LDG.E R10, desc[UR52][R4.64] ;  /* 0x00000034040a2981 */ /* 0x000ea8000c1e1900 */
[----:B------:R-:W3:Y:S01]  /*ec10*/  @P0 LDG.E R6, desc[UR52][R6.64] ;  /* 0x0000003406060981 */ /* 0x000ee2000c1e1900 */
[----:B------:R-:W-:Y:S01]  /*ec20*/  IMAD R11, R18, 0x40, R16 ;  /* 0x00000040120b7824 */ /* 0x000fe200078e0210 */
[----:B------:R-:W-:Y:S01]  /*ec30*/  UMOV UR4, URZ ;  /* 0x0000003f00047c82 */ /* 0x000fe20008000000 */
[----:B------:R-:W-:Y:S02]  /*ec40*/  ULDC UR8, c[0x0][0xa88] ;  /* 0x0002a20000087ab9 */ /* 0x000fe40000000800 */
[----:B------:R-:W-:-:S03]  /*ec50*/  IMAD.WIDE R8, R11, 0x2, R8 ;  /* 0x000000020b087825 */ /* 0x000fc600078e0208 */
[----:B------:R-:W-:Y:S02]  /*ec60*/  IADD3 R29, P1, R8, 0x1000, RZ ;  /* 0x00001000081d7810 */ /* 0x000fe40007f3e0ff */
[----:B--2---:R-:W-:Y:S02]  /*ec70*/  @P2 R2UR UR4, R10 ;  /* 0x000000000a0422ca */ /* 0x004fe400000e0000 */
        /* <DEDUP_REMOVED lines=8> */
.L_x_2016:
[----:B------:R-:W-:Y:S01]  /*ed00*/  USHF.R.S32.HI UR12, URZ, 0x1f, UR38 ;  /* 0x0000001f3f0c7899 */ /* 0x000fe20008011426 */
[----:B------:R-:W-:Y:S01]  /*ed10*/  MOV R5, UR42 ;  /* 0x0000002a00057c02 */ /* 0x000fe20008000f00 */
[----:B------:R-:W-:Y:S01]  /*ed20*/  ULDC.64 UR10, c[0x0][0xb70] ;  /* 0x0002dc00000a7ab9 */ /* 0x000fe20000000a00 */
[----:B------:R-:W-:Y:S01]  /*ed30*/  USHF.R.S32.HI UR5, URZ, 0x1f, UR4 ;  /* 0x0000001f3f057899 */ /* 0x000fe20008011404 */
[C---:B------:R-:W-:Y:S01]  /*ed40*/  IADD3 R13, P2, R8.reuse, 0x2000, RZ ;  /* 0x00002000080d7810 */ /* 0x040fe20007f5e0ff */
[----:B------:R-:W-:Y:S01]  /*ed50*/  UIMAD UR9, UR12, UR10, URZ ;  /* 0x0000000a0c0972a4 */ /* 0x000fe2000f8e023f */
[----:B------:R-:W-:Y:S01]  /*ed60*/  IMAD R10, R5, 0x80, R22 ;  /* 0x00000080050a7824 */ /* 0x000fe200078e0216 */
[----:B------:R-:W-:Y:S01]  /*ed70*/  UIMAD.WIDE.U32 UR6, UR38, UR10, UR4 ;  /* 0x0000000a260672a5 */ /* 0x000fe2000f8e0004 */
[----:B------:R-:W-:Y:S01]  /*ed80*/  IADD3 R7, P6, R8, 0x3000, RZ ;  /* 0x0000300008077810 */ /* 0x000fe20007fde0ff */
[----:B------:R-:W-:Y:S01]  /*ed90*/  UIMAD UR9, UR38, UR11, UR9 ;  /* 0x0000000b260972a4 */ /* 0x000fe2000f8e0209 */
[----:B------:R-:W-:Y:S01]  /*eda0*/  LOP3.LUT R12, R13, 0x380, RZ, 0xc0, !PT ;  /* 0x000003800d0c7812 */ /* 0x000fe200078ec0ff */
[----:B------:R-:W-:Y:S01]  /*edb0*/  USEL UR37, UR37, URZ, !UP0 ;  /* 0x0000003f25257287 */ /* 0x000fe2000c000000 */
[----:B------:R-:W-:Y:S01]  /*edc0*/  SHF.R.S32.HI R5, RZ, 0x1f, R10 ;  /* 0x0000001fff057819 */ /* 0x000fe2000001140a */
[----:B------:R-:W-:Y:S01]  /*edd0*/  ULDC.64 UR10, c[0x0][0xb78] ;  /* 0x0002de00000a7ab9 */ /* 0x000fe20000000a00 */
[----:B------:R-:W-:Y:S01]  /*ede0*/  UIADD3 UR7, UR7, UR9, URZ ;  /* 0x0000000907077290 */ /* 0x000fe2000fffe03f */
[----:B------:R-:W-:Y:S01]  /*edf0*/  LOP3.LUT R4, R7, 0x380, RZ, 0xc0, !PT ;  /* 0x0000038007047812 */ /* 0x000fe200078ec0ff */
[----:B------:R-:W-:Y:S01]  /*ee00*/  USEL UR36, UR36, URZ, !UP0 ;  /* 0x0000003f24247287 */ /* 0x000fe2000c000000 */
[----:B------:R-:W-:Y:S01]  /*ee10*/  LOP3.LUT R28, R29, 0x380, RZ, 0xc0, !PT ;  /* 0x000003801d1c7812 */ /* 0x000fe200078ec0ff */
[----:B------:R-:W-:Y:S01]  /*ee20*/  UIMAD UR9, UR37, UR10, URZ ;  /* 0x0000000a250972a4 */ /* 0x000fe2000f8e023f */
[----:B------:R-:W-:Y:S01]  /*ee30*/  SHF.R.U64 R12, R12, 0x3, RZ ;  /* 0x000000030c0c7819 */ /* 0x000fe200000012ff */
[----:B------:R-:W-:Y:S01]  /*ee40*/  UIMAD.WIDE.U32 UR6, UR36, UR10, UR6 ;  /* 0x0000000a240672a5 */ /* 0x000fe2000f8e0006 */
[----:B------:R-:W-:Y:S01]  /*ee50*/  SHF.R.U64 R4, R4, 0x3, RZ ;  /* 0x0000000304047819 */ /* 0x000fe200000012ff */
[----:B------:R-:W-:Y:S01]  /*ee60*/  UIMAD UR9, UR36, UR11, UR9 ;  /* 0x0000000b240972a4 */ /* 0x000fe2000f8e0209 */
[----:B------:R-:W-:-:S02]  /*ee70*/  SHF.R.U64 R28, R28, 0x3, RZ ;  /* 0x000000031c1c7819 */ /* 0x000fc400000012ff */
[----:B------:R-:W-:Y:S01]  /*ee80*/  LOP3.LUT R12, R12, R13, RZ, 0x3c, !PT ;  /* 0x0000000d0c0c7212 */ /* 0x000fe200078e3cff */
[----:B------:R-:W-:Y:S01]  /*ee90*/  IMAD.X R13, RZ, RZ, R9, P2 ;  /* 0x000000ffff0d7224 */ /* 0x000fe200010e0609 */
[----:B------:R-:W-:Y:S01]  /*eea0*/  IADD3 R6, P0, R10, UR6, RZ ;  /* 0x000000060a067c10 */ /* 0x000fe2000ff1e0ff */
[----:B------:R-:W-:Y:S01]  /*eeb0*/  IMAD.U32 R14, RZ, RZ, UR9 ;  /* 0x00000009ff0e7e24 */ /* 0x000fe2000f8e00ff */
[----:B------:R-:W-:Y:S02]  /*eec0*/  IADD3 R37, P5, R8, 0x4000, RZ ;  /* 0x0000400008257810 */ /* 0x000fe40007fbe0ff */
[----:B------:R-:W-:Y:S02]  /*eed0*/  LOP3.LUT R4, R4, R7, RZ, 0x3c, !PT ;  /* 0x0000000704047212 */ /* 0x000fe400078e3cff */
[----:B------:R-:W-:Y:S01]  /*eee0*/  IADD3.X R5, R5, UR7, R14, P0, !PT ;  /* 0x0000000705057c10 */ /* 0x000fe200087fe40e */
[----:B------:R-:W-:Y:S01]  /*eef0*/  ULDC.64 UR6, c[0x0][0xb40] ;  /* 0x0002d00000067ab9 */ /* 0x000fe20000000a00 */
[----:B------:R-:W-:-:S02]  /*ef00*/  IADD3 R41, P4, R8, 0x5000, RZ ;  /* 0x0000500008297810 */ /* 0x000fc40007f9e0ff */
[----:B------:R-:W-:Y:S02]  /*ef10*/  LEA R44, P0, R6, UR6, 0x2 ;  /* 0x00000006062c7c11 */ /* 0x000fe4000f8010ff */
[----:B------:R-:W-:Y:S02]  /*ef20*/  IADD3 R25, P3, R8, 0x6000, RZ ;  /* 0x0000600008197810 */ /* 0x000fe40007f7e0ff */
[----:B------:R-:W-:Y:S01]  /*ef30*/  LEA.HI.X R45, R6, UR7, R5, 0x2, P0 ;  /* 0x00000007062d7c11 */ /* 0x000fe200080f1405 */
[----:B------:R-:W-:Y:S01]  /*ef40*/  VIADD R5, R10, 0x8 ;  /* 0x000000080a057836 */ /* 0x000fe20000000000 */
[----:B------:R-:W-:Y:S01]  /*ef50*/  LOP3.LUT P0, RZ, R188, 0x3, RZ, 0xc0, !PT ;  /* 0x00000003bcff7812 */ /* 0x000fe2000780c0ff */
[----:B------:R-:W-:Y:S01]  /*ef60*/  ULDC.64 UR6, c[0x0][0xaa0] ;  /* 0x0002a80000067ab9 */ /* 0x000fe20000000a00 */
[----:B------:R-:W-:Y:S02]  /*ef70*/  IADD3 R7, P2, R8, 0x7000, RZ ;  /* 0x0000700008077810 */ /* 0x000fe40007f5e0ff */
[----:B------:R-:W-:Y:S01]  /*ef80*/  LOP3.LUT R28, R28, R29, RZ, 0x3c, !PT ;  /* 0x0000001d1c1c7212 */ /* 0x000fe200078e3cff */
[----:B------:R-:W-:Y:S01]  /*ef90*/  IMAD.X R29, RZ, RZ, R9, P1 ;  /* 0x000000ffff1d7224 */ /* 0x000fe200008e0609 */
[----:B------:R-:W-:-:S02]  /*efa0*/  LOP3.LUT R36, R37, 0x380, RZ, 0xc0, !PT ;  /* 0x0000038025247812 */ /* 0x000fc400078ec0ff */
[----:B------:R-:W-:Y:S02]  /*efb0*/  LOP3.LUT R40, R41, 0x380, RZ, 0xc0, !PT ;  /* 0x0000038029287812 */ /* 0x000fe400078ec0ff */
[----:B------:R-:W-:Y:S02]  /*efc0*/  LOP3.LUT R24, R25, 0x380, RZ, 0xc0, !PT ;  /* 0x0000038019187812 */ /* 0x000fe400078ec0ff */
[----:B------:R-:W-:Y:S01]  /*efd0*/  LOP3.LUT R33, R8, 0x380, RZ, 0xc0, !PT ;  /* 0x0000038008217812 */ /* 0x000fe200078ec0ff */
[----:B------:R-:W-:Y:S01]  /*efe0*/  UIMAD UR5, UR5, UR6, URZ ;  /* 0x00000006050572a4 */ /* 0x000fe2000f8e023f */
[----:B------:R-:W-:Y:S01]  /*eff0*/  ISETP.GE.OR P1, PT, R10, UR8, P0 ;  /* 0x000000080a007c0c */ /* 0x000fe20008726670 */
[--C-:B------:R-:W-:Y:S01]  /*f000*/  IMAD.X R11, RZ, RZ, R9.reuse, P2 ;  /* 0x000000ffff0b7224 */ /* 0x100fe200010e0609 */
[----:B------:R-:W-:Y:S01]  /*f010*/  ISETP.GE.OR P0, PT, R5, UR8, P0 ;  /* 0x0000000805007c0c */ /* 0x000fe20008706670 */
[----:B------:R-:W-:Y:S01]  /*f020*/  IMAD.X R5, RZ, RZ, R9, P6 ;  /* 0x000000ffff057224 */ /* 0x000fe200030e0609 */
[----:B------:R-:W-:-:S02]  /*f030*/  LOP3.LUT R6, R7, 0x380, RZ, 0xc0, !PT ;  /* 0x0000038007067812 */ /* 0x000fc400078ec0ff */
[----:B------:R-:W-:Y:S02]  /*f040*/  SHF.R.U64 R36, R36, 0x3, RZ ;  /* 0x0000000324247819 */ /* 0x000fe400000012ff */
[----:B------:R-:W-:Y:S02]  /*f050*/  SHF.R.U64 R40, R40, 0x3, RZ ;  /* 0x0000000328287819 */ /* 0x000fe400000012ff */
[----:B------:R-:W-:Y:S02]  /*f060*/  SHF.R.U64 R24, R24, 0x3, RZ ;  /* 0x0000000318187819 */ /* 0x000fe400000012ff */
[----:B------:R-:W-:Y:S01]  /*f070*/  SHF.R.U64 R33, R33, 0x3, RZ ;  /* 0x0000000321217819 */ /* 0x000fe200000012ff */
[----:B------:R-:W-:Y:S01]  /*f080*/  IMAD.U32 R19, RZ, RZ, UR6 ;  /* 0x00000006ff137e24 */ /* 0x000fe2000f8e00ff */
[----:B------:R-:W-:Y:S01]  /*f090*/  SHF.R.U64 R6, R6, 0x3, RZ ;  /* 0x0000000306067819 */ /* 0x000fe200000012ff */
[----:B------:R-:W-:Y:S01]  /*f0a0*/  IMAD.MOV.U32 R20, RZ, RZ, R16 ;  /* 0x000000ffff147224 */ /* 0x000fe200078e0010 */
        /* <DEDUP_REMOVED lines=8> */
[----:B------:R-:W-:-:S02]  /*f130*/  LOP3.LUT R10, R6, R7, RZ, 0x3c, !PT ;  /* 0x00000007060a7212 */ /* 0x000fc400078e3cff */
[----:B------:R-:W-:Y:S01]  /*f140*/  SHF.R.S32.HI R21, RZ, 0x1f, R16 ;  /* 0x0000001fff157819 */ /* 0x000fe20000011410 */
[----:B------:R-:W-:Y:S01]  /*f150*/  UIMAD UR5, UR4, UR7, UR5 ;  /* 0x00000007040572a4 */ /* 0x000fe2000f8e0205 */
[----:B------:R-:W-:Y:S02]  /*f160*/  @!P1 STG.E desc[UR52][R44.64], R2 ;  /* 0x000000022c009986 */ /* 0x000fe4000c101934 */
[----:B------:R-:W-:Y:S01]  /*f170*/  ULDC.64 UR6, c[0x0][0xae0] ;  /* 0x0002b80000067ab9 */ /* 0x000fe20000000a00 */
[----:B------:R-:W-:Y:S01]  /*f180*/  IMAD.WIDE.U32 R20, R19, UR4, R20 ;  /* 0x0000000413147c25 */ /* 0x000fe2000f8e0014 */
[----:B------:R0:W-:Y:S01]  /*f190*/  @!P0 STG.E desc[UR52][R44.64+0x20], R0 ;  /* 0x000020002c008986 */ /* 0x0001e2000c101934 */
[----:B------:R-:W-:-:S03]  /*f1a0*/  UIMAD UR4, UR12, UR6, URZ ;  /* 0x000000060c0472a4 */ /* 0x000fc6000f8e023f */
[----:B------:R-:W5:Y:S01]  /*f1b0*/  LD.E.128 R32, desc[UR52][R32.64] ;  /* 0x0000003420207980 */ /* 0x000f62000c101d00 */
[----:B------:R-:W-:-:S03]  /*f1c0*/  VIADD R21, R21, UR5 ;  /* 0x0000000515157c36 */ /* 0x000fc60008000000 */
[----:B------:R-:W5:Y:S01]  /*f1d0*/  LD.E.128 R28, desc[UR52][R28.64] ;  /* 0x000000341c1c7980 */ /* 0x000f62000c101d00 */
[----:B------:R-:W-:-:S03]  /*f1e0*/  IMAD.U32 R19, RZ, RZ, UR6 ;  /* 0x00000006ff137e24 */ /* 0x000fc6000f8e00ff */
[----:B------:R-:W5:Y:S04]  /*f1f0*/  LD.E.128 R12, desc[UR52][R12.64] ;  /* 0x000000340c0c7980 */ /* 0x000f68000c101d00 */
[----:B------:R-:W5:Y:S04]  /*f200*/  LD.E.128 R4, desc[UR52][R4.64] ;  /* 0x0000003404047980 */ /* 0x000f68000c101d00 */
[----:B------:R-:W5:Y:S04]  /*f210*/  LD.E.128 R36, desc[UR52][R36.64] ;  /* 0x0000003424247980 */ /* 0x000f68000c101d00 */
[----:B------:R-:W5:Y:S04]  /*f220*/  LD.E.128 R40, desc[UR52][R40.64] ;  /* 0x0000003428287980 */ /* 0x000f68000c101d00 */
[----:B------:R-:W5:Y:S04]  /*f230*/  LD.E.128 R24, desc[UR52][R24.64] ;  /* 0x0000003418187980 */ /* 0x000f68000c101d00 */
[----:B------:R-:W5:Y:S01]  /*f240*/  LD.E.128 R8, desc[UR52][R10.64] ;  /* 0x000000340a087980 */ /* 0x000f62000c101d00 */
[----:B------:R-:W-:-:S02]  /*f250*/  UIMAD UR4, UR38, UR7, UR4 ;  /* 0x00000007260472a4 */ /* 0x000fc4000f8e0204 */
[----:B------:R-:W-:Y:S01]  /*f260*/  IMAD.WIDE.U32 R20, R19, UR38, R20 ;  /* 0x0000002613147c25 */ /* 0x000fe2000f8e0014 */
[----:B------:R-:W-:Y:S01]  /*f270*/  UIMAD UR8, UR42, -0x80, UR8 ;  /* 0xffffff802a0878a4 */ /* 0x000fe2000f8e0208 */
[----:B------:R-:W-:Y:S01]  /*f280*/  @!PT LDS RZ, [RZ] ;  /* 0x00000000fffff984 */ /* 0x000fe20000000800 */
[----:B------:R-:W-:Y:S01]  /*f290*/  @!PT LDS RZ, [RZ] ;  /* 0x00000000fffff984 */ /* 0x000fe20000000800 */
[----:B------:R-:W-:Y:S01]  /*f2a0*/  @!PT LDS RZ, [RZ] ;  /* 0x00000000fffff984 */ /* 0x000fe20000000800 */
[----:B------:R-:W-:Y:S01]  /*f2b0*/  @!PT LDS RZ, [RZ] ;  /* 0x00000000fffff984 */ /* 0x000fe20000000800 */
[----:B------:R1:W-:Y:S06]  /*f2c0*/  MEMBAR.ALL.CTA ;  /* 0x0000000000007992 */ /* 0x0003ec0000008000 */
[----:B-1----:R-:W1:Y:S01]  /*f2d0*/  FENCE.VIEW.ASYNC.S ;  /* 0x00000000000073c6 */ /* 0x002e620000000000 */
[----:B------:R-:W-:Y:S01]  /*f2e0*/  BSSY B1, `(.L_x_2017) ;  /* 0x0000026000017945 */ /* 0x000fe20003800000 */
[----:B------:R-:W-:-:S02]  /*f2f0*/  VIADD R3, R3, 0x29820 ;  /* 0x0002982003037836 */ /* 0x000fc40000000000 */
[----:B------:R-:W-:Y:S01]  /*f300*/  VIADD R21, R21, UR4 ;  /* 0x0000000415157c36 */ /* 0x000fe20008000000 */
[----:B------:R-:W-:Y:S01]  /*f310*/  ULDC.64 UR4, c[0x0][0xae8] ;  /* 0x0002ba0000047ab9 */ /* 0x000fe20000000a00 */
[C---:B------:R-:W-:Y:S01]  /*f320*/  ISETP.GE.AND P2, PT, R18.reuse, UR8, PT ;  /* 0x0000000812007c0c */ /* 0x040fe2000bf46270 */
[----:B0-----:R-:W-:Y:S01]  /*f330*/  IMAD.U32 R45, RZ, RZ, UR4 ;  /* 0x00000004ff2d7e24 */ /* 0x001fe2000f8e00ff */
[----:B------:R-:W-:Y:S01]  /*f340*/  UIMAD UR4, UR37, UR4, URZ ;  /* 0x00000004250472a4 */ /* 0x000fe2000f8e023f */
[C---:B------:R-:W-:Y:S01]  /*f350*/  VIADD R19, R18.reuse, 0x60 ;  /* 0x0000006012137836 */ /* 0x040fe20000000000 */
[----:B------:R-:W-:Y:S01]  /*f360*/  PRMT R3, RZ, 0x654, R3 ;  /* 0x00000654ff037816 */ /* 0x000fe20000000003 */
[----:B------:R-:W-:Y:S01]  /*f370*/  IMAD.WIDE.U32 R44, R45, UR36, R20 ;  /* 0x000000242d2c7c25 */ /* 0x000fe2000f8e0014 */
[----:B------:R-:W-:Y:S02]  /*f380*/  UIMAD UR4, UR36, UR5, UR4 ;  /* 0x00000005240472a4 */ /* 0x000fe4000f8e0204 */
[----:B------:R-:W-:Y:S01]  /*f390*/  ISETP.GE.AND P1, PT, R19, UR8, PT ;  /* 0x0000000813007c0c */ /* 0x000fe2000bf26270 */
[C---:B------:R-:W-:Y:S01]  /*f3a0*/  VIADD R0, R18.reuse, 0x20 ;  /* 0x0000002012007836 */ /* 0x040fe20000000000 */
[----:B------:R-:W-:Y:S01]  /*f3b0*/  SHF.R.S32.HI R19, RZ, 0x1f, R18 ;  /* 0x0000001fff137819 */ /* 0x000fe20000011412 */
[----:B------:R-:W-:-:S02]  /*f3c0*/  VIADD R2, R18, 0x40 ;  /* 0x0000004012027836 */ /* 0x000fc40000000000 */
[----:B------:R-:W-:Y:S01]  /*f3d0*/  IMAD.U32 R49, RZ, RZ, UR42 ;  /* 0x0000002aff317e24 */ /* 0x000fe2000f8e00ff */
[----:B------:R-:W-:Y:S01]  /*f3e0*/  ISETP.GE.AND P4, PT, R0, UR8, PT ;  /* 0x0000000800007c0c */ /* 0x000fe2000bf86270 */
[----:B------:R-:W-:Y:S01]  /*f3f0*/  VIADD R51, R45, UR4 ;  /* 0x000000042d337c36 */ /* 0x000fe20008000000 */
[----:B------:R-:W-:Y:S01]  /*f400*/  ISETP.GE.AND P0, PT, R2, UR8, PT ;  /* 0x0000000802007c0c */ /* 0x000fe2000bf06270 */
[----:B------:R-:W-:Y:S01]  /*f410*/  IMAD.WIDE R20, R49, 0x80, R18 ;  /* 0x0000008031147825 */ /* 0x000fe200078e0212 */
[----:B-1----:R0:W-:Y:S01]  /*f420*/  SYNCS.ARRIVE.TRANS64.RED.A1T0 RZ, [R3+URZ], RZ ;  /* 0x000000ff03ff79a7 */ /* 0x0021e2000810043f */
[----:B------:R-:W-:Y:S10]  /*f430*/  @P2 BRA `(.L_x_2018) ;  /* 0x0000000000402947 */ /* 0x000ff40003800000 */
[----:B------:R-:W-:Y:S01]  /*f440*/  ULDC.64 UR4, c[0x0][0xad8] ;  /* 0x0002b60000047ab9 */ /* 0x000fe20000000a00 */
[----:B------:R-:W-:Y:S01]  /*f450*/  IMAD.MOV.U32 R2, RZ, RZ, R44 ;  /* 0x000000ffff027224 */ /* 0x000fe200078e002c */
[----:B------:R-:W-:Y:S01]  /*f460*/  ULDC.64 UR6, c[0x0][0xa80] ;  /* 0x0002a00000067ab9 */ /* 0x000fe20000000a00 */
[----:B0-----:R-:W-:Y:S02]  /*f470*/  IMAD.MOV.U32 R3, RZ, RZ, R51 ;  /* 0x000000ffff037224 */ /* 0x001fe400078e0033 */
        /* <DEDUP_REMOVED lines=12> */
.L_x_2018:
[----:B------:R-:W-:Y:S05]  /*f540*/  BSYNC B1 ;  /* 0x0000000000017941 */ /* 0x000fea0003800000 */
.L_x_2017:
[----:B------:R-:W-:Y:S04]  /*f550*/  BSSY B1, `(.L_x_2019) ;  /* 0x0000014000017945 */ /* 0x000fe80003800000 */
[----:B------:R-:W-:Y:S05]  /*f560*/  @P4 BRA `(.L_x_2020) ;  /* 0x0000000000484947 */ /* 0x000fea0003800000 */
[----:B-1---5:R-:W-:Y:S01]  /*f570*/  IADD3 R33, P2, R20, 0x20, RZ ;  /* 0x0000002014217810 */ /* 0x022fe20007f5e0ff */
[----:B------:R-:W-:Y:S01]  /*f580*/  ULDC.64 UR4, c[0x0][0xad8] ;  /* 0x0002b60000047ab9 */ /* 0x000fe20000000a00 */
[----:B------:R-:W-:Y:S01]  /*f590*/  IMAD.MOV.U32 R2, RZ, RZ, R44 ;  /* 0x000000ffff027224 */ /* 0x000fe200078e002c */
[----:B------:R-:W-:Y:S01]  /*f5a0*/  ULDC.64 UR6, c[0x0][0xa80] ;  /* 0x0002a00000067ab9 */ /* 0x000fe20000000a00 */
[----:B0-----:R-:W-:Y:S02]  /*f5b0*/  IMAD.MOV.U32 R3, RZ, RZ, R51 ;  /* 0x000000ffff037224 */ /* 0x001fe400078e0033 */
        /* <DEDUP_REMOVED lines=13> */
.L_x_2020:
[----:B------:R-:W-:Y:S05]  /*f690*/  BSYNC B1 ;  /* 0x0000000000017941 */ /* 0x000fea0003800000 */
.L_x_2019:
[----:B------:R-:W-:Y:S04]  /*f6a0*/  BSSY B1, `(.L_x_2021) ;  /* 0x0000014000017945 */ /* 0x000fe80003800000 */
[----:B------:R-:W-:Y:S05]  /*f6b0*/  @P0 BRA `(.L_x_2022) ;  /* 0x0000000000480947 */ /* 0x000fea0003800000 */
[----:B--2--5:R-:W-:Y:S01]  /*f6c0*/  IADD3 R29, P0, R20, 0x40, RZ ;  /* 0x00000040141d7810 */ /* 0x024fe20007f1e0ff */
        /* <DEDUP_REMOVED lines=17> */
.L_x_2022:
[----:B------:R-:W-:Y:S05]  /*f7e0*/  BSYNC B1 ;  /* 0x0000000000017941 */ /* 0x000fea0003800000 */
.L_x_2021:
[----:B------:R-:W-:Y:S05]  /*f7f0*/  @P1 BRA `(.L_x_2023) ;  /* 0x0000000c00041947 */ /* 0x000fea0003800000 */
[----:B---3-5:R-:W-:Y:S01]  /*f800*/  IADD3 R13, P0, R20, 0x60, RZ ;  /* 0x00000060140d7810 */ /* 0x028fe20007f1e0ff */
[----:B------:R-:W-:Y:S01]  /*f810*/  ULDC.64 UR6, c[0x0][0xad8] ;  /* 0x0002b60000067ab9 */ /* 0x000fe20000000a00 */
[----:B------:R-:W-:Y:S01]  /*f820*/  IMAD.MOV.U32 R2, RZ, RZ, R44 ;  /* 0x000000ffff027224 */ /* 0x000fe200078e002c */
[----:B------:R-:W-:Y:S01]  /*f830*/  ULDC UR4, c[0x0][0xa8c] ;  /* 0x0002a30000047ab9 */ /* 0x000fe20000000800 */
[----:B0-----:R-:W-:Y:S01]  /*f840*/  IMAD.MOV.U32 R3, RZ, RZ, R51 ;  /* 0x000000ffff037224 */ /* 0x001fe200078e0033 */
        /* <DEDUP_REMOVED lines=15> */
.L_x_2015:
[----:B------:R-:W-:Y:S01]  /*f940*/  ULDC.64 UR4, c[0x0][0xbe0] ;  /* 0x0002f80000047ab9 */ /* 0x000fe20000000a00 */
[----:B------:R-:W-:Y:S01]  /*f950*/  ULDC.64 UR6, c[0x0][0xbd8] ;  /* 0x0002f60000067ab9 */ /* 0x000fe20000000a00 */
[----:B------:R-:W-:-:S04]  /*f960*/  UISETP.NE.U32.AND UP0, UPT, UR4, URZ, UPT ;  /* 0x0000003f0400728c */ /* 0x000fc8000bf05070 */
[----:B------:R-:W-:Y:S02]  /*f970*/  UISETP.NE.AND.EX UP1, UPT, UR5, URZ, UPT, UP0 ;  /* 0x0000003f0500728c */ /* 0x000fe4000bf25300 */
[----:B------:R-:W-:-:S04]  /*f980*/  UISETP.NE.U32.AND UP0, UPT, UR6, URZ, UPT ;  /* 0x0000003f0600728c */ /* 0x000fc8000bf05070 */
[----:B------:R-:W-:Y:S01]  /*f990*/  PLOP3.LUT P2, PT, PT, PT, UP1, 0x80, 0x0 ;  /* 0x000000000000781c */ /* 0x000fe20003f4f018 */
[----:B------:R-:W-:-:S04]  /*f9a0*/  UISETP.NE.AND.EX UP0, UPT, UR7, URZ, UPT, UP0 ;  /* 0x0000003f0700728c */ /* 0x000fc8000bf05300 */
[----:B------:R-:W-:Y:S02]  /*f9b0*/  @UP1 ULDC.64 UR4, c[0x0][0xbe0] ;  /* 0x0002f80000041ab9 */ /* 0x000fe40000000a00 */
[----:B------:R-:W-:Y:S01]  /*f9c0*/  @UP1 UIMAD.WIDE UR4, UR36, 0x4, UR4 ;  /* 0x00000004240418a5 */ /* 0x000fe2000f8e0204 */
[----:B------:R-:W-:Y:S01]  /*f9d0*/  PLOP3.LUT P1, PT, PT, PT, UP0, 0x80, 0x0 ;  /* 0x000000000000781c */ /* 0x000fe20003f2f008 */
[----:B------:R-:W-:-:S04]  /*f9e0*/  ULEA UR6, UP1, UR36, UR6, 0x2 ;  /* 0x0000000624067291 */ /* 0x000fc8000f82103f */
[----:B------:R-:W-:Y:S01]  /*f9f0*/  IMAD.U32 R4, RZ, RZ, UR4 ;  /* 0x00000004ff047e24 */ /* 0x000fe2000f8e00ff */
[----:B------:R-:W-:Y:S01]  /*fa00*/  ULEA.HI.X UR7, UR36, UR7, UR37, 0x2, UP1 ;  /* 0x0000000724077291 */ /* 0x000fe200088f1425 */
[----:B------:R-:W-:Y:S02]  /*fa10*/  IMAD.U32 R5, RZ, RZ, UR5 ;  /* 0x00000005ff057e24 */ /* 0x000fe4000f8e00ff */
[----:B------:R-:W-:-:S03]  /*fa20*/  IMAD.MOV.U32 R7, RZ, RZ, RZ ;  /* 0x000000ffff077224 */ /* 0x000fc600078e00ff */
[----:B------:R-:W2:Y:S01]  /*fa30*/  @P2 LDG.E R4, desc[UR52][R4.64] ;  /* 0x0000003404042981 */ /* 0x000ea2000c1e1900 */
[----:B------:R-:W-:Y:S02]  /*fa40*/  IMAD.U32 R2, RZ, RZ, UR6 ;  /* 0x00000006ff027e24 */ /* 0x000fe4000f8e00ff */
[----:B------:R-:W-:-:S05]  /*fa50*/  IMAD.U32 R3, RZ, RZ, UR7 ;  /* 0x00000007ff037e24 */ /* 0x000fca000f8e00ff */
[----:B------:R0:W5:Y:S01]  /*fa60*/  @P1 LDG.E R7, desc[UR52][R2.64] ;  /* 0x0000003402071981 */ /* 0x000162000c1e1900 */
[----:B------:R-:W-:Y:S01]  /*fa70*/  ULDC UR4, c[0x0][0xa88] ;  /* 0x0002a20000047ab9 */ /* 0x000fe20000000800 */
[----:B------:R-:W-:Y:S02]  /*fa80*/  ISETP.GT.AND P0, PT, R191, 0x7f, PT ;  /* 0x0000007fbf00780c */ /* 0x000fe40003f04270 */
[----:B--2---:R-:W-:Y:S01]  /*fa90*/  @P2 R2UR UR4, R4 ;  /* 0x00000000040422ca */ /* 0x004fe200000e0000 */
[----:B0-----:R-:W-:-:S14]  /*faa0*/  @P2 BRA `(.L_x_2024) ;  /* 0x0000000000182947 */ /* 0x001fdc0003800000 */
[----:B------:R-:W-:Y:S05]  /*fab0*/  @!P1 BRA `(.L_x_2024) ;  /* 0x0000000000149947 */ /* 0x000fea0003800000 */
[----:B------:R-:W2:Y:S04]  /*fac0*/  LDG.E R4, desc[UR52][R2.64] ;  /* 0x0000003402047981 */ /* 0x000ea8000c1e1900 */
[----:B------:R-:W3:Y:S01]  /*fad0*/  LDG.E R0, desc[UR52][R2.64+0x4] ;  /* 0x0000043402007981 */ /* 0x000ee2000c1e1900 */
[----:B--2---:R-:W-:Y:S02]  /*fae0*/  R2UR UR5, R4 ;  /* 0x00000000040572ca */ /* 0x004fe400000e0000 */
[----:B---3--:R-:W-:-:S13]  /*faf0*/  R2UR UR4, R0 ;  /* 0x00000000000472ca */ /* 0x008fda00000e0000 */
[----:B------:R-:W-:-:S12]  /*fb00*/  UIADD3 UR4, -UR5, UR4, URZ ;  /* 0x0000000405047290 */ /* 0x000fd8000fffe13f */
.L_x_2024:
[----:B------:R-:W-:Y:S01]  /*fb10*/  USHF.R.S32.HI UR7, URZ, 0x1f, UR38 ;  /* 0x0000001f3f077899 */ /* 0x000fe20008011426 */
[----:B------:R-:W-:Y:S01]  /*fb20*/  BSSY B1, `(.L_x_2025) ;  /* 0x000001f000017945 */ /* 0x000fe20003800000 */
[----:B------:R-:W-:Y:S01]  /*fb30*/  USEL UR36, UR36, URZ, !UP0 ;  /* 0x0000003f24247287 */ /* 0x000fe2000c000000 */
[----:B------:R-:W-:Y:S01]  /*fb40*/  SHF.R.S32.HI R9, RZ, 0x1f, R16 ;  /* 0x0000001fff097819 */ /* 0x000fe20000011410 */
[----:B------:R-:W-:Y:S01]  /*fb50*/  USEL UR37, UR37, URZ, !UP0 ;  /* 0x0000003f25257287 */ /* 0x000fe2000c000000 */
[----:B-----5:R-:W-:Y:S01]  /*fb60*/  SHF.R.S32.HI R6, RZ, 0x1f, R7 ;  /* 0x0000001fff067819 */ /* 0x020fe20000011407 */
[----:B------:R-:W-:Y:S10]  /*fb70*/  @P0 BRA `(.L_x_2026) ;  /* 0x0000000000640947 */ /* 0x000ff40003800000 */
[----:B------:R-:W0:Y:S01]  /*fb80*/  S2R R2, SR_TID.X ;  /* 0x0000000000027919 */ /* 0x000e220000002100 */
[----:B------:R-:W-:-:S04]  /*fb90*/  IMAD.U32 R0, RZ, RZ, UR42 ;  /* 0x0000002aff007e24 */ /* 0x000fc8000f8e00ff */
[----:B0-----:R-:W-:-:S04]  /*fba0*/  IMAD R0, R0, 0x80, R2 ;  /* 0x0000008000007824 */ /* 0x001fc800078e0202 */
[----:B------:R-:W-:-:S05]  /*fbb0*/  VIADD R0, R0, 0xffffff80 ;  /* 0xffffff8000007836 */ /* 0x000fca0000000000 */
[----:B------:R-:W-:-:S13]  /*fbc0*/  ISETP.GE.AND P0, PT, R0, UR4, PT ;  /* 0x0000000400007c0c */ /* 0x000fda000bf06270 */
[----:B------:R-:W-:Y:S05]  /*fbd0*/  @P0 BRA `(.L_x_2026) ;  /* 0x00000000004c0947 */ /* 0x000fea0003800000 */
[C---:B------:R-:W-:Y:S01]  /*fbe0*/  IADD3 R2, P0, R0.reuse, R7, RZ ;  /* 0x0000000700027210 */ /* 0x040fe20007f1e0ff */
        /* <DEDUP_REMOVED lines=18> */
.L_x_2026:
[----:B------:R-:W-:Y:S05]  /*fd10*/  BSYNC B1 ;  /* 0x0000000000017941 */ /* 0x000fea0003800000 */
.L_x_2025:
[----:B------:R-:W-:Y:S01]  /*fd20*/  ULDC.64 UR8, c[0x0][0xaa0] ;  /* 0x0002a80000087ab9 */ /* 0x000fe20000000a00 */
[----:B------:R-:W-:Y:S01]  /*fd30*/  IMAD.MOV.U32 R2, RZ, RZ, R16 ;  /* 0x000000ffff027224 */ /* 0x000fe200078e0010 */
[----:B------:R-:W-:Y:S01]  /*fd40*/  UIMAD UR6, UR42, -0x80, UR4 ;  /* 0xffffff802a0678a4 */ /* 0x000fe2000f8e0204 */
[----:B0-----:R-:W-:Y:S01]  /*fd50*/  IMAD.MOV.U32 R3, RZ, RZ, R9 ;  /* 0x000000ffff037224 */ /* 0x001fe200078e0009 */
[----:B------:R-:W-:Y:S01]  /*fd60*/  BSSY B1, `(.L_x_2027) ;  /* 0x000002d000017945 */ /* 0x000fe20003800000 */
[----:B------:R-:W-:Y:S02]  /*fd70*/  IMAD R0, R6, UR8, RZ ;  /* 0x0000000806007c24 */ /* 0x000fe4000f8e02ff */
[----:B------:R-:W-:Y:S01]  /*fd80*/  IMAD.WIDE.U32 R2, R7, UR8, R2 ;  /* 0x0000000807027c25 */ /* 0x000fe2000f8e0002 */
[----:B------:R-:W-:-:S03]  /*fd90*/  ISETP.GE.AND P2, PT, R18, UR6, PT ;  /* 0x0000000612007c0c */ /* 0x000fc6000bf46270 */
[----:B------:R-:W-:Y:S01]  /*fda0*/  IMAD R7, R7, UR9, R0 ;  /* 0x0000000907077c24 */ /* 0x000fe2000f8e0200 */
[----:B------:R-:W-:Y:S01]  /*fdb0*/  ULDC.64 UR8, c[0x0][0xae0] ;  /* 0x0002b80000087ab9 */ /* 0x000fe20000000a00 */
[C---:B------:R-:W-:Y:S01]  /*fdc0*/  VIADD R4, R18.reuse, 0x60 ;  /* 0x0000006012047836 */ /* 0x040fe20000000000 */
[----:B------:R-:W-:Y:S01]  /*fdd0*/  UIMAD UR5, UR7, UR8, URZ ;  /* 0x00000008070572a4 */ /* 0x000fe2000f8e023f */
[----:B------:R-:W-:Y:S01]  /*fde0*/  IMAD.IADD R3, R3, 0x1, R7 ;  /* 0x0000000103037824 */ /* 0x000fe200078e0207 */
[----:B------:R-:W-:Y:S01]  /*fdf0*/  SHF.R.S32.HI R7, RZ, 0x1f, R18 ;  /* 0x0000001fff077819 */ /* 0x000fe20000011412 */
[----:B------:R-:W-:Y:S01]  /*fe00*/  IMAD.U32 R5, RZ, RZ, UR8 ;  /* 0x00000008ff057e24 */ /* 0x000fe2000f8e00ff */
[----:B------:R-:W-:Y:S01]  /*fe10*/  UIMAD UR5, UR38, UR9, UR5 ;  /* 0x00000009260572a4 */ /* 0x000fe2000f8e0205 */
[----:B------:R-:W-:Y:S01]  /*fe20*/  VIADD R0, R18, 0x20 ;  /* 0x0000002012007836 */ /* 0x000fe20000000000 */
[----:B------:R-:W-:Y:S01]  /*fe30*/  ISETP.GE.AND P0, PT, R4, UR6, PT ;  /* 0x0000000604007c0c */ /* 0x000fe2000bf06270 */
[----:B------:R-:W-:Y:S01]  /*fe40*/  IMAD.WIDE.U32 R2, R5, UR38, R2 ;  /* 0x0000002605027c25 */ /* 0x000fe2000f8e0002 */
[----:B------:R-:W-:-:S02]  /*fe50*/  ULDC.64 UR8, c[0x0][0xae8] ;  /* 0x0002ba0000087ab9 */ /* 0x000fc40000000a00 */
[----:B------:R-:W-:Y:S01]  /*fe60*/  UIMAD UR4, UR37, UR8, URZ ;  /* 0x00000008250472a4 */ /* 0x000fe2000f8e023f */
[----:B------:R-:W-:Y:S01]  /*fe70*/  VIADD R3, R3, UR5 ;  /* 0x0000000503037c36 */ /* 0x000fe20008000000 */
[----:B------:R-:W-:Y:S01]  /*fe80*/  ISETP.GE.AND P3, PT, R0, UR6, PT ;  /* 0x0000000600007c0c */ /* 0x000fe2000bf66270 */
[----:B------:R-:W-:Y:S01]  /*fe90*/  IMAD.U32 R5, RZ, RZ, UR8 ;  /* 0x00000008ff057e24 */ /* 0x000fe2000f8e00ff */
[----:B------:R-:W-:Y:S01]  /*fea0*/  UIMAD UR4, UR36, UR9, UR4 ;  /* 0x00000009240472a4 */ /* 0x000fe2000f8e0204 */
[----:B------:R-:W-:Y:S02]  /*feb0*/  VIADD R0, R18, 0x40 ;  /* 0x0000004012007836 */ /* 0x000fe40000000000 */
[----:B------:R-:W-:-:S03]  /*fec0*/  IMAD.WIDE.U32 R4, R5, UR36, R2 ;  /* 0x0000002405047c25 */ /* 0x000fc6000f8e0002 */
[----:B------:R-:W-:Y:S01]  /*fed0*/  ISETP.GE.AND P1, PT, R0, UR6, PT ;  /* 0x0000000600007c0c */ /* 0x000fe2000bf26270 */
[----:B------:R-:W-:Y:S02]  /*fee0*/  IMAD.U32 R9, RZ, RZ, UR42 ;  /* 0x0000002aff097e24 */ /* 0x000fe4000f8e00ff */
[----:B------:R-:W-:Y:S02]  /*fef0*/  IMAD.MOV.U32 R6, RZ, RZ, R18 ;  /* 0x000000ffff067224 */ /* 0x000fe400078e0012 */
[----:B------:R-:W-:Y:S02]  /*ff00*/  VIADD R11, R5, UR4 ;  /* 0x00000004050b7c36 */ /* 0x000fe40008000000 */
        /* <DEDUP_REMOVED lines=18> */
.L_x_2028:
[----:B------:R-:W-:Y:S05]  /*10030*/  BSYNC B1 ;  /* 0x0000000000017941 */ /* 0x000fea0003800000 */
.L_x_2027:
        /* <DEDUP_REMOVED lines=20> */
.L_x_2030:
[----:B------:R-:W-:Y:S05]  /*10180*/  BSYNC B1 ;  /* 0x0000000000017941 */ /* 0x000fea0003800000 */
.L_x_2029:
[----:B------:R-:W-:Y:S04]  /*10190*/  BSSY B1, `(.L_x_2031) ;  /* 0x0000014000017945 */ /* 0x000fe80003800000 */
[----:B------:R-:W-:Y:S05]  /*101a0*/  @P1 BRA `(.L_x_2032) ;  /* 0x0000000000481947 */ /* 0x000fea0003800000 */
[----:B01----:R-:W-:Y:S01]  /*101b0*/  IADD3 R9, P1, R6, 0x40, RZ ;  /* 0x0000004006097810 */ /* 0x003fe20007f3e0ff */
        /* <DEDUP_REMOVED lines=17> */
.L_x_2032:
[----:B------:R-:W-:Y:S05]  /*102d0*/  BSYNC B1 ;  /* 0x0000000000017941 */ /* 0x000fea0003800000 */
.L_x_2031:
        /* <DEDUP_REMOVED lines=19> */
.L_x_2023:
[----:B------:R-:W-:Y:S05]  /*10410*/  BSYNC B0 ;  /* 0x0000000000007941 */ /* 0x000fea0003800000 */
.L_x_2014:
[----:B------:R-:W-:Y:S02]  /*10420*/  ULDC UR4, c[0x0][0xc14] ;  /* 0x0003050000047ab9 */ /* 0x000fe40000000800 */
[----:B------:R-:W-:-:S13]  /*10430*/  ISETP.GE.AND P0, PT, R47, UR4, PT ;  /* 0x000000042f007c0c */ /* 0x000fda000bf06270 */
[----:B------:R-:W-:Y:S05]  /*10440*/  @!P0 BRA `(.L_x_2033) ;  /* 0xffffff0800508947 */ /* 0x000fea000383ffff */
[----:B------:R-:W-:Y:S05]  /*10450*/  EXIT ;  /* 0x000000000000794d */ /* 0x000fea0003800000 */
.L_x_1975:
[----:B------:R-:W-:-:S08]  /*10460*/  NOP ;  /* 0x0000000000007918 */ /* 0x000fd00000000000 */
[----:B------:R-:W0:-:S00]  /*10470*/  USETMAXREG.DEALLOC.CTAPOOL 0x18 ;  /* 0x00000018000079c8 */ /* 0x000e0000080e0500 */
[----:B0-----:R-:W-:Y:S01]  /*10480*/  LOP3.LUT R0, R0, 0x3, RZ, 0xc0, !PT ;  /* 0x0000000300007812 */ /* 0x001fe200078ec0ff */
[----:B------:R-:W-:-:S05]  /*10490*/  IMAD.MOV.U32 R6, RZ, RZ, RZ ;  /* 0x000000ffff067224 */ /* 0x000fca00078e00ff */
[----:B------:R-:W0:Y:S02]  /*104a0*/  SHFL.IDX PT, R0, R0, RZ, 0x1f ;  /* 0x00001fff00007589 */ /* 0x000e2400000e0000 */
[----:B0-----:R-:W-:-:S04]  /*104b0*/  ISETP.NE.AND P0, PT, R0, RZ, PT ;  /* 0x000000ff0000720c */ /* 0x001fc80003f05270 */
        /* <DEDUP_REMOVED lines=14> */
.L_x_2034:
[----:B0-----:R-:W0:Y:S01]  /*105a0*/  S2R R0, SR_TID.X ;  /* 0x0000000000007919 */ /* 0x001e220000002100 */
        /* <DEDUP_REMOVED lines=40> */
.L_x_2040:
        /* <DEDUP_REMOVED lines=14> */
.L_x_2039:
[----:B------:R-:W-:Y:S05]  /*10910*/  BSYNC B0 ;  /* 0x0000000000007941 */ /* 0x000fea0003800000 */
.L_x_2038:
        /* <DEDUP_REMOVED lines=22> */
.L_x_2036:
        /* <DEDUP_REMOVED lines=18> */
[----:B0-----:R-:W-:-:S06]  /*10ba0*/  IADD3 R14, R13, 0xffffffe, RZ ;  /* 0x0ffffffe0d0e7810 */ /* 0x001fcc0007ffe0ff */
[----:B------:R-:W0:Y:S02]  /*10bb0*/  F2I.FTZ.U32.TRUNC.NTZ R3, R14 ;  /* 0x0000000e00037305 */ /* 0x000e24000021f000 */
[----:B0-----:R-:W-:Y:S01]  /*10bc0*/  IMAD.MOV R17, RZ, RZ, -R3 ;  /* 0x000000ffff117224 */ /* 0x001fe200078e0a03 */
[----:B------:R-:W-:Y:S06]  /*10bd0*/  @!P0 BRA `(.L_x_2041) ;  /* 0x00000000000c8947 */ /* 0x000fec0003800000 */
[----:B------:R-:W-:-:S06]  /*10be0*/  UIADD3 UR4, UR6, -0x1, URZ ;  /* 0xffffffff06047890 */ /* 0x000fcc000fffe03f */
[----:B------:R-:W-:-:S05]  /*10bf0*/  IMAD.U32 R13, RZ, RZ, UR4 ;  /* 0x00000004ff0d7e24 */ /* 0x000fca000f8e00ff */
[----:B------:R0:W1:Y:S02]  /*10c00*/  SHFL.IDX PT, R4, R10, R13, 0x1f ;  /* 0x00001f0d0a047589 */ /* 0x00006400000e0000 */
.L_x_2041:
        /* <DEDUP_REMOVED lines=58> */
.L_x_2037:
[----:B------:R0:W-:Y:S01]  /*10fb0*/  STL [R1+0x20], R0 ;  /* 0x0000200001007387 */ /* 0x0001e20000100800 */
[----:B------:R-:W-:-:S03]  /*10fc0*/  UMOV UR38, URZ ;  /* 0x0000003f00267c82 */ /* 0x000fc60008000000 */
[----:B------:R0:W-:Y:S02]  /*10fd0*/  STL [R1+0x24], RZ ;  /* 0x000024ff01007387 */ /* 0x0001e40000100800 */
.L_x_2042:
        /* <DEDUP_REMOVED lines=11> */
.L_x_2035:
[----:B0-----:R-:W-:Y:S01]  /*11090*/  IMAD.MOV.U32 R0, RZ, RZ, 0x1 ;  /* 0x00000001ff007424 */ /* 0x001fe200078e00ff */
[----:B------:R-:W-:Y:S01]  /*110a0*/  ULDC UR4, c[0x0][0xc14] ;  /* 0x0003050000047ab9 */ /* 0x000fe20000000800 */
[----:B------:R0:W-:Y:S01]  /*110b0*/  STL [R1+0x2c], RZ ;  /* 0x00002cff01007387 */ /* 0x0001e20000100800 */
[----:B------:R-:W-:-:S03]  /*110c0*/  UISETP.GE.AND UP0, UPT, UR48, UR4, UPT ;  /* 0x000000043000728c */ /* 0x000fc6000bf06270 */
[----:B------:R0:W-:Y:S03]  /*110d0*/  STL [R1+0xc], R0 ;  /* 0x00000c0001007387 */ /* 0x0001e60000100800 */
[----:B------:R-:W-:Y:S01]  /*110e0*/  PLOP3.LUT P0, PT, PT, PT, UP0, 0x80, 0x0 ;  /* 0x000000000000781c */ /* 0x000fe20003f0f008 */
[----:B------:R0:W-:-:S12]  /*110f0*/  STL [R1], RZ ;  /* 0x000000ff01007387 */ /* 0x0001d80000100800 */
        /* <DEDUP_REMOVED lines=33> */
.L_x_2105:
[----:B------:R-:W-:Y:S01]  /*11310*/  ULDC.64 UR4, c[0x0][0xc60] ;  /* 0x0003180000047ab9 */ /* 0x000fe20000000a00 */
[----:B------:R-:W-:Y:S01]  /*11320*/  ULDC.64 UR10, c[0x0][0xa00] ;  /* 0x00028000000a7ab9 */ /* 0x000fe20000000a00 */
[----:B------:R-:W-:Y:S01]  /*11330*/  UIMAD.WIDE UR4, UR48, 0x4, UR4 ;  /* 0x00000004300478a5 */ /* 0x000fe2000f8e0204 */
[----:B------:R-:W-:Y:S01]  /*11340*/  ULDC.64 UR6, c[0x0][0xa18] ;  /* 0x0002860000067ab9 */ /* 0x000fe20000000a00 */
[----:B------:R-:W-:-:S04]  /*11350*/  ULDC.64 UR12, c[0x0][0xa08] ;  /* 0x00028200000c7ab9 */ /* 0x000fc80000000a00 */
[----:B------:R-:W-:Y:S02]  /*11360*/  IMAD.U32 R2, RZ, RZ, UR4 ;  /* 0x00000004ff027e24 */ /* 0x000fe4000f8e00ff */
[----:B------:R-:W-:Y:S01]  /*11370*/  IMAD.U32 R3, RZ, RZ, UR5 ;  /* 0x00000005ff037e24 */ /* 0x000fe2000f8e00ff */
[----:B------:R-:W-:-:S04]  /*11380*/  ULDC.64 UR4, c[0x0][0xa28] ;  /* 0x00028a0000047ab9 */ /* 0x000fc80000000a00 */
[----:B--2---:R-:W2:Y:S01]  /*11390*/  LDG.E R2, desc[UR52][R2.64] ;  /* 0x0000003402027981 */ /* 0x004ea2000c1e1900 */
[----:B------:R-:W-:Y:S01]  /*113a0*/  UISETP.NE.U32.AND UP0, UPT, UR4, URZ, UPT ;  /* 0x0000003f0400728c */ /* 0x000fe2000bf05070 */
[----:B-1----:R-:W-:-:S03]  /*113b0*/  IMAD.MOV.U32 R0, RZ, RZ, RZ ;  /* 0x000000ffff007224 */ /* 0x002fc600078e00ff */
[----:B------:R-:W-:-:S06]  /*113c0*/  UISETP.NE.AND.EX UP0, UPT, UR5, URZ, UPT, UP0 ;  /* 0x0000003f0500728c */ /* 0x000fcc000bf05300 */
[----:B------:R-:W-:Y:S02]  /*113d0*/  PLOP3.LUT P0, PT, PT, PT, UP0, 0x80, 0x0 ;  /* 0x000000000000781c */ /* 0x000fe40003f0f008 */
[----:B------:R-:W-:-:S04]  /*113e0*/  ISETP.NE.U32.AND P1, PT, RZ, UR12, PT ;  /* 0x0000000cff007c0c */ /* 0x000fc8000bf25070 */
[----:B------:R-:W-:Y:S01]  /*113f0*/  ISETP.NE.AND.EX P1, PT, RZ, UR13, PT, P1 ;  /* 0x0000000dff007c0c */ /* 0x000fe2000bf25310 */
[----:B------:R-:W-:Y:S02]  /*11400*/  IMAD.MOV.U32 R18, RZ, RZ, RZ ;  /* 0x000000ffff127224 */ /* 0x000fe400078e00ff */
[----:B------:R-:W-:Y:S01]  /*11410*/  IMAD.MOV.U32 R9, RZ, RZ, RZ ;  /* 0x000000ffff097224 */ /* 0x000fe200078e00ff */
[----:B--2---:R-:W-:-:S13]  /*11420*/  R2UR UR45, R2 ;  /* 0x00000000022d72ca */ /* 0x004fda00000e0000 */
[----:B------:R-:W-:Y:S02]  /*11430*/  USHF.R.S32.HI UR44, URZ, 0x1f, UR45 ;  /* 0x0000001f3f2c7899 */ /* 0x000fe4000801142d */
[----:B------:R-:W-:-:S04]  /*11440*/  @UP0 ULEA UR4, UP1, UR45, UR4, 0x2 ;  /* 0x000000042d040291 */ /* 0x000fc8000f82103f */
[----:B------:R-:W-:Y:S02]  /*11450*/  @UP0 ULEA.HI.X UR5, UR45, UR5, UR44, 0x2, UP1 ;  /* 0x000000052d050291 */ /* 0x000fe400088f142c */
[----:B------:R-:W-:Y:S01]  /*11460*/  USHF.L.U32 UR43, UR45, 0x2, URZ ;  /* 0x000000022d2b7899 */ /* 0x000fe2000800063f */
[----:B------:R-:W-:Y:S01]  /*11470*/  IMAD.U32 R2, RZ, RZ, UR4 ;  /* 0x00000004ff027e24 */ /* 0x000fe2000f8e00ff */
[----:B------:R-:W-:Y:S02]  /*11480*/  USHF.L.U64.HI UR44, UR45, 0x2, UR44 ;  /* 0x000000022d2c7899 */ /* 0x000fe4000801022c */
[----:B------:R-:W-:Y:S01]  /*11490*/  IMAD.U32 R3, RZ, RZ, UR5 ;  /* 0x00000005ff037e24 */ /* 0x000fe2000f8e00ff */
[----:B------:R-:W-:-:S04]  /*114a0*/  UIADD3 UR5, UP0, UR43, UR10, URZ ;  /* 0x0000000a2b057290 */ /* 0x000fc8000ff1e03f */
[----:B------:R-:W-:Y:S01]  /*114b0*/  UIADD3.X UR8, UR44, UR11, URZ, UP0, !UPT ;  /* 0x0000000b2c087290 */ /* 0x000fe200087fe43f */
[----:B0-----:R0:W5:Y:S01]  /*114c0*/  @P0 LDG.E R0, desc[UR52][R2.64] ;  /* 0x0000003402000981 */ /* 0x001162000c1e1900 */
[----:B------:R-:W-:Y:S01]  /*114d0*/  UISETP.NE.U32.AND UP0, UPT, UR6, URZ, UPT ;  /* 0x0000003f0600728c */ /* 0x000fe2000bf05070 */
[----:B------:R-:W-:Y:S01]  /*114e0*/  ISETP.NE.U32.AND P0, PT, RZ, UR10, PT ;  /* 0x0000000aff007c0c */ /* 0x000fe2000bf05070 */
[----:B------:R-:W-:Y:S02]  /*114f0*/  UIADD3 UR9, UP1, UR43, UR12, URZ ;  /* 0x0000000c2b097290 */ /* 0x000fe4000ff3e03f */
[----:B------:R-:W-:Y:S01]  /*11500*/  UISETP.NE.AND.EX UP0, UPT, UR7, URZ, UPT, UP0 ;  /* 0x0000003f0700728c */ /* 0x000fe2000bf05300 */
[----:B------:R-:W-:Y:S01]  /*11510*/  ISETP.NE.AND.EX P0, PT, RZ, UR11, PT, P0 ;  /* 0x0000000bff007c0c */ /* 0x000fe2000bf05300 */
[----:B------:R-:W-:Y:S02]  /*11520*/  UIADD3.X UR4, UR44, UR13, URZ, UP1, !UPT ;  /* 0x0000000d2c047290 */ /* 0x000fe40008ffe43f */
[----:B------:R-:W-:-:S02]  /*11530*/  IMAD.U32 R4, RZ, RZ, UR9 ;  /* 0x00000009ff047e24 */ /* 0x000fc4000f8e00ff */
[----:B0-----:R-:W-:Y:S02]  /*11540*/  IMAD.U32 R2, RZ, RZ, UR5 ;  /* 0x00000005ff027e24 */ /* 0x001fe4000f8e00ff */
[----:B------:R-:W-:Y:S01]  /*11550*/  IMAD.U32 R5, RZ, RZ, UR4 ;  /* 0x00000004ff057e24 */ /* 0x000fe2000f8e00ff */
[----:B------:R-:W-:Y:S01]  /*11560*/  PLOP3.LUT P2, PT, PT, PT, UP0, 0x80, 0x0 ;  /* 0x000000000000781c */ /* 0x000fe20003f4f008 */
[----:B------:R-:W-:Y:S01]  /*11570*/  IMAD.U32 R3, RZ, RZ, UR8 ;  /* 0x00000008ff037e24 */ /* 0x000fe2000f8e00ff */
[----:B------:R-:W-:Y:S02]  /*11580*/  @UP0 UIADD3 UR4, UP1, UR43, UR6, URZ ;  /* 0x000000062b040290 */ /* 0x000fe4000ff3e03f */
[----:B------:R0:W5:Y:S02]  /*11590*/  @P1 LDG.E R9, desc[UR52][R4.64] ;  /* 0x0000003404091981 */ /* 0x000164000c1e1900 */
[----:B------:R-:W-:Y:S01]  /*115a0*/  @UP0 UIADD3.X UR5, UR44, UR7, URZ, UP1, !UPT ;  /* 0x000000072c050290 */ /* 0x000fe20008ffe43f */
[----:B------:R-:W-:Y:S01]  /*115b0*/  ULDC UR6, c[0x0][0x288] ;  /* 0x0000a20000067ab9 */ /* 0x000fe20000000800 */
[----:B------:R-:W-:Y:S01]  /*115c0*/  IMAD.U32 R6, RZ, RZ, UR4 ;  /* 0x00000004ff067e24 */ /* 0x000fe2000f8e00ff */
[----:B------:R0:W5:Y:S01]  /*115d0*/  @P0 LDG.E R18, desc[UR52][R2.64] ;  /* 0x0000003402120981 */ /* 0x000162000c1e1900 */
[----:B------:R-:W-:-:S02]  /*115e0*/  IMAD.U32 R8, RZ, RZ, UR6 ;  /* 0x00000006ff087e24 */ /* 0x000fc4000f8e00ff */
[----:B------:R-:W-:-:S05]  /*115f0*/  IMAD.U32 R7, RZ, RZ, UR5 ;  /* 0x00000005ff077e24 */ /* 0x000fca000f8e00ff */
[----:B------:R0:W5:Y:S01]  /*11600*/  @P2 LDG.E R8, desc[UR52][R6.64] ;  /* 0x0000003406082981 */ /* 0x000162000c1e1900 */
[----:B------:R-:W-:Y:S05]  /*11610*/  @P2 BRA `(.L_x_2044) ;  /* 0x0000000000102947 */ /* 0x000fea0003800000 */
[----:B------:R-:W-:Y:S05]  /*11620*/  @!P0 BRA `(.L_x_2044) ;  /* 0x00000000000c8947 */ /* 0x000fea0003800000 */
[----:B0-----:R-:W2:Y:S04]  /*11630*/  LDG.E R7, desc[UR52][R2.64] ;  /* 0x0000003402077981 */ /* 0x001ea8000c1e1900 */
[----:B-----5:R-:W2:Y:S02]  /*11640*/  LDG.E R8, desc[UR52][R2.64+0x4] ;  /* 0x0000043402087981 */ /* 0x020ea4000c1e1900 */
[----:B--2---:R-:W-:-:S07]  /*11650*/  IMAD.IADD R8, R8, 0x1, -R7 ;  /* 0x0000000108087824 */ /* 0x004fce00078e0a07 */
.L_x_2044:
[----:B0----5:R-:W-:Y:S01]  /*11660*/  IMAD.IADD R2, R9, 0x1, R0 ;  /* 0x0000000109027824 */ /* 0x021fe200078e0200 */
[----:B------:R-:W-:Y:S01]  /*11670*/  ULDC.64 UR4, c[0x0][0x3f8] ;  /* 0x0000fe0000047ab9 */ /* 0x000fe20000000a00 */
[----:B------:R-:W-:Y:S01]  /*11680*/  ULDC.64 UR6, c[0x0][0xa20] ;  /* 0x0002880000067ab9 */ /* 0x000fe20000000a00 */
[----:B------:R-:W-:Y:S01]  /*11690*/  UISETP.NE.U32.AND UP0, UPT, UR4, URZ, UPT ;  /* 0x0000003f0400728c */ /* 0x000fe2000bf05070 */
[----:B------:R-:W-:Y:S01]  /*116a0*/  ISETP.NE.U32.AND P0, PT, RZ, UR6, PT ;  /* 0x00000006ff007c0c */ /* 0x000fe2000bf05070 */
[----:B------:R0:W-:Y:S01]  /*116b0*/  STL [R1+0x18], R2 ;  /* 0x0000180201007387 */ /* 0x0001e20000100800 */
[----:B------:R-:W-:Y:S01]  /*116c0*/  ULDC UR4, c[0x0][0x404] ;  /* 0x0001010000047ab9 */ /* 0x000fe20000000800 */
[----:B------:R-:W-:Y:S01]  /*116d0*/  UISETP.NE.AND.EX UP0, UPT, UR5, URZ, UPT, UP0 ;  /* 0x0000003f0500728c */ /* 0x000fe2000bf05300 */
[----:B------:R-:W-:Y:S02]  /*116e0*/  ISETP.NE.AND.EX P0, PT, RZ, UR7, PT, P0 ;  /* 0x00000007ff007c0c */ /* 0x000fe4000bf05300 */
[----:B------:R-:W-:Y:S01]  /*116f0*/  ULDC UR5, c[0x0][0x2e0] ;  /* 0x0000b80000057ab9 */ /* 0x000fe20000000800 */
[----:B------:R-:W-:-:S04]  /*11700*/  USEL UR4, UR4, 0x1, UP0 ;  /* 0x0000000104047887 */ /* 0x000fc80008000000 */
[----:B------:R-:W-:-:S06]  /*11710*/  UIMAD UR4, UR4, UR5, URZ ;  /* 0x00000005040472a4 */ /* 0x000fcc000f8e023f */
[----:B------:R-:W-:Y:S01]  /*11720*/  IMAD.U32 R3, RZ, RZ, UR4 ;  /* 0x00000004ff037e24 */ /* 0x000fe2000f8e00ff */
[----:B0-----:R-:W-:Y:S06]  /*11730*/  @!P0 BRA `(.L_x_2045) ;  /* 0x0000000000188947 */ /* 0x001fec0003800000 */
[----:B------:R-:W-:-:S04]  /*11740*/  UIADD3 UR4, UP0, UR43, UR6, URZ ;  /* 0x000000062b047290 */ /* 0x000fc8000ff1e03f */
[----:B------:R-:W-:Y:S02]  /*11750*/  UIADD3.X UR5, UR44, UR7, URZ, UP0, !UPT ;  /* 0x000000072c057290 */ /* 0x000fe400087fe43f */
[----:B------:R-:W-:-:S04]  /*11760*/  IMAD.U32 R2, RZ, RZ, UR4 ;  /* 0x00000004ff027e24 */ /* 0x000fc8000f8e00ff */
[----:B------:R-:W-:-:S06]  /*11770*/  IMAD.U32 R3, RZ, RZ, UR5 ;  /* 0x00000005ff037e24 */ /* 0x000fcc000f8e00ff */
[----:B------:R0:W5:Y:S01]  /*11780*/  LDG.E R3, desc[UR52][R2.64] ;  /* 0x0000003402037981 */ /* 0x000162000c1e1900 */
[----:B------:R-:W-:Y:S05]  /*11790*/  BRA `(.L_x_2046) ;  /* 0x0000000000107947 */ /* 0x000fea0003800000 */
.L_x_2045:
[----:B------:R-:W-:Y:S05]  /*117a0*/  @!P1 BRA `(.L_x_2046) ;  /* 0x00000000000c9947 */ /* 0x000fea0003800000 */
[----:B------:R-:W2:Y:S04]  /*117b0*/  LDG.E R2, desc[UR52][R4.64] ;  /* 0x0000003404027981 */ /* 0x000ea8000c1e1900 */
[----:B------:R-:W2:Y:S02]  /*117c0*/  LDG.E R3, desc[UR52][R4.64+0x4] ;  /* 0x0000043404037981 */ /* 0x000ea4000c1e1900 */
[----:B--2---:R-:W-:-:S07]  /*117d0*/  IMAD.IADD R3, R3, 0x1, -R2 ;  /* 0x0000000103037824 */ /* 0x004fce00078e0a02 */
.L_x_2046:
[----:B------:R-:W2:Y:S01]  /*117e0*/  LDL R19, [R1+0x24] ;  /* 0x0000240001137983 */ /* 0x000ea20000100800 */
[----:B-----5:R-:W-:Y:S01]  /*117f0*/  IMAD.IADD R3, R3, 0x1, -R0 ;  /* 0x0000000103037824 */ /* 0x020fe200078e0a00 */
[----:B------:R-:W-:Y:S01]  /*11800*/  BSSY B6, `(.L_x_2047) ;  /* 0x00002c2000067945 */ /* 0x000fe20003800000 */
[----:B--2---:R-:W-:-:S04]  /*11810*/  LEA R0, R19, 0x11f, 0x7 ;  /* 0x0000011f13007811 */ /* 0x004fc800078e38ff */
[C---:B------:R-:W-:Y:S01]  /*11820*/  IADD3 R0, R3.reuse, R0, -R8 ;  /* 0x0000000003007210 */ /* 0x040fe20007ffe808 */
[----:B------:R-:W-:-:S04]  /*11830*/  VIADD R3, R3, 0x9f ;  /* 0x0000009f03037836 */ /* 0x000fc80000000000 */
[----:B------:R-:W-:-:S04]  /*11840*/  IMAD.HI R3, R3, 0x66666667, RZ ;  /* 0x6666666703037827 */ /* 0x000fc800078e02ff */
[----:B0-----:R-:W-:Y:S01]  /*11850*/  IMAD.HI R2, R0, 0x66666667, RZ ;  /* 0x6666666700027827 */ /* 0x001fe200078e02ff */
[----:B------:R-:W-:-:S04]  /*11860*/  SHF.R.U32.HI R0, RZ, 0x1f, R3 ;  /* 0x0000001fff007819 */ /* 0x000fc80000011603 */
[----:B------:R-:W-:Y:S02]  /*11870*/  LEA.HI.SX32 R0, R3, R0, 0x1a ;  /* 0x0000000003007211 */ /* 0x000fe400078fd2ff */
[----:B------:R-:W-:-:S04]  /*11880*/  SHF.R.U32.HI R3, RZ, 0x1f, R2 ;  /* 0x0000001fff037819 */ /* 0x000fc80000011602 */
[----:B------:R-:W-:-:S04]  /*11890*/  LEA.HI.SX32 R3, R2, R3, 0x1a ;  /* 0x0000000302037211 */ /* 0x000fc800078fd2ff */
[----:B------:R-:W-:-:S04]  /*118a0*/  VIMNMX R16, R0, R3, PT ;  /* 0x0000000300107248 */ /* 0x000fc80003fe0100 */
[----:B------:R-:W-:-:S13]  /*118b0*/  ISETP.GT.AND P0, PT, R16, RZ, PT ;  /* 0x000000ff1000720c */ /* 0x000fda0003f04270 */
[----:B------:R-:W-:Y:S05]  /*118c0*/  @P0 BRA `(.L_x_2048) ;  /* 0x0000000000480947 */ /* 0x000fea0003800000 */
        /* <DEDUP_REMOVED lines=18> */
.L_x_2048:
        /* <DEDUP_REMOVED lines=23> */
.L_x_2050:
        /* <DEDUP_REMOVED lines=20> */
.L_x_2051:
        /* <DEDUP_REMOVED lines=20> */
.L_x_2052:
        /* <DEDUP_REMOVED lines=18> */
.L_x_2053:
[----:B------:R-:W0:Y:S01]  /*11f00*/  LDC R0, c[0x0][0x428] ;  /* 0x00010a00ff007b82 */ /* 0x000e220000000800 */
[----:B------:R-:W-:Y:S01]  /*11f10*/  ULDC.64 UR4, c[0x0][0x9f8] ;  /* 0x00027e0000047ab9 */ /* 0x000fe20000000a00 */
[----:B------:R-:W-:Y:S01]  /*11f20*/  IMAD.U32 R2, RZ, RZ, UR38 ;  /* 0x00000026ff027e24 */ /* 0x000fe2000f8e00ff */
[----:B------:R-:W-:Y:S01]  /*11f30*/  UISETP.NE.U32.AND UP0, UPT, UR4, URZ, UPT ;  /* 0x0000003f0400728c */ /* 0x000fe2000bf05070 */
[----:B------:R-:W-:Y:S01]  /*11f40*/  IMAD.U32 R10, RZ, RZ, UR45 ;  /* 0x0000002dff0a7e24 */ /* 0x000fe2000f8e00ff */
[----:B------:R-:W1:Y:S01]  /*11f50*/  S2R R4, SR_TID.X ;  /* 0x0000000000047919 */ /* 0x000e620000002100 */
[----:B------:R-:W-:Y:S01]  /*11f60*/  IMAD R6, R19, 0x80, R18 ;  /* 0x0000008013067824 */ /* 0x000fe200078e0212 */
[----:B------:R-:W-:Y:S01]  /*11f70*/  UISETP.NE.AND.EX UP0, UPT, UR5, URZ, UPT, UP0 ;  /* 0x0000003f0500728c */ /* 0x000fe2000bf05300 */
[----:B------:R-:W-:-:S05]  /*11f80*/  ULDC.64 UR14, c[0x0][0xa08] ;  /* 0x00028200000e7ab9 */ /* 0x000fca0000000a00 */
        /* <DEDUP_REMOVED lines=13> */
[----:B------:R0:W2:Y:S01]  /*12060*/  @P1 LDG.E R10, desc[UR52][R2.64] ;  /* 0x00000034020a1981 */ /* 0x0000a2000c1e1900 */
[----:B------:R-:W-:Y:S01]  /*12070*/  ISETP.NE.AND P1, PT, R17, RZ, PT ;  /* 0x000000ff1100720c */ /* 0x000fe20003f25270 */
[----:B------:R-:W-:Y:S01]  /*12080*/  UMOV UR36, URZ ;  /* 0x0000003f00247c82 */ /* 0x000fe20008000000 */
[----:B------:R-:W-:Y:S01]  /*12090*/  ISETP.NE.U32.AND P0, PT, RZ, UR4, PT ;  /* 0x00000004ff007c0c */ /* 0x000fe2000bf05070 */
[----:B------:R-:W-:Y:S01]  /*120a0*/  UMOV UR4, 0x40 ;  /* 0x0000004000047882 */ /* 0x000fe20000000000 */
[----:B------:R-:W-:Y:S01]  /*120b0*/  R2UR UR37, R6 ;  /* 0x00000000062572ca */ /* 0x000fe200000e0000 */
[----:B------:R-:W-:Y:S01]  /*120c0*/  UMOV UR6, UR38 ;  /* 0x0000002600067c82 */ /* 0x000fe20008000000 */
[----:B------:R-:W-:Y:S01]  /*120d0*/  ISETP.NE.AND.EX P0, PT, RZ, UR5, PT, P0 ;  /* 0x00000005ff007c0c */ /* 0x000fe2000bf05300 */
[----:B------:R-:W-:Y:S01]  /*120e0*/  UMOV UR8, 0x80 ;  /* 0x0000008000087882 */ /* 0x000fe20000000000 */
[----:B------:R-:W-:Y:S01]  /*120f0*/  UMOV UR10, UR38 ;  /* 0x00000026000a7c82 */ /* 0x000fe20008000000 */
[----:B0-----:R-:W0:Y:S01]  /*12100*/  LDC.64 R2, c[0x0][0x3f8] ;  /* 0x0000fe00ff027b82 */ /* 0x001e220000000a00 */
[----:B------:R-:W-:-:S02]  /*12110*/  SEL R7, RZ, UR45, P0 ;  /* 0x0000002dff077c07 */ /* 0x000fc40008000000 */
[----:B------:R-:W-:Y:S01]  /*12120*/  SHF.R.U32.HI R4, RZ, 0x5, R4 ;  /* 0x00000005ff047819 */ /* 0x000fe20000011604 */
[----:B------:R-:W-:Y:S01]  /*12130*/  VOTEU.ALL UP1, P1 ;  /* 0x00000000003f7886 */ /* 0x000fe20000820000 */
[----:B------:R-:W-:Y:S02]  /*12140*/  R2UR UR39, R7 ;  /* 0x00000000072772ca */ /* 0x000fe400000e0000 */
[----:B------:R-:W-:Y:S01]  /*12150*/  LOP3.LUT R4, R4, 0x3, RZ, 0xc0, !PT ;  /* 0x0000000304047812 */ /* 0x000fe200078ec0ff */
[----:B------:R-:W-:Y:S01]  /*12160*/  UMOV UR5, UR37 ;  /* 0x0000002500057c82 */ /* 0x000fe20008000000 */
[----:B------:R-:W-:Y:S01]  /*12170*/  @!UP1 UIADD3 UR12, UP0, UR50, 0x270, URZ ;  /* 0x00000270320c9890 */ /* 0x000fe2000ff1e03f */
[----:B------:R-:W-:-:S03]  /*12180*/  UMOV UR9, UR37 ;  /* 0x0000002500097c82 */ /* 0x000fc60008000000 */
[----:B------:R-:W-:-:S05]  /*12190*/  @!UP1 UIADD3.X UR13, URZ, UR51, URZ, UP0, !UPT ;  /* 0x000000333f0d9290 */ /* 0x000fca00087fe43f */
[----:B------:R-:W-:Y:S01]  /*121a0*/  UMOV UR7, UR39 ;  /* 0x0000002700077c82 */ /* 0x000fe20008000000 */
[----:B------:R-:W-:-:S03]  /*121b0*/  UMOV UR11, UR39 ;  /* 0x00000027000b7c82 */ /* 0x000fc60008000000 */
[----:B------:R1:W-:Y:S01]  /*121c0*/  @!UP1 UTMAPF.L2.4D [UR36], [UR12] ;  /* 0x000000240c0095b8 */ /* 0x0003e20008018000 */
[----:B0-----:R-:W-:Y:S01]  /*121d0*/  LOP3.LUT P0, RZ, R2, UR14, RZ, 0xfc, !PT ;  /* 0x0000000e02ff7c12 */ /* 0x001fe2000f80fcff */
[----:B------:R-:W-:-:S03]  /*121e0*/  UMOV UR14, 0xffffffff ;  /* 0xffffffff000e7882 */ /* 0x000fc60000000000 */
[----:B------:R-:W-:Y:S01]  /*121f0*/  LOP3.LUT P0, RZ, R3, UR15, RZ, 0xfc, P0 ;  /* 0x0000000f03ff7c12 */ /* 0x000fe2000800fcff */
[----:B------:R1:W-:Y:S01]  /*12200*/  @!UP1 UTMAPF.L2.4D [UR4], [UR12] ;  /* 0x000000040c0095b8 */ /* 0x0003e20008018000 */
[----:B------:R1:W-:Y:S01]  /*12210*/  @!UP1 UTMAPF.L2.4D [UR8], [UR12] ;  /* 0x000000080c0095b8 */ /* 0x0003e20008018000 */
[----:B--2---:R-:W-:Y:S01]  /*12220*/  SHF.R.S32.HI R19, RZ, 0x1f, R10 ;  /* 0x0000001fff137819 */ /* 0x004fe2000001140a */
[----:B------:R1:W-:Y:S01]  /*12230*/  STL [R1+0x10], R10 ;  /* 0x0000100a01007387 */ /* 0x0003e20000100800 */
[----:B------:R-:W-:-:S03]  /*12240*/  SEL R0, R10, RZ, !P0 ;  /* 0x000000ff0a007207 */ /* 0x000fc60004000000 */
[----:B------:R1:W-:Y:S01]  /*12250*/  STL [R1+0x14], R19 ;  /* 0x0000141301007387 */ /* 0x0003e20000100800 */
[----:B------:R-:W-:Y:S05]  /*12260*/  BRA.DIV UR14, `(.L_x_2054) ;  /* 0x000000360e447947 */ /* 0x000fea000b800000 */
[----:B------:R0:W2:Y:S02]  /*12270*/  SHFL.IDX PT, R14, R4, RZ, 0x1f ;  /* 0x00001fff040e7589 */ /* 0x0000a400000e0000 */
.L_x_2124:
[----:B--2---:R-:W-:Y:S02]  /*12280*/  ISETP.NE.AND P0, PT, R14, RZ, PT ;  /* 0x000000ff0e00720c */ /* 0x004fe40003f05270 */
[----:B------:R-:W-:-:S11]  /*12290*/  PLOP3.LUT P6, PT, PT, PT, PT, 0x8, 0x0 ;  /* 0x000000000000781c */ /* 0x000fd60003fce170 */
[----:B------:R-:W-:Y:S05]  /*122a0*/  @P0 BRA `(.L_x_2055) ;  /* 0x0000000800000947 */ /* 0x000fea0003800000 */
[----:B-1----:R-:W-:Y:S01]  /*122b0*/  UMOV UR4, 0xffffffff ;  /* 0xffffffff00047882 */ /* 0x002fe20000000000 */
[----:B------:R-:W-:Y:S02]  /*122c0*/  VIADD R8, R16, 0xffffffff ;  /* 0xffffffff10087836 */ /* 0x000fe40000000000 */
[----:B------:R-:W-:Y:S05]  /*122d0*/  BRA.DIV UR4, `(.L_x_2056) ;  /* 0x0000003604487947 */ /* 0x000fea000b800000 */
[----:B------:R-:W-:-:S13]  /*122e0*/  ELECT P6, URZ, PT ;  /* 0x00000000003f782f */ /* 0x000fda00038c0000 */
.L_x_2127:
        /* <DEDUP_REMOVED lines=22> */
.L_x_2058:
[----:B-1----:R-:W2:Y:S04]  /*12450*/  LDL R3, [R1] ;  /* 0x0000000001037983 */ /* 0x002ea80000100800 */
[----:B------:R-:W3:Y:S01]  /*12460*/  LDL R2, [R1+0xc] ;  /* 0x00000c0001027983 */ /* 0x000ee20000100800 */
[----:B------:R-:W-:Y:S02]  /*12470*/  ISETP.NE.AND P0, PT, R17, RZ, PT ;  /* 0x000000ff1100720c */ /* 0x000fe40003f05270 */
[----:B--2---:R-:W-:Y:S02]  /*12480*/  LEA R3, R3, UR41, 0x3 ;  /* 0x0000002903037c11 */ /* 0x004fe4000f8e18ff */
[----:B---3--:R-:W-:-:S04]  /*12490*/  SHF.L.U32 R2, R2, 0x1f, RZ ;  /* 0x0000001f02027819 */ /* 0x008fc800000006ff */
[----:B------:R-:W1:Y:S02]  /*124a0*/  SYNCS.PHASECHK.TRANS64.TRYWAIT P2, [R3+URZ+0x29880], R2 ;  /* 0x02988002030075a7 */ /* 0x000e64000804017f */
[----:B-1----:R-:W-:Y:S05]  /*124b0*/  @!P2 BRA `(.L_x_2059) ;  /* 0x0000003000f0a947 */ /* 0x002fea0003800000 */
.L_x_2128:
        /* <DEDUP_REMOVED lines=8> */
.L_x_2060:
        /* <DEDUP_REMOVED lines=19> */
[----:B0-2---:R-:W-:Y:S05]  /*12670*/  @!P2 BRA `(.L_x_2061) ;  /* 0x000000300094a947 */ /* 0x005fea0003800000 */
.L_x_2129:
        /* <DEDUP_REMOVED lines=8> */
.L_x_2062:
        /* <DEDUP_REMOVED lines=28> */
.L_x_2057:
        /* <DEDUP_REMOVED lines=31> */
.L_x_2055:
[----:B------:R-:W2:Y:S01]  /*12ab0*/  LDL.LU R3, [R1+0x2c] ;  /* 0x00002c0001037983 */ /* 0x000ea20000300800 */
[----:B------:R-:W-:Y:S01]  /*12ac0*/  BSSY B0, `(.L_x_2063) ;  /* 0x000000a000007945 */ /* 0x000fe20003800000 */
[----:B------:R-:W-:Y:S01]  /*12ad0*/  ISETP.GE.AND P2, PT, R16, 0x2, PT ;  /* 0x000000021000780c */ /* 0x000fe20003f46270 */
        /* <DEDUP_REMOVED lines=8> */
.L_x_2130:
[----:B-1----:R-:W-:Y:S05]  /*12b60*/  BSYNC B0 ;  /* 0x0000000000007941 */ /* 0x002fea0003800000 */
.L_x_2063:
[----:B------:R-:W-:Y:S05]  /*12b70*/  @!P2 BRA `(.L_x_2065) ;  /* 0x000000100018a947 */ /* 0x000fea0003800000 */
[----:B------:R1:W5:Y:S01]  /*12b80*/  LDL.LU R6, [R1+0xc] ;  /* 0x00000c0001067983 */ /* 0x0003620000300800 */
[----:B------:R-:W-:-:S03]  /*12b90*/  IADD3 R20, R16, -0x2, RZ ;  /* 0xfffffffe10147810 */ /* 0x000fc60007ffe0ff */
[----:B------:R1:W5:Y:S04]  /*12ba0*/  LDL.LU R7, [R1] ;  /* 0x0000000001077983 */ /* 0x0003680000300800 */
.L_x_2087:
        /* <DEDUP_REMOVED lines=18> */
[----:B0-----:R-:W2:Y:S01]  /*12cd0*/  LDL R4, [R1+0x10] ;  /* 0x0000100001047983 */ /* 0x001ea20000100800 */
[----:B----4-:R-:W-:-:S13]  /*12ce0*/  ISETP.NE.AND P0, PT, R8, 0x1, PT ;  /* 0x000000010800780c */ /* 0x010fda0003f05270 */
[----:B------:R-:W0:Y:S02]  /*12cf0*/  @P0 LDC.64 R2, c[0x0][0x420] ;  /* 0x00010800ff020b82 */ /* 0x000e240000000a00 */
[----:B0-----:R-:W-:-:S04]  /*12d00*/  @P0 IMAD.HI.U32 R0, R20, R2, RZ ;  /* 0x0000000214000227 */ /* 0x001fc800078e00ff */
        /* <DEDUP_REMOVED lines=12> */
.L_x_2068:
[----:B0--3--:R-:W-:Y:S01]  /*12dd0*/  LEA R4, R10, UR41, 0x3 ;  /* 0x000000290a047c11 */ /* 0x009fe2000f8e18ff */
[----:B------:R-:W0:Y:S01]  /*12de0*/  S2R R2, SR_TID.X ;  /* 0x0000000000027919 */ /* 0x000e220000002100 */
[----:B------:R-:W-:Y:S01]  /*12df0*/  SHF.L.U32 R3, R9, 0x1f, RZ ;  /* 0x0000001f09037819 */ /* 0x000fe200000006ff */
[----:B------:R-:W-:Y:S03]  /*12e00*/  BSSY B1, `(.L_x_2069) ;  /* 0x0000005000017945 */ /* 0x000fe60003800000 */
[----:B------:R-:W3:Y:S01]  /*12e10*/  SYNCS.PHASECHK.TRANS64.TRYWAIT P0, [R4+URZ+0x29880], R3 ;  /* 0x02988003040075a7 */ /* 0x000ee2000800017f */
[----:B0-----:R-:W-:-:S04]  /*12e20*/  LOP3.LUT R2, R2, 0x7f, RZ, 0xc0, !PT ;  /* 0x0000007f02027812 */ /* 0x001fc800078ec0ff */
[----:B------:R-:W-:Y:S01]  /*12e30*/  ISETP.NE.AND P2, PT, R2, RZ, PT ;  /* 0x000000ff0200720c */ /* 0x000fe20003f45270 */
[----:B---3--:R-:W-:-:S12]  /*12e40*/  @!P0 BRA `(.L_x_2070) ;  /* 0x0000002800cc8947 */ /* 0x008fd80003800000 */
.L_x_2131:
[----:B------:R-:W-:Y:S05]  /*12e50*/  BSYNC B1 ;  /* 0x0000000000017941 */ /* 0x000fea0003800000 */
.L_x_2069:
        /* <DEDUP_REMOVED lines=9> */
.L_x_2072:
[----:B------:R-:W-:Y:S05]  /*12ef0*/  BSYNC B1 ;  /* 0x0000000000017941 */ /* 0x000fea0003800000 */
.L_x_2071:
        /* <DEDUP_REMOVED lines=16> */
.L_x_2073:
        /* <DEDUP_REMOVED lines=12> */
.L_x_2132:
[----:B------:R-:W-:Y:S05]  /*130c0*/  BSYNC B1 ;  /* 0x0000000000017941 */ /* 0x000fea0003800000 */
.L_x_2074:
[----:B------:R-:W-:Y:S01]  /*130d0*/  BSSY B1, `(.L_x_2076) ;  /* 0x000000b000017945 */ /* 0x000fe20003800000 */
[----:B------:R-:W-:Y:S02]  /*130e0*/  IMAD.MOV.U32 R8, RZ, RZ, 0x0 ;  /* 0x00000000ff087424 */ /* 0x000fe400078e00ff */
[----:B------:R-:W-:Y:S01]  /*130f0*/  IMAD.MOV.U32 R9, RZ, RZ, 0x14f00000 ;  /* 0x14f00000ff097424 */ /* 0x000fe200078e00ff */
[----:B------:R-:W-:Y:S06]  /*13100*/  @P2 BRA `(.L_x_2077) ;  /* 0x00000000001c2947 */ /* 0x000fec0003800000 */
[----:B------:R-:W3:Y:S01]  /*13110*/  S2R R11, SR_TID.X ;  /* 0x00000000000b7919 */ /* 0x000ee20000002100 */
[----:B0-2---:R-:W-:-:S04]  /*13120*/  IMAD.MOV.U32 R3, RZ, RZ, 0x7800 ;  /* 0x00007800ff037424 */ /* 0x005fc800078e00ff */
[----:B------:R4:W-:Y:S01]  /*13130*/  SYNCS.ARRIVE.TRANS64 RZ, [R4+URZ+0x29830], R3 ;  /* 0x0298300304ff79a7 */ /* 0x0009e2000800003f */
[----:B---3--:R-:W-:-:S04]  /*13140*/  LOP3.LUT R11, R11, 0x1f, RZ, 0xc0, !PT ;  /* 0x0000001f0b0b7812 */ /* 0x008fc800078ec0ff */
[----:B------:R-:W-:-:S13]  /*13150*/  ISETP.NE.AND P0, PT, R11, RZ, PT ;  /* 0x000000ff0b00720c */ /* 0x000fda0003f05270 */
[----:B----4-:R-:W-:Y:S05]  /*13160*/  @!P0 BRA `(.L_x_2077) ;  /* 0x0000000000048947 */ /* 0x010fea0003800000 */
[----:B------:R-:W-:Y:S01]  /*13170*/  BPT.TRAP 0x1 ;  /* 0x000000040000795c */ /* 0x000fe20000300000 */
.L_x_2077:
[----:B------:R-:W-:Y:S05]  /*13180*/  BSYNC B1 ;  /* 0x0000000000017941 */ /* 0x000fea0003800000 */
.L_x_2076:
[----:B------:R-:W3:Y:S04]  /*13190*/  LDL R11, [R1+0x8] ;  /* 0x00000800010b7983 */ /* 0x000ee80000100800 */
[----:B0-2---:R-:W2:Y:S01]  /*131a0*/  LDL R3, [R1] ;  /* 0x0000000001037983 */ /* 0x005ea20000100800 */
        /* <DEDUP_REMOVED lines=10> */
.L_x_2078:
        /* <DEDUP_REMOVED lines=16> */
.L_x_2079:
        /* <DEDUP_REMOVED lines=16> */
.L_x_2080:
        /* <DEDUP_REMOVED lines=9> */
.L_x_2067:
[----:B------:R-:W-:Y:S05]  /*134e0*/  BSYNC B0 ;  /* 0x0000000000007941 */ /* 0x000fea0003800000 */
.L_x_2066:
[----:B------:R-:W-:-:S06]  /*134f0*/  UISETP.NE.AND UP0, UPT, UR42, 0x3, UPT ;  /* 0x000000032a00788c */ /* 0x000fcc000bf05270 */
[----:B------:R-:W-:-:S13]  /*13500*/  PLOP3.LUT P0, PT, PT, PT, UP0, 0x80, 0x0 ;  /* 0x000000000000781c */ /* 0x000fda0003f0f008 */
[----:B------:R-:W-:Y:S05]  /*13510*/  @!P0 BRA `(.L_x_2081) ;  /* 0x0000000000048947 */ /* 0x000fea0003800000 */
[----:B------:R-:W-:Y:S01]  /*13520*/  BPT.TRAP 0x1 ;  /* 0x000000040000795c */ /* 0x000fe20000300000 */
.L_x_2081:
        /* <DEDUP_REMOVED lines=9> */
.L_x_2133:
[----:B------:R-:W-:Y:S05]  /*135c0*/  BSYNC B0 ;  /* 0x0000000000007941 */ /* 0x000fea0003800000 */
.L_x_2082:
[----:B------:R-:W-:Y:S05]  /*135d0*/  @!P0 BRA `(.L_x_2084) ;  /* 0x0000000000048947 */ /* 0x000fea0003800000 */
[----:B------:R-:W-:Y:S01]  /*135e0*/  BPT.TRAP 0x1 ;  /* 0x000000040000795c */ /* 0x000fe20000300000 */
.L_x_2084:
[----:B---3--:R-:W3:Y:S01]  /*135f0*/  LDL R2, [R1+0x4] ;  /* 0x0000040001027983 */ /* 0x008ee20000100800 */
[----:B------:R-:W-:-:S04]  /*13600*/  SHF.L.U32 R3, R6, 0x1f, RZ ;  /* 0x0000001f06037819 */ /* 0x000fc800000006ff */
[----:B---3--:R3:W4:Y:S02]  /*13610*/  SYNCS.PHASECHK.TRANS64.TRYWAIT P2, [R2+URZ+0x29860], R3 ;  /* 0x02986003020075a7 */ /* 0x008724000804017f */
[----:B---3--:R-:W-:Y:S01]  /*13620*/  IMAD R2, R7, 0x5000, RZ ;  /* 0x0000500007027824 */ /* 0x008fe200078e02ff */
[----:B----4-:R-:W-:Y:S06]  /*13630*/  @!P2 BRA `(.L_x_2085) ;  /* 0x000000240010a947 */ /* 0x010fec0003800000 */
.L_x_2134:
[----:B0-----:R-:W3:Y:S04]  /*13640*/  LDL R4, [R1+0x28] ;  /* 0x0000280001047983 */ /* 0x001ee80000100800 */
[----:B------:R-:W4:Y:S01]  /*13650*/  LDL R12, [R1+0x1c] ;  /* 0x00001c00010c7983 */ /* 0x000f220000100800 */
[----:B------:R-:W-:Y:S05]  /*13660*/  WARPSYNC.ALL ;  /* 0x0000000000007948 */ /* 0x000fea0003800000 */
[----:B------:R-:W0:Y:S01]  /*13670*/  S2R R8, SR_TID.X ;  /* 0x0000000000087919 */ /* 0x000e220000002100 */
[----:B--2---:R-:W-:Y:S01]  /*13680*/  IMAD.MOV.U32 R10, RZ, RZ, 0x40 ;  /* 0x00000040ff0a7424 */ /* 0x004fe200078e00ff */
[----:B0-----:R-:W-:-:S04]  /*13690*/  LOP3.LUT P2, RZ, R8, 0x4, RZ, 0xc0, !PT ;  /* 0x0000000408ff7812 */ /* 0x001fc8000784c0ff */
[----:B------:R-:W-:Y:S02]  /*136a0*/  SEL R10, R10, 0xffffffc0, !P2 ;  /* 0xffffffc00a0a7807 */ /* 0x000fe40005000000 */
[C---:B---3--:R-:W-:Y:S02]  /*136b0*/  LOP3.LUT R3, R2.reuse, R4, RZ, 0xfc, !PT ;  /* 0x0000000402037212 */ /* 0x048fe400078efcff */
[----:B----4-:R-:W-:-:S03]  /*136c0*/  IADD3 R2, R2, UR41, R12 ;  /* 0x0000002902027c10 */ /* 0x010fc6000fffe00c */
[----:B------:R-:W0:Y:S01]  /*136d0*/  LDSM.16.MT88.4 R4, [R3+UR41+0xa400] ;  /* 0x00a400290304783b */ /* 0x000e220008004200 */
[----:B------:R-:W-:-:S04]  /*136e0*/  VIADD R21, R3, UR41 ;  /* 0x0000002903157c36 */ /* 0x000fc80008000000 */
[----:B------:R-:W-:Y:S01]  /*136f0*/  IMAD.IADD R21, R10, 0x1, R21 ;  /* 0x000000010a157824 */ /* 0x000fe200078e0215 */
[C-C-:B0-----:R-:W-:Y:S02]  /*13700*/  PRMT R8, R4.reuse, 0x6420, R5.reuse ;  /* 0x0000642004087816 */ /* 0x141fe40000000005 */
[----:B------:R-:W-:Y:S02]  /*13710*/  PRMT R9, R4, 0x7531, R5 ;  /* 0x0000753104097816 */ /* 0x000fe40000000005 */
[C-C-:B------:R-:W-:Y:S02]  /*13720*/  PRMT R10, R6.reuse, 0x6420, R7.reuse ;  /* 0x00006420060a7816 */ /* 0x140fe40000000007 */
[----:B------:R-:W-:Y:S02]  /*13730*/  PRMT R11, R6, 0x7531, R7 ;  /* 0x00007531060b7816 */ /* 0x000fe40000000007 */
[----:B------:R-:W0:Y:S04]  /*13740*/  LDSM.16.MT88.4 R4, [R21+0xa400] ;  /* 0x00a400001504783b */ /* 0x000e280000004200 */
[----:B------:R-:W-:Y:S01]  /*13750*/  STSM.16.M88.4 [R2+0x400], R8 ;  /* 0x0004000802007844 */ /* 0x000fe20000000200 */
        /* <DEDUP_REMOVED lines=47> */
[----:B------:R0:W-:Y:S02]  /*13a50*/  STSM.16.M88.4 [R2+0x4400], R4 ;  /* 0x0044000402007844 */ /* 0x0001e40000000200 */
[C-C-:B0-----:R-:W-:Y:S02]  /*13a60*/  PRMT R4, R8.reuse, 0x6420, R9.reuse ;  /* 0x0000642008047816 */ /* 0x141fe40000000009 */
        /* <DEDUP_REMOVED lines=12> */
.L_x_2086:
[----:B------:R-:W2:Y:S01]  /*13b30*/  LDL.LU R3, [R1+0x4] ;  /* 0x0000040001037983 */ /* 0x000ea20000300800 */
[C---:B------:R-:W-:Y:S01]  /*13b40*/  ISETP.GT.AND P0, PT, R20.reuse, RZ, PT ;  /* 0x000000ff1400720c */ /* 0x040fe20003f04270 */
[----:B------:R-:W-:Y:S02]  /*13b50*/  VIADD R20, R20, 0xffffffff ;  /* 0xffffffff14147836 */ /* 0x000fe40000000000 */
[----:B0-----:R3:W5:Y:S04]  /*13b60*/  LDL R6, [R1+0xc] ;  /* 0x00000c0001067983 */ /* 0x0017680000100800 */
[----:B------:R3:W5:Y:S01]  /*13b70*/  LDL R7, [R1] ;  /* 0x0000000001077983 */ /* 0x0007620000100800 */
[----:B--2---:R3:W-:Y:S01]  /*13b80*/  SYNCS.ARRIVE.TRANS64.A1T0 RZ, [R3+URZ+0x29850], RZ ;  /* 0x029850ff03ff79a7 */ /* 0x0047e2000810003f */
[----:B------:R-:W-:-:S05]  /*13b90*/  @!P1 VIADD R2, R3, 0x29880 ;  /* 0x0002988003029836 */ /* 0x000fca0000000000 */
[----:B------:R-:W-:Y:S01]  /*13ba0*/  @!P1 PRMT R2, RZ, 0x654, R2 ;  /* 0x00000654ff029816 */ /* 0x000fe20000000002 */
[----:B------:R-:W-:Y:S06]  /*13bb0*/  BAR.SYNC.DEFER_BLOCKING 0x2, 0x80 ;  /* 0x0082000000007b1d */ /* 0x000fec0000010000 */
[----:B------:R3:W-:Y:S01]  /*13bc0*/  @!P1 SYNCS.ARRIVE.TRANS64.RED.A1T0 RZ, [R2+URZ], RZ ;  /* 0x000000ff02ff99a7 */ /* 0x0007e2000810043f */
[----:B------:R-:W-:Y:S05]  /*13bd0*/  @P0 BRA `(.L_x_2087) ;  /* 0xffffffec00f40947 */ /* 0x000fea000383ffff */
.L_x_2065:
        /* <DEDUP_REMOVED lines=9> */
[----:B0-----:R-:W0:Y:S02]  /*13c70*/  S2R R4, SR_LTMASK ;  /* 0x0000000000047919 */ /* 0x001e240000003900 */
[----:B0-----:R-:W-:-:S04]  /*13c80*/  LOP3.LUT R4, R4, UR4, RZ, 0xc0, !PT ;  /* 0x0000000404047c12 */ /* 0x001fc8000f8ec0ff */
[----:B-----5:R-:W0:Y:S01]  /*13c90*/  POPC R7, R4 ;  /* 0x0000000400077309 */ /* 0x020e220000000000 */
[----:B--2---:R-:W0:Y:S02]  /*13ca0*/  SHFL.IDX PT, R0, R3, R0, 0x1f ;  /* 0x00001f0003007589 */ /* 0x004e2400000e0000 */
[----:B0-----:R-:W-:-:S05]  /*13cb0*/  IADD3 R0, R0, UR46, R7 ;  /* 0x0000002e00007c10 */ /* 0x001fca000fffe007 */
[----:B------:R4:W-:Y:S02]  /*13cc0*/  STL [R1+0x20], R0 ;  /* 0x0000200001007387 */ /* 0x0009e40000100800 */
.L_x_2089:
[----:B------:R-:W-:Y:S05]  /*13cd0*/  BSYNC B0 ;  /* 0x0000000000007941 */ /* 0x000fea0003800000 */
.L_x_2088:
[----:B------:R-:W-:-:S06]  /*13ce0*/  UISETP.NE.AND UP0, UPT, UR42, 0x3, UPT ;  /* 0x000000032a00788c */ /* 0x000fcc000bf05270 */
[----:B------:R-:W-:-:S13]  /*13cf0*/  PLOP3.LUT P0, PT, PT, PT, UP0, 0x80, 0x0 ;  /* 0x000000000000781c */ /* 0x000fda0003f0f008 */
[----:B------:R-:W-:Y:S05]  /*13d00*/  @!P0 BRA `(.L_x_2090) ;  /* 0x0000000000048947 */ /* 0x000fea0003800000 */
[----:B------:R-:W-:Y:S01]  /*13d10*/  BPT.TRAP 0x1 ;  /* 0x000000040000795c */ /* 0x000fe20000300000 */
.L_x_2090:
        /* <DEDUP_REMOVED lines=10> */
.L_x_2135:
[----:B------:R-:W-:Y:S05]  /*13dc0*/  BSYNC B0 ;  /* 0x0000000000007941 */ /* 0x000fea0003800000 */
.L_x_2091:
[----:B------:R-:W-:Y:S05]  /*13dd0*/  @!P2 BRA `(.L_x_2093) ;  /* 0x000000000004a947 */ /* 0x000fea0003800000 */
[----:B------:R-:W-:Y:S01]  /*13de0*/  BPT.TRAP 0x1 ;  /* 0x000000040000795c */ /* 0x000fe20000300000 */
.L_x_2093:
[----:B------:R-:W2:Y:S02]  /*13df0*/  LDL R0, [R1+0xc] ;  /* 0x00000c0001007983 */ /* 0x000ea40000100800 */
[----:B--2---:R-:W-:-:S04]  /*13e00*/  SHF.L.U32 R3, R0, 0x1f, RZ ;  /* 0x0000001f00037819 */ /* 0x004fc800000006ff */
[----:B------:R-:W2:Y:S02]  /*13e10*/  SYNCS.PHASECHK.TRANS64.TRYWAIT P0, [R20+URZ+0x29860], R3 ;  /* 0x02986003140075a7 */ /* 0x000ea4000800017f */
[----:B--2---:R-:W-:Y:S05]  /*13e20*/  @!P0 BRA `(.L_x_2094) ;  /* 0x0000001c00408947 */ /* 0x004fea0003800000 */
.L_x_2136:
        /* <DEDUP_REMOVED lines=11> */
[----:B-----5:R-:W0:Y:S01]  /*13ee0*/  LDSM.16.MT88.4 R4, [R2+UR41+0xa400] ;  /* 0x00a400290204783b */ /* 0x020e220008004200 */
        /* <DEDUP_REMOVED lines=69> */
.L_x_2095:
[----:B------:R-:W3:Y:S01]  /*14340*/  LDL.LU R2, [R1] ;  /* 0x0000000001027983 */ /* 0x000ee20000300800 */
[----:B0-----:R-:W-:Y:S03]  /*14350*/  SYNCS.ARRIVE.TRANS64.A1T0 RZ, [R20+URZ+0x29850], RZ ;  /* 0x029850ff14ff79a7 */ /* 0x001fe6000810003f */
        /* <DEDUP_REMOVED lines=12> */
.L_x_2049:
[----:B------:R-:W-:Y:S05]  /*14420*/  BSYNC B6 ;  /* 0x0000000000067941 */ /* 0x000fea0003800000 */
.L_x_2047:
[----:B0-2---:R-:W2:Y:S02]  /*14430*/  LDL R0, [R1+0x30] ;  /* 0x0000300001007983 */ /* 0x005ea40000100800 */
        /* <DEDUP_REMOVED lines=14> */
.L_x_2096:
        /* <DEDUP_REMOVED lines=16> */
[----:B------:R-:W-:Y:S02]  /*14620*/  ISETP.GE.U32.AND P5, PT, R6, 0x10, PT ;  /* 0x000000100600780c */ /* 0x000fe40003fa6070 */
[----:B------:R-:W0:Y:S01]  /*14630*/  LDC R6, c[0x0][0xc10] ;  /* 0x00030400ff067b82 */ /* 0x000e220000000800 */
[----:B--2---:R-:W-:-:S02]  /*14640*/  IMAD.MOV.U32 R8, RZ, RZ, R0 ;  /* 0x000000ffff087224 */ /* 0x004fc400078e0000 */
[----:B---3--:R-:W2:Y:S02]  /*14650*/  SHFL.UP PT, R0, R5, 0x1, RZ ;  /* 0x0420000005007989 */ /* 0x008ea400000e00ff */
[----:B--2---:R-:W-:-:S05]  /*14660*/  SEL R0, R0, RZ, P1 ;  /* 0x000000ff00007207 */ /* 0x004fca0000800000 */
[----:B------:R-:W-:-:S05]  /*14670*/  IMAD.IADD R0, R5, 0x1, R0 ;  /* 0x0000000105007824 */ /* 0x000fca00078e0200 */
[----:B------:R-:W2:Y:S02]  /*14680*/  SHFL.UP PT, R4, R0, 0x2, RZ ;  /* 0x0440000000047989 */ /* 0x000ea400000e00ff */
        /* <DEDUP_REMOVED lines=18> */
.L_x_2102:
        /* <DEDUP_REMOVED lines=14> */
.L_x_2101:
[----:B------:R-:W-:Y:S05]  /*14890*/  BSYNC B0 ;  /* 0x0000000000007941 */ /* 0x000fea0003800000 */
.L_x_2100:
        /* <DEDUP_REMOVED lines=21> */
.L_x_2098:
        /* <DEDUP_REMOVED lines=12> */
[----:B------:R-:W-:Y:S01]  /*14ab0*/  ISETP.NE.AND P0, PT, RZ, UR7, PT ;  /* 0x00000007ff007c0c */ /* 0x000fe2000bf05270 */
[----:B------:R-:W-:-:S03]  /*14ac0*/  IMAD.MOV.U32 R11, RZ, RZ, RZ ;  /* 0x000000ffff0b7224 */ /* 0x000fc600078e00ff */
[----:B------:R-:W2:Y:S02]  /*14ad0*/  SHFL.IDX PT, R5, R5, R12, 0x1f ;  /* 0x00001f0c05057589 */ /* 0x000ea400000e0000 */
[----:B--2---:R-:W-:-:S05]  /*14ae0*/  IMAD R4, R5, R8, RZ ;  /* 0x0000000805047224 */ /* 0x004fca00078e02ff */
[----:B------:R-:W-:Y:S02]  /*14af0*/  IABS R9, R4 ;  /* 0x0000000400097213 */ /* 0x000fe40000000000 */
[----:B------:R-:W-:Y:S05]  /*14b00*/  @!P0 BRA `(.L_x_2103) ;  /* 0x00000000000c8947 */ /* 0x000fea0003800000 */
[----:B------:R-:W-:-:S06]  /*14b10*/  UIADD3 UR4, UR6, -0x1, URZ ;  /* 0xffffffff06047890 */ /* 0x000fcc000fffe03f */
[----:B------:R-:W-:-:S06]  /*14b20*/  IMAD.U32 R11, RZ, RZ, UR4 ;  /* 0x00000004ff0b7e24 */ /* 0x000fcc000f8e00ff */
[----:B------:R0:W2:Y:S02]  /*14b30*/  SHFL.IDX PT, R11, R10, R11, 0x1f ;  /* 0x00001f0b0a0b7589 */ /* 0x0000a400000e0000 */
.L_x_2103:
[----:B0-----:R-:W0:Y:S01]  /*14b40*/  I2F.RP R10, R9 ;  /* 0x00000009000a7306 */ /* 0x001e220000209400 */
[----:B--2---:R-:W-:-:S05]  /*14b50*/  IMAD R11, R11, R6, R7 ;  /* 0x000000060b0b7224 */ /* 0x004fca00078e0207 */
[----:B------:R2:W-:Y:S02]  /*14b60*/  STL [R1+0x20], R11 ;  /* 0x0000200b01007387 */ /* 0x0005e40000100800 */
[----:B0-----:R-:W0:Y:S02]  /*14b70*/  MUFU.RCP R10, R10 ;  /* 0x0000000a000a7308 */ /* 0x001e240000001000 */
[----:B0-----:R-:W-:-:S06]  /*14b80*/  VIADD R3, R10, 0xffffffe ;  /* 0x0ffffffe0a037836 */ /* 0x001fcc0000000000 */
[----:B------:R-:W0:Y:S02]  /*14b90*/  F2I.FTZ.U32.TRUNC.NTZ R3, R3 ;  /* 0x0000000300037305 */ /* 0x000e24000021f000 */
[----:B0-----:R-:W-:-:S04]  /*14ba0*/  IMAD.MOV R2, RZ, RZ, -R3 ;  /* 0x000000ffff027224 */ /* 0x001fc800078e0a03 */
[----:B------:R-:W-:Y:S02]  /*14bb0*/  IMAD R7, R2, R9, RZ ;  /* 0x0000000902077224 */ /* 0x000fe400078e02ff */
[----:B------:R-:W-:-:S04]  /*14bc0*/  IMAD.MOV.U32 R2, RZ, RZ, RZ ;  /* 0x000000ffff027224 */ /* 0x000fc800078e00ff */
[----:B------:R-:W-:-:S04]  /*14bd0*/  IMAD.HI.U32 R2, R3, R7, R2 ;  /* 0x0000000703027227 */ /* 0x000fc800078e0002 */
[----:B------:R-:W-:Y:S01]  /*14be0*/  IMAD.IADD R7, R0, 0x1, -R11 ;  /* 0x0000000100077824 */ /* 0x000fe200078e0a0b */
[----:B------:R-:W-:-:S04]  /*14bf0*/  IABS R0, R4 ;  /* 0x0000000400007213 */ /* 0x000fc80000000000 */
[----:B------:R-:W-:Y:S01]  /*14c00*/  IABS R3, R7 ;  /* 0x0000000700037213 */ /* 0x000fe20000000000 */
[----:B------:R-:W-:-:S04]  /*14c10*/  IMAD.MOV R0, RZ, RZ, -R0 ;  /* 0x000000ffff007224 */ /* 0x000fc800078e0a00 */
        /* <DEDUP_REMOVED lines=9> */
[----:B------:R-:W-:-:S04]  /*14cb0*/  @P0 VIADD R2, R2, 0x1 ;  /* 0x0000000102020836 */ /* 0x000fc80000000000 */
[----:B------:R-:W-:Y:S02]  /*14cc0*/  IMAD.MOV.U32 R9, RZ, RZ, R2 ;  /* 0x000000ffff097224 */ /* 0x000fe400078e0002 */
[----:B------:R-:W-:Y:S02]  /*14cd0*/  IMAD.MOV.U32 R2, RZ, RZ, RZ ;  /* 0x000000ffff027224 */ /* 0x000fe400078e00ff */
[----:B------:R-:W-:Y:S01]  /*14ce0*/  @!P2 IMAD.MOV R9, RZ, RZ, -R9 ;  /* 0x000000ffff09a224 */ /* 0x000fe200078e0a09 */
[----:B------:R-:W-:-:S05]  /*14cf0*/  @!P1 LOP3.LUT R9, RZ, R4, RZ, 0x33, !PT ;  /* 0x00000004ff099212 */ /* 0x000fca00078e33ff */
[----:B------:R-:W-:Y:S02]  /*14d00*/  IMAD R0, R8, R9, RZ ;  /* 0x0000000908007224 */ /* 0x000fe400078e02ff */
[----:B------:R-:W-:Y:S02]  /*14d10*/  IMAD.MOV R9, RZ, RZ, -R9 ;  /* 0x000000ffff097224 */ /* 0x000fe400078e0a09 */
[----:B------:R-:W-:Y:S02]  /*14d20*/  IMAD.MOV R3, RZ, RZ, -R0 ;  /* 0x000000ffff037224 */ /* 0x000fe400078e0a00 */
[----:B------:R-:W-:-:S03]  /*14d30*/  IMAD R7, R4, R9, R7 ;  /* 0x0000000904077224 */ /* 0x000fc600078e0207 */
[----:B------:R-:W-:Y:S01]  /*14d40*/  VIADDMNMX R6, R3, R6, R8, PT ;  /* 0x0000000603067246 */ /* 0x000fe20003800108 */
[----:B------:R-:W-:-:S03]  /*14d50*/  IMAD.IADD R0, R7, 0x1, R0 ;  /* 0x0000000107007824 */ /* 0x000fc600078e0200 */
[-C--:B------:R-:W-:Y:S02]  /*14d60*/  IABS R8, R6.reuse ;  /* 0x0000000600087213 */ /* 0x080fe40000000000 */
[----:B------:R-:W-:Y:S02]  /*14d70*/  IABS R4, R6 ;  /* 0x0000000600047213 */ /* 0x000fe40000000000 */
[----:B------:R-:W0:Y:S08]  /*14d80*/  I2F.RP R10, R8 ;  /* 0x00000008000a7306 */ /* 0x000e300000209400 */
[----:B0-----:R-:W2:Y:S02]  /*14d90*/  MUFU.RCP R10, R10 ;  /* 0x0000000a000a7308 */ /* 0x001ea40000001000 */
[----:B--2---:R-:W-:-:S06]  /*14da0*/  VIADD R11, R10, 0xffffffe ;  /* 0x0ffffffe0a0b7836 */ /* 0x004fcc0000000000 */
[----:B------:R-:W0:Y:S02]  /*14db0*/  F2I.FTZ.U32.TRUNC.NTZ R3, R11 ;  /* 0x0000000b00037305 */ /* 0x000e24000021f000 */
[----:B0-----:R-:W-:-:S04]  /*14dc0*/  IMAD.MOV R9, RZ, RZ, -R3 ;  /* 0x000000ffff097224 */ /* 0x001fc800078e0a03 */
[----:B------:R-:W-:-:S04]  /*14dd0*/  IMAD R9, R9, R8, RZ ;  /* 0x0000000809097224 */ /* 0x000fc800078e02ff */
[----:B------:R-:W-:Y:S01]  /*14de0*/  IMAD.HI.U32 R3, R3, R9, R2 ;  /* 0x0000000903037227 */ /* 0x000fe200078e0002 */
[----:B------:R-:W-:-:S03]  /*14df0*/  IABS R2, R7 ;  /* 0x0000000700027213 */ /* 0x000fc60000000000 */
[----:B------:R-:W-:Y:S02]  /*14e00*/  IMAD.MOV R9, RZ, RZ, -R4 ;  /* 0x000000ffff097224 */ /* 0x000fe400078e0a04 */
        /* <DEDUP_REMOVED lines=19> */
.L_x_2099:
[----:B------:R0:W-:Y:S01]  /*14f40*/  STL [R1+0x20], R0 ;  /* 0x0000200001007387 */ /* 0x0001e20000100800 */
[----:B------:R-:W-:Y:S01]  /*14f50*/  ULDC UR48, c[0x0][0xc14] ;  /* 0x0003050000307ab9 */ /* 0x000fe20000000800 */
[----:B------:R-:W-:Y:S02]  /*14f60*/  UMOV UR38, URZ ;  /* 0x0000003f00267c82 */ /* 0x000fe40008000000 */
[----:B------:R0:W-:Y:S03]  /*14f70*/  STL [R1+0x24], RZ ;  /* 0x000024ff01007387 */ /* 0x0001e60000100800 */
.L_x_2104:
        /* <DEDUP_REMOVED lines=15> */
.L_x_2097:
[----:B------:R-:W-:Y:S02]  /*15070*/  ULDC UR4, c[0x0][0xc14] ;  /* 0x0003050000047ab9 */ /* 0x000fe40000000800 */
[----:B------:R-:W-:-:S06]  /*15080*/  UISETP.GE.AND UP0, UPT, UR48, UR4, UPT ;  /* 0x000000043000728c */ /* 0x000fcc000bf06270 */
[----:B------:R-:W-:-:S13]  /*15090*/  PLOP3.LUT P0, PT, PT, PT, UP0, 0x80, 0x0 ;  /* 0x000000000000781c */ /* 0x000fda0003f0f008 */
[----:B------:R-:W-:Y:S05]  /*150a0*/  @!P0 BRA `(.L_x_2105) ;  /* 0xffffffc000988947 */ /* 0x000fea000383ffff */
.L_x_2043:
        /* <DEDUP_REMOVED lines=12> */
.L_x_2137:
[----:B------:R-:W-:Y:S05]  /*15170*/  BSYNC B0 ;  /* 0x0000000000007941 */ /* 0x000fea0003800000 */
.L_x_2106:
[----:B------:R-:W-:-:S03]  /*15180*/  UMOV UR4, 0xffffffff ;  /* 0xffffffff00047882 */ /* 0x000fc60000000000 */
[----:B------:R-:W-:Y:S05]  /*15190*/  BRA.DIV UR4, `(.L_x_2108) ;  /* 0x0000000a048c7947 */ /* 0x000fea000b800000 */
[----:B------:R-:W1:Y:S02]  /*151a0*/  S2R R2, SR_TID.X ;  /* 0x0000000000027919 */ /* 0x000e640000002100 */
[----:B-1----:R-:W-:-:S04]  /*151b0*/  SHF.R.U32.HI R2, RZ, 0x5, R2 ;  /* 0x00000005ff027819 */ /* 0x002fc80000011602 */
[----:B------:R-:W-:-:S05]  /*151c0*/  LOP3.LUT R2, R2, 0x3, RZ, 0xc0, !PT ;  /* 0x0000000302027812 */ /* 0x000fca00078ec0ff */
[----:B------:R1:W2:Y:S02]  /*151d0*/  SHFL.IDX PT, R14, R2, RZ, 0x1f ;  /* 0x00001fff020e7589 */ /* 0x0002a400000e0000 */
.L_x_2140:
[----:B--2---:R-:W-:Y:S01]  /*151e0*/  ISETP.NE.AND P0, PT, R14, RZ, PT ;  /* 0x000000ff0e00720c */ /* 0x004fe20003f05270 */
[----:B------:R-:W-:-:S12]  /*151f0*/  BSSY B0, `(.L_x_2109) ;  /* 0x000002e000007945 */ /* 0x000fd80003800000 */
[----:B------:R-:W-:Y:S05]  /*15200*/  @P0 BRA `(.L_x_2110) ;  /* 0x0000000000b00947 */ /* 0x000fea0003800000 */
[----:B------:R-:W-:-:S03]  /*15210*/  UMOV UR4, 0xffffffff ;  /* 0xffffffff00047882 */ /* 0x000fc60000000000 */
[----:B------:R-:W-:Y:S05]  /*15220*/  BRA.DIV UR4, `(.L_x_2111) ;  /* 0x0000000a049c7947 */ /* 0x000fea000b800000 */
[----:B------:R-:W-:-:S13]  /*15230*/  ELECT P6, URZ, PT ;  /* 0x00000000003f782f */ /* 0x000fda00038c0000 */
.L_x_2143:
[----:B------:R-:W-:Y:S05]  /*15240*/  @!P6 BRA `(.L_x_2110) ;  /* 0x0000000000a0e947 */ /* 0x000fea0003800000 */
[----:B------:R-:W-:-:S06]  /*15250*/  ULOP3.LUT UR4, UR40, 0x2, URZ, 0xfc, !UPT ;  /* 0x0000000228047892 */ /* 0x000fcc000f8efc3f */
[----:B-1----:R-:W-:-:S05]  /*15260*/  IMAD.U32 R2, RZ, RZ, UR4 ;  /* 0x00000004ff027e24 */ /* 0x002fca000f8e00ff */
[----:B------:R-:W-:-:S13]  /*15270*/  ISETP.NE.AND P0, PT, R2, 0x3, PT ;  /* 0x000000030200780c */ /* 0x000fda0003f05270 */
[----:B------:R-:W-:Y:S05]  /*15280*/  @!P0 BRA `(.L_x_2112) ;  /* 0x0000000000048947 */ /* 0x000fea0003800000 */
[----:B------:R-:W-:Y:S01]  /*15290*/  BPT.TRAP 0x1 ;  /* 0x000000040000795c */ /* 0x000fe20000300000 */
.L_x_2112:
        /* <DEDUP_REMOVED lines=14> */
.L_x_2144:
[----:B------:R-:W1:Y:S02]  /*15380*/  SYNCS.PHASECHK.TRANS64.TRYWAIT P1, [R7+URZ], R2 ;  /* 0x00000002070075a7 */ /* 0x000e64000802017f */
[----:B-1----:R-:W-:Y:S05]  /*15390*/  @!P1 BRA `(.L_x_2114) ;  /* 0x0000000800749947 */ /* 0x002fea0003800000 */
.L_x_2145:
[----:B------:R-:W-:Y:S05]  /*153a0*/  @!P0 BRA `(.L_x_2115) ;  /* 0x0000000000048947 */ /* 0x000fea0003800000 */
[----:B------:R-:W-:Y:S01]  /*153b0*/  BPT.TRAP 0x1 ;  /* 0x000000040000795c */ /* 0x000fe20000300000 */
.L_x_2115:
[----:B------:R-:W2:Y:S02]  /*153c0*/  LDL.LU R4, [R1] ;  /* 0x0000000001047983 */ /* 0x000ea40000300800 */
[----:B--2---:R-:W-:-:S04]  /*153d0*/  IMAD R4, R4, 0x8, R0 ;  /* 0x0000000804047824 */ /* 0x004fc800078e0200 */
[----:B------:R-:W2:Y:S02]  /*153e0*/  SYNCS.PHASECHK.TRANS64.TRYWAIT P1, [R4+URZ+0x29860], R5 ;  /* 0x02986005040075a7 */ /* 0x000ea4000802017f */
[----:B--2---:R-:W-:Y:S05]  /*153f0*/  @!P1 BRA `(.L_x_2116) ;  /* 0x0000000800709947 */ /* 0x004fea0003800000 */
.L_x_2146:
[----:B------:R-:W-:Y:S05]  /*15400*/  @!P0 BRA `(.L_x_2117) ;  /* 0x0000000000048947 */ /* 0x000fea0003800000 */
[----:B------:R-:W-:Y:S01]  /*15410*/  BPT.TRAP 0x1 ;  /* 0x000000040000795c */ /* 0x000fe20000300000 */
.L_x_2117:
[----:B------:R-:W-:-:S04]  /*15420*/  IMAD R3, R3, 0x8, R0 ;  /* 0x0000000803037824 */ /* 0x000fc800078e0200 */
[----:B------:R-:W3:Y:S02]  /*15430*/  SYNCS.PHASECHK.TRANS64.TRYWAIT P1, [R3+URZ+0x29860], R2 ;  /* 0x02986002030075a7 */ /* 0x000ee4000802017f */
[----:B---3--:R-:W-:Y:S05]  /*15440*/  @!P1 BRA `(.L_x_2118) ;  /* 0x0000000800709947 */ /* 0x008fea0003800000 */
.L_x_2147:
[----:B------:R-:W-:Y:S05]  /*15450*/  @!P0 BRA `(.L_x_2119) ;  /* 0x0000000000048947 */ /* 0x000fea0003800000 */
[----:B------:R-:W-:Y:S01]  /*15460*/  BPT.TRAP 0x1 ;  /* 0x000000040000795c */ /* 0x000fe20000300000 */
.L_x_2119:
[----:B------:R-:W4:Y:S02]  /*15470*/  SYNCS.PHASECHK.TRANS64.TRYWAIT P0, [R4+URZ+0x29880], R5 ;  /* 0x02988005040075a7 */ /* 0x000f24000800017f */
[----:B----4-:R-:W-:Y:S05]  /*15480*/  @!P0 BRA `(.L_x_2120) ;  /* 0x0000000800748947 */ /* 0x010fea0003800000 */
.L_x_2121:
[----:B------:R0:W0:Y:S02]  /*15490*/  SYNCS.PHASECHK.TRANS64.TRYWAIT P0, [R3+URZ+0x29880], R2 ;  /* 0x02988002030075a7 */ /* 0x000024000800017f */
[----:B0-----:R-:W-:Y:S05]  /*154a0*/  @!P0 NANOSLEEP.SYNCS 0x989680 ;  /* 0x009896800000895d */ /* 0x001fea0003900000 */
[----:B------:R-:W0:Y:S02]  /*154b0*/  @!P0 SYNCS.PHASECHK.TRANS64 P0, [R3+URZ+0x29880], R2 ;  /* 0x02988002030085a7 */ /* 0x000e24000800007f */
[----:B0-----:R-:W-:Y:S05]  /*154c0*/  @!P0 BRA `(.L_x_2121) ;  /* 0xfffffffc00f08947 */ /* 0x001fea000383ffff */
.L_x_2110:
[----:B------:R-:W-:Y:S05]  /*154d0*/  BSYNC B0 ;  /* 0x0000000000007941 */ /* 0x000fea0003800000 */
.L_x_2109:
[----:B------:R-:W-:Y:S05]  /*154e0*/  EXIT ;  /* 0x000000000000794d */ /* 0x000fea0003800000 */
.L_x_1982:
[----:B0-----:R-:W-:-:S04]  /*154f0*/  IMAD.U32 R3, RZ, RZ, UR41 ;  /* 0x00000029ff037e24 */ /* 0x001fc8000f8e00ff */
[----:B------:R0:W1:Y:S03]  /*15500*/  SYNCS.PHASECHK.TRANS64.TRYWAIT P1, [R3+URZ+0x29800], R6 ;  /* 0x02980006030075a7 */ /* 0x000066000802017f */
[----:B-1----:R-:W-:Y:S05]  /*15510*/  @!P1 NANOSLEEP.SYNCS 0x989680 ;  /* 0x009896800000995d */ /* 0x002fea0003900000 */
[----:B------:R-:W1:Y:S02]  /*15520*/  @!P1 SYNCS.PHASECHK.TRANS64 P1, [R3+URZ+0x29800], R6 ;  /* 0x02980006030095a7 */ /* 0x000e64000802007f */
[----:B-1----:R-:W-:Y:S05]  /*15530*/  @!P1 BRA `(.L_x_1982) ;  /* 0xfffffffc00ec9947 */ /* 0x002fea000383ffff */
[----:B------:R-:W-:Y:S05]  /*15540*/  BRA `(.L_x_2122) ;  /* 0xfffffec400707947 */ /* 0x000fea000383ffff */
.L_x_1986:
[----:B-1----:R1:W2:Y:S02]  /*15550*/  SYNCS.PHASECHK.TRANS64.TRYWAIT P2, [R2+URZ+0x29830], R3 ;  /* 0x02983003020075a7 */ /* 0x0022a4000804017f */
[----:B--2---:R-:W-:Y:S05]  /*15560*/  @!P2 NANOSLEEP.SYNCS 0x989680 ;  /* 0x009896800000a95d */ /* 0x004fea0003900000 */
[----:B------:R-:W2:Y:S02]  /*15570*/  @!P2 SYNCS.PHASECHK.TRANS64 P2, [R2+URZ+0x29830], R3 ;  /* 0x029830030200a5a7 */ /* 0x000ea4000804007f */
[----:B--2---:R-:W-:Y:S05]  /*15580*/  @!P2 BRA `(.L_x_1986) ;  /* 0xfffffffc00f0a947 */ /* 0x004fea000383ffff */
[----:B------:R-:W-:Y:S05]  /*15590*/  BRA `(.L_x_1985) ;  /* 0xfffffec400987947 */ /* 0x000fea000383ffff */
.L_x_1991:
[----:B-1----:R-:W-:-:S04]  /*155a0*/  IMAD.U32 R7, RZ, RZ, UR6 ;  /* 0x00000006ff077e24 */ /* 0x002fc8000f8e00ff */
[----:B------:R1:W2:Y:S03]  /*155b0*/  SYNCS.PHASECHK.TRANS64.TRYWAIT P2, [R7+URZ+0x29830], R6 ;  /* 0x02983006070075a7 */ /* 0x0002a6000804017f */
[----:B--2---:R-:W-:Y:S05]  /*155c0*/  @!P2 NANOSLEEP.SYNCS 0x989680 ;  /* 0x009896800000a95d */ /* 0x004fea0003900000 */
[----:B------:R-:W2:Y:S02]  /*155d0*/  @!P2 SYNCS.PHASECHK.TRANS64 P2, [R7+URZ+0x29830], R6 ;  /* 0x029830060700a5a7 */ /* 0x000ea4000804007f */
[----:B--2---:R-:W-:Y:S05]  /*155e0*/  @!P2 BRA `(.L_x_1991) ;  /* 0xfffffffc00eca947 */ /* 0x004fea000383ffff */
[----:B------:R-:W-:Y:S05]  /*155f0*/  BRA `(.L_x_1988) ;  /* 0xffffff0400987947 */ /* 0x000fea000383ffff */
.L_x_1995:
[----:B-1----:R-:W-:-:S04]  /*15600*/  IMAD.U32 R7, RZ, RZ, UR6 ;  /* 0x00000006ff077e24 */ /* 0x002fc8000f8e00ff */
[----:B------:R1:W2:Y:S03]  /*15610*/  SYNCS.PHASECHK.TRANS64.TRYWAIT P2, [R7+URZ+0x29850], R6 ;  /* 0x02985006070075a7 */ /* 0x0002a6000804017f */
[----:B--2---:R-:W-:Y:S05]  /*15620*/  @!P2 NANOSLEEP.SYNCS 0x989680 ;  /* 0x009896800000a95d */ /* 0x004fea0003900000 */
[----:B------:R-:W2:Y:S02]  /*15630*/  @!P2 SYNCS.PHASECHK.TRANS64 P2, [R7+URZ+0x29850], R6 ;  /* 0x029850060700a5a7 */ /* 0x000ea4000804007f */
[----:B--2---:R-:W-:Y:S05]  /*15640*/  @!P2 BRA `(.L_x_1995) ;  /* 0xfffffffc00eca947 */ /* 0x004fea000383ffff */
[----:B------:R-:W-:Y:S05]  /*15650*/  BRA `(.L_x_1992) ;  /* 0xffffff1000987947 */ /* 0x000fea000383ffff */
.L_x_2002:
[----:B-1----:R-:W-:-:S04]  /*15660*/  IMAD.U32 R7, RZ, RZ, UR6 ;  /* 0x00000006ff077e24 */ /* 0x002fc8000f8e00ff */
[----:B------:R1:W2:Y:S03]  /*15670*/  SYNCS.PHASECHK.TRANS64.TRYWAIT P2, [R7+URZ+0x29830], R6 ;  /* 0x02983006070075a7 */ /* 0x0002a6000804017f */
[----:B--2---:R-:W-:Y:S05]  /*15680*/  @!P2 NANOSLEEP.SYNCS 0x989680 ;  /* 0x009896800000a95d */ /* 0x004fea0003900000 */
[----:B------:R-:W2:Y:S02]  /*15690*/  @!P2 SYNCS.PHASECHK.TRANS64 P2, [R7+URZ+0x29830], R6 ;  /* 0x029830060700a5a7 */ /* 0x000ea4000804007f */
[----:B--2---:R-:W-:Y:S05]  /*156a0*/  @!P2 BRA `(.L_x_2002) ;  /* 0xfffffffc00eca947 */ /* 0x004fea000383ffff */
[----:B------:R-:W-:Y:S05]  /*156b0*/  BRA `(.L_x_1999) ;  /* 0xffffff4400d07947 */ /* 0x000fea000383ffff */
.L_x_2006:
[----:B-1----:R-:W-:-:S04]  /*156c0*/  IMAD.U32 R7, RZ, RZ, UR6 ;  /* 0x00000006ff077e24 */ /* 0x002fc8000f8e00ff */
[----:B------:R1:W2:Y:S03]  /*156d0*/  SYNCS.PHASECHK.TRANS64.TRYWAIT P2, [R7+URZ+0x29850], R6 ;  /* 0x02985006070075a7 */ /* 0x0002a6000804017f */
[----:B--2---:R-:W-:Y:S05]  /*156e0*/  @!P2 NANOSLEEP.SYNCS 0x989680 ;  /* 0x009896800000a95d */ /* 0x004fea0003900000 */
[----:B------:R-:W2:Y:S02]  /*156f0*/  @!P2 SYNCS.PHASECHK.TRANS64 P2, [R7+URZ+0x29850], R6 ;  /* 0x029850060700a5a7 */ /* 0x000ea4000804007f */
[----:B--2---:R-:W-:Y:S05]  /*15700*/  @!P2 BRA `(.L_x_2006) ;  /* 0xfffffffc00eca947 */ /* 0x004fea000383ffff */
[----:B------:R-:W-:Y:S05]  /*15710*/  BRA `(.L_x_2003) ;  /* 0xffffff5000d07947 */ /* 0x000fea000383ffff */
.L_x_2012:
[----:B-1----:R-:W-:-:S04]  /*15720*/  IMAD.U32 R5, RZ, RZ, UR9 ;  /* 0x00000009ff057e24 */ /* 0x002fc8000f8e00ff */
[----:B------:R1:W2:Y:S03]  /*15730*/  SYNCS.PHASECHK.TRANS64.TRYWAIT P1, [R5+URZ+0x29850], R0 ;  /* 0x02985000050075a7 */ /* 0x0002a6000802017f */
[----:B--2---:R-:W-:Y:S05]  /*15740*/  @!P1 NANOSLEEP.SYNCS 0x989680 ;  /* 0x009896800000995d */ /* 0x004fea0003900000 */
[----:B------:R-:W2:Y:S02]  /*15750*/  @!P1 SYNCS.PHASECHK.TRANS64 P1, [R5+URZ+0x29850], R0 ;  /* 0x02985000050095a7 */ /* 0x000ea4000802007f */
[----:B--2---:R-:W-:Y:S05]  /*15760*/  @!P1 BRA `(.L_x_2012) ;  /* 0xfffffffc00ec9947 */ /* 0x004fea000383ffff */
[----:B------:R-:W-:Y:S05]  /*15770*/  BRA `(.L_x_2011) ;  /* 0xffffff7c001c7947 */ /* 0x000fea000383ffff */
.L_x_2054:
[----:B------:R-:W-:Y:S02]  /*15780*/  IMAD.MOV.U32 R13, RZ, RZ, R4 ;  /* 0x000000ffff0d7224 */ /* 0x000fe400078e0004 */
[----:B------:R-:W-:Y:S02]  /*15790*/  IMAD.MOV.U32 R12, RZ, RZ, RZ ;  /* 0x000000ffff0c7224 */ /* 0x000fe400078e00ff */
[----:B------:R-:W-:Y:S02]  /*157a0*/  IMAD.MOV.U32 R11, RZ, RZ, 0x1f ;  /* 0x0000001fff0b7424 */ /* 0x000fe400078e00ff */
[----:B------:R-:W-:-:S07]  /*157b0*/  IMAD.MOV.U32 R15, RZ, RZ, -0x1 ;  /* 0xffffffffff0f7424 */ /* 0x000fce00078e00ff */
[----:B-1----:R-:W-:Y:S05]  /*157c0*/  WARPSYNC.COLLECTIVE R15, `(.L_x_2123) ;  /* 0x000000000f087348 */ /* 0x002fea0003c00000 */
[----:B------:R0:W2:Y:S02]  /*157d0*/  SHFL.IDX P6, R14, R13, R12, R11 ;  /* 0x0000000c0d0e7389 */ /* 0x0000a400000c000b */
[----:B012---:R-:W-:Y:S01]  /*157e0*/  ENDCOLLECTIVE ;  /* 0x000000000000791b */ /* 0x007fe20003800000 */
.L_x_2123:
[----:B------:R-:W-:Y:S05]  /*157f0*/  BRA `(.L_x_2124) ;  /* 0xffffffc800a07947 */ /* 0x000fea000383ffff */
.L_x_2056:
[----:B------:R-:W-:Y:S01]  /*15800*/  BSSY B0, `(.L_x_2125) ;  /* 0x0000006000007945 */ /* 0x000fe20003800000 */
[----:B------:R-:W-:-:S07]  /*15810*/  IMAD.MOV.U32 R15, RZ, RZ, -0x1 ;  /* 0xffffffffff0f7424 */ /* 0x000fce00078e00ff */
[----:B0-----:R-:W-:Y:S05]  /*15820*/  WARPSYNC.COLLECTIVE R15, `(.L_x_2126) ;  /* 0x000000000f0c7348 */ /* 0x001fea0003c00000 */
[----:B------:R-:W-:Y:S02]  /*15830*/  ELECT P6, UR62, PT ;  /* 0x00000000003e782f */ /* 0x000fe400038c0000 */
[----:B------:R-:W-:Y:S01]  /*15840*/  MOV R14, UR62 ;  /* 0x0000003e000e7c02 */ /* 0x000fe20008000f00 */
[----:B0-----:R-:W-:Y:S10]  /*15850*/  ENDCOLLECTIVE ;  /* 0x000000000000791b */ /* 0x001ff40003800000 */
.L_x_2126:
[----:B------:R-:W-:Y:S05]  /*15860*/  BSYNC B0 ;  /* 0x0000000000007941 */ /* 0x000fea0003800000 */
.L_x_2125:
[----:B------:R-:W-:Y:S05]  /*15870*/  BRA `(.L_x_2127) ;  /* 0xffffffc8009c7947 */ /* 0x000fea000383ffff */
.L_x_2059:
[----:B-1----:R1:W2:Y:S02]  /*15880*/  SYNCS.PHASECHK.TRANS64.TRYWAIT P2, [R3+URZ+0x29880], R2 ;  /* 0x02988002030075a7 */ /* 0x0022a4000804017f */
[----:B--2---:R-:W-:Y:S05]  /*15890*/  @!P2 NANOSLEEP.SYNCS 0x989680 ;  /* 0x009896800000a95d */ /* 0x004fea0003900000 */
[----:B------:R-:W2:Y:S02]  /*158a0*/  @!P2 SYNCS.PHASECHK.TRANS64 P2, [R3+URZ+0x29880], R2 ;  /* 0x029880020300a5a7 */ /* 0x000ea4000804007f */
[----:B--2---:R-:W-:Y:S05]  /*158b0*/  @!P2 BRA `(.L_x_2059) ;  /* 0xfffffffc00f0a947 */ /* 0x004fea000383ffff */
[----:B------:R-:W-:Y:S05]  /*158c0*/  BRA `(.L_x_2128) ;  /* 0xffffffc800fc7947 */ /* 0x000fea000383ffff */
.L_x_2061:
[----:B0-----:R0:W2:Y:S02]  /*158d0*/  SYNCS.PHASECHK.TRANS64.TRYWAIT P2, [R3+URZ+0x29840], R2 ;  /* 0x02984002030075a7 */ /* 0x0010a4000804017f */
[----:B--2---:R-:W-:Y:S05]  /*158e0*/  @!P2 NANOSLEEP.SYNCS 0x989680 ;  /* 0x009896800000a95d */ /* 0x004fea0003900000 */
[----:B------:R-:W2:Y:S02]  /*158f0*/  @!P2 SYNCS.PHASECHK.TRANS64 P2, [R3+URZ+0x29840], R2 ;  /* 0x029840020300a5a7 */ /* 0x000ea4000804007f */
[----:B--2---:R-:W-:Y:S05]  /*15900*/  @!P2 BRA `(.L_x_2061) ;  /* 0xfffffffc00f0a947 */ /* 0x004fea000383ffff */
[----:B------:R-:W-:Y:S05]  /*15910*/  BRA `(.L_x_2129) ;  /* 0xffffffcc00587947 */ /* 0x000fea000383ffff */
.L_x_2064:
[----:B--2---:R-:W-:-:S04]  /*15920*/  IMAD.U32 R3, RZ, RZ, UR41 ;  /* 0x00000029ff037e24 */ /* 0x004fc8000f8e00ff */
[----:B------:R2:W3:Y:S03]  /*15930*/  SYNCS.PHASECHK.TRANS64.TRYWAIT P0, [R3+URZ+0x29820], R2 ;  /* 0x02982002030075a7 */ /* 0x0004e6000800017f */
[----:B---3--:R-:W-:Y:S05]  /*15940*/  @!P0 NANOSLEEP.SYNCS 0x989680 ;  /* 0x009896800000895d */ /* 0x008fea0003900000 */
[----:B------:R-:W3:Y:S02]  /*15950*/  @!P0 SYNCS.PHASECHK.TRANS64 P0, [R3+URZ+0x29820], R2 ;  /* 0x02982002030085a7 */ /* 0x000ee4000800007f */
[----:B---3--:R-:W-:Y:S05]  /*15960*/  @!P0 BRA `(.L_x_2064) ;  /* 0xfffffffc00ec8947 */ /* 0x008fea000383ffff */
[----:B------:R-:W-:Y:S05]  /*15970*/  BRA `(.L_x_2130) ;  /* 0xffffffd000787947 */ /* 0x000fea000383ffff */
.L_x_2070:
[----:B0-----:R0:W3:Y:S02]  /*15980*/  SYNCS.PHASECHK.TRANS64.TRYWAIT P0, [R4+URZ+0x29880], R3 ;  /* 0x02988003040075a7 */ /* 0x0010e4000800017f */
[----:B---3--:R-:W-:Y:S05]  /*15990*/  @!P0 NANOSLEEP.SYNCS 0x989680 ;  /* 0x009896800000895d */ /* 0x008fea0003900000 */
[----:B------:R-:W3:Y:S02]  /*159a0*/  @!P0 SYNCS.PHASECHK.TRANS64 P0, [R4+URZ+0x29880], R3 ;  /* 0x02988003040085a7 */ /* 0x000ee4000800007f */
[----:B---3--:R-:W-:Y:S05]  /*159b0*/  @!P0 BRA `(.L_x_2070) ;  /* 0xfffffffc00f08947 */ /* 0x008fea000383ffff */
[----:B------:R-:W-:Y:S05]  /*159c0*/  BRA `(.L_x_2131) ;  /* 0xffffffd400207947 */ /* 0x000fea000383ffff */
.L_x_2075:
[----:B--2---:R2:W3:Y:S02]  /*159d0*/  SYNCS.PHASECHK.TRANS64.TRYWAIT P0, [R4+URZ+0x29840], R3 ;  /* 0x02984003040075a7 */ /* 0x0044e4000800017f */
[----:B---3--:R-:W-:Y:S05]  /*159e0*/  @!P0 NANOSLEEP.SYNCS 0x989680 ;  /* 0x009896800000895d */ /* 0x008fea0003900000 */
[----:B------:R-:W3:Y:S02]  /*159f0*/  @!P0 SYNCS.PHASECHK.TRANS64 P0, [R4+URZ+0x29840], R3 ;  /* 0x02984003040085a7 */ /* 0x000ee4000800007f */
[----:B---3--:R-:W-:Y:S05]  /*15a00*/  @!P0 BRA `(.L_x_2075) ;  /* 0xfffffffc00f08947 */ /* 0x008fea000383ffff */
[----:B------:R-:W-:Y:S05]  /*15a10*/  BRA `(.L_x_2132) ;  /* 0xffffffd400a87947 */ /* 0x000fea000383ffff */
.L_x_2083:
[----:B---3--:R-:W3:Y:S02]  /*15a20*/  LDL R3, [R1+0x4] ;  /* 0x0000040001037983 */ /* 0x008ee40000100800 */
[----:B---3--:R3:W4:Y:S02]  /*15a30*/  SYNCS.PHASECHK.TRANS64.TRYWAIT P2, [R3+URZ+0x29870], R2 ;  /* 0x02987002030075a7 */ /* 0x008724000804017f */
[----:B----4-:R-:W-:Y:S05]  /*15a40*/  @!P2 NANOSLEEP.SYNCS 0x989680 ;  /* 0x009896800000a95d */ /* 0x010fea0003900000 */
[----:B------:R-:W4:Y:S02]  /*15a50*/  @!P2 SYNCS.PHASECHK.TRANS64 P2, [R3+URZ+0x29870], R2 ;  /* 0x029870020300a5a7 */ /* 0x000f24000804007f */
[----:B----4-:R-:W-:Y:S05]  /*15a60*/  @!P2 BRA `(.L_x_2083) ;  /* 0xfffffffc00eca947 */ /* 0x010fea000383ffff */
[----:B------:R-:W-:Y:S05]  /*15a70*/  BRA `(.L_x_2133) ;  /* 0xffffffd800d07947 */ /* 0x000fea000383ffff */
.L_x_2085:
[----:B0-----:R-:W3:Y:S02]  /*15a80*/  LDL R4, [R1+0x4] ;  /* 0x0000040001047983 */ /* 0x001ee40000100800 */
[----:B---3--:R0:W3:Y:S02]  /*15a90*/  SYNCS.PHASECHK.TRANS64.TRYWAIT P2, [R4+URZ+0x29860], R3 ;  /* 0x02986003040075a7 */ /* 0x0080e4000804017f */
[----:B---3--:R-:W-:Y:S05]  /*15aa0*/  @!P2 NANOSLEEP.SYNCS 0x989680 ;  /* 0x009896800000a95d */ /* 0x008fea0003900000 */
[----:B------:R-:W3:Y:S02]  /*15ab0*/  @!P2 SYNCS.PHASECHK.TRANS64 P2, [R4+URZ+0x29860], R3 ;  /* 0x029860030400a5a7 */ /* 0x000ee4000804007f */
[----:B---3--:R-:W-:Y:S05]  /*15ac0*/  @!P2 BRA `(.L_x_2085) ;  /* 0xfffffffc00eca947 */ /* 0x008fea000383ffff */
[----:B------:R-:W-:Y:S05]  /*15ad0*/  BRA `(.L_x_2134) ;  /* 0xffffffd800d87947 */ /* 0x000fea000383ffff */
.L_x_2092:
[----:B--2---:R2:W3:Y:S02]  /*15ae0*/  SYNCS.PHASECHK.TRANS64.TRYWAIT P0, [R20+URZ+0x29870], R3 ;  /* 0x02987003140075a7 */ /* 0x0044e4000800017f */
[----:B---3--:R-:W-:Y:S05]  /*15af0*/  @!P0 NANOSLEEP.SYNCS 0x989680 ;  /* 0x009896800000895d */ /* 0x008fea0003900000 */
[----:B------:R-:W3:Y:S02]  /*15b00*/  @!P0 SYNCS.PHASECHK.TRANS64 P0, [R20+URZ+0x29870], R3 ;  /* 0x02987003140085a7 */ /* 0x000ee4000800007f */
[----:B---3--:R-:W-:Y:S05]  /*15b10*/  @!P0 BRA `(.L_x_2092) ;  /* 0xfffffffc00f08947 */ /* 0x008fea000383ffff */
[----:B------:R-:W-:Y:S05]  /*15b20*/  BRA `(.L_x_2135) ;  /* 0xffffffe000a47947 */ /* 0x000fea000383ffff */
.L_x_2094:
[----:B--2---:R2:W3:Y:S02]  /*15b30*/  SYNCS.PHASECHK.TRANS64.TRYWAIT P0, [R20+URZ+0x29860], R3 ;  /* 0x02986003140075a7 */ /* 0x0044e4000800017f */
[----:B---3--:R-:W-:Y:S05]  /*15b40*/  @!P0 NANOSLEEP.SYNCS 0x989680 ;  /* 0x009896800000895d */ /* 0x008fea0003900000 */
[----:B------:R-:W3:Y:S02]  /*15b50*/  @!P0 SYNCS.PHASECHK.TRANS64 P0, [R20+URZ+0x29860], R3 ;  /* 0x02986003140085a7 */ /* 0x000ee4000800007f */
[----:B---3--:R-:W-:Y:S05]  /*15b60*/  @!P0 BRA `(.L_x_2094) ;  /* 0xfffffffc00f08947 */ /* 0x008fea000383ffff */
[----:B------:R-:W-:Y:S05]  /*15b70*/  BRA `(.L_x_2136) ;  /* 0xffffffe000ac7947 */ /* 0x000fea000383ffff */
.L_x_2107:
[----:B0-----:R0:W1:Y:S02]  /*15b80*/  SYNCS.PHASECHK.TRANS64.TRYWAIT P0, [R0+URZ+0x29820], R3 ;  /* 0x02982003000075a7 */ /* 0x001064000800017f */
[----:B-1----:R-:W-:Y:S05]  /*15b90*/  @!P0 NANOSLEEP.SYNCS 0x989680 ;  /* 0x009896800000895d */ /* 0x002fea0003900000 */
[----:B------:R-:W1:Y:S02]  /*15ba0*/  @!P0 SYNCS.PHASECHK.TRANS64 P0, [R0+URZ+0x29820], R3 ;  /* 0x02982003000085a7 */ /* 0x000e64000800007f */
[----:B-1----:R-:W-:Y:S05]  /*15bb0*/  @!P0 BRA `(.L_x_2107) ;  /* 0xfffffffc00f08947 */ /* 0x002fea000383ffff */
[----:B------:R-:W-:Y:S05]  /*15bc0*/  BRA `(.L_x_2137) ;  /* 0xfffffff400687947 */ /* 0x000fea000383ffff */
.L_x_2108:
        /* <DEDUP_REMOVED lines=11> */
.L_x_2139:
[----:B------:R-:W-:Y:S05]  /*15c80*/  BSYNC B0 ;  /* 0x0000000000007941 */ /* 0x000fea0003800000 */
.L_x_2138:
[----:B------:R-:W-:Y:S05]  /*15c90*/  BRA `(.L_x_2140) ;  /* 0xfffffff400507947 */ /* 0x000fea000383ffff */
.L_x_2111:
[----:B------:R-:W-:Y:S01]  /*15ca0*/  BSSY B1, `(.L_x_2141) ;  /* 0x0000006000017945 */ /* 0x000fe20003800000 */
[----:B------:R-:W-:-:S07]  /*15cb0*/  IMAD.MOV.U32 R15, RZ, RZ, -0x1 ;  /* 0xffffffffff0f7424 */ /* 0x000fce00078e00ff */
[----:B01----:R-:W-:Y:S05]  /*15cc0*/  WARPSYNC.COLLECTIVE R15, `(.L_x_2142) ;  /* 0x000000000f0c7348 */ /* 0x003fea0003c00000 */
[----:B------:R-:W-:Y:S02]  /*15cd0*/  ELECT P6, UR62, PT ;  /* 0x00000000003e782f */ /* 0x000fe400038c0000 */
[----:B------:R-:W-:Y:S01]  /*15ce0*/  MOV R14, UR62 ;  /* 0x0000003e000e7c02 */ /* 0x000fe20008000f00 */
[----:B01----:R-:W-:Y:S10]  /*15cf0*/  ENDCOLLECTIVE ;  /* 0x000000000000791b */ /* 0x003ff40003800000 */
.L_x_2142:
[----:B------:R-:W-:Y:S05]  /*15d00*/  BSYNC B1 ;  /* 0x0000000000017941 */ /* 0x000fea0003800000 */
.L_x_2141:
[----:B------:R-:W-:Y:S05]  /*15d10*/  BRA `(.L_x_2143) ;  /* 0xfffffff400487947 */ /* 0x000fea000383ffff */
.L_x_2113:
[----:B0-----:R0:W1:Y:S02]  /*15d20*/  SYNCS.PHASECHK.TRANS64.TRYWAIT P1, [R6+URZ], R5 ;  /* 0x00000005060075a7 */ /* 0x001064000802017f */
[----:B-1----:R-:W-:Y:S05]  /*15d30*/  @!P1 NANOSLEEP.SYNCS 0x989680 ;  /* 0x009896800000995d */ /* 0x002fea0003900000 */
[----:B------:R-:W1:Y:S02]  /*15d40*/  @!P1 SYNCS.PHASECHK.TRANS64 P1, [R6+URZ], R5 ;  /* 0x00000005060095a7 */ /* 0x000e64000802007f */
[----:B-1----:R-:W-:Y:S05]  /*15d50*/  @!P1 BRA `(.L_x_2113) ;  /* 0xfffffffc00f09947 */ /* 0x002fea000383ffff */
[----:B------:R-:W-:Y:S05]  /*15d60*/  BRA `(.L_x_2144) ;  /* 0xfffffff400847947 */ /* 0x000fea000383ffff */
.L_x_2114:
[----:B-1----:R1:W2:Y:S02]  /*15d70*/  SYNCS.PHASECHK.TRANS64.TRYWAIT P1, [R7+URZ], R2 ;  /* 0x00000002070075a7 */ /* 0x0022a4000802017f */
[----:B--2---:R-:W-:Y:S05]  /*15d80*/  @!P1 NANOSLEEP.SYNCS 0x989680 ;  /* 0x009896800000995d */ /* 0x004fea0003900000 */
[----:B------:R-:W2:Y:S02]  /*15d90*/  @!P1 SYNCS.PHASECHK.TRANS64 P1, [R7+URZ], R2 ;  /* 0x00000002070095a7 */ /* 0x000ea4000802007f */
[----:B--2---:R-:W-:Y:S05]  /*15da0*/  @!P1 BRA `(.L_x_2114) ;  /* 0xfffffffc00f09947 */ /* 0x004fea000383ffff */
[----:B------:R-:W-:Y:S05]  /*15db0*/  BRA `(.L_x_2145) ;  /* 0xfffffff400787947 */ /* 0x000fea000383ffff */
.L_x_2116:
[----:B--2---:R2:W3:Y:S02]  /*15dc0*/  SYNCS.PHASECHK.TRANS64.TRYWAIT P1, [R4+URZ+0x29860], R5 ;  /* 0x02986005040075a7 */ /* 0x0044e4000802017f */
[----:B---3--:R-:W-:Y:S05]  /*15dd0*/  @!P1 NANOSLEEP.SYNCS 0x989680 ;  /* 0x009896800000995d */ /* 0x008fea0003900000 */
[----:B------:R-:W3:Y:S02]  /*15de0*/  @!P1 SYNCS.PHASECHK.TRANS64 P1, [R4+URZ+0x29860], R5 ;  /* 0x02986005040095a7 */ /* 0x000ee4000802007f */
[----:B---3--:R-:W-:Y:S05]  /*15df0*/  @!P1 BRA `(.L_x_2116) ;  /* 0xfffffffc00f09947 */ /* 0x008fea000383ffff */
[----:B------:R-:W-:Y:S05]  /*15e00*/  BRA `(.L_x_2146) ;  /* 0xfffffff4007c7947 */ /* 0x000fea000383ffff */
.L_x_2118:
[----:B---3--:R3:W4:Y:S02]  /*15e10*/  SYNCS.PHASECHK.TRANS64.TRYWAIT P1, [R3+URZ+0x29860], R2 ;  /* 0x02986002030075a7 */ /* 0x008724000802017f */
[----:B----4-:R-:W-:Y:S05]  /*15e20*/  @!P1 NANOSLEEP.SYNCS 0x989680 ;  /* 0x009896800000995d */ /* 0x010fea0003900000 */
[----:B------:R-:W4:Y:S02]  /*15e30*/  @!P1 SYNCS.PHASECHK.TRANS64 P1, [R3+URZ+0x29860], R2 ;  /* 0x02986002030095a7 */ /* 0x000f24000802007f */
[----:B----4-:R-:W-:Y:S05]  /*15e40*/  @!P1 BRA `(.L_x_2118) ;  /* 0xfffffffc00f09947 */ /* 0x010fea000383ffff */
[----:B------:R-:W-:Y:S05]  /*15e50*/  BRA `(.L_x_2147) ;  /* 0xfffffff4007c7947 */ /* 0x000fea000383ffff */
.L_x_2120:
[----:B----4-:R4:W0:Y:S02]  /*15e60*/  SYNCS.PHASECHK.TRANS64.TRYWAIT P0, [R4+URZ+0x29880], R5 ;  /* 0x02988005040075a7 */ /* 0x010824000800017f */
[----:B0-----:R-:W-:Y:S05]  /*15e70*/  @!P0 NANOSLEEP.SYNCS 0x989680 ;  /* 0x009896800000895d */ /* 0x001fea0003900000 */
[----:B------:R-:W0:Y:S02]  /*15e80*/  @!P0 SYNCS.PHASECHK.TRANS64 P0, [R4+URZ+0x29880], R5 ;  /* 0x02988005040085a7 */ /* 0x000e24000800007f */
[----:B0-----:R-:W-:Y:S05]  /*15e90*/  @!P0 BRA `(.L_x_2120) ;  /* 0xfffffffc00f08947 */ /* 0x001fea000383ffff */
[----:B------:R-:W-:Y:S05]  /*15ea0*/  BRA `(.L_x_2121) ;  /* 0xfffffff400787947 */ /* 0x000fea000383ffff */
.L_x_2148:
        /* <DEDUP_REMOVED lines=13> */
.L_x_2630:


//--------------------- .text._ZN7cutlass13device_kernelIN5flash11enable_sm90INS1_16FlashAttnFwdSm90INS1_25CollectiveMainloopFwdSm90ILi2EN4cute5tupleIJNS5_1CILi1EEES8_S8_EEENS6_IJNS7_ILi128EEENS7_ILi160EEENS7_ILi192EEEEEELi128ENS_12float_e4m3_tEfNS_4arch4Sm90ELb1ELb0ELb1ELb1ELb0ELb1ELb0ELb1ELb1ELb0ELb0ELb0EEENS1_21CollectiveEpilogueFwdINS6_IJSA_SA_SB_EEES9_NS_10bfloat16_tESG_Li256ELb1ELb0ELb0ELb1EEENS1_36VarlenDynamicPersistentTileSchedulerILi128ELi160ELi256ELi128ELb0ELb0ELb1ELb1ELb1ELb1EEEEEEEEEvNT_6ParamsE --------------------------
	.section	.text._ZN7cutlass13device_kernelIN5flash11enable_sm90INS1_16FlashAttnFwdSm90INS1_25CollectiveMainloopFwdSm90ILi2EN4cute5tupleIJNS5_1CILi1EEES8_S8_EEENS6_IJNS7_ILi128EEENS7_ILi160EEENS7_ILi192EEEEEELi128ENS_12float_e4m3_tEfNS_4arch4Sm90ELb1ELb0ELb1ELb1ELb0ELb1ELb0ELb1ELb1ELb0ELb0ELb0EEENS1_21CollectiveEpilogueFwdINS6_IJSA_SA_SB_EEES9_NS_10bfloat16_tESG_Li256ELb1ELb0ELb0ELb1EEENS1_36VarlenDynamicPersistentTileSchedulerILi128ELi160ELi256ELi128ELb0ELb0ELb1ELb1ELb1ELb1EEEEEEEEEvNT_6ParamsE,"ax",@progbits
	.align	128
.text._ZN7cutlass13device_kernelIN5flash11enable_sm90INS1_16FlashAttnFwdSm90INS1_25CollectiveMainloopFwdSm90ILi2EN4cute5tupleIJNS5_1CILi1EEES8_S8_EEENS6_IJNS7_ILi128EEENS7_ILi160EEENS7_ILi192EEEEEELi128ENS_12float_e4m3_tEfNS_4arch4Sm90ELb1ELb0ELb1ELb1ELb0ELb1ELb0ELb1ELb1ELb0ELb0ELb0EEENS1_21CollectiveEpilogueFwdINS6_IJSA_SA_SB_EEES9_NS_10bfloat16_tESG_Li256ELb1ELb0ELb0ELb1EEENS1_36VarlenDynamicPersistentTileSchedulerILi128ELi160ELi256ELi128ELb0ELb0ELb1ELb1ELb1ELb1EEEEEEEEEvNT_6ParamsE:
        .type           _ZN7cutlass13device_kernelIN5flash11enable_sm90INS1_16FlashAttnFwdSm90INS1_25CollectiveMainloopFwdSm90ILi2EN4cute5tupleIJNS5_1CILi1EEES8_S8_EEENS6_IJNS7_ILi128EEENS7_ILi160EEENS7_ILi192EEEEEELi128ENS_12float_e4m3_tEfNS_4arch4Sm90ELb1ELb0ELb1ELb1ELb0ELb1ELb0ELb1ELb1ELb0ELb0ELb0EEENS1_21CollectiveEpilogueFwdINS6_IJSA_SA_SB_EEES9_NS_10bfloat16_tESG_Li256ELb1ELb0ELb0ELb1EEENS1_36VarlenDynamicPersistentTileSchedulerILi128ELi160ELi256ELi128ELb0ELb0ELb1ELb1ELb1ELb1EEEEEEEEEvNT_6ParamsE,@function
        .size           _ZN7cutlass13device_kernelIN5flash11enable_sm90INS1_16FlashAttnFwdSm90INS1_25CollectiveMainloopFwdSm90ILi2EN4cute5tupleIJNS5_1CILi1EEES8_S8_EEENS6_IJNS7_ILi128EEENS7_ILi160EEENS7_ILi192EEEEEELi128ENS_12float_e4m3_tEfNS_4arch4Sm90ELb1ELb0ELb1ELb1ELb0ELb1ELb0ELb1ELb1ELb0ELb0ELb0EEENS1_21CollectiveEpilogueFwdINS6_IJSA_SA_SB_EEES9_NS_10bfloat16_tESG_Li256ELb1ELb0ELb0ELb1EEENS1_36VarlenDynamicPersistentTileSchedulerILi128ELi160ELi256ELi128ELb0ELb0ELb1ELb1ELb1ELb1EEEEEEEEEvNT_6ParamsE,(.L_x_2631 - _ZN7cutlass13device_kernelIN5flash11enable_sm90INS1_16FlashAttnFwdSm90INS1_25CollectiveMainloopFwdSm90ILi2EN4cute5tupleIJNS5_1CILi1EEES8_S8_EEENS6_IJNS7_ILi128EEENS7_ILi160EEENS7_ILi192EEEEEELi128ENS_12float_e4m3_tEfNS_4arch4Sm90ELb1ELb0ELb1ELb1ELb0ELb1ELb0ELb1ELb1ELb0ELb0ELb0EEENS1_21CollectiveEpilogueFwdINS6_IJSA_SA_SB_EEES9_NS_10bfloat16_tESG_Li256ELb1ELb0ELb0ELb1EEENS1_36VarlenDynamicPersistentTileSchedulerILi128ELi160ELi256ELi128ELb0ELb0ELb1ELb1ELb1ELb1EEEEEEEEEvNT_6ParamsE)
        .other          _ZN7cutlass13device_kernelIN5flash11enable_sm90INS1_16FlashAttnFwdSm90INS1_25CollectiveMainloopFwdSm90ILi2EN4cute5tupleIJNS5_1CILi1EEES8_S8_EEENS6_IJNS7_ILi128EEENS7_ILi160EEENS7_ILi192EEEEEELi128ENS_12float_e4m3_tEfNS_4arch4Sm90ELb1ELb0ELb1ELb1ELb0ELb1ELb0ELb1ELb1ELb0ELb0ELb0EEENS1_21CollectiveEpilogueFwdINS6_IJSA_SA_SB_EEES9_NS_10bfloat16_tESG_Li256ELb1ELb0ELb0ELb1EEENS1_36VarlenDynamicPersistentTileSchedulerILi128ELi160ELi256ELi128ELb0ELb0ELb1ELb1ELb1ELb1EEEEEEEEEvNT_6ParamsE,@"STO_CUDA_ENTRY STV_DEFAULT"
_ZN7cutlass13device_kernelIN5flash11enable_sm90INS1_16FlashAttnFwdSm90INS1_25CollectiveMainloopFwdSm90ILi2EN4cute5tupleIJNS5_1CILi1EEES8_S8_EEENS6_IJNS7_ILi128EEENS7_ILi160EEENS7_ILi192EEEEEELi128ENS_12float_e4m3_tEfNS_4arch4Sm90ELb1ELb0ELb1ELb1ELb0ELb1ELb0ELb1ELb1ELb0ELb0ELb0EEENS1_21CollectiveEpilogueFwdINS6_IJSA_SA_SB_EEES9_NS_10bfloat16_tESG_Li256ELb1ELb0ELb0ELb1EEENS1_36VarlenDynamicPersistentTileSchedulerILi128ELi160ELi256ELi128ELb0ELb0ELb1ELb1ELb1ELb1EEEEEEEEEvNT_6ParamsE:
        /* <DEDUP_REMOVED lines=27> */
.L_x_2150:
[----:B------:R-:W-:Y:S05]  /*01b0*/  BSYNC B0 ;  /* 0x0000000000007941 */ /* 0x000fea0003800000 */
.L_x_2149:
        /* <DEDUP_REMOVED lines=41> */
.L_x_2151:
        /* <DEDUP_REMOVED lines=22> */
.L_x_2152:
        /* <DEDUP_REMOVED lines=18> */
.L_x_2153:
        /* <DEDUP_REMOVED lines=22> */
.L_x_2154:
        /* <DEDUP_REMOVED lines=22> */
.L_x_2155:
        /* <DEDUP_REMOVED lines=8> */
.L_x_2158:
        /* <DEDUP_REMOVED lines=25> */
[----:B------:R-:W-:Y:S01]  /*0ba0*/  IMAD.MOV.U32 R17, RZ, RZ, RZ ;  /* 0x000000ffff117224 */ /* 0x000fe200078e00ff */
[----:B------:R-:W-:Y:S01]  /*0bb0*/  MOV R218, 0x20 ;  /* 0x0000002000da7802 */ /* 0x000fe20000000f00 */
[----:B------:R-:W-:Y:S01]  /*0bc0*/  IMAD.MOV.U32 R190, RZ, RZ, RZ ;  /* 0x000000ffffbe7224 */ /* 0x000fe200078e00ff */
[----:B------:R-:W-:Y:S01]  /*0bd0*/  MOV R145, RZ ;  /* 0x000000ff00917202 */ /* 0x000fe20000000f00 */
[----:B------:R-:W-:Y:S01]  /*0be0*/  IMAD.MOV.U32 R188, RZ, RZ, RZ ;  /* 0x000000ffffbc7224 */ /* 0x000fe200078e00ff */
[----:B------:R-:W-:Y:S01]  /*0bf0*/  ULOP3.LUT UR53, UR36, 0x1, URZ, 0xfc, !UPT ;  /* 0x0000000124357892 */ /* 0x000fe2000f8efc3f */
[----:B------:R-:W-:-:S06]  /*0c00*/  UMOV UR43, URZ ;  /* 0x0000003f002b7c82 */ /* 0x000fcc0008000000 */
[----:B------:R-:W-:Y:S01]  /*0c10*/  UIADD3 UR52, UR52, 0x14400, URZ ;  /* 0x0001440034347890 */ /* 0x000fe2000fffe03f */
[----:B0-----:R-:W-:-:S05]  /*0c20*/  VIADD R234, R0, 0xffffff80 ;  /* 0xffffff8000ea7836 */ /* 0x001fca0000000000 */
[----:B------:R-:W-:-:S04]  /*0c30*/  SHF.R.S32.HI R3, RZ, 0x1f, R234 ;  /* 0x0000001fff037819 */ /* 0x000fc800000114ea */
[CC--:B------:R-:W-:Y:S02]  /*0c40*/  LEA.HI R2, R3.reuse, R234.reuse, RZ, 0x5 ;  /* 0x000000ea03027211 */ /* 0x0c0fe400078f28ff */
[----:B------:R-:W-:Y:S02]  /*0c50*/  LEA.HI R0, R3, R234, RZ, 0x4 ;  /* 0x000000ea03007211 */ /* 0x000fe400078f20ff */
[----:B------:R-:W-:Y:S02]  /*0c60*/  SHF.L.U32 R2, R2, 0x5, RZ ;  /* 0x0000000502027819 */ /* 0x000fe400000006ff */
[----:B------:R-:W-:Y:S02]  /*0c70*/  LOP3.LUT R5, R0, 0x3fffff0, RZ, 0xc0, !PT ;  /* 0x03fffff000057812 */ /* 0x000fe400078ec0ff */
[----:B------:R-:W-:Y:S02]  /*0c80*/  SHF.R.S32.HI R209, RZ, 0x4, R0 ;  /* 0x00000004ffd17819 */ /* 0x000fe40000011400 */
[----:B------:R-:W-:Y:S01]  /*0c90*/  LOP3.LUT R2, R2, 0xfffffc00, RZ, 0xc0, !PT ;  /* 0xfffffc0002027812 */ /* 0x000fe200078ec0ff */
[----:B------:R-:W-:Y:S01]  /*0ca0*/  IMAD.IADD R5, R234, 0x1, -R5 ;  /* 0x00000001ea057824 */ /* 0x000fe200078e0a05 */
[----:B------:R-:W-:-:S02]  /*0cb0*/  LEA.HI R0, R0, R209, RZ, 0x1 ;  /* 0x000000d100007211 */ /* 0x000fc400078f08ff */
[-C--:B------:R-:W-:Y:S01]  /*0cc0*/  LEA.HI R4, R3, R234.reuse, RZ, 0x2 ;  /* 0x000000ea03047211 */ /* 0x080fe200078f10ff */
[----:B------:R-:W-:Y:S01]  /*0cd0*/  IMAD R5, R5, 0x40, R2 ;  /* 0x0000004005057824 */ /* 0x000fe200078e0202 */
[----:B------:R-:W-:Y:S02]  /*0ce0*/  LOP3.LUT R0, R0, 0x1ffffffe, RZ, 0xc0, !PT ;  /* 0x1ffffffe00007812 */ /* 0x000fe400078ec0ff */
[----:B------:R-:W-:Y:S02]  /*0cf0*/  LEA.HI R2, R234, R234, RZ, 0x1 ;  /* 0x000000eaea027211 */ /* 0x000fe400078f08ff */
[----:B------:R-:W-:Y:S01]  /*0d00*/  SHF.R.S32.HI R6, RZ, 0x2, R4 ;  /* 0x00000002ff067819 */ /* 0x000fe20000011404 */
[----:B------:R-:W-:Y:S01]  /*0d10*/  IMAD.IADD R0, R209, 0x1, -R0 ;  /* 0x00000001d1007824 */ /* 0x000fe200078e0a00 */
[----:B------:R-:W-:Y:S02]  /*0d20*/  SHF.R.S32.HI R7, RZ, 0x1f, R4 ;  /* 0x0000001fff077819 */ /* 0x000fe40000011404 */
[--C-:B------:R-:W-:Y:S01]  /*0d30*/  SHF.R.S32.HI R23, RZ, 0x1, R2.reuse ;  /* 0x00000001ff177819 */ /* 0x100fe20000011402 */
[----:B------:R-:W-:Y:S01]  /*0d40*/  IMAD R227, R0, 0x8, R5 ;  /* 0x0000000800e37824 */ /* 0x000fe200078e0205 */
[----:B------:R-:W-:-:S02]  /*0d50*/  SHF.R.S32.HI R4, RZ, 0x1f, R2 ;  /* 0x0000001fff047819 */ /* 0x000fc40000011402 */
[----:B------:R-:W-:Y:S01]  /*0d60*/  LOP3.LUT R5, R2, 0xfffffffe, RZ, 0xc0, !PT ;  /* 0xfffffffe02057812 */ /* 0x000fe200078ec0ff */
[----:B------:R-:W-:Y:S01]  /*0d70*/  VIADD R216, R23, 0x80 ;  /* 0x0000008017d87836 */ /* 0x000fe20000000000 */
[----:B------:R-:W-:Y:S02]  /*0d80*/  LEA.HI R4, R4, R23, RZ, 0x3 ;  /* 0x0000001704047211 */ /* 0x000fe400078f18ff */
[----:B------:R-:W-:Y:S01]  /*0d90*/  LEA.HI R0, R3, R234, RZ, 0x7 ;  /* 0x000000ea03007211 */ /* 0x000fe200078f38ff */
[----:B------:R-:W-:Y:S01]  /*0da0*/  IMAD.IADD R22, R234, 0x1, -R5 ;  /* 0x00000001ea167824 */ /* 0x000fe200078e0a05 */
[----:B------:R-:W-:Y:S02]  /*0db0*/  LOP3.LUT R4, R4, 0xfffffff8, RZ, 0xc0, !PT ;  /* 0xfffffff804047812 */ /* 0x000fe400078ec0ff */
[----:B------:R-:W-:Y:S01]  /*0dc0*/  LEA.HI R7, R7, R6, RZ, 0x2 ;  /* 0x0000000607077211 */ /* 0x000fe200078f10ff */
[----:B------:R-:W-:Y:S01]  /*0dd0*/  IMAD.SHL.U32 R18, R22, 0x10, RZ ;  /* 0x0000001016127824 */ /* 0x000fe200078e00ff */
[----:B------:R-:W-:Y:S01]  /*0de0*/  LOP3.LUT R219, R0, 0xffffff80, RZ, 0xc0, !PT ;  /* 0xffffff8000db7812 */ /* 0x000fe200078ec0ff */
[----:B------:R-:W-:Y:S01]  /*0df0*/  IMAD.IADD R224, R23, 0x1, -R4 ;  /* 0x0000000117e07824 */ /* 0x000fe200078e0a04 */
[----:B------:R-:W-:Y:S01]  /*0e00*/  SHF.R.S32.HI R5, RZ, 0x1f, R216 ;  /* 0x0000001fff057819 */ /* 0x000fe200000114d8 */
[----:B------:R-:W-:Y:S01]  /*0e10*/  VIADD R189, R18, 0x20 ;  /* 0x0000002012bd7836 */ /* 0x000fe20000000000 */
[----:B------:R-:W-:Y:S01]  /*0e20*/  LEA.HI R11, R216, R216, RZ, 0x1 ;  /* 0x000000d8d80b7211 */ /* 0x000fe200078f08ff */
[----:B------:R-:W-:Y:S01]  /*0e30*/  IMAD.SHL.U32 R4, R224, 0x80, RZ ;  /* 0x00000080e0047824 */ /* 0x000fe200078e00ff */
[----:B------:R-:W-:Y:S01]  /*0e40*/  LOP3.LUT R7, R7, 0xfffffffc, RZ, 0xc0, !PT ;  /* 0xfffffffc07077812 */ /* 0x000fe200078ec0ff */
[----:B------:R-:W-:Y:S01]  /*0e50*/  IMAD.SHL.U32 R19, R22, 0x8, RZ ;  /* 0x0000000816137824 */ /* 0x000fe200078e00ff */
[----:B------:R-:W-:-:S02]  /*0e60*/  IADD3 R219, R234, -R219, RZ ;  /* 0x800000dbeadb7210 */ /* 0x000fc40007ffe0ff */
[----:B------:R-:W-:Y:S02]  /*0e70*/  LEA.HI R8, R5, R216, RZ, 0x3 ;  /* 0x000000d805087211 */ /* 0x000fe400078f18ff */
[----:B------:R-:W-:Y:S02]  /*0e80*/  LOP3.LUT R5, R11, 0x3fffffe, RZ, 0xc0, !PT ;  /* 0x03fffffe0b057812 */ /* 0x000fe400078ec0ff */
[----:B------:R-:W-:Y:S02]  /*0e90*/  IADD3 R7, R6, -R7, RZ ;  /* 0x8000000706077210 */ /* 0x000fe40007ffe0ff */
[----:B------:R-:W-:Y:S01]  /*0ea0*/  LEA.HI R2, R2, R23, RZ, 0x1 ;  /* 0x0000001702027211 */ /* 0x000fe200078f08ff */
[----:B------:R-:W-:Y:S01]  /*0eb0*/  IMAD.IADD R200, R216, 0x1, -R5 ;  /* 0x00000001d8c87824 */ /* 0x000fe200078e0a05 */
[----:B------:R-:W-:Y:S01]  /*0ec0*/  SHF.R.S32.HI R6, RZ, 0x1f, R219 ;  /* 0x0000001fff067819 */ /* 0x000fe200000114db */
[----:B------:R-:W-:Y:S01]  /*0ed0*/  IMAD.SHL.U32 R196, R7, 0x80, RZ ;  /* 0x0000008007c47824 */ /* 0x000fe200078e00ff */
[----:B------:R-:W-:-:S02]  /*0ee0*/  LOP3.LUT R2, R2, 0x3fffffe, RZ, 0xc0, !PT ;  /* 0x03fffffe02027812 */ /* 0x000fc400078ec0ff */
[----:B------:R-:W-:Y:S02]  /*0ef0*/  SHF.L.U32 R9, R8, 0x6, RZ ;  /* 0x0000000608097819 */ /* 0x000fe400000006ff */
[----:B------:R-:W-:Y:S01]  /*0f00*/  LEA.HI R8, R6, R219, RZ, 0x2 ;  /* 0x000000db06087211 */ /* 0x000fe200078f10ff */
[----:B------:R-:W-:Y:S01]  /*0f10*/  IMAD.IADD R2, R23, 0x1, -R2 ;  /* 0x0000000117027824 */ /* 0x000fe200078e0a02 */
[----:B------:R-:W-:Y:S02]  /*0f20*/  LOP3.LUT R5, R4, 0x380, RZ, 0xc0, !PT ;  /* 0x0000038004057812 */ /* 0x000fe400078ec0ff */
[----:B------:R-:W-:Y:S02]  /*0f30*/  LOP3.LUT R13, R9, 0xfffffe00, RZ, 0xc0, !PT ;  /* 0xfffffe00090d7812 */ /* 0x000fe400078ec0ff */
[--C-:B------:R-:W-:Y:S02]  /*0f40*/  SHF.R.S32.HI R9, RZ, 0x2, R8.reuse ;  /* 0x00000002ff097819 */ /* 0x100fe40000011408 */
[----:B------:R-:W-:Y:S01]  /*0f50*/  SHF.R.S32.HI R10, RZ, 0x1f, R8 ;  /* 0x0000001fff0a7819 */ /* 0x000fe20000011408 */
[----:B------:R-:W-:Y:S01]  /*0f60*/  IMAD R200, R200, 0x40, R13 ;  /* 0x00000040c8c87824 */ /* 0x000fe200078e020d */
[----:B------:R-:W-:-:S02]  /*0f70*/  SHF.R.U32.HI R4, RZ, 0x3, R5 ;  /* 0x00000003ff047819 */ /* 0x000fc40000011605 */
[----:B------:R-:W-:Y:S02]  /*0f80*/  LOP3.LUT R5, R5, 0x10, R18, 0xf8, !PT ;  /* 0x0000001005057812 */ /* 0x000fe400078ef812 */
[----:B------:R-:W-:Y:S02]  /*0f90*/  LEA.HI R10, R10, R9, RZ, 0x3 ;  /* 0x000000090a0a7211 */ /* 0x000fe400078f18ff */
[----:B------:R-:W-:Y:S02]  /*0fa0*/  SHF.R.S32.HI R223, RZ, 0x7, R0 ;  /* 0x00000007ffdf7819 */ /* 0x000fe40000011400 */
[----:B------:R-:W-:Y:S02]  /*0fb0*/  LOP3.LUT R4, R5, R4, RZ, 0x3c, !PT ;  /* 0x0000000405047212 */ /* 0x000fe400078e3cff */
[C---:B------:R-:W-:Y:S02]  /*0fc0*/  LEA R198, R209.reuse, R2, 0x3 ;  /* 0x00000002d1c67211 */ /* 0x040fe400078e18ff */
[----:B------:R-:W-:Y:S01]  /*0fd0*/  SHF.R.S32.HI R2, RZ, 0x1f, R189 ;  /* 0x0000001fff027819 */ /* 0x000fe200000114bd */
[----:B------:R-:W-:Y:S01]  /*0fe0*/  IMAD R209, R209, 0x400, R4 ;  /* 0x00000400d1d17824 */ /* 0x000fe200078e0204 */
[----:B------:R-:W-:Y:S01]  /*0ff0*/  IADD3 R191, R18, 0x40, RZ ;  /* 0x0000004012bf7810 */ /* 0x000fe20007ffe0ff */
[----:B------:R-:W-:Y:S01]  /*1000*/  IMAD.SHL.U32 R198, R198, 0x40, RZ ;  /* 0x00000040c6c67824 */ /* 0x000fe200078e00ff */
[----:B------:R-:W-:-:S02]  /*1010*/  LOP3.LUT R10, R10, 0xfffffff8, RZ, 0xc0, !PT ;  /* 0xfffffff80a0a7812 */ /* 0x000fc400078ec0ff */
[----:B------:R-:W-:Y:S02]  /*1020*/  LEA.HI R0, R0, R223, RZ, 0x1 ;  /* 0x000000df00007211 */ /* 0x000fe400078f08ff */
[----:B------:R-:W-:Y:S01]  /*1030*/  LEA.HI R6, R6, R219, RZ, 0x5 ;  /* 0x000000db06067211 */ /* 0x000fe200078f28ff */
[----:B------:R-:W-:Y:S01]  /*1040*/  IMAD.IADD R9, R9, 0x1, -R10 ;  /* 0x0000000109097824 */ /* 0x000fe200078e0a0a */
[----:B------:R-:W-:Y:S02]  /*1050*/  LOP3.LUT P0, RZ, R7, 0x2, RZ, 0xc0, !PT ;  /* 0x0000000207ff7812 */ /* 0x000fe4000780c0ff */
[CC--:B------:R-:W-:Y:S02]  /*1060*/  LEA.HI R7, R2.reuse, R189.reuse, RZ, 0x4 ;  /* 0x000000bd02077211 */ /* 0x0c0fe400078f20ff */
[----:B------:R-:W-:Y:S02]  /*1070*/  SHF.R.S32.HI R4, RZ, 0x1f, R191 ;  /* 0x0000001fff047819 */ /* 0x000fe400000114bf */
[----:B------:R-:W-:-:S02]  /*1080*/  LEA.HI R2, R2, R189, RZ, 0x6 ;  /* 0x000000bd02027211 */ /* 0x000fc400078f30ff */
[----:B------:R-:W-:Y:S02]  /*1090*/  LOP3.LUT R0, R0, 0x3fffffe, RZ, 0xc0, !PT ;  /* 0x03fffffe00007812 */ /* 0x000fe400078ec0ff */
[----:B------:R-:W-:Y:S02]  /*10a0*/  SHF.R.S32.HI R6, RZ, 0x5, R6 ;  /* 0x00000005ff067819 */ /* 0x000fe40000011406 */
[----:B------:R-:W-:Y:S01]  /*10b0*/  LOP3.LUT R196, R196, 0x180, RZ, 0xc0, !PT ;  /* 0x00000180c4c47812 */ /* 0x000fe200078ec0ff */
[----:B------:R-:W-:Y:S01]  /*10c0*/  IMAD.IADD R0, R223, 0x1, -R0 ;  /* 0x00000001df007824 */ /* 0x000fe200078e0a00 */
[-C--:B------:R-:W-:Y:S01]  /*10d0*/  LEA.HI R5, R4, R191.reuse, RZ, 0x6 ;  /* 0x000000bf04057211 */ /* 0x080fe200078f30ff */
[----:B------:R-:W-:Y:S01]  /*10e0*/  IMAD R9, R6, 0x10, R9 ;  /* 0x0000001006097824 */ /* 0x000fe200078e0209 */
[----:B------:R-:W-:Y:S01]  /*10f0*/  LEA.HI R225, R4, R191, RZ, 0x4 ;  /* 0x000000bf04e17211 */ /* 0x000fe200078f20ff */
[----:B------:R-:W-:Y:S01]  /*1100*/  IMAD.SHL.U32 R4, R2, 0x80, RZ ;  /* 0x0000008002047824 */ /* 0x000fe200078e00ff */
[----:B------:R-:W-:Y:S01]  /*1110*/  LOP3.LUT R2, R196, 0x30, R7, 0xf8, !PT ;  /* 0x00000030c4027812 */ /* 0x000fe200078ef807 */
[----:B------:R-:W-:Y:S01]  /*1120*/  IMAD R206, R0, 0x40, R9 ;  /* 0x0000004000ce7824 */ /* 0x000fe200078e0209 */
[----:B------:R-:W-:-:S02]  /*1130*/  SHF.R.U32.HI R197, RZ, 0x3, R196 ;  /* 0x00000003ffc57819 */ /* 0x000fc400000116c4 */
[----:B------:R-:W-:Y:S02]  /*1140*/  SHF.L.U32 R12, R5, 0x7, RZ ;  /* 0x00000007050c7819 */ /* 0x000fe400000006ff */
[----:B------:R-:W-:Y:S02]  /*1150*/  LOP3.LUT R5, R4, 0xffffe000, RZ, 0xc0, !PT ;  /* 0xffffe00004057812 */ /* 0x000fe400078ec0ff */
[----:B------:R-:W-:Y:S02]  /*1160*/  LOP3.LUT R2, R2, R197, RZ, 0x3c, !PT ;  /* 0x000000c502027212 */ /* 0x000fe400078e3cff */
[----:B------:R-:W-:Y:S02]  /*1170*/  LEA.HI R3, R3, R234, RZ, 0x3 ;  /* 0x000000ea03037211 */ /* 0x000fe400078f18ff */
[C---:B------:R-:W-:Y:S02]  /*1180*/  LOP3.LUT R0, R196.reuse, 0x10, R18, 0xf8, !PT ;  /* 0x00000010c4007812 */ /* 0x040fe400078ef812 */
[----:B------:R-:W-:-:S02]  /*1190*/  LOP3.LUT R10, R196, 0x30, R225, 0xf8, !PT ;  /* 0x00000030c40a7812 */ /* 0x000fc400078ef8e1 */
[----:B------:R-:W-:Y:S02]  /*11a0*/  IADD3 R221, R2, R198, R5 ;  /* 0x000000c602dd7210 */ /* 0x000fe40007ffe005 */
[----:B------:R-:W-:Y:S02]  /*11b0*/  LOP3.LUT R5, R3, 0x1ffffff8, RZ, 0xc0, !PT ;  /* 0x1ffffff803057812 */ /* 0x000fe400078ec0ff */
[----:B------:R-:W-:Y:S01]  /*11c0*/  SHF.R.S32.HI R11, RZ, 0x1, R11 ;  /* 0x00000001ff0b7819 */ /* 0x000fe2000001140b */
[----:B------:R-:W-:Y:S01]  /*11d0*/  IMAD.IADD R221, R16, 0x1, R221 ;  /* 0x0000000110dd7824 */ /* 0x000fe200078e02dd */
[-C--:B------:R-:W-:Y:S01]  /*11e0*/  LOP3.LUT R207, R0, R197.reuse, RZ, 0x3c, !PT ;  /* 0x000000c500cf7212 */ /* 0x080fe200078e3cff */
[----:B------:R-:W-:Y:S01]  /*11f0*/  IMAD.IADD R5, R234, 0x1, -R5 ;  /* 0x00000001ea057824 */ /* 0x000fe200078e0a05 */
[----:B------:R-:W-:Y:S01]  /*1200*/  LOP3.LUT R13, R12, 0xffffe000, RZ, 0xc0, !PT ;  /* 0xffffe0000c0d7812 */ /* 0x000fe200078ec0ff */
[----:B------:R-:W-:Y:S01]  /*1210*/  IMAD.SHL.U32 R11, R11, 0x80, RZ ;  /* 0x000000800b0b7824 */ /* 0x000fe200078e00ff */
[----:B------:R-:W-:Y:S01]  /*1220*/  LOP3.LUT R10, R10, R197, RZ, 0x3c, !PT ;  /* 0x000000c50a0a7212 */ /* 0x000fe200078e3cff */
[----:B------:R-:W-:Y:S01]  /*1230*/  IMAD.IADD R207, R198, 0x1, R207 ;  /* 0x00000001c6cf7824 */ /* 0x000fe200078e02cf */
[----:B------:R-:W-:-:S02]  /*1240*/  LOP3.LUT R2, R196, 0x30, R18, 0xf8, !PT ;  /* 0x00000030c4027812 */ /* 0x000fc400078ef812 */
[----:B------:R-:W-:Y:S02]  /*1250*/  SEL R218, R218, 0xffffffe0, !P0 ;  /* 0xffffffe0dada7807 */ /* 0x000fe40004000000 */
[----:B------:R-:W-:Y:S02]  /*1260*/  SHF.R.S32.HI R204, RZ, 0x3, R3 ;  /* 0x00000003ffcc7819 */ /* 0x000fe40000011403 */
[----:B------:R-:W-:Y:S01]  /*1270*/  LOP3.LUT R8, R8, 0x7ffffffc, RZ, 0xc0, !PT ;  /* 0x7ffffffc08087812 */ /* 0x000fe200078ec0ff */
[----:B------:R-:W-:Y:S01]  /*1280*/  IMAD.IADD R208, R218, 0x1, R207 ;  /* 0x00000001dad07824 */ /* 0x000fe200078e02cf */
[----:B------:R-:W-:Y:S02]  /*1290*/  IADD3 R13, R10, R198, R13 ;  /* 0x000000c60a0d7210 */ /* 0x000fe40007ffe00d */
[----:B------:R-:W-:Y:S01]  /*12a0*/  LOP3.LUT R3, R2, R197, RZ, 0x3c, !PT ;  /* 0x000000c502037212 */ /* 0x000fe200078e3cff */
[----:B------:R-:W-:Y:S01]  /*12b0*/  IMAD.IADD R203, R219, 0x1, -R8 ;  /* 0x00000001dbcb7824 */ /* 0x000fe200078e0a08 */
[----:B------:R-:W-:-:S02]  /*12c0*/  SHF.R.S32.HI R215, RZ, 0x1f, R23 ;  /* 0x0000001fffd77819 */ /* 0x000fc40000011417 */
[----:B------:R-:W-:Y:S02]  /*12d0*/  SHF.L.U32 R201, R5, 0x3, RZ ;  /* 0x0000000305c97819 */ /* 0x000fe400000006ff */
[----:B------:R-:W-:Y:S02]  /*12e0*/  LOP3.LUT R199, R11, 0x180, RZ, 0xc0, !PT ;  /* 0x000001800bc77812 */ /* 0x000fe400078ec0ff */
[----:B------:R-:W-:Y:S02]  /*12f0*/  SHF.R.S32.HI R226, RZ, 0x4, R7 ;  /* 0x00000004ffe27819 */ /* 0x000fe40000011407 */
[----:B------:R-:W-:Y:S02]  /*1300*/  SHF.R.S32.HI R225, RZ, 0x4, R225 ;  /* 0x00000004ffe17819 */ /* 0x000fe400000114e1 */
[C---:B------:R-:W-:Y:S02]  /*1310*/  IADD3 R222, R16.reuse, R198, R3 ;  /* 0x000000c610de7210 */ /* 0x040fe40007ffe003 */
[----:B------:R-:W-:-:S02]  /*1320*/  IADD3 R220, R16, R13, RZ ;  /* 0x0000000d10dc7210 */ /* 0x000fc40007ffe0ff */
[----:B------:R-:W-:-:S07]  /*1330*/  IADD3 R218, R218, UR52, R207 ;  /* 0x00000034dada7c10 */ /* 0x000fce000fffe0cf */
.L_x_2365:
        /* <DEDUP_REMOVED lines=8> */
[----:B---345:R-:W-:Y:S01]  /*13c0*/  IMAD.MOV.U32 R9, RZ, RZ, RZ ;  /* 0x000000ffff097224 */ /* 0x038fe200078e00ff */
[----:B------:R-:W-:-:S02]  /*13d0*/  ISETP.NE.U32.AND P0, PT, RZ, UR6, PT ;  /* 0x00000006ff007c0c */ /* 0x000fc4000bf05070 */
[----:B------:R-:W-:Y:S02]  /*13e0*/  ISETP.NE.AND.EX P1, PT, RZ, UR5, PT, P1 ;  /* 0x00000005ff007c0c */ /* 0x000fe4000bf25310 */
[----:B------:R-:W-:Y:S02]  /*13f0*/  ISETP.NE.AND.EX P0, PT, RZ, UR7, PT, P0 ;  /* 0x00000007ff007c0c */ /* 0x000fe4000bf05300 */
[----:B------:R-:W-:Y:S02]  /*1400*/  MOV R27, RZ ;  /* 0x000000ff001b7202 */ /* 0x000fe40000000f00 */
[----:B--2---:R-:W-:Y:S01]  /*1410*/  SHF.R.S32.HI R214, RZ, 0x1f, R210 ;  /* 0x0000001fffd67819 */ /* 0x004fe200000114d2 */
[----:B------:R-:W-:-:S06]  /*1420*/  IMAD.SHL.U32 R212, R210, 0x4, RZ ;  /* 0x00000004d2d47824 */ /* 0x000fcc00078e00ff */
        /* <DEDUP_REMOVED lines=22> */
[----:B0-----:R-:W-:Y:S01]  /*1590*/  IMAD.U32 R2, RZ, RZ, UR5 ;  /* 0x00000005ff027e24 */ /* 0x001fe2000f8e00ff */
[----:B------:R-:W-:Y:S01]  /*15a0*/  MOV R26, UR4 ;  /* 0x00000004001a7c02 */ /* 0x000fe20008000f00 */
[----:B------:R-:W-:Y:S01]  /*15b0*/  IMAD.MOV.U32 R25, RZ, RZ, R210 ;  /* 0x000000ffff197224 */ /* 0x000fe200078e00d2 */
        /* <DEDUP_REMOVED lines=10> */
.L_x_2160:
[----:B------:R-:W-:Y:S01]  /*1660*/  ULDC.64 UR4, c[0x0][0xa20] ;  /* 0x0002880000047ab9 */ /* 0x000fe20000000a00 */
[----:B------:R-:W-:Y:S01]  /*1670*/  IMAD.MOV.U32 R217, RZ, RZ, R193 ;  /* 0x000000ffffd97224 */ /* 0x000fe200078e00c1 */
[----:B------:R-:W-:Y:S01]  /*1680*/  ISETP.NE.U32.AND P1, PT, RZ, UR4, PT ;  /* 0x00000004ff007c0c */ /* 0x000fe2000bf25070 */
[----:B------:R-:W-:-:S03]  /*1690*/  IMAD.MOV.U32 R211, RZ, RZ, R194 ;  /* 0x000000ffffd37224 */ /* 0x000fc600078e00c2 */
[----:B------:R-:W-:-:S13]  /*16a0*/  ISETP.NE.AND.EX P1, PT, RZ, UR5, PT, P1 ;  /* 0x00000005ff007c0c */ /* 0x000fda000bf25310 */
[----:B------:R-:W-:Y:S05]  /*16b0*/  @!P1 BRA `(.L_x_2161) ;  /* 0x0000000000109947 */ /* 0x000fea0003800000 */
[----:B------:R-:W-:-:S04]  /*16c0*/  IADD3 R4, P0, R212, UR4, RZ ;  /* 0x00000004d4047c10 */ /* 0x000fc8000ff1e0ff */
[----:B------:R-:W-:-:S05]  /*16d0*/  IADD3.X R5, R213, UR5, RZ, P0, !PT ;  /* 0x00000005d5057c10 */ /* 0x000fca00087fe4ff */
[----:B------:R0:W5:Y:S01]  /*16e0*/  LDG.E R26, desc[UR56][R4.64] ;  /* 0x00000038041a7981 */ /* 0x000162000c1e1900 */
[----:B------:R-:W-:Y:S05]  /*16f0*/  BRA `(.L_x_2162) ;  /* 0x0000000000107947 */ /* 0x000fea0003800000 */
.L_x_2161:
[----:B------:R-:W-:Y:S05]  /*1700*/  @!P0 BRA `(.L_x_2162) ;  /* 0x00000000000c8947 */ /* 0x000fea0003800000 */
[----:B------:R-:W2:Y:S04]  /*1710*/  LDG.E R3, desc[UR56][R6.64] ;  /* 0x0000003806037981 */ /* 0x000ea8000c1e1900 */
[----:B------:R-:W2:Y:S02]  /*1720*/  LDG.E R26, desc[UR56][R6.64+0x4] ;  /* 0x00000438061a7981 */ /* 0x000ea4000c1e1900 */
[----:B--2---:R-:W-:-:S07]  /*1730*/  IADD3 R26, -R3, R26, RZ ;  /* 0x0000001a031a7210 */ /* 0x004fce0007ffe1ff */
.L_x_2162:
        /* <DEDUP_REMOVED lines=8> */
[----:B------:R-:W2:Y:S01]  /*17c0*/  @P0 LDG.E R3, desc[UR56][R4.64+0x4] ;  /* 0x0000043804030981 */ /* 0x000ea2000c1e1900 */
[----:B------:R-:W-:Y:S01]  /*17d0*/  ISETP.NE.U32.AND P1, PT, RZ, UR4, PT ;  /* 0x00000004ff007c0c */ /* 0x000fe2000bf25070 */
[----:B------:R-:W-:-:S03]  /*17e0*/  IMAD.MOV.U32 R143, RZ, RZ, R26 ;  /* 0x000000ffff8f7224 */ /* 0x000fc600078e001a */
[----:B------:R-:W-:-:S13]  /*17f0*/  ISETP.NE.AND.EX P1, PT, RZ, UR5, PT, P1 ;  /* 0x00000005ff007c0c */ /* 0x000fda000bf25310 */
[----:B------:R-:W-:-:S04]  /*1800*/  @P1 IADD3 R6, P2, R212, UR4, RZ ;  /* 0x00000004d4061c10 */ /* 0x000fc8000ff5e0ff */
[----:B------:R-:W-:-:S05]  /*1810*/  @P1 IADD3.X R7, R213, UR5, RZ, P2, !PT ;  /* 0x00000005d5071c10 */ /* 0x000fca00097fe4ff */
[----:B------:R0:W5:Y:S01]  /*1820*/  @P1 LDG.E R143, desc[UR56][R6.64] ;  /* 0x00000038068f1981 */ /* 0x000162000c1e1900 */
[----:B--2---:R-:W-:Y:S01]  /*1830*/  @P0 IMAD.IADD R2, R3, 0x1, -R0 ;  /* 0x0000000103020824 */ /* 0x004fe200078e0a00 */
[----:B------:R-:W-:-:S04]  /*1840*/  LEA R3, R193, 0x11f, 0x7 ;  /* 0x0000011fc1037811 */ /* 0x000fc800078e38ff */
[----:B------:R-:W-:-:S04]  /*1850*/  IADD3 R202, R9, R2, RZ ;  /* 0x0000000209ca7210 */ /* 0x000fc80007ffe0ff */
[C---:B------:R-:W-:Y:S01]  /*1860*/  IADD3 R3, R202.reuse, R3, -R195 ;  /* 0x00000003ca037210 */ /* 0x040fe20007ffe8c3 */
[----:B------:R-:W-:-:S04]  /*1870*/  VIADD R0, R202, 0x9f ;  /* 0x0000009fca007836 */ /* 0x000fc80000000000 */
[----:B------:R-:W-:-:S04]  /*1880*/  IMAD.HI R0, R0, 0x66666667, RZ ;  /* 0x6666666700007827 */ /* 0x000fc800078e02ff */
[----:B------:R-:W-:Y:S01]  /*1890*/  IMAD.HI R3, R3, 0x66666667, RZ ;  /* 0x6666666703037827 */ /* 0x000fe200078e02ff */
[----:B------:R-:W-:-:S04]  /*18a0*/  SHF.R.U32.HI R157, RZ, 0x1f, R0 ;  /* 0x0000001fff9d7819 */ /* 0x000fc80000011600 */
[----:B------:R-:W-:Y:S02]  /*18b0*/  SHF.R.U32.HI R4, RZ, 0x1f, R3 ;  /* 0x0000001fff047819 */ /* 0x000fe40000011603 */
[----:B------:R-:W-:Y:S01]  /*18c0*/  LEA.HI.SX32 R157, R0, R157, 0x1a ;  /* 0x0000009d009d7211 */ /* 0x000fe200078fd2ff */
[----:B------:R-:W-:Y:S01]  /*18d0*/  IMAD.MOV R0, RZ, RZ, -R9 ;  /* 0x000000ffff007224 */ /* 0x000fe200078e0a09 */
[----:B------:R-:W-:-:S04]  /*18e0*/  LEA.HI.SX32 R4, R3, R4, 0x1a ;  /* 0x0000000403047211 */ /* 0x000fc800078fd2ff */
[----:B------:R-:W-:-:S05]  /*18f0*/  VIMNMX R4, R157, R4, PT ;  /* 0x000000049d047248 */ /* 0x000fca0003fe0100 */
[----:B------:R-:W-:Y:S01]  /*1900*/  IMAD R3, R4, 0xa0, -R9 ;  /* 0x000000a004037824 */ /* 0x000fe200078e0a09 */
[----:B------:R-:W-:-:S04]  /*1910*/  VIMNMX R4, RZ, R0, !PT ;  /* 0x00000000ff047248 */ /* 0x000fc80007fe0100 */
[----:B------:R-:W-:-:S04]  /*1920*/  VIMNMX R3, R3, R2, PT ;  /* 0x0000000203037248 */ /* 0x000fc80003fe0100 */
[----:B------:R-:W-:Y:S01]  /*1930*/  ISETP.GT.AND P0, PT, R3, R4, PT ;  /* 0x000000040300720c */ /* 0x000fe20003f04270 */
[----:B------:R-:W-:-:S05]  /*1940*/  IMAD.WIDE.U32 R4, R4, -0x33333333, RZ ;  /* 0xcccccccd04047825 */ /* 0x000fca00078e00ff */
[----:B------:R-:W-:-:S04]  /*1950*/  SHF.R.U32.HI R121, RZ, 0x7, R5 ;  /* 0x00000007ff797819 */ /* 0x000fc80000011605 */
[----:B------:R-:W-:-:S03]  /*1960*/  MOV R24, R121 ;  /* 0x0000007900187202 */ /* 0x000fc60000000f00 */
[----:B------:R-:W-:-:S04]  /*1970*/  @P0 VIADD R0, R3, 0x9f ;  /* 0x0000009f03000836 */ /* 0x000fc80000000000 */
        /* <DEDUP_REMOVED lines=26> */
.L_x_2165:
[----:B------:R-:W-:Y:S05]  /*1b20*/  BSYNC B6 ;  /* 0x0000000000067941 */ /* 0x000fea0003800000 */
.L_x_2164:
[----:B------:R-:W-:Y:S01]  /*1b30*/  VIADD R0, R16, 0xa400 ;  /* 0x0000a40010007836 */ /* 0x000fe20000000000 */
[----:B------:R-:W-:Y:S04]  /*1b40*/  BSSY B6, `(.L_x_2166) ;  /* 0x0000013000067945 */ /* 0x000fe80003800000 */
[----:B------:R-:W-:-:S13]  /*1b50*/  LOP3.LUT P0, RZ, R0, 0x3ff, RZ, 0xc0, !PT ;  /* 0x000003ff00ff7812 */ /* 0x000fda000780c0ff */
[----:B------:R-:W-:Y:S05]  /*1b60*/  @!P0 BRA `(.L_x_2167) ;  /* 0x0000000000408947 */ /* 0x000fea0003800000 */
[----:B------:R-:W-:Y:S01]  /*1b70*/  MOV R0, 0x0 ;  /* 0x0000000000007802 */ /* 0x000fe20000000f00 */
[----:B------:R-:W-:Y:S01]  /*1b80*/  ULDC.64 UR4, c[0x4][0xc8] ;  /* 0x0100320000047ab9 */ /* 0x000fe20000000a00 */
[----:B------:R-:W-:Y:S01]  /*1b90*/  ULDC.64 UR6, c[0x4][0xd0] ;  /* 0x0100340000067ab9 */ /* 0x000fe20000000a00 */
[----:B------:R-:W-:Y:S01]  /*1ba0*/  MOV R4, UR4 ;  /* 0x0000000400047c02 */ /* 0x000fe20008000f00 */
[----:B------:R0:W1:Y:S01]  /*1bb0*/  LDC.64 R14, c[0x4][R0] ;  /* 0x01000000000e7b82 */ /* 0x0000620000000a00 */
        /* <DEDUP_REMOVED lines=8> */
[----:B0-----:R-:W-:-:S07]  /*1c40*/  IMAD.MOV.U32 R12, RZ, RZ, 0x1 ;  /* 0x00000001ff0c7424 */ /* 0x001fce00078e00ff */
[----:B------:R-:W-:-:S07]  /*1c50*/  LEPC R20, `(.L_x_2167) ;  /* 0x000000001014794e */ /* 0x000fce0000000000 */
[----:B-1---5:R-:W-:Y:S05]  /*1c60*/  CALL.ABS.NOINC R14 ;  /* 0x000000000e007343 */ /* 0x022fea0003c00000 */
.L_x_2167:
[----:B------:R-:W-:Y:S05]  /*1c70*/  BSYNC B6 ;  /* 0x0000000000067941 */ /* 0x000fea0003800000 */
.L_x_2166:
[----:B------:R-:W-:Y:S01]  /*1c80*/  ULDC.64 UR4, c[0x0][0x9f8] ;  /* 0x00027e0000047ab9 */ /* 0x000fe20000000a00 */
[----:B------:R-:W0:Y:S01]  /*1c90*/  S2R R21, SR_TID.X ;  /* 0x0000000000157919 */ /* 0x000e220000002100 */
[----:B------:R-:W-:Y:S01]  /*1ca0*/  ISETP.NE.U32.AND P0, PT, RZ, UR4, PT ;  /* 0x00000004ff007c0c */ /* 0x000fe2000bf05070 */
[----:B------:R-:W1:Y:S08]  /*1cb0*/  LDC R0, c[0x0][0x428] ;  /* 0x00010a00ff007b82 */ /* 0x000e700000000800 */
[----:B------:R-:W2:Y:S01]  /*1cc0*/  LDC.64 R112, c[0x0][0x2f0] ;  /* 0x0000bc00ff707b82 */ /* 0x000ea20000000a00 */
[----:B------:R-:W-:Y:S01]  /*1cd0*/  ISETP.NE.AND.EX P0, PT, RZ, UR5, PT, P0 ;  /* 0x00000005ff007c0c */ /* 0x000fe2000bf05300 */
[----:B------:R-:W-:Y:S01]  /*1ce0*/  IMAD.IADD R98, R27, 0x1, R26 ;  /* 0x000000011b627824 */ /* 0x000fe200078e021a */
[----:B------:R-:W-:Y:S01]  /*1cf0*/  ULDC.64 UR6, c[0x0][0xa08] ;  /* 0x0002820000067ab9 */ /* 0x000fe20000000a00 */
[----:B------:R-:W-:-:S02]  /*1d00*/  IMAD.MOV.U32 R7, RZ, RZ, R194 ;  /* 0x000000ffff077224 */ /* 0x000fc400078e00c2 */
[----:B------:R-:W-:Y:S02]  /*1d10*/  IMAD.MOV.U32 R8, RZ, RZ, R18 ;  /* 0x000000ffff087224 */ /* 0x000fe400078e0012 */
[----:B------:R-:W3:Y:S06]  /*1d20*/  LDC R97, c[0x0][0x3d4] ;  /* 0x0000f500ff617b82 */ /* 0x000eec0000000800 */
[----:B------:R-:W-:Y:S02]  /*1d30*/  @P0 IADD3 R4, P1, R212, UR4, RZ ;  /* 0x00000004d4040c10 */ /* 0x000fe4000ff3e0ff */
[----:B------:R-:W4:Y:S02]  /*1d40*/  LDC.64 R106, c[0x0][0x3d8] ;  /* 0x0000f600ff6a7b82 */ /* 0x000f240000000a00 */
[----:B------:R-:W-:Y:S01]  /*1d50*/  @P0 IADD3.X R5, R213, UR5, RZ, P1, !PT ;  /* 0x00000005d5050c10 */ /* 0x000fe20008ffe4ff */
[----:B------:R-:W-:-:S04]  /*1d60*/  ULDC.64 UR4, c[0x0][0x2f8] ;  /* 0x0000be0000047ab9 */ /* 0x000fc80000000a00 */
[----:B------:R2:W4:Y:S01]  /*1d70*/  @P0 LDG.E R25, desc[UR56][R4.64] ;  /* 0x0000003804190981 */ /* 0x000522000c1e1900 */
[----:B0-----:R-:W-:Y:S01]  /*1d80*/  SHF.R.U32.HI R28, RZ, 0x7, R21 ;  /* 0x00000007ff1c7819 */ /* 0x001fe20000011615 */
[----:B------:R-:W0:Y:S01]  /*1d90*/  LDC.64 R100, c[0x0][0x3e8] ;  /* 0x0000fa00ff647b82 */ /* 0x000e220000000a00 */
[----:B-1----:R-:W-:Y:S01]  /*1da0*/  ISETP.NE.AND P0, PT, R0, 0x1, PT ;  /* 0x000000010000780c */ /* 0x002fe20003f05270 */
[----:B------:R-:W4:Y:S01]  /*1db0*/  LDL.LU R21, [R1+0x20] ;  /* 0x0000200001157983 */ /* 0x000f220000300800 */
[----:B------:R-:W-:-:S05]  /*1dc0*/  SHF.R.S32.HI R26, RZ, 0x1f, R98 ;  /* 0x0000001fff1a7819 */ /* 0x000fca0000011462 */
[-C--:B--2---:R-:W-:Y:S02]  /*1dd0*/  IMAD R6, R26, R112.reuse, RZ ;  /* 0x000000701a067224 */ /* 0x084fe400078e02ff */
[----:B------:R-:W-:-:S04]  /*1de0*/  IMAD.WIDE.U32 R4, R98, R112, RZ ;  /* 0x0000007062047225 */ /* 0x000fc800078e00ff */
[----:B------:R-:W1:Y:S08]  /*1df0*/  @P0 LDC R3, c[0x0][0x42c] ;  /* 0x00010b00ff030b82 */ /* 0x000e700000000800 */
[----:B------:R-:W2:Y:S01]  /*1e00*/  @P0 LDC R9, c[0x0][0x430] ;  /* 0x00010c00ff090b82 */ /* 0x000ea20000000800 */
[----:B-1----:R-:W-:-:S04]  /*1e10*/  @P0 IMAD.HI.U32 R0, R194, R3, RZ ;  /* 0x00000003c2000227 */ /* 0x002fc800078e00ff */
[----:B------:R-:W-:Y:S01]  /*1e20*/  IMAD R3, R98, R113, R6 ;  /* 0x0000007162037224 */ /* 0x000fe200078e0206 */
[----:B--2---:R-:W-:-:S03]  /*1e30*/  @P0 SHF.R.U32.HI R7, RZ, R9, R0 ;  /* 0x00000009ff070219 */ /* 0x004fc60000011600 */
[----:B------:R-:W-:Y:S01]  /*1e40*/  IMAD.IADD R5, R5, 0x1, R3 ;  /* 0x0000000105057824 */ /* 0x000fe200078e0203 */
[----:B------:R-:W-:Y:S02]  /*1e50*/  ISETP.NE.U32.AND P0, PT, RZ, UR6, PT ;  /* 0x00000006ff007c0c */ /* 0x000fe4000bf05070 */
[----:B------:R-:W-:Y:S01]  /*1e60*/  SHF.R.S32.HI R10, RZ, 0x1f, R7 ;  /* 0x0000001fff0a7819 */ /* 0x000fe20000011407 */
[----:B------:R-:W-:Y:S01]  /*1e70*/  IMAD.WIDE.U32 R4, R7, UR4, R4 ;  /* 0x0000000407047c25 */ /* 0x000fe2000f8e0004 */
[----:B------:R-:W-:Y:S02]  /*1e80*/  ISETP.NE.AND.EX P0, PT, RZ, UR7, PT, P0 ;  /* 0x00000007ff007c0c */ /* 0x000fe4000bf05300 */
[----:B------:R-:W-:Y:S01]  /*1e90*/  ISETP.NE.AND P6, PT, R28, 0x1, PT ;  /* 0x000000011c00780c */ /* 0x000fe20003fc5270 */
[----:B------:R-:W-:Y:S01]  /*1ea0*/  IMAD R0, R10, UR4, RZ ;  /* 0x000000040a007c24 */ /* 0x000fe2000f8e02ff */
[----:B------:R-:W-:-:S03]  /*1eb0*/  SHF.R.S32.HI R9, RZ, 0x1f, R18 ;  /* 0x0000001fff097819 */ /* 0x000fc60000011412 */
[----:B------:R-:W-:Y:S01]  /*1ec0*/  IMAD R3, R7, UR5, R0 ;  /* 0x0000000507037c24 */ /* 0x000fe2000f8e0200 */
[----:B------:R-:W-:-:S04]  /*1ed0*/  ULDC.64 UR4, c[0x0][0x300] ;  /* 0x0000c00000047ab9 */ /* 0x000fc80000000a00 */
[----:B------:R-:W-:Y:S01]  /*1ee0*/  IADD3 R5, R5, R3, RZ ;  /* 0x0000000305057210 */ /* 0x000fe20007ffe0ff */
[----:B------:R-:W-:-:S04]  /*1ef0*/  IMAD R6, R215, R112, RZ ;  /* 0x00000070d7067224 */ /* 0x000fc800078e02ff */
[----:B------:R-:W-:Y:S01]  /*1f00*/  IMAD R11, R23, R113, R6 ;  /* 0x00000071170b7224 */ /* 0x000fe200078e0206 */
[----:B---3--:R-:W-:Y:S01]  /*1f10*/  ISETP.GE.AND P3, PT, R189, R97, PT ;  /* 0x00000061bd00720c */ /* 0x008fe20003f66270 */
[----:B----4-:R-:W-:-:S04]  /*1f20*/  IMAD.WIDE.U32 R108, R23, R106, R8 ;  /* 0x0000006a176c7225 */ /* 0x010fc800078e0008 */
[----:B0-----:R-:W-:Y:S01]  /*1f30*/  IMAD.WIDE.U32 R102, R23, R100, R8 ;  /* 0x0000006417667225 */ /* 0x001fe200078e0008 */
[----:B------:R-:W-:-:S03]  /*1f40*/  ISETP.GE.AND P5, PT, R191, R97, PT ;  /* 0x00000061bf00720c */ /* 0x000fc60003fa6270 */
[----:B------:R-:W-:-:S04]  /*1f50*/  IMAD R14, R215, R106, RZ ;  /* 0x0000006ad70e7224 */ /* 0x000fc800078e02ff */
[----:B------:R-:W-:-:S04]  /*1f60*/  IMAD R13, R23, R107, R14 ;  /* 0x0000006b170d7224 */ /* 0x000fc800078e020e */
[----:B------:R-:W-:Y:S02]  /*1f70*/  IMAD.IADD R109, R13, 0x1, R109 ;  /* 0x000000010d6d7824 */ /* 0x000fe400078e026d */
[----:B------:R-:W-:Y:S01]  /*1f80*/  IMAD.MOV.U32 R120, RZ, RZ, 0x40 ;  /* 0x00000040ff787424 */ /* 0x000fe200078e00ff */
[C---:B------:R-:W-:Y:S01]  /*1f90*/  SHF.L.U64.HI R127, R112.reuse, 0x7, R113 ;  /* 0x00000007707f7819 */ /* 0x040fe20000010271 */
[----:B------:R-:W-:Y:S02]  /*1fa0*/  IMAD.SHL.U32 R128, R112, 0x80, RZ ;  /* 0x0000008070807824 */ /* 0x000fe400078e00ff */
[----:B-----5:R-:W-:-:S04]  /*1fb0*/  IMAD.WIDE.U32 R108, R143, R106, R108 ;  /* 0x0000006a8f6c7225 */ /* 0x020fc800078e006c */
[----:B------:R-:W-:Y:S02]  /*1fc0*/  IMAD.MOV.U32 R119, RZ, RZ, 0x20 ;  /* 0x00000020ff777424 */ /* 0x000fe400078e00ff */
[----:B------:R-:W-:Y:S01]  /*1fd0*/  IMAD R123, R107, 0xa0, RZ ;  /* 0x000000a06b7b7824 */ /* 0x000fe200078e02ff */
[----:B------:R-:W-:Y:S01]  /*1fe0*/  IADD3 R156, R28, 0x8, RZ ;  /* 0x000000081c9c7810 */ /* 0x000fe20007ffe0ff */
[----:B------:R-:W-:Y:S01]  /*1ff0*/  IMAD.SHL.U32 R118, R97, 0x2, RZ ;  /* 0x0000000261767824 */ /* 0x000fe200078e00ff */
[----:B------:R-:W-:Y:S02]  /*2000*/  SHF.R.S32.HI R144, RZ, 0x1f, R216 ;  /* 0x0000001fff907819 */ /* 0x000fe400000114d8 */
[----:B------:R-:W-:Y:S02]  /*2010*/  SHF.R.S32.HI R0, RZ, 0x1f, R25 ;  /* 0x0000001fff007819 */ /* 0x000fe40000011419 */
[----:B------:R-:W-:Y:S02]  /*2020*/  SEL R15, R25, RZ, !P0 ;  /* 0x000000ff190f7207 */ /* 0x000fe40004000000 */
[----:B------:R-:W-:-:S05]  /*2030*/  SEL R20, R0, RZ, !P0 ;  /* 0x000000ff00147207 */ /* 0x000fca0004000000 */
[----:B------:R-:W-:Y:S02]  /*2040*/  IMAD R0, R20, UR4, RZ ;  /* 0x0000000414007c24 */ /* 0x000fe4000f8e02ff */
[----:B------:R-:W-:-:S04]  /*2050*/  IMAD.WIDE.U32 R116, R15, UR4, R4 ;  /* 0x000000040f747c25 */ /* 0x000fc8000f8e0004 */
[----:B------:R-:W-:Y:S01]  /*2060*/  IMAD R3, R15, UR5, R0 ;  /* 0x000000050f037c24 */ /* 0x000fe2000f8e0200 */
[----:B------:R-:W-:Y:S05]  /*2070*/  @!P6 WARPSYNC.ALL ;  /* 0x000000000000e948 */ /* 0x000fea0003800000 */
[----:B------:R-:W-:Y:S01]  /*2080*/  IMAD.WIDE.U32 R4, R23, R112, R8 ;  /* 0x0000007017047225 */ /* 0x000fe200078e0008 */
[----:B------:R-:W-:-:S03]  /*2090*/  ULDC.64 UR4, c[0x0][0x320] ;  /* 0x0000c80000047ab9 */ /* 0x000fc60000000a00 */
[----:B------:R-:W-:Y:S01]  /*20a0*/  IMAD.IADD R0, R117, 0x1, R3 ;  /* 0x0000000175007824 */ /* 0x000fe200078e0203 */
[----:B------:R-:W-:Y:S01]  /*20b0*/  @!P6 BAR.SYNC.DEFER_BLOCKING 0x9, 0x100 ;  /* 0x024400000000eb1d */ /* 0x000fe20000010000 */
[----:B------:R-:W-:Y:S01]  /*20c0*/  IMAD R6, R10, UR4, RZ ;  /* 0x000000040a067c24 */ /* 0x000fe2000f8e02ff */
[----:B------:R-:W-:-:S03]  /*20d0*/  IADD3 R3, P0, R116, R4, RZ ;  /* 0x0000000474037210 */ /* 0x000fc60007f1e0ff */
[C---:B------:R-:W-:Y:S01]  /*20e0*/  IMAD R115, R7.reuse, UR5, R6 ;  /* 0x0000000507737c24 */ /* 0x040fe2000f8e0206 */
[----:B------:R-:W-:Y:S01]  /*20f0*/  IADD3.X R4, R0, R5, R11, P0, !PT ;  /* 0x0000000500047210 */ /* 0x000fe200007fe40b */
[----:B------:R-:W-:Y:S01]  /*2100*/  IMAD.WIDE.U32 R6, R7, UR4, R8 ;  /* 0x0000000407067c25 */ /* 0x000fe2000f8e0008 */
[----:B------:R-:W-:-:S03]  /*2110*/  ULDC UR4, c[0x0][0x2e4] ;  /* 0x0000b90000047ab9 */ /* 0x000fc60000000800 */
[----:B------:R-:W-:Y:S01]  /*2120*/  VIADD R5, R18, 0x80 ;  /* 0x0000008012057836 */ /* 0x000fe20000000000 */
[----:B------:R-:W-:-:S04]  /*2130*/  ISETP.GE.AND P1, PT, R189, UR4, PT ;  /* 0x00000004bd007c0c */ /* 0x000fc8000bf26270 */
[----:B------:R-:W-:Y:S02]  /*2140*/  ISETP.GE.AND P2, PT, R5, UR4, PT ;  /* 0x0000000405007c0c */ /* 0x000fe4000bf46270 */
[----:B------:R-:W-:Y:S02]  /*2150*/  SEL R5, RZ, 0xffffffff, P1 ;  /* 0xffffffffff057807 */ /* 0x000fe40000800000 */
[C---:B------:R-:W-:Y:S01]  /*2160*/  ISETP.GE.AND P0, PT, R18.reuse, UR4, PT ;  /* 0x0000000412007c0c */ /* 0x040fe2000bf06270 */
[----:B------:R-:W-:Y:S01]  /*2170*/  IMAD.MOV.U32 R114, RZ, RZ, R6 ;  /* 0x000000ffff727224 */ /* 0x000fe200078e0006 */
[C---:B------:R-:W-:Y:S01]  /*2180*/  IADD3 R10, R18.reuse, 0xa0, RZ ;  /* 0x000000a0120a7810 */ /* 0x040fe20007ffe0ff */
[----:B------:R-:W-:Y:S01]  /*2190*/  IMAD.SHL.U32 R11, R5, 0x2, RZ ;  /* 0x00000002050b7824 */ /* 0x000fe200078e00ff */
[----:B------:R-:W-:Y:S02]  /*21a0*/  SEL R6, RZ, 0x1, P0 ;  /* 0x00000001ff067807 */ /* 0x000fe40000000000 */
[----:B------:R-:W-:-:S02]  /*21b0*/  IADD3 R5, R18, 0x60, RZ ;  /* 0x0000006012057810 */ /* 0x000fc40007ffe0ff */
[----:B------:R-:W-:Y:S01]  /*21c0*/  ISETP.GE.AND P0, PT, R191, UR4, PT ;  /* 0x00000004bf007c0c */ /* 0x000fe2000bf06270 */
[----:B------:R-:W-:Y:S01]  /*21d0*/  IMAD.IADD R115, R7, 0x1, R115 ;  /* 0x0000000107737824 */ /* 0x000fe200078e0273 */
[----:B------:R-:W-:Y:S02]  /*21e0*/  ISETP.GE.AND P4, PT, R10, UR4, PT ;  /* 0x000000040a007c0c */ /* 0x000fe4000bf86270 */
[--C-:B------:R-:W-:Y:S02]  /*21f0*/  SHF.R.S32.HI R7, RZ, 0x1f, R19.reuse ;  /* 0x0000001fff077819 */ /* 0x100fe40000011413 */
[----:B------:R-:W-:Y:S01]  /*2200*/  LOP3.LUT R10, R11, 0x2, R6, 0xe2, !PT ;  /* 0x000000020b0a7812 */ /* 0x000fe200078ee206 */
[----:B------:R-:W-:Y:S01]  /*2210*/  IMAD.MOV.U32 R6, RZ, RZ, R19 ;  /* 0x000000ffff067224 */ /* 0x000fe200078e0013 */
[----:B------:R-:W-:Y:S01]  /*2220*/  ISETP.GE.AND P1, PT, R5, UR4, PT ;  /* 0x0000000405007c0c */ /* 0x000fe2000bf26270 */
[----:B------:R-:W-:Y:S01]  /*2230*/  ULDC.64 UR4, c[0x0][0x328] ;  /* 0x0000ca0000047ab9 */ /* 0x000fe20000000a00 */
[----:B------:R-:W-:-:S02]  /*2240*/  SEL R11, RZ, 0x4, P0 ;  /* 0x00000004ff0b7807 */ /* 0x000fc40000000000 */
[----:B------:R-:W-:Y:S01]  /*2250*/  ISETP.GE.AND P0, PT, R18, R97, PT ;  /* 0x000000611200720c */ /* 0x000fe20003f06270 */
[----:B------:R-:W-:Y:S01]  /*2260*/  IMAD.WIDE.U32 R110, R23, R106, R6 ;  /* 0x0000006a176e7225 */ /* 0x000fe200078e0006 */
[----:B------:R-:W-:-:S03]  /*2270*/  SEL R12, RZ, 0x8, P1 ;  /* 0x00000008ff0c7807 */ /* 0x000fc60000800000 */
[----:B------:R-:W-:Y:S01]  /*2280*/  IMAD.WIDE.U32 R104, R23, R100, R6 ;  /* 0x0000006417687225 */ /* 0x000fe200078e0006 */
[C---:B------:R-:W-:Y:S02]  /*2290*/  SEL R7, R97.reuse, RZ, P0 ;  /* 0x000000ff61077207 */ /* 0x040fe40000000000 */
[----:B------:R-:W-:Y:S02]  /*22a0*/  SEL R6, R97, RZ, P3 ;  /* 0x000000ff61067207 */ /* 0x000fe40001800000 */
[----:B------:R-:W-:Y:S01]  /*22b0*/  LOP3.LUT R10, R12, R10, R11, 0xfe, !PT ;  /* 0x0000000a0c0a7212 */ /* 0x000fe200078efe0b */
[----:B------:R-:W-:Y:S01]  /*22c0*/  IMAD.IADD R7, R18, 0x1, R7 ;  /* 0x0000000112077824 */ /* 0x000fe200078e0207 */
[----:B------:R-:W-:Y:S01]  /*22d0*/  SEL R11, RZ, 0x10, P2 ;  /* 0x00000010ff0b7807 */ /* 0x000fe20001000000 */
[----:B------:R-:W-:-:S03]  /*22e0*/  IMAD.IADD R8, R189, 0x1, R6 ;  /* 0x00000001bd087824 */ /* 0x000fc600078e0206 */
[----:B------:R-:W-:Y:S01]  /*22f0*/  LOP3.LUT R33, R10, R11, RZ, 0xfc, !PT ;  /* 0x0000000b0a217212 */ /* 0x000fe200078efcff */
[----:B------:R-:W-:Y:S01]  /*2300*/  IMAD R10, R215, R100, RZ ;  /* 0x00000064d70a7224 */ /* 0x000fe200078e02ff */
[----:B------:R-:W-:Y:S02]  /*2310*/  SHF.R.S32.HI R6, RZ, 0x1f, R7 ;  /* 0x0000001fff067819 */ /* 0x000fe40000011407 */
[----:B------:R-:W-:Y:S01]  /*2320*/  SHF.R.S32.HI R9, RZ, 0x1f, R8 ;  /* 0x0000001fff097819 */ /* 0x000fe20000011408 */
[----:B------:R-:W-:Y:S01]  /*2330*/  IMAD R12, R20, UR4, RZ ;  /* 0x00000004140c7c24 */ /* 0x000fe2000f8e02ff */
[C---:B------:R-:W-:Y:S01]  /*2340*/  LEA.HI R20, R6.reuse, R7, RZ, 0x4 ;  /* 0x0000000706147211 */ /* 0x040fe200078f20ff */
[----:B------:R-:W-:Y:S01]  /*2350*/  IMAD R11, R23, R101, R10 ;  /* 0x00000065170b7224 */ /* 0x000fe200078e020a */
[----:B------:R-:W-:Y:S02]  /*2360*/  SEL R10, R97, RZ, P5 ;  /* 0x000000ff610a7207 */ /* 0x000fe40002800000 */
[----:B------:R-:W-:-:S02]  /*2370*/  LEA.HI R7, R6, R7, RZ, 0x6 ;  /* 0x0000000706077211 */ /* 0x000fc400078f30ff */
[-C--:B------:R-:W-:Y:S01]  /*2380*/  LEA.HI R25, R9, R8.reuse, RZ, 0x4 ;  /* 0x0000000809197211 */ /* 0x080fe200078f20ff */
[----:B------:R-:W-:Y:S01]  /*2390*/  IMAD R31, R15, UR5, R12 ;  /* 0x000000050f1f7c24 */ /* 0x000fe2000f8e020c */
[----:B------:R-:W-:Y:S02]  /*23a0*/  LEA.HI R8, R9, R8, RZ, 0x6 ;  /* 0x0000000809087211 */ /* 0x000fe400078f30ff */
[----:B------:R-:W-:Y:S02]  /*23b0*/  IADD3 R12, R191, R10, RZ ;  /* 0x0000000abf0c7210 */ /* 0x000fe40007ffe0ff */
[----:B------:R-:W-:Y:S01]  /*23c0*/  SHF.R.S32.HI R7, RZ, 0x6, R7 ;  /* 0x00000006ff077819 */ /* 0x000fe20000011407 */
[----:B------:R-:W-:Y:S01]  /*23d0*/  IMAD.IADD R111, R111, 0x1, R13 ;  /* 0x000000016f6f7824 */ /* 0x000fe200078e020d */
[----:B------:R-:W-:Y:S01]  /*23e0*/  SHF.R.S32.HI R9, RZ, 0x6, R8 ;  /* 0x00000006ff097819 */ /* 0x000fe20000011408 */
[----:B------:R-:W-:Y:S01]  /*23f0*/  IMAD.IADD R103, R11, 0x1, R103 ;  /* 0x000000010b677824 */ /* 0x000fe200078e0267 */
[----:B------:R-:W-:-:S02]  /*2400*/  IADD3 R105, R105, R11, RZ ;  /* 0x0000000b69697210 */ /* 0x000fc40007ffe0ff */
[C---:B------:R-:W-:Y:S02]  /*2410*/  LOP3.LUT R8, R196.reuse, 0x30, R20, 0xf8, !PT ;  /* 0x00000030c4087812 */ /* 0x040fe400078ef814 */
[----:B------:R-:W-:Y:S02]  /*2420*/  LOP3.LUT R10, R196, 0x30, R25, 0xf8, !PT ;  /* 0x00000030c40a7812 */ /* 0x000fe400078ef819 */
[----:B------:R-:W-:Y:S02]  /*2430*/  SHF.R.S32.HI R13, RZ, 0x1f, R12 ;  /* 0x0000001fff0d7819 */ /* 0x000fe4000001140c */
[----:B------:R-:W-:Y:S02]  /*2440*/  SHF.R.U32.HI R6, RZ, 0x3, R199 ;  /* 0x00000003ff067819 */ /* 0x000fe400000116c7 */
[----:B------:R-:W-:Y:S01]  /*2450*/  LOP3.LUT R11, R199, 0x30, R20, 0xf8, !PT ;  /* 0x00000030c70b7812 */ /* 0x000fe200078ef814 */
[C---:B------:R-:W-:Y:S01]  /*2460*/  IMAD R142, R7.reuse, 0x2800, R198 ;  /* 0x00002800078e7824 */ /* 0x040fe200078e02c6 */
[-C--:B------:R-:W-:Y:S01]  /*2470*/  LOP3.LUT R10, R10, R197.reuse, RZ, 0x3c, !PT ;  /* 0x000000c50a0a7212 */ /* 0x080fe200078e3cff */
[----:B------:R-:W-:Y:S01]  /*2480*/  IMAD R133, R7, 0x2800, R200 ;  /* 0x0000280007857824 */ /* 0x000fe200078e02c8 */
[----:B------:R-:W-:Y:S01]  /*2490*/  LOP3.LUT R7, R8, R197, RZ, 0x3c, !PT ;  /* 0x000000c508077212 */ /* 0x000fe200078e3cff */
[----:B------:R-:W-:Y:S01]  /*24a0*/  IMAD R135, R9, 0x2800, R198 ;  /* 0x0000280009877824 */ /* 0x000fe200078e02c6 */
[----:B------:R-:W-:-:S02]  /*24b0*/  LEA.HI R27, R13, R12, RZ, 0x4 ;  /* 0x0000000c0d1b7211 */ /* 0x000fc400078f20ff */
[----:B------:R-:W-:Y:S02]  /*24c0*/  LOP3.LUT R8, R11, R6, RZ, 0x3c, !PT ;  /* 0x000000060b087212 */ /* 0x000fe400078e3cff */
[----:B------:R-:W-:Y:S02]  /*24d0*/  LEA.HI R12, R13, R12, RZ, 0x6 ;  /* 0x0000000c0d0c7211 */ /* 0x000fe400078f30ff */
[----:B------:R-:W-:Y:S01]  /*24e0*/  LOP3.LUT R11, R199, 0x30, R25, 0xf8, !PT ;  /* 0x00000030c70b7812 */ /* 0x000fe200078ef819 */
[----:B------:R-:W-:Y:S01]  /*24f0*/  IMAD.IADD R142, R142, 0x1, R7 ;  /* 0x000000018e8e7824 */ /* 0x000fe200078e0207 */
[----:B------:R-:W-:Y:S01]  /*2500*/  LOP3.LUT R21, R21, 0xfffffffe, RZ, 0xc0, !PT ;  /* 0xfffffffe15157812 */ /* 0x000fe200078ec0ff */
[----:B------:R-:W-:Y:S01]  /*2510*/  IMAD.IADD R135, R135, 0x1, R10 ;  /* 0x0000000187877824 */ /* 0x000fe200078e020a */
[----:B------:R-:W-:Y:S01]  /*2520*/  SHF.R.S32.HI R7, RZ, 0x6, R12 ;  /* 0x00000006ff077819 */ /* 0x000fe2000001140c */
[----:B------:R-:W-:Y:S01]  /*2530*/  IMAD R131, R9, 0x2800, R200 ;  /* 0x0000280009837824 */ /* 0x000fe200078e02c8 */
[----:B------:R-:W-:Y:S01]  /*2540*/  LOP3.LUT R13, R199, 0x30, R27, 0xf8, !PT ;  /* 0x00000030c70d7812 */ /* 0x000fe200078ef81b */
[----:B------:R-:W-:Y:S01]  /*2550*/  IMAD.IADD R133, R133, 0x1, R8 ;  /* 0x0000000185857824 */ /* 0x000fe200078e0208 */
[----:B------:R-:W-:-:S02]  /*2560*/  LOP3.LUT R10, R11, R6, RZ, 0x3c, !PT ;  /* 0x000000060b0a7212 */ /* 0x000fc400078e3cff */
[----:B------:R-:W-:Y:S02]  /*2570*/  SHF.R.S32.HI R9, RZ, 0x1f, R143 ;  /* 0x0000001fff097819 */ /* 0x000fe4000001148f */
[----:B------:R-:W-:Y:S02]  /*2580*/  LOP3.LUT R8, R196, 0x30, R27, 0xf8, !PT ;  /* 0x00000030c4087812 */ /* 0x000fe400078ef81b */
[----:B------:R-:W-:Y:S01]  /*2590*/  @P5 LOP3.LUT R21, R21, 0x1, RZ, 0xfc, !PT ;  /* 0x0000000115155812 */ /* 0x000fe200078efcff */
[----:B------:R-:W-:Y:S01]  /*25a0*/  IMAD R132, R7, 0x2800, R198 ;  /* 0x0000280007847824 */ /* 0x000fe200078e02c6 */
[----:B------:R-:W-:Y:S01]  /*25b0*/  LOP3.LUT R13, R13, R6, RZ, 0x3c, !PT ;  /* 0x000000060d0d7212 */ /* 0x000fe200078e3cff */
[----:B------:R-:W-:Y:S01]  /*25c0*/  IMAD R130, R7, 0x2800, R200 ;  /* 0x0000280007827824 */ /* 0x000fe200078e02c8 */
[----:B------:R-:W-:Y:S01]  /*25d0*/  IADD3 R131, R131, R10, RZ ;  /* 0x0000000a83837210 */ /* 0x000fe20007ffe0ff */
[----:B------:R-:W-:Y:S01]  /*25e0*/  IMAD R10, R9, R100, RZ ;  /* 0x00000064090a7224 */ /* 0x000fe200078e02ff */
[----:B------:R-:W-:-:S02]  /*25f0*/  R2P PR, R224, 0x6 ;  /* 0x00000006e0007804 */ /* 0x000fc40000000000 */
[----:B------:R-:W-:Y:S01]  /*2600*/  LOP3.LUT R7, R8, R197, RZ, 0x3c, !PT ;  /* 0x000000c508077212 */ /* 0x000fe200078e3cff */
[----:B------:R-:W-:Y:S01]  /*2610*/  IMAD R8, R9, R106, RZ ;  /* 0x0000006a09087224 */ /* 0x000fe200078e02ff */
[----:B------:R0:W-:Y:S01]  /*2620*/  STL [R1+0x20], R21 ;  /* 0x0000201501007387 */ /* 0x0001e20000100800 */
[----:B------:R-:W-:Y:S01]  /*2630*/  IMAD.IADD R130, R130, 0x1, R13 ;  /* 0x0000000182827824 */ /* 0x000fe200078e020d */
[----:B------:R-:W-:Y:S01]  /*2640*/  SHF.L.U64.HI R9, R100, 0x7, R101 ;  /* 0x0000000764097819 */ /* 0x000fe20000010265 */
[----:B------:R-:W-:Y:S01]  /*2650*/  IMAD R11, R113, 0xa0, RZ ;  /* 0x000000a0710b7824 */ /* 0x000fe200078e02ff */
[----:B------:R-:W-:Y:S01]  /*2660*/  SEL R120, R120, 0xffffffc0, !P2 ;  /* 0xffffffc078787807 */ /* 0x000fe20005000000 */
[----:B------:R-:W-:Y:S01]  /*2670*/  IMAD.WIDE.U32 R114, R15, UR4, R114 ;  /* 0x000000040f727c25 */ /* 0x000fe2000f8e0072 */
[----:B------:R-:W-:-:S03]  /*2680*/  IADD3 R98, P2, R23, R98, RZ ;  /* 0x0000006217627210 */ /* 0x000fc60007f5e0ff */
[----:B------:R-:W-:-:S04]  /*2690*/  IMAD.WIDE.U32 R112, R112, 0xa0, RZ ;  /* 0x000000a070707825 */ /* 0x000fc800078e00ff */
[----:B0-----:R-:W-:Y:S02]  /*26a0*/  IMAD R21, R143, R101, R10 ;  /* 0x000000658f157224 */ /* 0x001fe400078e020a */
[----:B------:R-:W-:Y:S02]  /*26b0*/  IMAD R13, R101, 0xa0, RZ ;  /* 0x000000a0650d7824 */ /* 0x000fe400078e02ff */
[----:B------:R-:W-:Y:S02]  /*26c0*/  IMAD.SHL.U32 R10, R100, 0x80, RZ ;  /* 0x00000080640a7824 */ /* 0x000fe400078e00ff */
[----:B------:R-:W-:Y:S01]  /*26d0*/  IMAD.WIDE.U32 R104, R143, R100, R104 ;  /* 0x000000648f687225 */ /* 0x000fe200078e0068 */
[----:B------:R-:W-:-:S03]  /*26e0*/  SEL R30, RZ, 0x20, P4 ;  /* 0x00000020ff1e7807 */ /* 0x000fc60002000000 */
[----:B------:R-:W-:-:S04]  /*26f0*/  IMAD.WIDE.U32 R102, R143, R100, R102 ;  /* 0x000000648f667225 */ /* 0x000fc800078e0066 */
[----:B------:R-:W-:Y:S02]  /*2700*/  IMAD R15, R143, R107, R8 ;  /* 0x0000006b8f0f7224 */ /* 0x000fe400078e0208 */
[----:B------:R-:W-:Y:S01]  /*2710*/  IMAD.WIDE.U32 R100, R100, 0xa0, RZ ;  /* 0x000000a064647825 */ /* 0x000fe200078e00ff */
[----:B------:R-:W-:-:S03]  /*2720*/  IADD3 R122, R113, R11, RZ ;  /* 0x0000000b717a7210 */ /* 0x000fc60007ffe0ff */
[----:B------:R-:W-:Y:S01]  /*2730*/  IMAD.WIDE.U32 R110, R143, R106, R110 ;  /* 0x0000006a8f6e7225 */ /* 0x000fe200078e006e */
[----:B------:R-:W-:-:S03]  /*2740*/  IADD3 R12, R15, R109, RZ ;  /* 0x0000006d0f0c7210 */ /* 0x000fc60007ffe0ff */
[----:B------:R-:W-:Y:S01]  /*2750*/  IMAD.IADD R126, R101, 0x1, R13 ;  /* 0x00000001657e7824 */ /* 0x000fe200078e020d */
[----:B------:R-:W-:Y:S01]  /*2760*/  SHF.L.U32 R8, R106, 0x7, RZ ;  /* 0x000000076a087819 */ /* 0x000fe200000006ff */
[----:B------:R-:W-:Y:S01]  /*2770*/  IMAD.IADD R132, R132, 0x1, R7 ;  /* 0x0000000184847824 */ /* 0x000fe200078e0207 */
[C---:B------:R-:W-:Y:S01]  /*2780*/  SHF.L.U64.HI R7, R106.reuse, 0x7, R107 ;  /* 0x000000076a077819 */ /* 0x040fe2000001026b */
[----:B------:R-:W-:Y:S01]  /*2790*/  IMAD.X R99, R215, 0x1, R26, P2 ;  /* 0x00000001d7637824 */ /* 0x000fe200010e061a */
[----:B------:R-:W-:Y:S01]  /*27a0*/  SEL R119, R119, 0xffffffe0, !P1 ;  /* 0xffffffe077777807 */ /* 0x000fe20004800000 */
[----:B------:R-:W-:Y:S01]  /*27b0*/  IMAD.IADD R11, R111, 0x1, R15 ;  /* 0x000000016f0b7824 */ /* 0x000fe200078e020f */
[----:B------:R-:W-:Y:S01]  /*27c0*/  SHF.R.S32.HI R15, RZ, 0x4, R20 ;  /* 0x00000004ff0f7819 */ /* 0x000fe20000011414 */
[----:B------:R-:W-:Y:S01]  /*27d0*/  IMAD.IADD R13, R105, 0x1, R21 ;  /* 0x00000001690d7824 */ /* 0x000fe200078e0215 */
[----:B------:R-:W-:Y:S01]  /*27e0*/  SHF.R.S32.HI R26, RZ, 0x4, R27 ;  /* 0x00000004ff1a7819 */ /* 0x000fe2000001141b */
[----:B------:R-:W-:Y:S01]  /*27f0*/  IMAD.IADD R14, R21, 0x1, R103 ;  /* 0x00000001150e7824 */ /* 0x000fe200078e0267 */
[----:B------:R-:W-:Y:S01]  /*2800*/  SHF.R.S32.HI R21, RZ, 0x4, R25 ;  /* 0x00000004ff157819 */ /* 0x000fe20000011419 */
[----:B------:R-:W-:Y:S01]  /*2810*/  IMAD.WIDE.U32 R106, R106, 0xa0, RZ ;  /* 0x000000a06a6a7825 */ /* 0x000fe200078e00ff */
[----:B------:R-:W-:-:S02]  /*2820*/  LOP3.LUT R37, R33, R30, RZ, 0xfc, !PT ;  /* 0x0000001e21257212 */ /* 0x000fc400078efcff */
[----:B------:R-:W-:Y:S02]  /*2830*/  LOP3.LUT R20, R20, 0xfffffff0, RZ, 0xc0, !PT ;  /* 0xfffffff014147812 */ /* 0x000fe400078ec0ff */
[----:B------:R-:W-:Y:S02]  /*2840*/  LOP3.LUT R25, R25, 0xfffffff0, RZ, 0xc0, !PT ;  /* 0xfffffff019197812 */ /* 0x000fe400078ec0ff */
[----:B------:R-:W-:Y:S02]  /*2850*/  LOP3.LUT R27, R27, 0xfffffff0, RZ, 0xc0, !PT ;  /* 0xfffffff01b1b7812 */ /* 0x000fe400078ec0ff */
[----:B------:R-:W-:Y:S01]  /*2860*/  LOP3.LUT R32, R33, 0x1, RZ, 0xc0, !PT ;  /* 0x0000000121207812 */ /* 0x000fe200078ec0ff */
        /* <DEDUP_REMOVED lines=11> */
.L_x_2267:
[----:B0-23--:R-:W2:Y:S01]  /*2920*/  LDL.LU R40, [R1+0x20] ;  /* 0x0000200001287983 */ /* 0x00dea20000300800 */
[----:B------:R-:W0:Y:S01]  /*2930*/  LDC.64 R124, c[0x0][0x2d8] ;  /* 0x0000b600ff7c7b82 */ /* 0x000e220000000a00 */
[----:B------:R-:W-:Y:S01]  /*2940*/  IADD3 R43, R24, -0x1, RZ ;  /* 0xffffffff182b7810 */ /* 0x000fe20007ffe0ff */
[----:B------:R-:W-:Y:S01]  /*2950*/  IMAD R47, R17, 0x7800, R207 ;  /* 0x00007800112f7824 */ /* 0x000fe200078e02cf */
[----:B------:R-:W-:Y:S05]  /*2960*/  YIELD ;  /* 0x0000000000007946 */ /* 0x000fea0003800000 */
[----:B------:R-:W1:Y:S01]  /*2970*/  LDC R134, c[0x0][0x3d4] ;  /* 0x0000f500ff867b82 */ /* 0x000e620000000800 */
[----:B------:R-:W-:Y:S01]  /*2980*/  ISETP.GT.AND P4, PT, R43, R121, PT ;  /* 0x000000792b00720c */ /* 0x000fe20003f84270 */
[-C--:B------:R-:W-:Y:S01]  /*2990*/  IMAD R39, R122, R43.reuse, RZ ;  /* 0x0000002b7a277224 */ /* 0x080fe200078e02ff */
[----:B------:R-:W-:Y:S01]  /*29a0*/  SHF.R.S32.HI R38, RZ, 0x1f, R43 ;  /* 0x0000001fff267819 */ /* 0x000fe2000001142b */
[----:B------:R-:W-:Y:S01]  /*29b0*/  IMAD.WIDE.U32 R138, R112, R43, RZ ;  /* 0x0000002b708a7225 */ /* 0x000fe200078e00ff */
[----:B------:R-:W-:Y:S03]  /*29c0*/  BSSY B0, `(.L_x_2168) ;  /* 0x0000caa000007945 */ /* 0x000fe60003800000 */
[----:B------:R-:W-:Y:S01]  /*29d0*/  IMAD R39, R38, R112, R39 ;  /* 0x0000007026277224 */ /* 0x000fe200078e0227 */
[----:B------:R-:W-:Y:S01]  /*29e0*/  IADD3 R45, P1, P2, R3, R138, R128 ;  /* 0x0000008a032d7210 */ /* 0x000fe20007a3e080 */
[----:B------:R-:W-:-:S02]  /*29f0*/  IMAD.IADD R47, R16, 0x1, R47 ;  /* 0x00000001102f7824 */ /* 0x000fc400078e022f */
[----:B------:R-:W-:Y:S02]  /*2a00*/  IMAD.IADD R93, R139, 0x1, R39 ;  /* 0x000000018b5d7824 */ /* 0x000fe400078e0227 */
[----:B------:R-:W-:-:S03]  /*2a10*/  IMAD R39, R17, 0x7800, R208 ;  /* 0x0000780011277824 */ /* 0x000fc600078e02d0 */
[----:B------:R-:W-:Y:S02]  /*2a20*/  IADD3.X R24, R4, R93, R127, P1, P2 ;  /* 0x0000005d04187210 */ /* 0x000fe40000fe447f */
[-C--:B0-----:R-:W-:Y:S02]  /*2a30*/  IADD3 R48, P1, P2, R138, R124.reuse, R3 ;  /* 0x0000007c8a307210 */ /* 0x081fe40007a3e003 */
[----:B------:R-:W-:Y:S02]  /*2a40*/  IADD3 R46, R16, R39, RZ ;  /* 0x00000027102e7210 */ /* 0x000fe40007ffe0ff */
[----:B------:R-:W-:Y:S02]  /*2a50*/  IADD3.X R49, R93, R125, R4, P1, P2 ;  /* 0x0000007d5d317210 */ /* 0x000fe40000fe4404 */
[----:B-1----:R-:W-:Y:S02]  /*2a60*/  ISETP.GE.AND P1, PT, R134, 0x1, PT ;  /* 0x000000018600780c */ /* 0x002fe40003f26270 */
[----:B------:R-:W-:-:S05]  /*2a70*/  IADD3 R44, P2, R45, R124, RZ ;  /* 0x0000007c2d2c7210 */ /* 0x000fca0007f5e0ff */
[----:B------:R-:W-:Y:S02]  /*2a80*/  IMAD.X R45, R24, 0x1, R125, P2 ;  /* 0x00000001182d7824 */ /* 0x000fe400010e067d */
        /* <DEDUP_REMOVED lines=37> */
[----:B------:R-:W-:Y:S02]  /*2ce0*/  CS2R R138, SRZ ;  /* 0x00000000008a7805 */ /* 0x000fe4000001ff00 */
[----:B------:R-:W-:Y:S02]  /*2cf0*/  IADD3 R53, R19, 0x10, RZ ;  /* 0x0000001013357810 */ /* 0x000fe40007ffe0ff */
[----:B------:R-:W-:Y:S01]  /*2d00*/  IADD3.X R41, R11, UR5, R39, P1, P4 ;  /* 0x000000050b297c10 */ /* 0x000fe20008fe8427 */
[----:B------:R-:W-:-:S02]  /*2d10*/  ULDC.64 UR4, c[0x0][0x3e0] ;  /* 0x0000f80000047ab9 */ /* 0x000fc40000000a00 */
        /* <DEDUP_REMOVED lines=31> */
[----:B------:R-:W-:-:S13]  /*2f10*/  ISETP.GE.AND P1, PT, R53, R134, PT ;  /* 0x000000863500720c */ /* 0x000fda0003f26270 */
[----:B------:R1:W5:Y:S04]  /*2f20*/  @!P1 LDG.E.64 R74, desc[UR56][R40.64+0x50] ;  /* 0x00005038284a9981 */ /* 0x000368000c1e1b00 */
[----:B------:R1:W5:Y:S02]  /*2f30*/  @!P1 LDG.E.64 R76, desc[UR56][R42.64+0x50] ;  /* 0x000050382a4c9981 */ /* 0x000364000c1e1b00 */
.L_x_2172:
[----:B------:R-:W-:Y:S05]  /*2f40*/  BSYNC B1 ;  /* 0x0000000000017941 */ /* 0x000fea0003800000 */
.L_x_2171:
        /* <DEDUP_REMOVED lines=13> */
[----:B------:R-:W-:Y:S01]  /*3020*/  CS2R R72, SRZ ;  /* 0x0000000000487805 */ /* 0x000fe2000001ff00 */
[----:B------:R-:W-:Y:S01]  /*3030*/  IMAD.MOV.U32 R151, RZ, RZ, R78 ;  /* 0x000000ffff977224 */ /* 0x000fe200078e004e */
        /* <DEDUP_REMOVED lines=46> */
.L_x_2174:
[----:B------:R-:W-:Y:S05]  /*3320*/  BSYNC B1 ;  /* 0x0000000000017941 */ /* 0x000fea0003800000 */
.L_x_2173:
[----:B------:R-:W-:Y:S01]  /*3330*/  UISETP.NE.AND UP0, UPT, UR53, 0x3, UPT ;  /* 0x000000033500788c */ /* 0x000fe2000bf05270 */
[----:B------:R-:W-:Y:S01]  /*3340*/  MOV R158, R82 ;  /* 0x00000052009e7202 */ /* 0x000fe20000000f00 */
        /* <DEDUP_REMOVED lines=21> */
[----:B------:R-:W-:Y:S01]  /*34a0*/  IMAD.MOV.U32 R153, RZ, RZ, R72 ;  /* 0x000000ffff997224 */ /* 0x000fe200078e0048 */
[----:B------:R-:W-:Y:S06]  /*34b0*/  @!P1 BRA `(.L_x_2175) ;  /* 0x0000000000049947 */ /* 0x000fec0003800000 */
[----:B------:R-:W-:Y:S01]  /*34c0*/  BPT.TRAP 0x1 ;  /* 0x000000040000795c */ /* 0x000fe20000300000 */
.L_x_2175:
[----:B------:R-:W-:Y:S01]  /*34d0*/  IMAD R39, R17, 0x8, R16 ;  /* 0x0000000811277824 */ /* 0x000fe200078e0210 */
[----:B------:R-:W-:Y:S01]  /*34e0*/  SHF.L.U32 R96, R190, 0x1f, RZ ;  /* 0x0000001fbe607819 */ /* 0x000fe200000006ff */
[----:B------:R-:W-:Y:S03]  /*34f0*/  BSSY B1, `(.L_x_2176) ;  /* 0x0000003000017945 */ /* 0x000fe60003800000 */
[----:B------:R-:W3:Y:S02]  /*3500*/  SYNCS.PHASECHK.TRANS64.TRYWAIT P5, [R39+URZ+0x29890], R96 ;  /* 0x02989060270075a7 */ /* 0x000ee400080a017f */
[----:B---3--:R-:W-:Y:S05]  /*3510*/  @!P5 BRA `(.L_x_2177) ;  /* 0x0000029c00b8d947 */ /* 0x008fea0003800000 */
.L_x_2495:
[----:B------:R-:W-:Y:S05]  /*3520*/  BSYNC B1 ;  /* 0x0000000000017941 */ /* 0x000fea0003800000 */
.L_x_2176:
        /* <DEDUP_REMOVED lines=10> */
[----:B------:R-:W-:Y:S02]  /*35d0*/  SHF.R.U32.HI R138, RZ, 0x8, R139 ;  /* 0x00000008ff8a7819 */ /* 0x000fe4000001168b */
[----:B------:R-:W-:Y:S01]  /*35e0*/  SHF.R.U32.HI R169, RZ, 0x10, R137 ;  /* 0x00000010ffa97819 */ /* 0x000fe20000011689 */
[----:B------:R-:W-:Y:S01]  /*35f0*/  IMAD.SHL.U32 R136, R136, 0x100, RZ ;  /* 0x0000010088887824 */ /* 0x000fe200078e00ff */
[----:B------:R-:W-:Y:S02]  /*3600*/  LOP3.LUT R137, R137, 0xff0000ff, RZ, 0xc0, !PT ;  /* 0xff0000ff89897812 */ /* 0x000fe400078ec0ff */
[----:B------:R-:W-:Y:S02]  /*3610*/  SHF.R.U32.HI R167, RZ, 0x10, R139 ;  /* 0x00000010ffa77819 */ /* 0x000fe4000001168b */
[----:B------:R-:W-:-:S02]  /*3620*/  LOP3.LUT R166, R139, 0xff0000ff, RZ, 0xc0, !PT ;  /* 0xff0000ff8ba67812 */ /* 0x000fc400078ec0ff */
        /* <DEDUP_REMOVED lines=51> */
[--C-:B------:R-:W-:Y:S01]  /*3960*/  HADD2.F32 R169, -RZ, R166.reuse.H1_H1 ;  /* 0x300000a6ffa97230 */ /* 0x100fe20000004100 */
[----:B------:R-:W-:Y:S01]  /*3970*/  F2FP.SATFINITE.E4M3.F32.PACK_AB_MERGE_C R165, R168, R165, RZ ;  /* 0x000000a5a8a5723e */ /* 0x000fe200048070ff */
[----:B------:R-:W-:Y:S01]  /*3980*/  HADD2.F32 R168, -RZ, R166.H0_H0 ;  /* 0x200000a6ffa87230 */ /* 0x000fe20000004100 */
[----:B------:R-:W-:Y:S01]  /*3990*/  F2FP.F16.E4M3.UNPACK_B R167, R42.H1 ;  /* 0x0000002affa7723e */ /* 0x000fe200030006ff */
[--C-:B------:R-:W-:Y:S01]  /*39a0*/  HADD2.F32 R172, -RZ, R174.reuse.H1_H1 ;  /* 0x300000aeffac7230 */ /* 0x100fe20000004100 */
[----:B------:R-:W-:Y:S01]  /*39b0*/  F2FP.F16.E4M3.UNPACK_B R173, R137 ;  /* 0x00000089ffad723e */ /* 0x000fe200020006ff */
[----:B------:R-:W-:Y:S01]  /*39c0*/  HADD2.F32 R174, -RZ, R174.H0_H0 ;  /* 0x200000aeffae7230 */ /* 0x000fe20000004100 */
[-C--:B------:R-:W-:Y:S01]  /*39d0*/  F2FP.F16.E4M3.UNPACK_B R166, R136.reuse.H1 ;  /* 0x00000088ffa6723e */ /* 0x080fe200030006ff */
[----:B------:R-:W-:Y:S01]  /*39e0*/  HADD2.F32 R137, -RZ, R167.H1_H1 ;  /* 0x300000a7ff897230 */ /* 0x000fe20000004100 */
[----:B------:R-:W-:Y:S01]  /*39f0*/  F2FP.F16.E4M3.UNPACK_B R170, R136 ;  /* 0x00000088ffaa723e */ /* 0x000fe200020006ff */
[----:B------:R-:W-:-:S02]  /*3a00*/  HADD2.F32 R176, -RZ, R173.H1_H1 ;  /* 0x300000adffb07230 */ /* 0x000fc40000004100 */
[-C--:B------:R-:W-:Y:S01]  /*3a10*/  FMUL.FTZ R175, R169, R172.reuse ;  /* 0x000000aca9af7220 */ /* 0x080fe20000410000 */
[----:B------:R-:W-:Y:S02]  /*3a20*/  HADD2.F32 R171, -RZ, R166.H1_H1 ;  /* 0x300000a6ffab7230 */ /* 0x000fe40000004100 */
[C---:B------:R-:W-:Y:S01]  /*3a30*/  FMUL.FTZ R180, R168.reuse, R172 ;  /* 0x000000aca8b47220 */ /* 0x040fe20000410000 */
[----:B------:R-:W-:Y:S02]  /*3a40*/  HADD2.F32 R167, -RZ, R167.H0_H0 ;  /* 0x200000a7ffa77230 */ /* 0x000fe40000004100 */
[----:B------:R-:W-:Y:S01]  /*3a50*/  FMUL.FTZ R178, R137, R176 ;  /* 0x000000b089b27220 */ /* 0x000fe20000410000 */
[----:B------:R-:W-:Y:S02]  /*3a60*/  HADD2.F32 R172, -RZ, R170.H1_H1 ;  /* 0x300000aaffac7230 */ /* 0x000fe40000004100 */
[----:B------:R-:W-:Y:S01]  /*3a70*/  FFMA.FTZ R136, R168, R171, -R175 ;  /* 0x000000aba8887223 */ /* 0x000fe200000108af */
[----:B------:R-:W-:Y:S01]  /*3a80*/  F2FP.F16.E4M3.UNPACK_B R42, R42 ;  /* 0x0000002aff2a723e */ /* 0x000fe200020006ff */
[----:B------:R-:W-:Y:S01]  /*3a90*/  FMUL.FTZ R176, R167, R176 ;  /* 0x000000b0a7b07220 */ /* 0x000fe20000410000 */
[----:B------:R-:W-:Y:S01]  /*3aa0*/  F2FP.F16.E4M3.UNPACK_B R168, R43 ;  /* 0x0000002bffa8723e */ /* 0x000fe200020006ff */
[----:B------:R-:W-:Y:S01]  /*3ab0*/  FFMA.FTZ R43, R169, R171, R180 ;  /* 0x000000aba92b7223 */ /* 0x000fe200000100b4 */
[-C--:B------:R-:W-:Y:S01]  /*3ac0*/  FFMA.FTZ R178, R167, R172.reuse, -R178 ;  /* 0x000000aca7b27223 */ /* 0x080fe200000108b2 */
[----:B------:R-:W-:Y:S01]  /*3ad0*/  FFMA.FTZ R169, R137, R172, R176 ;  /* 0x000000ac89a97223 */ /* 0x000fe200000100b0 */
[----:B------:R-:W-:Y:S01]  /*3ae0*/  HADD2.F32 R137, -RZ, R42.H0_H0 ;  /* 0x2000002aff897230 */ /* 0x000fe20000004100 */
[----:B------:R-:W-:Y:S01]  /*3af0*/  F2FP.SATFINITE.E4M3.F32.PACK_AB_MERGE_C R41, R41, R40, R164 ;  /* 0x000000282929723e */ /* 0x000fe200048070a4 */
[----:B------:R-:W-:Y:S01]  /*3b00*/  HADD2.F32 R167, -RZ, R168.H0_H0 ;  /* 0x200000a8ffa77230 */ /* 0x000fe20000004100 */
[----:B------:R-:W-:Y:S01]  /*3b10*/  F2FP.SATFINITE.E4M3.F32.PACK_AB_MERGE_C R43, R43, R136, RZ ;  /* 0x000000882b2b723e */ /* 0x000fe200048070ff */
[----:B------:R-:W-:Y:S01]  /*3b20*/  HADD2.F32 R42, -RZ, R42.H1_H1 ;  /* 0x3000002aff2a7230 */ /* 0x000fe20000004100 */
[----:B------:R-:W-:Y:S01]  /*3b30*/  F2FP.SATFINITE.E4M3.F32.PACK_AB_MERGE_C R169, R169, R178, RZ ;  /* 0x000000b2a9a9723e */ /* 0x000fe200048070ff */
[----:B------:R-:W-:-:S02]  /*3b40*/  HADD2.F32 R173, -RZ, R173.H0_H0 ;  /* 0x200000adffad7230 */ /* 0x000fc40000004100 */
[----:B------:R-:W-:Y:S01]  /*3b50*/  FMUL.FTZ R171, R167, R174 ;  /* 0x000000aea7ab7220 */ /* 0x000fe20000410000 */
[----:B------:R-:W-:Y:S01]  /*3b60*/  HADD2.F32 R168, -RZ, R168.H1_H1 ;  /* 0x300000a8ffa87230 */ /* 0x000fe20000004100 */
[----:B------:R-:W-:Y:S01]  /*3b70*/  F2FP.SATFINITE.E4M3.F32.PACK_AB_MERGE_C R40, R139, R138, R165 ;  /* 0x0000008a8b28723e */ /* 0x000fe200048070a5 */
[----:B------:R-:W-:Y:S02]  /*3b80*/  HADD2.F32 R166, -RZ, R166.H0_H0 ;  /* 0x200000a6ffa67230 */ /* 0x000fe40000004100 */
[-C--:B------:R-:W-:Y:S01]  /*3b90*/  FMUL.FTZ R172, R42, R173.reuse ;  /* 0x000000ad2aac7220 */ /* 0x080fe20000410000 */
[----:B------:R-:W-:Y:S02]  /*3ba0*/  HADD2.F32 R170, -RZ, R170.H0_H0 ;  /* 0x200000aaffaa7230 */ /* 0x000fe40000004100 */
[C---:B------:R-:W-:Y:S01]  /*3bb0*/  FMUL.FTZ R176, R168.reuse, R174 ;  /* 0x000000aea8b07220 */ /* 0x040fe20000410000 */
[----:B------:R-:W-:Y:S01]  /*3bc0*/  FMUL.FTZ R173, R137, R173 ;  /* 0x000000ad89ad7220 */ /* 0x000fe20000410000 */
[----:B------:R-:W-:-:S02]  /*3bd0*/  FFMA.FTZ R171, R168, R166, R171 ;  /* 0x000000a6a8ab7223 */ /* 0x000fc400000100ab */
[----:B------:R-:W-:Y:S01]  /*3be0*/  FFMA.FTZ R176, R167, R166, -R176 ;  /* 0x000000a6a7b07223 */ /* 0x000fe200000108b0 */
[-C--:B------:R-:W-:Y:S01]  /*3bf0*/  FFMA.FTZ R172, R137, R170.reuse, -R172 ;  /* 0x000000aa89ac7223 */ /* 0x080fe200000108ac */
[----:B------:R-:W-:-:S03]  /*3c00*/  FFMA.FTZ R173, R42, R170, R173 ;  /* 0x000000aa2aad7223 */ /* 0x000fc600000100ad */
[----:B------:R-:W-:Y:S02]  /*3c10*/  F2FP.SATFINITE.E4M3.F32.PACK_AB_MERGE_C R43, R171, R176, R43 ;  /* 0x000000b0ab2b723e */ /* 0x000fe4000480702b */
[----:B------:R-:W-:-:S07]  /*3c20*/  F2FP.SATFINITE.E4M3.F32.PACK_AB_MERGE_C R42, R173, R172, R169 ;  /* 0x000000acad2a723e */ /* 0x000fce00048070a9 */
.L_x_2183:
[----:B------:R-:W-:Y:S05]  /*3c30*/  BSYNC B3 ;  /* 0x0000000000037941 */ /* 0x000fea0003800000 */
.L_x_2182:
[----:B-1----:R4:W-:Y:S02]  /*3c40*/  STG.E.128 desc[UR56][R48.64], R40 ;  /* 0x0000002830007986 */ /* 0x0029e4000c101d38 */
.L_x_2181:
[----:B------:R-:W-:Y:S05]  /*3c50*/  BSYNC B2 ;  /* 0x0000000000027941 */ /* 0x000fea0003800000 */
.L_x_2180:
        /* <DEDUP_REMOVED lines=9> */
[----:B------:R-:W-:Y:S02]  /*3cf0*/  SHF.R.U32.HI R124, RZ, 0x8, R125 ;  /* 0x00000008ff7c7819 */ /* 0x000fe4000001167d */
[----:B------:R-:W-:Y:S02]  /*3d00*/  LOP3.LUT R94, R95, 0xff0000ff, RZ, 0xc0, !PT ;  /* 0xff0000ff5f5e7812 */ /* 0x000fe400078ec0ff */
[----:B------:R-:W-:Y:S01]  /*3d10*/  SHF.R.U32.HI R137, RZ, 0x10, R95 ;  /* 0x00000010ff897819 */ /* 0x000fe2000001165f */
[----:B------:R-:W-:Y:S01]  /*3d20*/  IMAD.SHL.U32 R95, R139, 0x100, RZ ;  /* 0x000001008b5f7824 */ /* 0x000fe200078e00ff */
[----:B------:R-:W-:Y:S02]  /*3d30*/  LOP3.LUT R136, R125, 0xff0000ff, RZ, 0xc0, !PT ;  /* 0xff0000ff7d887812 */ /* 0x000fe400078ec0ff */
[----:B------:R-:W-:Y:S01]  /*3d40*/  SHF.R.U32.HI R138, RZ, 0x10, R125 ;  /* 0x00000010ff8a7819 */ /* 0x000fe2000001167d */
[----:B------:R-:W-:Y:S01]  /*3d50*/  IMAD.SHL.U32 R125, R124, 0x100, RZ ;  /* 0x000001007c7d7824 */ /* 0x000fe200078e00ff */
[----:B------:R-:W-:Y:S01]  /*3d60*/  LOP3.LUT R94, R94, 0xff00, R95, 0xf8, !PT ;  /* 0x0000ff005e5e7812 */ /* 0x000fe200078ef85f */
[----:B-1----:R-:W-:Y:S01]  /*3d70*/  IMAD.MOV.U32 R124, RZ, RZ, R40 ;  /* 0x000000ffff7c7224 */ /* 0x002fe200078e0028 */
[----:B------:R-:W-:Y:S01]  /*3d80*/  SHF.L.U32 R95, R137, 0x10, RZ ;  /* 0x00000010895f7819 */ /* 0x000fe200000006ff */
[----:B------:R-:W-:Y:S01]  /*3d90*/  IMAD.U32 R138, R138, 0x10000, RZ ;  /* 0x000100008a8a7824 */ /* 0x000fe200078e00ff */
[----:B------:R-:W-:-:S02]  /*3da0*/  LOP3.LUT R125, R136, 0xff00, R125, 0xf8, !PT ;  /* 0x0000ff00887d7812 */ /* 0x000fc400078ef87d */
        /* <DEDUP_REMOVED lines=44> */
[----:B------:R-:W-:Y:S01]  /*4070*/  F2FP.SATFINITE.E4M3.F32.PACK_AB_MERGE_C R137, R138, R137, RZ ;  /* 0x000000898a89723e */ /* 0x000fe200048070ff */
[--C-:B------:R-:W-:Y:S01]  /*4080*/  HADD2.F32 R162, -RZ, R139.reuse.H0_H0 ;  /* 0x2000008bffa27230 */ /* 0x100fe20000004100 */
[-C--:B------:R-:W-:Y:S01]  /*4090*/  F2FP.F16.E4M3.UNPACK_B R167, R95.reuse.H1 ;  /* 0x0000005fffa7723e */ /* 0x080fe200030006ff */
[----:B------:R-:W-:Y:S01]  /*40a0*/  HADD2.F32 R139, -RZ, R139.H1_H1 ;  /* 0x3000008bff8b7230 */ /* 0x000fe20000004100 */
[----:B------:R-:W-:Y:S02]  /*40b0*/  F2FP.F16.E4M3.UNPACK_B R138, R42.H1 ;  /* 0x0000002aff8a723e */ /* 0x000fe400030006ff */
[----:B------:R-:W-:Y:S01]  /*40c0*/  F2FP.F16.E4M3.UNPACK_B R166, R95 ;  /* 0x0000005fffa6723e */ /* 0x000fe200020006ff */
[----:B------:R-:W-:Y:S01]  /*40d0*/  HADD2.F32 R169, -RZ, R167.H1_H1 ;  /* 0x300000a7ffa97230 */ /* 0x000fe20000004100 */
[-C--:B------:R-:W-:Y:S01]  /*40e0*/  F2FP.F16.E4M3.UNPACK_B R163, R94.reuse ;  /* 0x0000005effa3723e */ /* 0x080fe200020006ff */
        /* <DEDUP_REMOVED lines=38> */
.L_x_2187:
[----:B------:R-:W-:Y:S05]  /*4350*/  BSYNC B3 ;  /* 0x0000000000037941 */ /* 0x000fea0003800000 */
.L_x_2186:
[----:B-1----:R0:W-:Y:S02]  /*4360*/  STG.E.128 desc[UR56][R48.64+0x20], R40 ;  /* 0x0000202830007986 */ /* 0x0021e4000c101d38 */
.L_x_2185:
[----:B------:R-:W-:Y:S05]  /*4370*/  BSYNC B2 ;  /* 0x0000000000027941 */ /* 0x000fea0003800000 */
.L_x_2184:
        /* <DEDUP_REMOVED lines=111> */
.L_x_2191:
[----:B------:R-:W-:Y:S05]  /*4a70*/  BSYNC B3 ;  /* 0x0000000000037941 */ /* 0x000fea0003800000 */
.L_x_2190:
[----:B-1----:R0:W-:Y:S02]  /*4a80*/  STG.E.128 desc[UR56][R48.64+0x40], R40 ;  /* 0x0000402830007986 */ /* 0x0021e4000c101d38 */
.L_x_2189:
[----:B------:R-:W-:Y:S05]  /*4a90*/  BSYNC B2 ;  /* 0x0000000000027941 */ /* 0x000fea0003800000 */
.L_x_2188:
        /* <DEDUP_REMOVED lines=14> */
[----:B------:R-:W-:Y:S01]  /*4b80*/  IMAD.SHL.U32 R87, R87, 0x100, RZ ;  /* 0x0000010057577824 */ /* 0x000fe200078e00ff */
[----:B------:R-:W-:Y:S01]  /*4b90*/  SHF.R.U32.HI R93, RZ, 0x10, R83 ;  /* 0x00000010ff5d7819 */ /* 0x000fe20000011653 */
[----:B-1----:R-:W-:Y:S01]  /*4ba0*/  IMAD.MOV.U32 R83, RZ, RZ, R41 ;  /* 0x000000ffff537224 */ /* 0x002fe200078e0029 */
[----:B------:R-:W-:Y:S01]  /*4bb0*/  LOP3.LUT R41, R82, 0xff00, R85, 0xf8, !PT ;  /* 0x0000ff0052297812 */ /* 0x000fe200078ef855 */
[----:B------:R-:W-:Y:S01]  /*4bc0*/  IMAD.U32 R92, R92, 0x10000, RZ ;  /* 0x000100005c5c7824 */ /* 0x000fe200078e00ff */
[----:B------:R-:W-:Y:S01]  /*4bd0*/  MOV R84, R40 ;  /* 0x0000002800547202 */ /* 0x000fe20000000f00 */
        /* <DEDUP_REMOVED lines=92> */
.L_x_2195:
[----:B------:R-:W-:Y:S05]  /*51a0*/  BSYNC B3 ;  /* 0x0000000000037941 */ /* 0x000fea0003800000 */
.L_x_2194:
[----:B-1----:R0:W-:Y:S02]  /*51b0*/  STG.E.128 desc[UR56][R48.64+0x60], R40 ;  /* 0x0000602830007986 */ /* 0x0021e4000c101d38 */
.L_x_2193:
[----:B------:R-:W-:Y:S05]  /*51c0*/  BSYNC B2 ;  /* 0x0000000000027941 */ /* 0x000fea0003800000 */
.L_x_2192:
        /* <DEDUP_REMOVED lines=10> */
[----:B------:R-:W-:Y:S02]  /*5270*/  SHF.R.U32.HI R85, RZ, 0x10, R79 ;  /* 0x00000010ff557819 */ /* 0x000fe4000001164f */
[----:B------:R-:W-:Y:S02]  /*5280*/  LOP3.LUT R80, R79, 0xff0000ff, RZ, 0xc0, !PT ;  /* 0xff0000ff4f507812 */ /* 0x000fe400078ec0ff */
[----:B------:R-:W-:Y:S02]  /*5290*/  SHF.R.U32.HI R84, RZ, 0x10, R81 ;  /* 0x00000010ff547819 */ /* 0x000fe40000011651 */
[----:B------:R-:W-:Y:S01]  /*52a0*/  LOP3.LUT R82, R81, 0xff0000ff, RZ, 0xc0, !PT ;  /* 0xff0000ff51527812 */ /* 0x000fe200078ec0ff */
[----:B------:R-:W-:Y:S01]  /*52b0*/  IMAD.SHL.U32 R81, R78, 0x100, RZ ;  /* 0x000001004e517824 */ /* 0x000fe200078e00ff */
[----:B------:R-:W-:Y:S01]  /*52c0*/  SHF.L.U32 R79, R83, 0x8, RZ ;  /* 0x00000008534f7819 */ /* 0x000fe200000006ff */
[----:B-1----:R-:W-:Y:S01]  /*52d0*/  IMAD.MOV.U32 R78, RZ, RZ, R40 ;  /* 0x000000ffff4e7224 */ /* 0x002fe200078e0028 */
[----:B------:R-:W-:-:S02]  /*52e0*/  F2FP.F16.E4M3.UNPACK_B R40, R41 ;  /* 0x00000029ff28723e */ /* 0x000fc400020006ff */
[----:B------:R-:W-:Y:S01]  /*52f0*/  LOP3.LUT R80, R80, 0xff00, R79, 0xf8, !PT ;  /* 0x0000ff0050507812 */ /* 0x000fe200078ef84f */
[----:B------:R-:W-:Y:S01]  /*5300*/  IMAD.U32 R79, R85, 0x10000, RZ ;  /* 0x00010000554f7824 */ /* 0x000fe200078e00ff */
[----:B------:R-:W-:Y:S02]  /*5310*/  LOP3.LUT R83, R82, 0xff00, R81, 0xf8, !PT ;  /* 0x0000ff0052537812 */ /* 0x000fe400078ef851 */
[----:B------:R-:W-:Y:S02]  /*5320*/  SHF.L.U32 R82, R84, 0x10, RZ ;  /* 0x0000001054527819 */ /* 0x000fe400000006ff */
        /* <DEDUP_REMOVED lines=89> */
.L_x_2199:
[----:B------:R-:W-:Y:S05]  /*58c0*/  BSYNC B3 ;  /* 0x0000000000037941 */ /* 0x000fea0003800000 */
.L_x_2198:
[----:B-1----:R0:W-:Y:S02]  /*58d0*/  STG.E.128 desc[UR56][R48.64+0x80], R40 ;  /* 0x0000802830007986 */ /* 0x0021e4000c101d38 */
.L_x_2197:
[----:B------:R-:W-:Y:S05]  /*58e0*/  BSYNC B2 ;  /* 0x0000000000027941 */ /* 0x000fea0003800000 */
.L_x_2196:
        /* <DEDUP_REMOVED lines=16> */
[----:B------:R-:W-:Y:S01]  /*59f0*/  IMAD.U32 R76, R80, 0x10000, RZ ;  /* 0x00010000504c7824 */ /* 0x000fe200078e00ff */
[----:B-1----:R-:W-:Y:S01]  /*5a00*/  MOV R74, R40 ;  /* 0x00000028004a7202 */ /* 0x002fe20000000f00 */
[----:B------:R-:W-:Y:S01]  /*5a10*/  IMAD.U32 R79, R79, 0x10000, RZ ;  /* 0x000100004f4f7824 */ /* 0x000fe200078e00ff */
[----:B------:R-:W-:-:S02]  /*5a20*/  LOP3.LUT R78, R78, 0xff00, R77, 0xf8, !PT ;  /* 0x0000ff004e4e7812 */ /* 0x000fc400078ef84d */
        /* <DEDUP_REMOVED lines=90> */
.L_x_2201:
[----:B------:R-:W-:Y:S05]  /*5fd0*/  BSYNC B2 ;  /* 0x0000000000027941 */ /* 0x000fea0003800000 */
.L_x_2200:
[----:B-1----:R0:W-:Y:S02]  /*5fe0*/  STG.E.128 desc[UR56][R48.64+0xa0], R40 ;  /* 0x0000a02830007986 */ /* 0x0021e4000c101d38 */
.L_x_2179:
[----:B------:R-:W-:Y:S05]  /*5ff0*/  BSYNC B1 ;  /* 0x0000000000017941 */ /* 0x000fea0003800000 */
.L_x_2178:
        /* <DEDUP_REMOVED lines=8> */
[--C-:B------:R-:W-:Y:S01]  /*6080*/  SHF.R.U32.HI R70, RZ, 0x8, R71.reuse ;  /* 0x00000008ff467819 */ /* 0x100fe20000011647 */
[----:B-1----:R-:W-:Y:S01]  /*6090*/  IMAD.MOV.U32 R48, RZ, RZ, R40 ;  /* 0x000000ffff307224 */ /* 0x002fe200078e0028 */
[----:B------:R-:W-:Y:S02]  /*60a0*/  LOP3.LUT R49, R71, 0xff0000ff, RZ, 0xc0, !PT ;  /* 0xff0000ff47317812 */ /* 0x000fe400078ec0ff */
[----:B------:R-:W-:Y:S01]  /*60b0*/  SHF.R.U32.HI R74, RZ, 0x10, R71 ;  /* 0x00000010ff4a7819 */ /* 0x000fe20000011647 */
[----:B------:R-:W-:Y:S01]  /*60c0*/  IMAD.SHL.U32 R70, R70, 0x100, RZ ;  /* 0x0000010046467824 */ /* 0x000fe200078e00ff */
[--C-:B------:R-:W-:Y:S02]  /*60d0*/  SHF.R.U32.HI R72, RZ, 0x8, R73.reuse ;  /* 0x00000008ff487819 */ /* 0x100fe40000011649 */
[----:B------:R-:W-:Y:S02]  /*60e0*/  LOP3.LUT R71, R73, 0xff0000ff, RZ, 0xc0, !PT ;  /* 0xff0000ff49477812 */ /* 0x000fe400078ec0ff */
[----:B------:R-:W-:-:S02]  /*60f0*/  SHF.R.U32.HI R73, RZ, 0x10, R73 ;  /* 0x00000010ff497819 */ /* 0x000fc40000011649 */
[----:B------:R-:W-:Y:S02]  /*6100*/  SHF.L.U32 R72, R72, 0x8, RZ ;  /* 0x0000000848487819 */ /* 0x000fe400000006ff */
[----:B------:R-:W-:Y:S01]  /*6110*/  LOP3.LUT R49, R49, 0xff00, R70, 0xf8, !PT ;  /* 0x0000ff0031317812 */ /* 0x000fe200078ef846 */
[----:B------:R-:W-:Y:S01]  /*6120*/  IMAD.U32 R70, R74, 0x10000, RZ ;  /* 0x000100004a467824 */ /* 0x000fe200078e00ff */
[----:B------:R-:W-:Y:S01]  /*6130*/  LOP3.LUT R72, R71, 0xff00, R72, 0xf8, !PT ;  /* 0x0000ff0047487812 */ /* 0x000fe200078ef848 */
[----:B------:R-:W-:Y:S01]  /*6140*/  IMAD.U32 R73, R73, 0x10000, RZ ;  /* 0x0001000049497824 */ /* 0x000fe200078e00ff */
        /* <DEDUP_REMOVED lines=90> */
.L_x_2206:
[----:B------:R-:W-:Y:S05]  /*66f0*/  BSYNC B2 ;  /* 0x0000000000027941 */ /* 0x000fea0003800000 */
.L_x_2205:
[----:B-1----:R0:W-:Y:S02]  /*6700*/  STG.E.128 desc[UR56][R44.64], R40 ;  /* 0x000000282c007986 */ /* 0x0021e4000c101d38 */
.L_x_2204:
[----:B------:R-:W-:Y:S05]  /*6710*/  BSYNC B1 ;  /* 0x0000000000017941 */ /* 0x000fea0003800000 */
.L_x_2203:
        /* <DEDUP_REMOVED lines=15> */
[----:B------:R-:W-:Y:S01]  /*6810*/  LOP3.LUT R68, R69, 0xff0000ff, RZ, 0xc0, !PT ;  /* 0xff0000ff45447812 */ /* 0x000fe200078ec0ff */
[----:B------:R-:W-:Y:S01]  /*6820*/  IMAD.SHL.U32 R67, R67, 0x100, RZ ;  /* 0x0000010043437824 */ /* 0x000fe200078e00ff */
[----:B------:R-:W-:-:S02]  /*6830*/  LOP3.LUT R66, R66, 0xff00, R49, 0xf8, !PT ;  /* 0x0000ff0042427812 */ /* 0x000fc400078ef831 */
[-C--:B------:R-:W-:Y:S02]  /*6840*/  F2FP.F16.E4M3.UNPACK_B R40, R41.reuse ;  /* 0x00000029ff28723e */ /* 0x080fe400020006ff */
[----:B------:R-:W-:Y:S01]  /*6850*/  LOP3.LUT R70, R68, 0xff00, R67, 0xf8, !PT ;  /* 0x0000ff0044467812 */ /* 0x000fe200078ef843 */
[----:B------:R-:W-:Y:S01]  /*6860*/  IMAD.U32 R67, R71, 0x10000, RZ ;  /* 0x0001000047437824 */ /* 0x000fe200078e00ff */
[----:B------:R-:W-:Y:S02]  /*6870*/  SHF.L.U32 R49, R72, 0x10, RZ ;  /* 0x0000001048317819 */ /* 0x000fe400000006ff */
[-C--:B------:R-:W-:Y:S02]  /*6880*/  F2FP.F16.E4M3.UNPACK_B R68, R150.reuse.H1 ;  /* 0x00000096ff44723e */ /* 0x080fe400030006ff */
[----:B------:R-:W-:Y:S02]  /*6890*/  F2FP.F16.E4M3.UNPACK_B R41, R41.H1 ;  /* 0x00000029ff29723e */ /* 0x000fe400030006ff */
[----:B------:R-:W-:Y:S01]  /*68a0*/  LOP3.LUT R72, R70, 0xff0000, R67, 0xf8, !PT ;  /* 0x00ff000046487812 */ /* 0x000fe200078ef843 */
[--C-:B------:R-:W-:Y:S01]  /*68b0*/  HADD2.F32 R71, -RZ, R68.reuse.H1_H1 ;  /* 0x30000044ff477230 */ /* 0x100fe20000004100 */
[-C--:B------:R-:W-:Y:S01]  /*68c0*/  F2FP.F16.E4M3.UNPACK_B R67, R149.reuse.H1 ;  /* 0x00000095ff43723e */ /* 0x080fe200030006ff */
[----:B------:R-:W-:Y:S01]  /*68d0*/  HADD2.F32 R70, -RZ, R68.H0_H0 ;  /* 0x20000044ff467230 */ /* 0x000fe20000004100 */
[----:B------:R-:W-:Y:S01]  /*68e0*/  LOP3.LUT R69, R66, 0xff0000, R49, 0xf8, !PT ;  /* 0x00ff000042457812 */ /* 0x000fe200078ef831 */
[----:B------:R-:W-:Y:S01]  /*68f0*/  HADD2.F32 R66, -RZ, R41.H1_H1 ;  /* 0x30000029ff427230 */ /* 0x000fe20000004100 */
[----:B------:R-:W-:Y:S01]  /*6900*/  F2FP.F16.E4M3.UNPACK_B R150, R150 ;  /* 0x00000096ff96723e */ /* 0x000fe200020006ff */
[----:B------:R-:W-:Y:S01]  /*6910*/  HADD2.F32 R68, -RZ, R67.H0_H0 ;  /* 0x20000043ff447230 */ /* 0x000fe20000004100 */
[----:B------:R-:W-:Y:S01]  /*6920*/  F2FP.F16.E4M3.UNPACK_B R149, R149 ;  /* 0x00000095ff95723e */ /* 0x000fe200020006ff */
[----:B------:R-:W-:-:S02]  /*6930*/  HADD2.F32 R49, -RZ, R40.H1_H1 ;  /* 0x30000028ff317230 */ /* 0x000fc40000004100 */
[-C--:B------:R-:W-:Y:S01]  /*6940*/  FMUL.FTZ R74, R66, R71.reuse ;  /* 0x00000047424a7220 */ /* 0x080fe20000410000 */
[----:B------:R-:W-:Y:S02]  /*6950*/  HADD2.F32 R41, -RZ, R41.H0_H0 ;  /* 0x20000029ff297230 */ /* 0x000fe40000004100 */
[----:B------:R-:W-:Y:S02]  /*6960*/  HADD2.F32 R67, -RZ, R67.H1_H1 ;  /* 0x30000043ff437230 */ /* 0x000fe40000004100 */
[----:B------:R-:W-:Y:S01]  /*6970*/  FMUL.FTZ R73, R49, R70 ;  /* 0x0000004631497220 */ /* 0x000fe20000410000 */
[----:B------:R-:W-:Y:S02]  /*6980*/  HADD2.F32 R40, -RZ, R40.H0_H0 ;  /* 0x20000028ff287230 */ /* 0x000fe40000004100 */
[C---:B------:R-:W-:Y:S01]  /*6990*/  FMUL.FTZ R71, R41.reuse, R71 ;  /* 0x0000004729477220 */ /* 0x040fe20000410000 */
[-C--:B------:R-:W-:Y:S01]  /*69a0*/  FFMA.FTZ R76, R41, R67.reuse, -R74 ;  /* 0x00000043294c7223 */ /* 0x080fe2000001084a */
[----:B------:R-:W-:Y:S01]  /*69b0*/  F2FP.F16.E4M3.UNPACK_B R41, R48.H1 ;  /* 0x00000030ff29723e */ /* 0x000fe200030006ff */
[C---:B------:R-:W-:Y:S01]  /*69c0*/  FMUL.FTZ R70, R40.reuse, R70 ;  /* 0x0000004628467220 */ /* 0x040fe20000410000 */
[----:B------:R-:W-:Y:S01]  /*69d0*/  F2FP.F16.E4M3.UNPACK_B R48, R48 ;  /* 0x00000030ff30723e */ /* 0x000fe200020006ff */
[-C--:B------:R-:W-:Y:S01]  /*69e0*/  FFMA.FTZ R40, R40, R68.reuse, -R73 ;  /* 0x0000004428287223 */ /* 0x080fe20000010849 */
[----:B------:R-:W-:Y:S01]  /*69f0*/  FFMA.FTZ R77, R66, R67, R71 ;  /* 0x00000043424d7223 */ /* 0x000fe20000010047 */
[----:B------:R-:W-:Y:S01]  /*6a00*/  FFMA.FTZ R75, R49, R68, R70 ;  /* 0x00000044314b7223 */ /* 0x000fe20000010046 */
        /* <DEDUP_REMOVED lines=64> */
.L_x_2210:
[----:B------:R-:W-:Y:S05]  /*6e10*/  BSYNC B2 ;  /* 0x0000000000027941 */ /* 0x000fea0003800000 */
.L_x_2209:
[----:B-1----:R0:W-:Y:S02]  /*6e20*/  STG.E.128 desc[UR56][R44.64+0x20], R40 ;  /* 0x000020282c007986 */ /* 0x0021e4000c101d38 */
.L_x_2208:
[----:B------:R-:W-:Y:S05]  /*6e30*/  BSYNC B1 ;  /* 0x0000000000017941 */ /* 0x000fea0003800000 */
.L_x_2207:
        /* <DEDUP_REMOVED lines=11> */
[----:B------:R-:W-:Y:S01]  /*6ef0*/  MOV R49, R42 ;  /* 0x0000002a00317202 */ /* 0x000fe20000000f00 */
[----:B------:R-:W-:Y:S01]  /*6f00*/  IMAD.SHL.U32 R43, R68, 0x100, RZ ;  /* 0x00000100442b7824 */ /* 0x000fe200078e00ff */
[----:B------:R-:W-:Y:S01]  /*6f10*/  LOP3.LUT R48, R63, 0xff0000ff, RZ, 0xc0, !PT ;  /* 0xff0000ff3f307812 */ /* 0x000fe200078ec0ff */
[----:B------:R-:W-:Y:S01]  /*6f20*/  IMAD.SHL.U32 R42, R64, 0x100, RZ ;  /* 0x00000100402a7824 */ /* 0x000fe200078e00ff */
[----:B------:R-:W-:Y:S02]  /*6f30*/  SHF.R.U32.HI R67, RZ, 0x10, R63 ;  /* 0x00000010ff437819 */ /* 0x000fe4000001163f */
[----:B------:R-:W-:-:S02]  /*6f40*/  LOP3.LUT R63, R65, 0xff0000ff, RZ, 0xc0, !PT ;  /* 0xff0000ff413f7812 */ /* 0x000fc400078ec0ff */
[----:B------:R-:W-:Y:S02]  /*6f50*/  SHF.R.U32.HI R66, RZ, 0x10, R65 ;  /* 0x00000010ff427819 */ /* 0x000fe40000011641 */
[----:B------:R-:W-:Y:S01]  /*6f60*/  LOP3.LUT R43, R48, 0xff00, R43, 0xf8, !PT ;  /* 0x0000ff00302b7812 */ /* 0x000fe200078ef82b */
[----:B------:R-:W-:Y:S01]  /*6f70*/  IMAD.U32 R48, R67, 0x10000, RZ ;  /* 0x0001000043307824 */ /* 0x000fe200078e00ff */
[----:B------:R-:W-:Y:S02]  /*6f80*/  LOP3.LUT R63, R63, 0xff00, R42, 0xf8, !PT ;  /* 0x0000ff003f3f7812 */ /* 0x000fe400078ef82a */
[----:B------:R-:W-:Y:S02]  /*6f90*/  SHF.L.U32 R66, R66, 0x10, RZ ;  /* 0x0000001042427819 */ /* 0x000fe400000006ff */
[----:B------:R-:W-:Y:S02]  /*6fa0*/  F2FP.F16.E4M3.UNPACK_B R64, R147.H1 ;  /* 0x00000093ff40723e */ /* 0x000fe400030006ff */
[----:B------:R-:W-:-:S02]  /*6fb0*/  F2FP.F16.E4M3.UNPACK_B R42, R41 ;  /* 0x00000029ff2a723e */ /* 0x000fc400020006ff */
        /* <DEDUP_REMOVED lines=89> */
.L_x_2214:
[----:B------:R-:W-:Y:S05]  /*7550*/  BSYNC B2 ;  /* 0x0000000000027941 */ /* 0x000fea0003800000 */
.L_x_2213:
[----:B-1----:R0:W-:Y:S02]  /*7560*/  STG.E.128 desc[UR56][R44.64+0x40], R40 ;  /* 0x000040282c007986 */ /* 0x0021e4000c101d38 */
.L_x_2212:
[----:B------:R-:W-:Y:S05]  /*7570*/  BSYNC B1 ;  /* 0x0000000000017941 */ /* 0x000fea0003800000 */
.L_x_2211:
        /* <DEDUP_REMOVED lines=13> */
[----:B------:R-:W-:Y:S01]  /*7650*/  SHF.R.U32.HI R64, RZ, 0x10, R59 ;  /* 0x00000010ff407819 */ /* 0x000fe2000001163b */
[----:B------:R-:W-:Y:S01]  /*7660*/  IMAD.SHL.U32 R43, R48, 0x100, RZ ;  /* 0x00000100302b7824 */ /* 0x000fe200078e00ff */
[----:B------:R-:W-:Y:S02]  /*7670*/  LOP3.LUT R59, R59, 0xff0000ff, RZ, 0xc0, !PT ;  /* 0xff0000ff3b3b7812 */ /* 0x000fe400078ec0ff */
[----:B------:R-:W-:-:S02]  /*7680*/  LOP3.LUT R60, R61, 0xff0000ff, RZ, 0xc0, !PT ;  /* 0xff0000ff3d3c7812 */ /* 0x000fc400078ec0ff */
[----:B------:R-:W-:Y:S02]  /*7690*/  SHF.R.U32.HI R63, RZ, 0x10, R61 ;  /* 0x00000010ff3f7819 */ /* 0x000fe4000001163d */
[----:B------:R-:W-:Y:S02]  /*76a0*/  LOP3.LUT R48, R59, 0xff00, R42, 0xf8, !PT ;  /* 0x0000ff003b307812 */ /* 0x000fe400078ef82a */
[----:B------:R-:W-:Y:S01]  /*76b0*/  LOP3.LUT R62, R60, 0xff00, R43, 0xf8, !PT ;  /* 0x0000ff003c3e7812 */ /* 0x000fe200078ef82b */
[----:B------:R-:W-:Y:S01]  /*76c0*/  IMAD.U32 R43, R64, 0x10000, RZ ;  /* 0x00010000402b7824 */ /* 0x000fe200078e00ff */
        /* <DEDUP_REMOVED lines=92> */
.L_x_2218:
[----:B------:R-:W-:Y:S05]  /*7c90*/  BSYNC B2 ;  /* 0x0000000000027941 */ /* 0x000fea0003800000 */
.L_x_2217:
[----:B-1----:R0:W-:Y:S02]  /*7ca0*/  STG.E.128 desc[UR56][R44.64+0x60], R40 ;  /* 0x000060282c007986 */ /* 0x0021e4000c101d38 */
.L_x_2216:
[----:B------:R-:W-:Y:S05]  /*7cb0*/  BSYNC B1 ;  /* 0x0000000000017941 */ /* 0x000fea0003800000 */
.L_x_2215:
        /* <DEDUP_REMOVED lines=10> */
[----:B------:R-:W-:Y:S02]  /*7d60*/  LOP3.LUT R47, R55, 0xff0000ff, RZ, 0xc0, !PT ;  /* 0xff0000ff372f7812 */ /* 0x000fe400078ec0ff */
[----:B------:R-:W-:Y:S02]  /*7d70*/  SHF.R.U32.HI R56, RZ, 0x10, R55 ;  /* 0x00000010ff387819 */ /* 0x000fe40000011637 */
[--C-:B------:R-:W-:Y:S02]  /*7d80*/  SHF.R.U32.HI R55, RZ, 0x8, R57.reuse ;  /* 0x00000008ff377819 */ /* 0x100fe40000011639 */
[----:B------:R-:W-:Y:S02]  /*7d90*/  LOP3.LUT R54, R57, 0xff0000ff, RZ, 0xc0, !PT ;  /* 0xff0000ff39367812 */ /* 0x000fe400078ec0ff */
[----:B------:R-:W-:Y:S01]  /*7da0*/  MOV R48, R42 ;  /* 0x0000002a00307202 */ /* 0x000fe20000000f00 */
[----:B------:R-:W-:Y:S01]  /*7db0*/  IMAD.SHL.U32 R43, R55, 0x100, RZ ;  /* 0x00000100372b7824 */ /* 0x000fe200078e00ff */
[----:B------:R-:W-:Y:S01]  /*7dc0*/  SHF.R.U32.HI R58, RZ, 0x10, R57 ;  /* 0x00000010ff3a7819 */ /* 0x000fe20000011639 */
[----:B------:R-:W-:Y:S01]  /*7dd0*/  IMAD.SHL.U32 R42, R59, 0x100, RZ ;  /* 0x000001003b2a7824 */ /* 0x000fe200078e00ff */
[----:B------:R-:W-:-:S02]  /*7de0*/  F2FP.F16.E4M3.UNPACK_B R55, R91.H1 ;  /* 0x0000005bff37723e */ /* 0x000fc400030006ff */
[----:B------:R-:W-:Y:S01]  /*7df0*/  LOP3.LUT R43, R54, 0xff00, R43, 0xf8, !PT ;  /* 0x0000ff00362b7812 */ /* 0x000fe200078ef82b */
[----:B------:R-:W-:Y:S01]  /*7e00*/  IMAD.U32 R54, R56, 0x10000, RZ ;  /* 0x0001000038367824 */ /* 0x000fe200078e00ff */
[----:B------:R-:W-:Y:S01]  /*7e10*/  LOP3.LUT R47, R47, 0xff00, R42, 0xf8, !PT ;  /* 0x0000ff002f2f7812 */ /* 0x000fe200078ef82a */
[--C-:B------:R-:W-:Y:S01]  /*7e20*/  HADD2.F32 R57, -RZ, R55.reuse.H0_H0 ;  /* 0x20000037ff397230 */ /* 0x100fe20000004100 */
[----:B------:R-:W-:Y:S02]  /*7e30*/  SHF.L.U32 R58, R58, 0x10, RZ ;  /* 0x000000103a3a7819 */ /* 0x000fe400000006ff */
[-C--:B------:R-:W-:Y:S02]  /*7e40*/  F2FP.F16.E4M3.UNPACK_B R42, R41.reuse ;  /* 0x00000029ff2a723e */ /* 0x080fe400020006ff */
[----:B------:R-:W-:Y:S02]  /*7e50*/  LOP3.LUT R56, R47, 0xff0000, R54, 0xf8, !PT ;  /* 0x00ff00002f387812 */ /* 0x000fe400078ef836 */
        /* <DEDUP_REMOVED lines=86> */
.L_x_2222:
[----:B------:R-:W-:Y:S05]  /*83c0*/  BSYNC B2 ;  /* 0x0000000000027941 */ /* 0x000fea0003800000 */
.L_x_2221:
[----:B-1----:R0:W-:Y:S02]  /*83d0*/  STG.E.128 desc[UR56][R44.64+0x80], R40 ;  /* 0x000080282c007986 */ /* 0x0021e4000c101d38 */
.L_x_2220:
[----:B------:R-:W-:Y:S05]  /*83e0*/  BSYNC B1 ;  /* 0x0000000000017941 */ /* 0x000fea0003800000 */
.L_x_2219:
        /* <DEDUP_REMOVED lines=14> */
[----:B------:R-:W-:Y:S02]  /*84d0*/  SHF.R.U32.HI R51, RZ, 0x10, R53 ;  /* 0x00000010ff337819 */ /* 0x000fe40000011635 */
[----:B------:R-:W-:-:S02]  /*84e0*/  SHF.L.U32 R42, R52, 0x8, RZ ;  /* 0x00000008342a7819 */ /* 0x000fc400000006ff */
[----:B------:R-:W-:Y:S02]  /*84f0*/  LOP3.LUT R50, R53, 0xff0000ff, RZ, 0xc0, !PT ;  /* 0xff0000ff35327812 */ /* 0x000fe400078ec0ff */
        /* <DEDUP_REMOVED lines=92> */
[----:B------:R-:W-:Y:S02]  /*8ac0*/  F2FP.SATFINITE.E4M3.F32.PACK_AB_MERGE_C R41, R57, R56, R61 ;  /* 0x000000383929723e */ /* 0x000fe4000480703d */
[----:B------:R-:W-:Y:S02]  /*8ad0*/  F2FP.SATFINITE.E4M3.F32.PACK_AB_MERGE_C R40, R88, R55, R60 ;  /* 0x000000375828723e */ /* 0x000fe4000480703c */
[----:B------:R-:W-:-:S07]  /*8ae0*/  MOV R42, R52 ;  /* 0x00000034002a7202 */ /* 0x000fce0000000f00 */
.L_x_2224:
[----:B------:R-:W-:Y:S05]  /*8af0*/  BSYNC B1 ;  /* 0x0000000000017941 */ /* 0x000fea0003800000 */
.L_x_2223:
[----:B-1----:R0:W-:Y:S01]  /*8b00*/  STG.E.128 desc[UR56][R44.64+0xa0], R40 ;  /* 0x0000a0282c007986 */ /* 0x0021e2000c101d38 */
[----:B------:R-:W-:Y:S05]  /*8b10*/  BRA `(.L_x_2202) ;  /* 0x0000006800507947 */ /* 0x000fea0003800000 */
.L_x_2170:
        /* <DEDUP_REMOVED lines=43> */
.L_x_2226:
[----:B------:R-:W-:Y:S05]  /*8dd0*/  BSYNC B1 ;  /* 0x0000000000017941 */ /* 0x000fea0003800000 */
.L_x_2225:
        /* <DEDUP_REMOVED lines=47> */
.L_x_2228:
[----:B------:R-:W-:Y:S05]  /*90d0*/  BSYNC B1 ;  /* 0x0000000000017941 */ /* 0x000fea0003800000 */
.L_x_2227:
        /* <DEDUP_REMOVED lines=8> */
[----:B------:R-:W-:Y:S01]  /*9160*/  MOV R165, R62 ;  /* 0x0000003e00a57202 */ /* 0x000fe20000000f00 */
        /* <DEDUP_REMOVED lines=14> */
[----:B------:R-:W-:Y:S01]  /*9250*/  IMAD.MOV.U32 R148, RZ, RZ, R84 ;  /* 0x000000ffff947224 */ /* 0x000fe200078e0054 */
[----:B------:R-:W-:Y:S06]  /*9260*/  @!P1 BRA `(.L_x_2229) ;  /* 0x0000000000049947 */ /* 0x000fec0003800000 */
[----:B------:R-:W-:Y:S01]  /*9270*/  BPT.TRAP 0x1 ;  /* 0x000000040000795c */ /* 0x000fe20000300000 */
.L_x_2229:
[----:B------:R-:W-:Y:S01]  /*9280*/  IMAD R39, R17, 0x8, R16 ;  /* 0x0000000811277824 */ /* 0x000fe200078e0210 */
[----:B------:R-:W-:Y:S01]  /*9290*/  SHF.L.U32 R96, R190, 0x1f, RZ ;  /* 0x0000001fbe607819 */ /* 0x000fe200000006ff */
[----:B------:R-:W1:Y:S01]  /*92a0*/  LDC R146, c[0x0][0x2e4] ;  /* 0x0000b900ff927b82 */ /* 0x000e620000000800 */
[----:B------:R-:W-:Y:S02]  /*92b0*/  BSSY B1, `(.L_x_2230) ;  /* 0x0000004000017945 */ /* 0x000fe40003800000 */
[----:B------:R-:W2:Y:S05]  /*92c0*/  SYNCS.PHASECHK.TRANS64.TRYWAIT P5, [R39+URZ+0x29890], R96 ;  /* 0x02989060270075a7 */ /* 0x000eaa00080a017f */
[----:B------:R-:W3:Y:S01]  /*92d0*/  LDC.64 R136, c[0x0][0x2f0] ;  /* 0x0000bc00ff887b82 */ /* 0x000ee20000000a00 */
[----:B--2---:R-:W-:Y:S05]  /*92e0*/  @!P5 BRA `(.L_x_2231) ;  /* 0x000002400058d947 */ /* 0x004fea0003800000 */
.L_x_2496:
[----:B------:R-:W-:Y:S05]  /*92f0*/  BSYNC B1 ;  /* 0x0000000000017941 */ /* 0x000fea0003800000 */
.L_x_2230:
[----:B------:R-:W-:Y:S01]  /*9300*/  BSSY B1, `(.L_x_2232) ;  /* 0x00002eb000017945 */ /* 0x000fe20003800000 */
[----:B-1----:R-:W-:Y:S02]  /*9310*/  IMAD.IADD R155, R146, 0x1, -R118 ;  /* 0x00000001929b7824 */ /* 0x002fe400078e0a76 */
[----:B------:R-:W-:Y:S01]  /*9320*/  IMAD.MOV.U32 R139, RZ, RZ, R93 ;  /* 0x000000ffff8b7224 */ /* 0x000fe200078e005d */
[----:B------:R-:W-:Y:S06]  /*9330*/  @P4 BRA `(.L_x_2233) ;  /* 0x0000002c009c4947 */ /* 0x000fec0003800000 */
[----:B------:R-:W-:Y:S01]  /*9340*/  ISETP.NE.AND P4, PT, R32, RZ, PT ;  /* 0x000000ff2000720c */ /* 0x000fe20003f85270 */
[-C--:B0--3--:R-:W-:Y:S01]  /*9350*/  IMAD R88, R215, R136.reuse, RZ ;  /* 0x00000088d7587224 */ /* 0x089fe200078e02ff */
[----:B------:R-:W-:Y:S01]  /*9360*/  BSSY B2, `(.L_x_2234) ;  /* 0x00000f4000027945 */ /* 0x000fe20003800000 */
[----:B------:R-:W-:-:S04]  /*9370*/  IMAD.WIDE.U32 R140, R23, R136, R138 ;  /* 0x00000088178c7225 */ /* 0x000fc800078e008a */
[----:B------:R-:W-:-:S05]  /*9380*/  IMAD R89, R23, R137, R88 ;  /* 0x0000008917597224 */ /* 0x000fca00078e0258 */
[----:B------:R-:W-:Y:S01]  /*9390*/  IADD3 R166, R89, R141, RZ ;  /* 0x0000008d59a67210 */ /* 0x000fe20007ffe0ff */
[----:B------:R-:W-:Y:S06]  /*93a0*/  @!P4 BRA `(.L_x_2235) ;  /* 0x0000000c00bcc947 */ /* 0x000fec0003800000 */
        /* <DEDUP_REMOVED lines=23> */
[----:B------:R-:W-:Y:S01]  /*9520*/  F2FP.F16.E4M3.UNPACK_B R180, R176.H1 ;  /* 0x000000b0ffb4723e */ /* 0x000fe200030006ff */
[----:B-1----:R-:W-:Y:S01]  /*9530*/  IMAD.MOV.U32 R186, RZ, RZ, R94 ;  /* 0x000000ffffba7224 */ /* 0x002fe200078e005e */
[----:B------:R-:W-:Y:S02]  /*9540*/  F2FP.F16.E4M3.UNPACK_B R177, R92.H1 ;  /* 0x0000005cffb1723e */ /* 0x000fe400030006ff */
        /* <DEDUP_REMOVED lines=16> */
[C---:B------:R-:W-:Y:S01]  /*9650*/  FMUL.FTZ R179, R177.reuse, R180 ;  /* 0x000000b4b1b37220 */ /* 0x040fe20000410000 */
[----:B------:R-:W-:Y:S01]  /*9660*/  F2FP.F16.E4M3.UNPACK_B R192, R186.H1 ;  /* 0x000000baffc0723e */ /* 0x000fe200030006ff */
[C---:B------:R-:W-:Y:S01]  /*9670*/  FMUL.FTZ R180, R54.reuse, R180 ;  /* 0x000000b436b47220 */ /* 0x040fe20000410000 */
[----:B------:R-:W-:Y:S01]  /*9680*/  F2FP.F16.E4M3.UNPACK_B R187, R90.H1 ;  /* 0x0000005affbb723e */ /* 0x000fe200030006ff */
[-C--:B------:R-:W-:Y:S01]  /*9690*/  FFMA.FTZ R179, R54, R52.reuse, -R179 ;  /* 0x0000003436b37223 */ /* 0x080fe200000108b3 */
[----:B------:R-:W-:Y:S02]  /*96a0*/  HADD2.F32 R233, -RZ, R94.H0_H0 ;  /* 0x2000005effe97230 */ /* 0x000fe40000004100 */
[----:B------:R-:W-:Y:S01]  /*96b0*/  FFMA.FTZ R177, R177, R52, R180 ;  /* 0x00000034b1b17223 */ /* 0x000fe200000100b4 */
[----:B------:R-:W-:Y:S01]  /*96c0*/  F2FP.F16.E4M3.UNPACK_B R180, R176 ;  /* 0x000000b0ffb4723e */ /* 0x000fe200020006ff */
[----:B------:R-:W-:Y:S01]  /*96d0*/  HADD2.F32 R176, -RZ, R88.H0_H0 ;  /* 0x20000058ffb07230 */ /* 0x000fe20000004100 */
[----:B------:R-:W-:Y:S01]  /*96e0*/  F2FP.F16.E4M3.UNPACK_B R52, R92 ;  /* 0x0000005cff34723e */ /* 0x000fe200020006ff */
[----:B------:R-:W-:Y:S01]  /*96f0*/  HADD2.F32 R228, -RZ, R192.H0_H0 ;  /* 0x200000c0ffe47230 */ /* 0x000fe20000004100 */
[----:B------:R-:W-:Y:S01]  /*9700*/  F2FP.F16.E4M3.UNPACK_B R92, R178 ;  /* 0x000000b2ff5c723e */ /* 0x000fe200020006ff */
[----:B------:R-:W-:Y:S01]  /*9710*/  HADD2.F32 R183, -RZ, R180.H0_H0 ;  /* 0x200000b4ffb77230 */ /* 0x000fe20000004100 */
[----:B------:R-:W-:Y:S01]  /*9720*/  F2FP.F16.E4M3.UNPACK_B R229, R173.H1 ;  /* 0x000000adffe5723e */ /* 0x000fe200030006ff */
[----:B------:R-:W-:-:S02]  /*9730*/  HADD2.F32 R54, -RZ, R52.H0_H0 ;  /* 0x20000034ff367230 */ /* 0x000fc40000004100 */
[----:B------:R-:W-:Y:S01]  /*9740*/  FMUL.FTZ R232, R228, R233 ;  /* 0x000000e9e4e87220 */ /* 0x000fe20000410000 */
[----:B------:R-:W-:Y:S01]  /*9750*/  HADD2.F32 R181, -RZ, R92.H0_H0 ;  /* 0x2000005cffb57230 */ /* 0x000fe20000004100 */
[----:B------:R-:W-:Y:S01]  /*9760*/  F2FP.F16.E4M3.UNPACK_B R171, R171 ;  /* 0x000000abffab723e */ /* 0x000fe200020006ff */
[----:B------:R-:W-:Y:S02]  /*9770*/  HADD2.F32 R230, -RZ, R187.H0_H0 ;  /* 0x200000bbffe67230 */ /* 0x000fe40000004100 */
[-C--:B------:R-:W-:Y:S01]  /*9780*/  FMUL.FTZ R185, R54, R183.reuse ;  /* 0x000000b736b97220 */ /* 0x080fe20000410000 */
[----:B------:R-:W-:Y:S01]  /*9790*/  FMUL.FTZ R183, R176, R183 ;  /* 0x000000b7b0b77220 */ /* 0x000fe20000410000 */
[----:B------:R-:W-:Y:S01]  /*97a0*/  HADD2.F32 R52, -RZ, R52.H1_H1 ;  /* 0x30000034ff347230 */ /* 0x000fe20000004100 */
[----:B------:R-:W-:Y:S01]  /*97b0*/  F2FP.F16.E4M3.UNPACK_B R186, R186 ;  /* 0x000000baffba723e */ /* 0x000fe200020006ff */
[----:B------:R-:W-:Y:S02]  /*97c0*/  HADD2.F32 R231, -RZ, R229.H0_H0 ;  /* 0x200000e5ffe77230 */ /* 0x000fe40000004100 */
[----:B------:R-:W-:Y:S01]  /*97d0*/  FFMA.FTZ R54, R54, R181, R183 ;  /* 0x000000b536367223 */ /* 0x000fe200000100b7 */
[----:B------:R-:W-:-:S02]  /*97e0*/  HADD2.F32 R183, -RZ, R180.H1_H1 ;  /* 0x300000b4ffb77230 */ /* 0x000fc40000004100 */
[----:B------:R-:W-:Y:S01]  /*97f0*/  FMUL.FTZ R233, R230, R233 ;  /* 0x000000e9e6e97220 */ /* 0x000fe20000410000 */
[----:B------:R-:W-:Y:S02]  /*9800*/  HADD2.F32 R94, -RZ, R94.H1_H1 ;  /* 0x3000005eff5e7230 */ /* 0x000fe40000004100 */
[----:B------:R-:W-:Y:S01]  /*9810*/  FFMA.FTZ R176, R176, R181, -R185 ;  /* 0x000000b5b0b07223 */ /* 0x000fe200000108b9 */
[----:B------:R-:W-:Y:S02]  /*9820*/  HADD2.F32 R192, -RZ, R192.H1_H1 ;  /* 0x300000c0ffc07230 */ /* 0x000fe40000004100 */
[----:B------:R-:W-:Y:S01]  /*9830*/  FMUL.FTZ R185, R52, R183 ;  /* 0x000000b734b97220 */ /* 0x000fe20000410000 */
[----:B------:R-:W-:Y:S02]  /*9840*/  HADD2.F32 R187, -RZ, R187.H1_H1 ;  /* 0x300000bbffbb7230 */ /* 0x000fe40000004100 */
[----:B------:R-:W-:Y:S01]  /*9850*/  FFMA.FTZ R233, R228, R231, R233 ;  /* 0x000000e7e4e97223 */ /* 0x000fe200000100e9 */
[----:B------:R-:W-:-:S02]  /*9860*/  HADD2.F32 R88, -RZ, R88.H1_H1 ;  /* 0x30000058ff587230 */ /* 0x000fc40000004100 */
[-C--:B------:R-:W-:Y:S01]  /*9870*/  FMUL.FTZ R228, R192, R94.reuse ;  /* 0x0000005ec0e47220 */ /* 0x080fe20000410000 */
[----:B------:R-:W-:Y:S02]  /*9880*/  HADD2.F32 R181, -RZ, R92.H1_H1 ;  /* 0x3000005cffb57230 */ /* 0x000fe40000004100 */
[C---:B------:R-:W-:Y:S01]  /*9890*/  FMUL.FTZ R94, R187.reuse, R94 ;  /* 0x0000005ebb5e7220 */ /* 0x040fe20000410000 */
[----:B------:R-:W-:Y:S02]  /*98a0*/  HADD2.F32 R229, -RZ, R229.H1_H1 ;  /* 0x300000e5ffe57230 */ /* 0x000fe40000004100 */
[----:B------:R-:W-:Y:S01]  /*98b0*/  FMUL.FTZ R183, R88, R183 ;  /* 0x000000b758b77220 */ /* 0x000fe20000410000 */
[----:B------:R-:W-:Y:S01]  /*98c0*/  FFMA.FTZ R232, R230, R231, -R232 ;  /* 0x000000e7e6e87223 */ /* 0x000fe200000108e8 */
[----:B------:R-:W-:Y:S01]  /*98d0*/  FFMA.FTZ R92, R88, R181, -R185 ;  /* 0x000000b5585c7223 */ /* 0x000fe200000108b9 */
[----:B------:R-:W-:Y:S01]  /*98e0*/  SHF.R.U32.HI R88, RZ, 0x8, R53 ;  /* 0x00000008ff587819 */ /* 0x000fe20000011635 */
[----:B------:R-:W-:Y:S01]  /*98f0*/  FFMA.FTZ R94, R192, R229, R94 ;  /* 0x000000e5c05e7223 */ /* 0x000fe2000001005e */
[----:B------:R-:W-:Y:S01]  /*9900*/  F2FP.F16.E4M3.UNPACK_B R90, R90 ;  /* 0x0000005aff5a723e */ /* 0x000fe200020006ff */
[----:B------:R-:W-:Y:S01]  /*9910*/  HADD2.F32 R231, -RZ, R171.H0_H0 ;  /* 0x200000abffe77230 */ /* 0x000fe20000004100 */
[----:B------:R-:W-:Y:S01]  /*9920*/  F2FP.F16.E4M3.UNPACK_B R173, R173 ;  /* 0x000000adffad723e */ /* 0x000fe200020006ff */
[----:B------:R-:W-:Y:S01]  /*9930*/  HADD2.F32 R192, -RZ, R186.H0_H0 ;  /* 0x200000baffc07230 */ /* 0x000fe20000004100 */
[----:B------:R-:W-:Y:S01]  /*9940*/  SHF.R.U32.HI R182, RZ, 0x8, R41 ;  /* 0x00000008ffb67819 */ /* 0x000fe20000011629 */
[----:B------:R-:W-:Y:S01]  /*9950*/  FFMA.FTZ R52, R52, R181, R183 ;  /* 0x000000b534347223 */ /* 0x000fe200000100b7 */
[----:B------:R-:W-:Y:S01]  /*9960*/  SHF.R.U32.HI R178, RZ, 0x10, R53 ;  /* 0x00000010ffb27819 */ /* 0x000fe20000011635 */
[----:B------:R-:W-:Y:S01]  /*9970*/  FFMA.FTZ R187, R187, R229, -R228 ;  /* 0x000000e5bbbb7223 */ /* 0x000fe200000108e4 */
[----:B------:R-:W-:Y:S01]  /*9980*/  LOP3.LUT R181, R53, 0xff0000ff, RZ, 0xc0, !PT ;  /* 0xff0000ff35b57812 */ /* 0x000fe200078ec0ff */
[----:B------:R-:W-:Y:S01]  /*9990*/  IMAD.SHL.U32 R88, R88, 0x100, RZ ;  /* 0x0000010058587824 */ /* 0x000fe200078e00ff */
[--C-:B------:R-:W-:Y:S01]  /*99a0*/  SHF.R.U32.HI R180, RZ, 0x10, R55.reuse ;  /* 0x00000010ffb47819 */ /* 0x100fe20000011637 */
[----:B------:R-:W-:Y:S01]  /*99b0*/  HADD2.F32 R229, -RZ, R90.H0_H0 ;  /* 0x2000005affe57230 */ /* 0x000fe20000004100 */
[----:B------:R-:W-:Y:S01]  /*99c0*/  SHF.R.U32.HI R53, RZ, 0x8, R55 ;  /* 0x00000008ff357819 */ /* 0x000fe20000011637 */
[----:B------:R-:W-:Y:S01]  /*99d0*/  HADD2.F32 R228, -RZ, R173.H0_H0 ;  /* 0x200000adffe47230 */ /* 0x000fe20000004100 */
[----:B------:R-:W-:Y:S01]  /*99e0*/  LOP3.LUT R183, R55, 0xff0000ff, RZ, 0xc0, !PT ;  /* 0xff0000ff37b77812 */ /* 0x000fe200078ec0ff */
[-C--:B------:R-:W-:Y:S01]  /*99f0*/  FMUL.FTZ R230, R192, R231.reuse ;  /* 0x000000e7c0e67220 */ /* 0x080fe20000410000 */
[----:B------:R-:W-:Y:S01]  /*9a00*/  SHF.R.U32.HI R55, RZ, 0x10, R41 ;  /* 0x00000010ff377819 */ /* 0x000fe20000011629 */
[----:B------:R-:W-:Y:S01]  /*9a10*/  HADD2.F32 R171, -RZ, R171.H1_H1 ;  /* 0x300000abffab7230 */ /* 0x000fe20000004100 */
[----:B------:R-:W-:Y:S01]  /*9a20*/  LOP3.LUT R185, R41, 0xff0000ff, RZ, 0xc0, !PT ;  /* 0xff0000ff29b97812 */ /* 0x000fe200078ec0ff */
[----:B------:R-:W-:Y:S01]  /*9a30*/  HADD2.F32 R186, -RZ, R186.H1_H1 ;  /* 0x300000baffba7230 */ /* 0x000fe20000004100 */
[----:B------:R-:W-:Y:S01]  /*9a40*/  SHF.L.U32 R182, R182, 0x8, RZ ;  /* 0x00000008b6b67819 */ /* 0x000fe200000006ff */
[----:B------:R-:W-:Y:S01]  /*9a50*/  HADD2.F32 R90, -RZ, R90.H1_H1 ;  /* 0x3000005aff5a7230 */ /* 0x000fe20000004100 */
[----:B------:R-:W-:Y:S01]  /*9a60*/  LOP3.LUT R181, R181, 0xff00, R88, 0xf8, !PT ;  /* 0x0000ff00b5b57812 */ /* 0x000fe200078ef858 */
[----:B------:R-:W-:Y:S01]  /*9a70*/  FMUL.FTZ R231, R229, R231 ;  /* 0x000000e7e5e77220 */ /* 0x000fe20000410000 */
[----:B------:R-:W-:Y:S01]  /*9a80*/  LOP3.LUT R182, R185, 0xff00, R182, 0xf8, !PT ;  /* 0x0000ff00b9b67812 */ /* 0x000fe200078ef8b6 */
[----:B------:R-:W-:Y:S01]  /*9a90*/  FFMA.FTZ R230, R229, R228, -R230 ;  /* 0x000000e4e5e67223 */ /* 0x000fe200000108e6 */
[----:B------:R-:W-:Y:S01]  /*9aa0*/  SHF.L.U32 R55, R55, 0x10, RZ ;  /* 0x0000001037377819 */ /* 0x000fe200000006ff */
[----:B------:R-:W-:-:S02]  /*9ab0*/  IMAD.SHL.U32 R88, R53, 0x100, RZ ;  /* 0x0000010035587824 */ /* 0x000fc400078e00ff */
[-C--:B------:R-:W-:Y:S01]  /*9ac0*/  FMUL.FTZ R229, R186, R171.reuse ;  /* 0x000000abbae57220 */ /* 0x080fe20000410000 */
[----:B------:R-:W-:Y:S02]  /*9ad0*/  HADD2.F32 R173, -RZ, R173.H1_H1 ;  /* 0x300000adffad7230 */ /* 0x000fe40000004100 */
[----:B------:R-:W-:Y:S01]  /*9ae0*/  FMUL.FTZ R171, R90, R171 ;  /* 0x000000ab5aab7220 */ /* 0x000fe20000410000 */
[----:B------:R-:W-:Y:S01]  /*9af0*/  F2FP.SATFINITE.E4M3.F32.PACK_AB_MERGE_C R179, R179, R42, RZ ;  /* 0x0000002ab3b3723e */ /* 0x000fe200048070ff */
[----:B------:R-:W-:Y:S01]  /*9b00*/  IMAD.U32 R178, R178, 0x10000, RZ ;  /* 0x00010000b2b27824 */ /* 0x000fe200078e00ff */
[----:B------:R-:W-:Y:S01]  /*9b10*/  LOP3.LUT R55, R182, 0xff0000, R55, 0xf8, !PT ;  /* 0x00ff0000b6377812 */ /* 0x000fe200078ef837 */
[-C--:B------:R-:W-:Y:S01]  /*9b20*/  FFMA.FTZ R186, R186, R173.reuse, R171 ;  /* 0x000000adbaba7223 */ /* 0x080fe200000100ab */
[----:B------:R-:W-:Y:S01]  /*9b30*/  F2FP.SATFINITE.E4M3.F32.PACK_AB_MERGE_C R177, R177, R40, RZ ;  /* 0x00000028b1b1723e */ /* 0x000fe200048070ff */
[----:B------:R-:W-:Y:S01]  /*9b40*/  FFMA.FTZ R229, R90, R173, -R229 ;  /* 0x000000ad5ae57223 */ /* 0x000fe200000108e5 */
[----:B------:R-:W-:Y:S01]  /*9b50*/  LOP3.LUT R183, R183, 0xff00, R88, 0xf8, !PT ;  /* 0x0000ff00b7b77812 */ /* 0x000fe200078ef858 */
[----:B------:R-:W-:Y:S01]  /*9b60*/  IMAD.U32 R180, R180, 0x10000, RZ ;  /* 0x00010000b4b47824 */ /* 0x000fe200078e00ff */
[----:B------:R-:W-:Y:S01]  /*9b70*/  F2FP.SATFINITE.E4M3.F32.PACK_AB_MERGE_C R88, R92, R176, R179 ;  /* 0x000000b05c58723e */ /* 0x000fe200048070b3 */
[----:B------:R-:W-:Y:S01]  /*9b80*/  FFMA.FTZ R231, R192, R228, R231 ;  /* 0x000000e4c0e77223 */ /* 0x000fe200000100e7 */
        /* <DEDUP_REMOVED lines=9> */
[----:B------:R-:W-:Y:S01]  /*9c20*/  SHF.R.U32.HI R184, RZ, 0x8, R43 ;  /* 0x00000008ffb87819 */ /* 0x000fe2000001162b */
[----:B------:R-:W-:-:S02]  /*9c30*/  HADD2.F32 R42, -RZ, R52.H0_H0 ;  /* 0x20000034ff2a7230 */ /* 0x000fc40000004100 */
[-C--:B------:R-:W-:Y:S01]  /*9c40*/  FMUL.FTZ R179, R40, R177.reuse ;  /* 0x000000b128b37220 */ /* 0x080fe20000410000 */
[----:B------:R-:W-:Y:S01]  /*9c50*/  HADD2.F32 R173, -RZ, R54.H0_H0 ;  /* 0x20000036ffad7230 */ /* 0x000fe20000004100 */
[----:B------:R-:W-:Y:S01]  /*9c60*/  SHF.R.U32.HI R41, RZ, 0x10, R43 ;  /* 0x00000010ff297819 */ /* 0x000fe2000001162b */
[----:B------:R-:W-:Y:S02]  /*9c70*/  IMAD.SHL.U32 R184, R184, 0x100, RZ ;  /* 0x00000100b8b87824 */ /* 0x000fe400078e00ff */
[C---:B------:R-:W-:Y:S01]  /*9c80*/  FMUL.FTZ R177, R42.reuse, R177 ;  /* 0x000000b12ab17220 */ /* 0x040fe20000410000 */
[----:B------:R-:W-:Y:S01]  /*9c90*/  LOP3.LUT R43, R43, 0xff0000ff, RZ, 0xc0, !PT ;  /* 0xff0000ff2b2b7812 */ /* 0x000fe200078ec0ff */
[-C--:B------:R-:W-:Y:S01]  /*9ca0*/  FFMA.FTZ R42, R42, R173.reuse, -R179 ;  /* 0x000000ad2a2a7223 */ /* 0x080fe200000108b3 */
[----:B------:R-:W-:Y:S02]  /*9cb0*/  HADD2.F32 R52, -RZ, R52.H1_H1 ;  /* 0x30000034ff347230 */ /* 0x000fe40000004100 */
[----:B------:R-:W-:Y:S01]  /*9cc0*/  FFMA.FTZ R40, R40, R173, R177 ;  /* 0x000000ad28287223 */ /* 0x000fe200000100b1 */
[----:B------:R-:W-:Y:S01]  /*9cd0*/  HADD2.F32 R173, -RZ, R176.H1_H1 ;  /* 0x300000b0ffad7230 */ /* 0x000fe20000004100 */
[----:B------:R-:W-:Y:S01]  /*9ce0*/  F2FP.F16.E4M3.UNPACK_B R93, R93.H1 ;  /* 0x0000005dff5d723e */ /* 0x000fe200030006ff */
[----:B------:R-:W-:Y:S01]  /*9cf0*/  HADD2.F32 R176, -RZ, R54.H1_H1 ;  /* 0x30000036ffb07230 */ /* 0x000fe20000004100 */
[----:B------:R-:W-:Y:S01]  /*9d00*/  F2FP.F16.E4M3.UNPACK_B R178, R55.H1 ;  /* 0x00000037ffb2723e */ /* 0x000fe200030006ff */
[----:B------:R-:W-:Y:S01]  /*9d10*/  IMAD.U32 R41, R41, 0x10000, RZ ;  /* 0x0001000029297824 */ /* 0x000fe200078e00ff */
[----:B------:R-:W-:Y:S01]  /*9d20*/  LOP3.LUT R184, R43, 0xff00, R184, 0xf8, !PT ;  /* 0x0000ff002bb87812 */ /* 0x000fe200078ef8b8 */
[----:B------:R-:W-:Y:S01]  /*9d30*/  FMUL.FTZ R55, R171, R173 ;  /* 0x000000adab377220 */ /* 0x000fe20000410000 */
[----:B------:R-:W-:Y:S01]  /*9d40*/  F2FP.F16.E4M3.UNPACK_B R89, R89.H1 ;  /* 0x00000059ff59723e */ /* 0x000fe200030006ff */
[----:B------:R-:W-:Y:S01]  /*9d50*/  HADD2.F32 R54, -RZ, R93.H0_H0 ;  /* 0x2000005dff367230 */ /* 0x000fe20000004100 */
[----:B------:R-:W-:Y:S01]  /*9d60*/  LOP3.LUT R43, R183, 0xff0000, R180, 0xf8, !PT ;  /* 0x00ff0000b72b7812 */ /* 0x000fe200078ef8b4 */
[----:B------:R-:W-:Y:S01]  /*9d70*/  FMUL.FTZ R180, R52, R173 ;  /* 0x000000ad34b47220 */ /* 0x000fe20000410000 */
[----:B------:R-:W-:Y:S01]  /*9d80*/  F2FP.F16.E4M3.UNPACK_B R173, R53.H1 ;  /* 0x00000035ffad723e */ /* 0x000fe200030006ff */
[----:B------:R-:W-:-:S02]  /*9d90*/  HADD2.F32 R179, -RZ, R178.H0_H0 ;  /* 0x200000b2ffb37230 */ /* 0x000fc40000004100 */
[-C--:B------:R-:W-:Y:S01]  /*9da0*/  FFMA.FTZ R53, R52, R176.reuse, -R55 ;  /* 0x000000b034357223 */ /* 0x080fe20000010837 */
[----:B------:R-:W-:Y:S01]  /*9db0*/  HADD2.F32 R52, -RZ, R89.H0_H0 ;  /* 0x20000059ff347230 */ /* 0x000fe20000004100 */
[----:B------:R-:W-:Y:S01]  /*9dc0*/  LOP3.LUT R41, R184, 0xff0000, R41, 0xf8, !PT ;  /* 0x00ff0000b8297812 */ /* 0x000fe200078ef829 */
[----:B------:R-:W-:Y:S02]  /*9dd0*/  HADD2.F32 R177, -RZ, R93.H1_H1 ;  /* 0x3000005dffb17230 */ /* 0x000fe40000004100 */
[----:B------:R-:W-:Y:S01]  /*9de0*/  FFMA.FTZ R55, R171, R176, R180 ;  /* 0x000000b0ab377223 */ /* 0x000fe200000100b4 */
[----:B------:R-:W-:Y:S02]  /*9df0*/  HADD2.F32 R178, -RZ, R178.H1_H1 ;  /* 0x300000b2ffb27230 */ /* 0x000fe40000004100 */
[-C--:B------:R-:W-:Y:S01]  /*9e00*/  FMUL.FTZ R181, R54, R179.reuse ;  /* 0x000000b336b57220 */ /* 0x080fe20000410000 */
[----:B------:R-:W-:Y:S02]  /*9e10*/  HADD2.F32 R89, -RZ, R89.H1_H1 ;  /* 0x30000059ff597230 */ /* 0x000fe40000004100 */
[----:B------:R-:W-:Y:S01]  /*9e20*/  FMUL.FTZ R179, R52, R179 ;  /* 0x000000b334b37220 */ /* 0x000fe20000410000 */
[----:B------:R-:W-:-:S02]  /*9e30*/  HADD2.F32 R171, -RZ, R173.H0_H0 ;  /* 0x200000adffab7230 */ /* 0x000fc40000004100 */
[-C--:B------:R-:W-:Y:S01]  /*9e40*/  FMUL.FTZ R180, R177, R178.reuse ;  /* 0x000000b2b1b47220 */ /* 0x080fe20000410000 */
[----:B------:R-:W-:Y:S02]  /*9e50*/  HADD2.F32 R176, -RZ, R173.H1_H1 ;  /* 0x300000adffb07230 */ /* 0x000fe40000004100 */
[----:B------:R-:W-:Y:S01]  /*9e60*/  FMUL.FTZ R178, R89, R178 ;  /* 0x000000b259b27220 */ /* 0x000fe20000410000 */
[----:B------:R-:W-:Y:S01]  /*9e70*/  F2FP.F16.E4M3.UNPACK_B R173, R41 ;  /* 0x00000029ffad723e */ /* 0x000fe200020006ff */
[----:B------:R-:W-:Y:S01]  /*9e80*/  FFMA.FTZ R52, R52, R171, -R181 ;  /* 0x000000ab34347223 */ /* 0x000fe200000108b5 */
[----:B------:R-:W-:Y:S01]  /*9e90*/  F2FP.F16.E4M3.UNPACK_B R93, R91 ;  /* 0x0000005bff5d723e */ /* 0x000fe200020006ff */
[----:B------:R-:W-:Y:S01]  /*9ea0*/  FFMA.FTZ R54, R54, R171, R179 ;  /* 0x000000ab36367223 */ /* 0x000fe200000100b3 */
[----:B------:R-:W-:Y:S01]  /*9eb0*/  F2FP.F16.E4M3.UNPACK_B R171, R95 ;  /* 0x0000005fffab723e */ /* 0x000fe200020006ff */
[-C--:B------:R-:W-:Y:S01]  /*9ec0*/  FFMA.FTZ R177, R177, R176.reuse, R178 ;  /* 0x000000b0b1b17223 */ /* 0x080fe200000100b2 */
[----:B------:R-:W-:Y:S01]  /*9ed0*/  FFMA.FTZ R89, R89, R176, -R180 ;  /* 0x000000b059597223 */ /* 0x000fe200000108b4 */
[----:B------:R-:W-:Y:S01]  /*9ee0*/  F2FP.F16.E4M3.UNPACK_B R178, R43 ;  /* 0x0000002bffb2723e */ /* 0x000fe200020006ff */
[----:B------:R-:W-:Y:S01]  /*9ef0*/  HADD2.F32 R181, -RZ, R173.H0_H0 ;  /* 0x200000adffb57230 */ /* 0x000fe20000004100 */
[----:B------:R-:W-:Y:S01]  /*9f00*/  F2FP.F16.E4M3.UNPACK_B R95, R95.H1 ;  /* 0x0000005fff5f723e */ /* 0x000fe200030006ff */
[----:B------:R-:W-:Y:S01]  /*9f10*/  HADD2.F32 R176, -RZ, R93.H0_H0 ;  /* 0x2000005dffb07230 */ /* 0x000fe20000004100 */
[----:B------:R-:W-:Y:S01]  /*9f20*/  F2FP.F16.E4M3.UNPACK_B R91, R91.H1 ;  /* 0x0000005bff5b723e */ /* 0x000fe200030006ff */
[----:B------:R-:W-:Y:S01]  /*9f30*/  HADD2.F32 R179, -RZ, R171.H0_H0 ;  /* 0x200000abffb37230 */ /* 0x000fe20000004100 */
[----:B------:R-:W-:Y:S01]  /*9f40*/  F2FP.SATFINITE.E4M3.F32.PACK_AB_MERGE_C R94, R94, R233, RZ ;  /* 0x000000e95e5e723e */ /* 0x000fe200048070ff */
[----:B------:R-:W-:-:S02]  /*9f50*/  HADD2.F32 R180, -RZ, R178.H0_H0 ;  /* 0x200000b2ffb47230 */ /* 0x000fc40000004100 */
[CC--:B------:R-:W-:Y:S01]  /*9f60*/  FMUL.FTZ R182, R176.reuse, R181.reuse ;  /* 0x000000b5b0b67220 */ /* 0x0c0fe20000410000 */
[----:B------:R-:W-:Y:S02]  /*9f70*/  HADD2.F32 R171, -RZ, R171.H1_H1 ;  /* 0x300000abffab7230 */ /* 0x000fe40000004100 */
[C---:B------:R-:W-:Y:S01]  /*9f80*/  FMUL.FTZ R183, R179.reuse, R181 ;  /* 0x000000b5b3b77220 */ /* 0x040fe20000410000 */
[----:B------:R-:W-:Y:S01]  /*9f90*/  F2FP.F16.E4M3.UNPACK_B R181, R43.H1 ;  /* 0x0000002bffb5723e */ /* 0x000fe200030006ff */
[-C--:B------:R-:W-:Y:S01]  /*9fa0*/  FFMA.FTZ R179, R179, R180.reuse, R182 ;  /* 0x000000b4b3b37223 */ /* 0x080fe200000100b6 */
[----:B------:R-:W-:Y:S01]  /*9fb0*/  F2FP.F16.E4M3.UNPACK_B R182, R41.H1 ;  /* 0x00000029ffb6723e */ /* 0x000fe200030006ff */
[----:B------:R-:W-:Y:S01]  /*9fc0*/  FFMA.FTZ R176, R176, R180, -R183 ;  /* 0x000000b4b0b07223 */ /* 0x000fe200000108b7 */
[----:B------:R-:W-:Y:S01]  /*9fd0*/  HADD2.F32 R180, -RZ, R95.H0_H0 ;  /* 0x2000005fffb47230 */ /* 0x000fe20000004100 */
[----:B------:R-:W-:Y:S01]  /*9fe0*/  F2FP.SATFINITE.E4M3.F32.PACK_AB_MERGE_C R94, R186, R231, R94 ;  /* 0x000000e7ba5e723e */ /* 0x000fe2000480705e */
[----:B------:R-:W-:Y:S01]  /*9ff0*/  HADD2.F32 R41, -RZ, R91.H0_H0 ;  /* 0x2000005bff297230 */ /* 0x000fe20000004100 */
[----:B------:R-:W-:Y:S01]  /*a000*/  F2FP.SATFINITE.E4M3.F32.PACK_AB_MERGE_C R90, R187, R232, RZ ;  /* 0x000000e8bb5a723e */ /* 0x000fe200048070ff */
[----:B------:R-:W-:Y:S01]  /*a010*/  HADD2.F32 R183, -RZ, R182.H0_H0 ;  /* 0x200000b6ffb77230 */ /* 0x000fe20000004100 */
[----:B------:R-:W-:Y:S01]  /*a020*/  F2FP.SATFINITE.E4M3.F32.PACK_AB_MERGE_C R52, R89, R52, RZ ;  /* 0x000000345934723e */ /* 0x000fe200048070ff */
[----:B------:R-:W-:Y:S01]  /*a030*/  HADD2.F32 R43, -RZ, R181.H0_H0 ;  /* 0x200000b5ff2b7230 */ /* 0x000fe20000004100 */
[----:B------:R-:W-:Y:S01]  /*a040*/  F2FP.SATFINITE.E4M3.F32.PACK_AB_MERGE_C R54, R177, R54, RZ ;  /* 0x00000036b136723e */ /* 0x000fe200048070ff */
[----:B------:R-:W-:-:S02]  /*a050*/  HADD2.F32 R95, -RZ, R95.H1_H1 ;  /* 0x3000005fff5f7230 */ /* 0x000fc40000004100 */
[CC--:B------:R-:W-:Y:S01]  /*a060*/  FMUL.FTZ R184, R180.reuse, R183.reuse ;  /* 0x000000b7b4b87220 */ /* 0x0c0fe20000410000 */
[----:B------:R-:W-:Y:S01]  /*a070*/  FMUL.FTZ R183, R41, R183 ;  /* 0x000000b729b77220 */ /* 0x000fe20000410000 */
        /* <DEDUP_REMOVED lines=8> */
[----:B------:R-:W-:Y:S01]  /*a100*/  HADD2.F32 R93, -RZ, R93.H1_H1 ;  /* 0x3000005dff5d7230 */ /* 0x000fe20000004100 */
[----:B------:R-:W-:Y:S01]  /*a110*/  F2FP.SATFINITE.E4M3.F32.PACK_AB_MERGE_C R89, R53, R42, R52 ;  /* 0x0000002a3559723e */ /* 0x000fe20004807034 */
[-C--:B------:R-:W-:Y:S01]  /*a120*/  FFMA.FTZ R184, R91, R180.reuse, -R184 ;  /* 0x000000b45bb87223 */ /* 0x080fe200000108b8 */
[----:B------:R-:W-:Y:S01]  /*a130*/  FFMA.FTZ R186, R95, R180, R182 ;  /* 0x000000b45fba7223 */ /* 0x000fe200000100b6 */
[----:B------:R-:W-:-:S02]  /*a140*/  HADD2.F32 R180, -RZ, R173.H1_H1 ;  /* 0x300000adffb47230 */ /* 0x000fc40000004100 */
[----:B------:R-:W-:Y:S01]  /*a150*/  HADD2.F32 R178, -RZ, R178.H1_H1 ;  /* 0x300000b2ffb27230 */ /* 0x000fe20000004100 */
[----:B------:R-:W-:Y:S02]  /*a160*/  F2FP.SATFINITE.E4M3.F32.PACK_AB_MERGE_C R41, R184, R41, RZ ;  /* 0x00000029b829723e */ /* 0x000fe400048070ff */
[-C--:B------:R-:W-:Y:S01]  /*a170*/  FMUL.FTZ R182, R171, R180.reuse ;  /* 0x000000b4abb67220 */ /* 0x080fe20000410000 */
[C---:B------:R-:W-:Y:S01]  /*a180*/  FMUL.FTZ R180, R93.reuse, R180 ;  /* 0x000000b45db47220 */ /* 0x040fe20000410000 */
[----:B------:R-:W-:Y:S02]  /*a190*/  F2FP.SATFINITE.E4M3.F32.PACK_AB_MERGE_C R43, R186, R43, RZ ;  /* 0x0000002bba2b723e */ /* 0x000fe400048070ff */
[-C--:B------:R-:W-:Y:S01]  /*a1a0*/  FFMA.FTZ R93, R93, R178.reuse, -R182 ;  /* 0x000000b25d5d7223 */ /* 0x080fe200000108b6 */
[----:B------:R-:W-:-:S04]  /*a1b0*/  FFMA.FTZ R180, R171, R178, R180 ;  /* 0x000000b2abb47223 */ /* 0x000fc800000100b4 */
[----:B------:R-:W-:Y:S02]  /*a1c0*/  F2FP.SATFINITE.E4M3.F32.PACK_AB_MERGE_C R91, R93, R176, R41 ;  /* 0x000000b05d5b723e */ /* 0x000fe40004807029 */
[----:B------:R-:W-:Y:S02]  /*a1d0*/  F2FP.SATFINITE.E4M3.F32.PACK_AB_MERGE_C R93, R55, R40, R54 ;  /* 0x00000028375d723e */ /* 0x000fe40004807036 */
[----:B------:R-:W-:-:S07]  /*a1e0*/  F2FP.SATFINITE.E4M3.F32.PACK_AB_MERGE_C R95, R180, R179, R43 ;  /* 0x000000b3b45f723e */ /* 0x000fce000480702b */
.L_x_2237:
[----:B------:R-:W-:Y:S05]  /*a1f0*/  BSYNC B3 ;  /* 0x0000000000037941 */ /* 0x000fea0003800000 */
.L_x_2236:
        /* <DEDUP_REMOVED lines=10> */
.L_x_2235:
[----:B------:R-:W-:Y:S05]  /*a2a0*/  BSYNC B2 ;  /* 0x0000000000027941 */ /* 0x000fea0003800000 */
.L_x_2234:
        /* <DEDUP_REMOVED lines=41> */
[----:B------:R-:W-:-:S02]  /*a540*/  LOP3.LUT R58, R59, 0xff0000ff, RZ, 0xc0, !PT ;  /* 0xff0000ff3b3a7812 */ /* 0x000fc400078ec0ff */
[----:B------:R-:W-:Y:S02]  /*a550*/  SHF.R.U32.HI R94, RZ, 0x10, R59 ;  /* 0x00000010ff5e7819 */ /* 0x000fe4000001163b */
[----:B------:R-:W-:Y:S02]  /*a560*/  LOP3.LUT R90, R45, 0xff0000ff, RZ, 0xc0, !PT ;  /* 0xff0000ff2d5a7812 */ /* 0x000fe400078ec0ff */
[----:B------:R-:W-:Y:S02]  /*a570*/  SHF.L.U32 R59, R95, 0x8, RZ ;  /* 0x000000085f3b7819 */ /* 0x000fe400000006ff */
[----:B0-----:R-:W-:Y:S01]  /*a580*/  MOV R56, R52 ;  /* 0x0000003400387202 */ /* 0x001fe20000000f00 */
[----:B------:R-:W-:Y:S01]  /*a590*/  IMAD.MOV.U32 R52, RZ, RZ, R42 ;  /* 0x000000ffff347224 */ /* 0x000fe200078e002a */
[----:B------:R-:W-:Y:S02]  /*a5a0*/  LOP3.LUT R95, R90, 0xff00, R93, 0xf8, !PT ;  /* 0x0000ff005a5f7812 */ /* 0x000fe400078ef85d */
[----:B------:R-:W-:-:S02]  /*a5b0*/  LOP3.LUT R40, R58, 0xff00, R59, 0xf8, !PT ;  /* 0x0000ff003a287812 */ /* 0x000fc400078ef83b */
[----:B------:R-:W-:Y:S02]  /*a5c0*/  LOP3.LUT R44, R44, 0xff0000, R47, 0xf8, !PT ;  /* 0x00ff00002c2c7812 */ /* 0x000fe400078ef82f */
        /* <DEDUP_REMOVED lines=65> */
[----:B------:R-:W-:Y:S01]  /*a9e0*/  FFMA.FTZ R92, R94, R172, -R175 ;  /* 0x000000ac5e5c7223 */ /* 0x000fe200000108af */
[--C-:B------:R-:W-:Y:S02]  /*a9f0*/  HADD2.F32 R171, -RZ, R168.reuse.H1_H1 ;  /* 0x300000a8ffab7230 */ /* 0x100fe40000004100 */
[----:B------:R-:W-:Y:S01]  /*aa00*/  FMUL.FTZ R176, R95, R176 ;  /* 0x000000b05fb07220 */ /* 0x000fe20000410000 */
        /* <DEDUP_REMOVED lines=10> */
[----:B------:R-:W-:-:S02]  /*aab0*/  HADD2.F32 R168, -RZ, R170.H0_H0 ;  /* 0x200000aaffa87230 */ /* 0x000fc40000004100 */
[CC--:B------:R-:W-:Y:S01]  /*aac0*/  FMUL.FTZ R172, R52.reuse, R169.reuse ;  /* 0x000000a934ac7220 */ /* 0x0c0fe20000410000 */
[----:B------:R-:W-:Y:S02]  /*aad0*/  HADD2.F32 R54, -RZ, R54.H1_H1 ;  /* 0x30000036ff367230 */ /* 0x000fe40000004100 */
[----:B------:R-:W-:Y:S01]  /*aae0*/  FMUL.FTZ R173, R167, R169 ;  /* 0x000000a9a7ad7220 */ /* 0x000fe20000410000 */
[----:B------:R-:W-:Y:S01]  /*aaf0*/  HADD2.F32 R95, -RZ, R95.H1_H1 ;  /* 0x3000005fff5f7230 */ /* 0x000fe20000004100 */
[----:B------:R-:W-:Y:S01]  /*ab00*/  F2FP.F16.E4M3.UNPACK_B R92, R41 ;  /* 0x00000029ff5c723e */ /* 0x000fe200020006ff */
[----:B------:R-:W-:Y:S02]  /*ab10*/  HADD2.F32 R170, -RZ, R170.H1_H1 ;  /* 0x300000aaffaa7230 */ /* 0x000fe40000004100 */
[----:B------:R-:W-:Y:S01]  /*ab20*/  FFMA.FTZ R173, R52, R168, -R173 ;  /* 0x000000a834ad7223 */ /* 0x000fe200000108ad */
[----:B------:R-:W-:Y:S01]  /*ab30*/  F2FP.SATFINITE.E4M3.F32.PACK_AB_MERGE_C R52, R93, R58, R46 ;  /* 0x0000003a5d34723e */ /* 0x000fe2000480702e */
[----:B------:R-:W-:Y:S01]  /*ab40*/  FMUL.FTZ R174, R54, R171 ;  /* 0x000000ab36ae7220 */ /* 0x000fe20000410000 */
[----:B------:R-:W-:Y:S01]  /*ab50*/  F2FP.F16.E4M3.UNPACK_B R58, R45 ;  /* 0x0000002dff3a723e */ /* 0x000fe200020006ff */
[----:B------:R-:W-:Y:S01]  /*ab60*/  FMUL.FTZ R169, R95, R171 ;  /* 0x000000ab5fa97220 */ /* 0x000fe20000410000 */
[----:B------:R-:W-:Y:S01]  /*ab70*/  F2FP.F16.E4M3.UNPACK_B R57, R53 ;  /* 0x00000035ff39723e */ /* 0x000fe200020006ff */
[----:B------:R-:W-:Y:S01]  /*ab80*/  FFMA.FTZ R172, R167, R168, R172 ;  /* 0x000000a8a7ac7223 */ /* 0x000fe200000100ac */
[----:B------:R-:W-:Y:S01]  /*ab90*/  F2FP.SATFINITE.E4M3.F32.PACK_AB_MERGE_C R177, R177, R94, RZ ;  /* 0x0000005eb1b1723e */ /* 0x000fe200048070ff */
[----:B------:R-:W-:Y:S01]  /*aba0*/  HADD2.F32 R94, -RZ, R58.H0_H0 ;  /* 0x2000003aff5e7230 */ /* 0x000fe20000004100 */
[----:B------:R-:W-:Y:S01]  /*abb0*/  F2FP.SATFINITE.E4M3.F32.PACK_AB_MERGE_C R47, R90, R59, R47 ;  /* 0x0000003b5a2f723e */ /* 0x000fe2000480702f */
[----:B------:R-:W-:Y:S01]  /*abc0*/  HADD2.F32 R59, -RZ, R92.H0_H0 ;  /* 0x2000005cff3b7230 */ /* 0x000fe20000004100 */
[----:B------:R-:W-:Y:S01]  /*abd0*/  F2FP.F16.E4M3.UNPACK_B R90, R44 ;  /* 0x0000002cff5a723e */ /* 0x000fe200020006ff */
[----:B------:R-:W-:Y:S01]  /*abe0*/  FFMA.FTZ R95, R95, R170, R174 ;  /* 0x000000aa5f5f7223 */ /* 0x000fe200000100ae */
[----:B------:R-:W-:Y:S01]  /*abf0*/  HADD2.F32 R56, -RZ, R57.H0_H0 ;  /* 0x20000039ff387230 */ /* 0x000fe20000004100 */
[----:B------:R-:W-:Y:S01]  /*ac00*/  F2FP.F16.E4M3.UNPACK_B R53, R53.H1 ;  /* 0x00000035ff35723e */ /* 0x000fe200030006ff */
[----:B------:R-:W-:Y:S01]  /*ac10*/  FMUL.FTZ R167, R59, R94 ;  /* 0x0000005e3ba77220 */ /* 0x000fe20000410000 */
[----:B------:R-:W-:Y:S01]  /*ac20*/  HADD2.F32 R93, -RZ, R90.H0_H0 ;  /* 0x2000005aff5d7230 */ /* 0x000fe20000004100 */
[----:B------:R-:W-:Y:S01]  /*ac30*/  F2FP.SATFINITE.E4M3.F32.PACK_AB_MERGE_C R46, R95, R172, R177 ;  /* 0x000000ac5f2e723e */ /* 0x000fe200048070b1 */
[----:B------:R-:W-:Y:S01]  /*ac40*/  FMUL.FTZ R94, R56, R94 ;  /* 0x0000005e385e7220 */ /* 0x000fe20000410000 */
[----:B------:R-:W-:Y:S01]  /*ac50*/  HADD2.F32 R92, -RZ, R92.H1_H1 ;  /* 0x3000005cff5c7230 */ /* 0x000fe20000004100 */
[----:B------:R-:W-:Y:S01]  /*ac60*/  F2FP.F16.E4M3.UNPACK_B R44, R44.H1 ;  /* 0x0000002cff2c723e */ /* 0x000fe200030006ff */
        /* <DEDUP_REMOVED lines=10> */
[----:B------:R-:W-:-:S02]  /*ad10*/  HADD2.F32 R45, -RZ, R53.H0_H0 ;  /* 0x20000035ff2d7230 */ /* 0x000fc40000004100 */
[----:B------:R-:W-:Y:S01]  /*ad20*/  FFMA.FTZ R58, R92, R93, R95 ;  /* 0x0000005d5c3a7223 */ /* 0x000fe2000001005f */
[--C-:B------:R-:W-:Y:S02]  /*ad30*/  HADD2.F32 R90, -RZ, R59.reuse.H0_H0 ;  /* 0x2000003bff5a7230 */ /* 0x100fe40000004100 */
[----:B------:R-:W-:Y:S01]  /*ad40*/  FFMA.FTZ R54, R54, R170, -R169 ;  /* 0x000000aa36367223 */ /* 0x000fe200000108a9 */
[--C-:B------:R-:W-:Y:S01]  /*ad50*/  HADD2.F32 R93, -RZ, R94.reuse.H0_H0 ;  /* 0x2000005eff5d7230 */ /* 0x100fe20000004100 */
[-C--:B------:R-:W-:Y:S01]  /*ad60*/  F2FP.F16.E4M3.UNPACK_B R172, R42.reuse.H1 ;  /* 0x0000002affac723e */ /* 0x080fe200030006ff */
[----:B------:R-:W-:Y:S01]  /*ad70*/  HADD2.F32 R92, -RZ, R59.H1_H1 ;  /* 0x3000003bff5c7230 */ /* 0x000fe20000004100 */
[----:B------:R-:W-:Y:S01]  /*ad80*/  F2FP.F16.E4M3.UNPACK_B R171, R42 ;  /* 0x0000002affab723e */ /* 0x000fe200020006ff */
[----:B------:R-:W-:Y:S02]  /*ad90*/  HADD2.F32 R95, -RZ, R94.H1_H1 ;  /* 0x3000005eff5f7230 */ /* 0x000fe40000004100 */
[----:B------:R-:W-:Y:S01]  /*ada0*/  FMUL.FTZ R168, R90, R93 ;  /* 0x0000005d5aa87220 */ /* 0x000fe20000410000 */
[----:B------:R-:W-:-:S02]  /*adb0*/  HADD2.F32 R53, -RZ, R53.H1_H1 ;  /* 0x30000035ff357230 */ /* 0x000fc40000004100 */
[----:B------:R-:W-:Y:S01]  /*adc0*/  FMUL.FTZ R93, R45, R93 ;  /* 0x0000005d2d5d7220 */ /* 0x000fe20000410000 */
[--C-:B------:R-:W-:Y:S02]  /*add0*/  HADD2.F32 R59, -RZ, R44.reuse.H0_H0 ;  /* 0x2000002cff3b7230 */ /* 0x100fe40000004100 */
[-C--:B------:R-:W-:Y:S01]  /*ade0*/  FMUL.FTZ R170, R92, R95.reuse ;  /* 0x0000005f5caa7220 */ /* 0x080fe20000410000 */
[----:B------:R-:W-:Y:S02]  /*adf0*/  HADD2.F32 R94, -RZ, R44.H1_H1 ;  /* 0x3000002cff5e7230 */ /* 0x000fe40000004100 */
[----:B------:R-:W-:Y:S01]  /*ae00*/  FMUL.FTZ R95, R53, R95 ;  /* 0x0000005f355f7220 */ /* 0x000fe20000410000 */
[----:B------:R-:W-:Y:S01]  /*ae10*/  F2FP.SATFINITE.E4M3.F32.PACK_AB_MERGE_C R54, R54, R173, R175 ;  /* 0x000000ad3636723e */ /* 0x000fe200048070af */
[-C--:B------:R-:W-:Y:S01]  /*ae20*/  FFMA.FTZ R44, R45, R59.reuse, -R168 ;  /* 0x0000003b2d2c7223 */ /* 0x080fe200000108a8 */
[----:B------:R-:W-:Y:S01]  /*ae30*/  FFMA.FTZ R45, R90, R59, R93 ;  /* 0x0000003b5a2d7223 */ /* 0x000fe2000001005d */
[-C--:B------:R-:W-:Y:S01]  /*ae40*/  FFMA.FTZ R53, R53, R94.reuse, -R170 ;  /* 0x0000005e35357223 */ /* 0x080fe200000108aa */
[----:B------:R-:W-:Y:S01]  /*ae50*/  FFMA.FTZ R90, R92, R94, R95 ;  /* 0x0000005e5c5a7223 */ /* 0x000fe2000001005f */
[-C--:B------:R-:W-:Y:S01]  /*ae60*/  F2FP.F16.E4M3.UNPACK_B R94, R43.reuse.H1 ;  /* 0x0000002bff5e723e */ /* 0x080fe200030006ff */
[--C-:B------:R-:W-:Y:S01]  /*ae70*/  HADD2.F32 R173, -RZ, R172.reuse.H0_H0 ;  /* 0x200000acffad7230 */ /* 0x100fe20000004100 */
[----:B------:R-:W-:Y:S01]  /*ae80*/  F2FP.F16.E4M3.UNPACK_B R93, R43 ;  /* 0x0000002bff5d723e */ /* 0x000fe200020006ff */
[----:B------:R-:W-:Y:S01]  /*ae90*/  HADD2.F32 R172, -RZ, R172.H1_H1 ;  /* 0x300000acffac7230 */ /* 0x000fe20000004100 */
[-C--:B------:R-:W-:Y:S01]  /*aea0*/  F2FP.F16.E4M3.UNPACK_B R59, R55.reuse ;  /* 0x00000037ff3b723e */ /* 0x080fe200020006ff */
        /* <DEDUP_REMOVED lines=37> */
[----:B------:R-:W-:Y:S02]  /*b100*/  F2FP.SATFINITE.E4M3.F32.PACK_AB_MERGE_C R53, R41, R56, R44 ;  /* 0x000000382935723e */ /* 0x000fe4000480702c */
[----:B------:R-:W-:Y:S01]  /*b110*/  F2FP.SATFINITE.E4M3.F32.PACK_AB_MERGE_C R55, R59, R40, R174 ;  /* 0x000000283b37723e */ /* 0x000fe200048070ae */
[----:B------:R-:W-:Y:S01]  /*b120*/  IMAD.MOV.U32 R40, RZ, RZ, R47 ;  /* 0x000000ffff287224 */ /* 0x000fe200078e002f */
[----:B------:R-:W-:Y:S02]  /*b130*/  F2FP.SATFINITE.E4M3.F32.PACK_AB_MERGE_C R43, R93, R42, R43 ;  /* 0x0000002a5d2b723e */ /* 0x000fe4000480702b */
[----:B------:R-:W-:-:S02]  /*b140*/  F2FP.SATFINITE.E4M3.F32.PACK_AB_MERGE_C R41, R58, R57, R45 ;  /* 0x000000393a29723e */ /* 0x000fc4000480702d */
[----:B------:R-:W-:-:S07]  /*b150*/  MOV R42, R46 ;  /* 0x0000002e002a7202 */ /* 0x000fce0000000f00 */
.L_x_2241:
[----:B------:R-:W-:Y:S05]  /*b160*/  BSYNC B3 ;  /* 0x0000000000037941 */ /* 0x000fea0003800000 */
.L_x_2240:
        /* <DEDUP_REMOVED lines=10> */
.L_x_2239:
[----:B------:R-:W-:Y:S05]  /*b210*/  BSYNC B2 ;  /* 0x0000000000027941 */ /* 0x000fea0003800000 */
.L_x_2238:
[----:B------:R-:W-:-:S13]  /*b220*/  ISETP.NE.AND P4, PT, R34, RZ, PT ;  /* 0x000000ff2200720c */ /* 0x000fda0003f85270 */
[----:B------:R-:W-:Y:S05]  /*b230*/  @!P4 BRA `(.L_x_2233) ;  /* 0x0000000c00dcc947 */ /* 0x000fea0003800000 */
[C---:B------:R-:W-:Y:S01]  /*b240*/  ISETP.GE.AND P6, PT, R191.reuse, R97, PT ;  /* 0x00000061bf00720c */ /* 0x040fe20003fc6270 */
[----:B------:R-:W-:Y:S01]  /*b250*/  BSSY B2, `(.L_x_2242) ;  /* 0x00000eb000027945 */ /* 0x000fe20003800000 */
[----:B---3--:R-:W-:Y:S02]  /*b260*/  IADD3 R53, P4, P5, R116, R140, R27 ;  /* 0x0000008c74357210 */ /* 0x008fe40007d9e01b */
[----:B0-----:R-:W-:Y:S02]  /*b270*/  SEL R40, R118, R155, !P6 ;  /* 0x0000009b76287207 */ /* 0x001fe40007000000 */
[----:B------:R-:W-:Y:S02]  /*b280*/  IADD3.X R52, R0, R166, R30, P4, P5 ;  /* 0x000000a600347210 */ /* 0x000fe400027ea41e */
[----:B------:R-:W-:Y:S02]  /*b290*/  SHF.R.S32.HI R41, RZ, 0x1f, R40 ;  /* 0x0000001fff297819 */ /* 0x000fe40000011428 */
[----:B------:R-:W-:-:S02]  /*b2a0*/  ISETP.GE.AND P4, PT, R191, R134, PT ;  /* 0x00000086bf00720c */ /* 0x000fc40003f86270 */
        /* <DEDUP_REMOVED lines=229> */
.L_x_2243:
[----:B------:R-:W-:Y:S05]  /*c100*/  BSYNC B2 ;  /* 0x0000000000027941 */ /* 0x000fea0003800000 */
.L_x_2242:
        /* <DEDUP_REMOVED lines=10> */
.L_x_2233:
[----:B------:R-:W-:Y:S05]  /*c1b0*/  BSYNC B1 ;  /* 0x0000000000017941 */ /* 0x000fea0003800000 */
.L_x_2232:
        /* <DEDUP_REMOVED lines=66> */
[----:B------:R-:W-:Y:S01]  /*c5e0*/  F2FP.F16.E4M3.UNPACK_B R58, R57.H1 ;  /* 0x00000039ff3a723e */ /* 0x000fe200030006ff */
[----:B------:R-:W-:Y:S01]  /*c5f0*/  HADD2.F32 R41, -RZ, R63.H0_H0 ;  /* 0x2000003fff297230 */ /* 0x000fe20000004100 */
[----:B------:R-:W-:Y:S01]  /*c600*/  LOP3.LUT R40, R55, 0xff0000, R40, 0xf8, !PT ;  /* 0x00ff000037287812 */ /* 0x000fe200078ef828 */
[----:B------:R-:W-:Y:S01]  /*c610*/  HADD2.F32 R56, -RZ, R60.H0_H0 ;  /* 0x2000003cff387230 */ /* 0x000fe20000004100 */
[----:B------:R-:W-:Y:S01]  /*c620*/  F2FP.F16.E4M3.UNPACK_B R61, R160.H1 ;  /* 0x000000a0ff3d723e */ /* 0x000fe200030006ff */
[--C-:B------:R-:W-:Y:S01]  /*c630*/  HADD2.F32 R55, -RZ, R58.reuse.H0_H0 ;  /* 0x2000003aff377230 */ /* 0x100fe20000004100 */
[----:B------:R-:W-:Y:S01]  /*c640*/  SHF.R.U32.HI R67, RZ, 0x10, R67 ;  /* 0x00000010ff437819 */ /* 0x000fe20000011643 */
[----:B------:R-:W-:-:S02]  /*c650*/  HADD2.F32 R58, -RZ, R58.H1_H1 ;  /* 0x3000003aff3a7230 */ /* 0x000fc40000004100 */
[CC--:B------:R-:W-:Y:S01]  /*c660*/  FMUL.FTZ R66, R56.reuse, R41.reuse ;  /* 0x0000002938427220 */ /* 0x0c0fe20000410000 */
[----:B------:R-:W-:Y:S02]  /*c670*/  HADD2.F32 R62, -RZ, R61.H0_H0 ;  /* 0x2000003dff3e7230 */ /* 0x000fe40000004100 */
[----:B------:R-:W-:Y:S01]  /*c680*/  FMUL.FTZ R77, R55, R41 ;  /* 0x00000029374d7220 */ /* 0x000fe20000410000 */
[----:B------:R-:W-:Y:S01]  /*c690*/  IMAD.U32 R67, R67, 0x10000, RZ ;  /* 0x0001000043437824 */ /* 0x000fe200078e00ff */
[----:B------:R-:W-:Y:S01]  /*c6a0*/  SHF.R.U32.HI R65, RZ, 0x10, R65 ;  /* 0x00000010ff417819 */ /* 0x000fe20000011641 */
[-C--:B------:R-:W-:Y:S01]  /*c6b0*/  FFMA.FTZ R55, R55, R62.reuse, -R66 ;  /* 0x0000003e37377223 */ /* 0x080fe20000010842 */
[----:B------:R-:W-:Y:S02]  /*c6c0*/  FFMA.FTZ R56, R56, R62, R77 ;  /* 0x0000003e38387223 */ /* 0x000fe4000001004d */
[----:B------:R-:W-:Y:S01]  /*c6d0*/  LOP3.LUT R41, R64, 0xff0000, R67, 0xf8, !PT ;  /* 0x00ff000040297812 */ /* 0x000fe200078ef843 */
[----:B------:R-:W-:Y:S01]  /*c6e0*/  HADD2.F32 R62, -RZ, R63.H1_H1 ;  /* 0x3000003fff3e7230 */ /* 0x000fe20000004100 */
[----:B------:R-:W-:Y:S01]  /*c6f0*/  F2FP.F16.E4M3.UNPACK_B R158, R158 ;  /* 0x0000009eff9e723e */ /* 0x000fe200020006ff */
[----:B------:R-:W-:Y:S01]  /*c700*/  IMAD.U32 R65, R65, 0x10000, RZ ;  /* 0x0001000041417824 */ /* 0x000fe200078e00ff */
[----:B------:R-:W-:Y:S01]  /*c710*/  F2FP.F16.E4M3.UNPACK_B R160, R160 ;  /* 0x000000a0ffa0723e */ /* 0x000fe200020006ff */
[----:B------:R-:W-:Y:S01]  /*c720*/  HADD2.F32 R64, -RZ, R61.H1_H1 ;  /* 0x3000003dff407230 */ /* 0x000fe20000004100 */
[----:B------:R-:W-:Y:S01]  /*c730*/  F2FP.F16.E4M3.UNPACK_B R61, R59 ;  /* 0x0000003bff3d723e */ /* 0x000fe200020006ff */
[----:B------:R-:W-:Y:S01]  /*c740*/  HADD2.F32 R63, -RZ, R60.H1_H1 ;  /* 0x3000003cff3f7230 */ /* 0x000fe20000004100 */
[----:B------:R-:W-:Y:S01]  /*c750*/  F2FP.F16.E4M3.UNPACK_B R60, R57 ;  /* 0x00000039ff3c723e */ /* 0x000fe200020006ff */
[----:B------:R-:W-:Y:S01]  /*c760*/  FMUL.FTZ R66, R58, R62 ;  /* 0x0000003e3a427220 */ /* 0x000fe20000410000 */
[----:B------:R-:W-:Y:S01]  /*c770*/  LOP3.LUT R44, R44, 0xff0000, R65, 0xf8, !PT ;  /* 0x00ff00002c2c7812 */ /* 0x000fe200078ef841 */
[----:B------:R-:W-:-:S02]  /*c780*/  HADD2.F32 R65, -RZ, R158.H0_H0 ;  /* 0x2000009eff417230 */ /* 0x000fc40000004100 */
[C---:B------:R-:W-:Y:S01]  /*c790*/  FMUL.FTZ R57, R63.reuse, R62 ;  /* 0x0000003e3f397220 */ /* 0x040fe20000410000 */
[--C-:B------:R-:W-:Y:S02]  /*c7a0*/  HADD2.F32 R62, -RZ, R61.reuse.H0_H0 ;  /* 0x2000003dff3e7230 */ /* 0x100fe40000004100 */
[----:B------:R-:W-:Y:S02]  /*c7b0*/  HADD2.F32 R59, -RZ, R60.H0_H0 ;  /* 0x2000003cff3b7230 */ /* 0x000fe40000004100 */
[-C--:B------:R-:W-:Y:S01]  /*c7c0*/  FFMA.FTZ R58, R58, R64.reuse, -R57 ;  /* 0x000000403a3a7223 */ /* 0x080fe20000010839 */
[----:B------:R-:W-:Y:S01]  /*c7d0*/  FFMA.FTZ R57, R63, R64, R66 ;  /* 0x000000403f397223 */ /* 0x000fe20000010042 */
[----:B------:R-:W-:Y:S02]  /*c7e0*/  HADD2.F32 R63, -RZ, R160.H0_H0 ;  /* 0x200000a0ff3f7230 */ /* 0x000fe40000004100 */
[-C--:B------:R-:W-:Y:S01]  /*c7f0*/  FMUL.FTZ R64, R62, R65.reuse ;  /* 0x000000413e407220 */ /* 0x080fe20000410000 */
[----:B------:R-:W-:Y:S01]  /*c800*/  FMUL.FTZ R65, R59, R65 ;  /* 0x000000413b417220 */ /* 0x000fe20000410000 */
[----:B------:R-:W-:Y:S01]  /*c810*/  HADD2.F32 R158, -RZ, R158.H1_H1 ;  /* 0x3000009eff9e7230 */ /* 0x000fe20000004100 */
[----:B------:R-:W-:Y:S01]  /*c820*/  F2FP.SATFINITE.E4M3.F32.PACK_AB_MERGE_C R55, R58, R55, RZ ;  /* 0x000000373a37723e */ /* 0x000fe200048070ff */
[----:B------:R-:W-:-:S02]  /*c830*/  HADD2.F32 R61, -RZ, R61.H1_H1 ;  /* 0x3000003dff3d7230 */ /* 0x000fc40000004100 */
[-C--:B------:R-:W-:Y:S01]  /*c840*/  FFMA.FTZ R59, R59, R63.reuse, -R64 ;  /* 0x0000003f3b3b7223 */ /* 0x080fe20000010840 */
[----:B------:R-:W-:Y:S01]  /*c850*/  FFMA.FTZ R67, R62, R63, R65 ;  /* 0x0000003f3e437223 */ /* 0x000fe20000010041 */
[----:B------:R-:W-:Y:S01]  /*c860*/  HADD2.F32 R60, -RZ, R60.H1_H1 ;  /* 0x3000003cff3c7230 */ /* 0x000fe20000004100 */
[----:B------:R-:W-:Y:S01]  /*c870*/  F2FP.F16.E4M3.UNPACK_B R65, R159.H1 ;  /* 0x0000009fff41723e */ /* 0x000fe200030006ff */
        /* <DEDUP_REMOVED lines=23> */
[--C-:B------:R-:W-:Y:S02]  /*c9f0*/  HADD2.F32 R63, -RZ, R159.reuse.H0_H0 ;  /* 0x2000009fff3f7230 */ /* 0x100fe40000004100 */
[C---:B------:R-:W-:Y:S01]  /*ca00*/  FMUL.FTZ R65, R60.reuse, R65 ;  /* 0x000000413c417220 */ /* 0x040fe20000410000 */
[----:B------:R-:W-:Y:S01]  /*ca10*/  F2FP.F16.E4M3.UNPACK_B R161, R161 ;  /* 0x000000a1ffa1723e */ /* 0x000fe200020006ff */
[-C--:B------:R-:W-:Y:S01]  /*ca20*/  FFMA.FTZ R77, R60, R61.reuse, -R77 ;  /* 0x0000003d3c4d7223 */ /* 0x080fe2000001084d */
[----:B------:R-:W-:Y:S01]  /*ca30*/  F2FP.F16.E4M3.UNPACK_B R60, R46 ;  /* 0x0000002eff3c723e */ /* 0x000fe200020006ff */
[----:B------:R-:W-:Y:S01]  /*ca40*/  FFMA.FTZ R79, R62, R61, R65 ;  /* 0x0000003d3e4f7223 */ /* 0x000fe20000010041 */
[----:B------:R-:W-:Y:S01]  /*ca50*/  HADD2.F32 R46, -RZ, R54.H0_H0 ;  /* 0x20000036ff2e7230 */ /* 0x000fe20000004100 */
[----:B------:R-:W-:Y:S01]  /*ca60*/  F2FP.SATFINITE.E4M3.F32.PACK_AB_MERGE_C R57, R57, R56, RZ ;  /* 0x000000383939723e */ /* 0x000fe200048070ff */
[----:B------:R-:W-:Y:S01]  /*ca70*/  HADD2.F32 R159, -RZ, R159.H1_H1 ;  /* 0x3000009fff9f7230 */ /* 0x000fe20000004100 */
[----:B------:R-:W-:Y:S01]  /*ca80*/  F2FP.F16.E4M3.UNPACK_B R58, R52 ;  /* 0x00000034ff3a723e */ /* 0x000fe200020006ff */
[----:B------:R-:W-:-:S02]  /*ca90*/  HADD2.F32 R61, -RZ, R60.H0_H0 ;  /* 0x2000003cff3d7230 */ /* 0x000fc40000004100 */
[----:B------:R-:W-:Y:S01]  /*caa0*/  FMUL.FTZ R64, R46, R63 ;  /* 0x0000003f2e407220 */ /* 0x000fe20000410000 */
[----:B------:R-:W-:Y:S01]  /*cab0*/  HADD2.F32 R60, -RZ, R60.H1_H1 ;  /* 0x3000003cff3c7230 */ /* 0x000fe20000004100 */
[----:B------:R-:W-:Y:S01]  /*cac0*/  F2FP.SATFINITE.E4M3.F32.PACK_AB_MERGE_C R56, R78, R59, R55 ;  /* 0x0000003b4e38723e */ /* 0x000fe20004807037 */
[----:B------:R-:W-:Y:S02]  /*cad0*/  HADD2.F32 R54, -RZ, R54.H1_H1 ;  /* 0x30000036ff367230 */ /* 0x000fe40000004100 */
[----:B------:R-:W-:Y:S01]  /*cae0*/  FMUL.FTZ R65, R61, R63 ;  /* 0x0000003f3d417220 */ /* 0x000fe20000410000 */
[--C-:B------:R-:W-:Y:S02]  /*caf0*/  HADD2.F32 R62, -RZ, R161.reuse.H0_H0 ;  /* 0x200000a1ff3e7230 */ /* 0x100fe40000004100 */
[-C--:B------:R-:W-:Y:S01]  /*cb00*/  FMUL.FTZ R63, R60, R159.reuse ;  /* 0x0000009f3c3f7220 */ /* 0x080fe20000410000 */
[----:B------:R-:W-:Y:S02]  /*cb10*/  HADD2.F32 R161, -RZ, R161.H1_H1 ;  /* 0x300000a1ffa17230 */ /* 0x000fe40000004100 */
[----:B------:R-:W-:Y:S01]  /*cb20*/  FMUL.FTZ R159, R54, R159 ;  /* 0x0000009f369f7220 */ /* 0x000fe20000410000 */
[----:B------:R-:W-:Y:S01]  /*cb30*/  F2FP.SATFINITE.E4M3.F32.PACK_AB_MERGE_C R77, R77, R88, RZ ;  /* 0x000000584d4d723e */ /* 0x000fe200048070ff */
[-C--:B------:R-:W-:Y:S01]  /*cb40*/  FFMA.FTZ R65, R46, R62.reuse, -R65 ;  /* 0x0000003e2e417223 */ /* 0x080fe20000010841 */
[----:B------:R-:W-:Y:S01]  /*cb50*/  FFMA.FTZ R46, R61, R62, R64 ;  /* 0x0000003e3d2e7223 */ /* 0x000fe20000010040 */
[-C--:B------:R-:W-:Y:S01]  /*cb60*/  FFMA.FTZ R54, R54, R161.reuse, -R63 ;  /* 0x000000a136367223 */ /* 0x080fe2000001083f */
[----:B------:R-:W-:Y:S01]  /*cb70*/  FFMA.FTZ R159, R60, R161, R159 ;  /* 0x000000a13c9f7223 */ /* 0x000fe2000001009f */
[----:B------:R-:W-:-:S02]  /*cb80*/  F2FP.F16.E4M3.UNPACK_B R60, R45 ;  /* 0x0000002dff3c723e */ /* 0x000fc400020006ff */
[----:B------:R-:W-:Y:S02]  /*cb90*/  F2FP.F16.E4M3.UNPACK_B R63, R44 ;  /* 0x0000002cff3f723e */ /* 0x000fe400020006ff */
[----:B------:R-:W-:Y:S01]  /*cba0*/  F2FP.SATFINITE.E4M3.F32.PACK_AB_MERGE_C R76, R79, R76, RZ ;  /* 0x0000004c4f4c723e */ /* 0x000fe200048070ff */
[----:B------:R-:W-:Y:S01]  /*cbb0*/  HADD2.F32 R59, -RZ, R60.H0_H0 ;  /* 0x2000003cff3b7230 */ /* 0x000fe20000004100 */
[----:B------:R-:W-:Y:S01]  /*cbc0*/  F2FP.SATFINITE.E4M3.F32.PACK_AB_MERGE_C R55, R158, R67, R57 ;  /* 0x000000439e37723e */ /* 0x000fe20004807039 */
[----:B------:R-:W-:Y:S01]  /*cbd0*/  HADD2.F32 R66, -RZ, R63.H0_H0 ;  /* 0x2000003fff427230 */ /* 0x000fe20000004100 */
[----:B------:R-:W-:Y:S01]  /*cbe0*/  F2FP.F16.E4M3.UNPACK_B R61, R42 ;  /* 0x0000002aff3d723e */ /* 0x000fe200020006ff */
[----:B------:R-:W-:Y:S01]  /*cbf0*/  HADD2.F32 R57, -RZ, R58.H0_H0 ;  /* 0x2000003aff397230 */ /* 0x000fe20000004100 */
[----:B------:R-:W-:Y:S01]  /*cc00*/  F2FP.SATFINITE.E4M3.F32.PACK_AB_MERGE_C R54, R54, R65, R77 ;  /* 0x000000413636723e */ /* 0x000fe2000480704d */
[----:B------:R-:W-:Y:S01]  /*cc10*/  HADD2.F32 R62, -RZ, R60.H1_H1 ;  /* 0x3000003cff3e7230 */ /* 0x000fe20000004100 */
        /* <DEDUP_REMOVED lines=19> */
[----:B------:R-:W-:Y:S01]  /*cd50*/  F2FP.F16.E4M3.UNPACK_B R66, R41.H1 ;  /* 0x00000029ff42723e */ /* 0x000fe200030006ff */
[----:B------:R-:W-:Y:S02]  /*cd60*/  HADD2.F32 R44, -RZ, R59.H0_H0 ;  /* 0x2000003bff2c7230 */ /* 0x000fe40000004100 */
[----:B------:R-:W-:-:S02]  /*cd70*/  HADD2.F32 R61, -RZ, R61.H1_H1 ;  /* 0x3000003dff3d7230 */ /* 0x000fc40000004100 */
[-C--:B------:R-:W-:Y:S01]  /*cd80*/  FMUL.FTZ R67, R60, R65.reuse ;  /* 0x000000413c437220 */ /* 0x080fe20000410000 */
[----:B------:R-:W-:Y:S02]  /*cd90*/  HADD2.F32 R64, -RZ, R64.H1_H1 ;  /* 0x30000040ff407230 */ /* 0x000fe40000004100 */
[----:B------:R-:W-:Y:S01]  /*cda0*/  FMUL.FTZ R65, R44, R65 ;  /* 0x000000412c417220 */ /* 0x000fe20000410000 */
[----:B------:R-:W-:Y:S02]  /*cdb0*/  HADD2.F32 R59, -RZ, R59.H1_H1 ;  /* 0x3000003bff3b7230 */ /* 0x000fe40000004100 */
        /* <DEDUP_REMOVED lines=8> */
[----:B------:R-:W-:Y:S01]  /*ce40*/  FFMA.FTZ R77, R44, R63, -R67 ;  /* 0x0000003f2c4d7223 */ /* 0x000fe20000010843 */
[-C--:B------:R-:W-:Y:S01]  /*ce50*/  F2FP.F16.E4M3.UNPACK_B R59, R47.reuse ;  /* 0x0000002fff3b723e */ /* 0x080fe200020006ff */
[----:B------:R-:W-:Y:S01]  /*ce60*/  FFMA.FTZ R79, R61, R62, R64 ;  /* 0x0000003e3d4f7223 */ /* 0x000fe20000010040 */
[----:B------:R-:W-:Y:S01]  /*ce70*/  F2FP.F16.E4M3.UNPACK_B R60, R47.H1 ;  /* 0x0000002fff3c723e */ /* 0x000fe200030006ff */
[----:B------:R-:W-:Y:S01]  /*ce80*/  HADD2.F32 R44, -RZ, R42.H0_H0 ;  /* 0x2000002aff2c7230 */ /* 0x000fe20000004100 */
[----:B------:R-:W-:Y:S01]  /*ce90*/  F2FP.F16.E4M3.UNPACK_B R43, R43.H1 ;  /* 0x0000002bff2b723e */ /* 0x000fe200030006ff */
[----:B------:R-:W-:Y:S01]  /*cea0*/  HADD2.F32 R61, -RZ, R59.H0_H0 ;  /* 0x2000003bff3d7230 */ /* 0x000fe20000004100 */
[-C--:B------:R-:W-:Y:S01]  /*ceb0*/  F2FP.F16.E4M3.UNPACK_B R41, R40.reuse ;  /* 0x00000028ff29723e */ /* 0x080fe200020006ff */
[----:B------:R-:W-:Y:S01]  /*cec0*/  HADD2.F32 R67, -RZ, R65.H0_H0 ;  /* 0x20000041ff437230 */ /* 0x000fe20000004100 */
[----:B------:R-:W-:Y:S01]  /*ced0*/  F2FP.F16.E4M3.UNPACK_B R62, R40.H1 ;  /* 0x00000028ff3e723e */ /* 0x000fe200030006ff */
[----:B------:R-:W-:Y:S01]  /*cee0*/  HADD2.F32 R40, -RZ, R60.H0_H0 ;  /* 0x2000003cff287230 */ /* 0x000fe20000004100 */
[----:B------:R-:W-:Y:S01]  /*cef0*/  F2FP.SATFINITE.E4M3.F32.PACK_AB_MERGE_C R77, R88, R77, RZ ;  /* 0x0000004d584d723e */ /* 0x000fe200048070ff */
[----:B------:R-:W-:-:S02]  /*cf00*/  HADD2.F32 R76, -RZ, R66.H0_H0 ;  /* 0x20000042ff4c7230 */ /* 0x000fc40000004100 */
[-C--:B------:R-:W-:Y:S01]  /*cf10*/  FMUL.FTZ R89, R61, R67.reuse ;  /* 0x000000433d597220 */ /* 0x080fe20000410000 */
[----:B------:R-:W-:Y:S02]  /*cf20*/  HADD2.F32 R47, -RZ, R43.H0_H0 ;  /* 0x2000002bff2f7230 */ /* 0x000fe40000004100 */
[----:B------:R-:W-:Y:S01]  /*cf30*/  FMUL.FTZ R90, R44, R67 ;  /* 0x000000432c5a7220 */ /* 0x000fe20000410000 */
        /* <DEDUP_REMOVED lines=34> */
[----:B------:R-:W-:-:S07]  /*d160*/  MOV R40, R56 ;  /* 0x0000003800287202 */ /* 0x000fce0000000f00 */
.L_x_2247:
[----:B------:R-:W-:Y:S05]  /*d170*/  BSYNC B2 ;  /* 0x0000000000027941 */ /* 0x000fea0003800000 */
.L_x_2246:
[----:B0-----:R0:W-:Y:S04]  /*d180*/  STG.E.128 desc[UR56][R48.64], R40 ;  /* 0x0000002830007986 */ /* 0x0011e8000c101d38 */
[----:B-1----:R0:W-:Y:S02]  /*d190*/  @!P2 STG.E.128 desc[UR56][R50.64], R44 ;  /* 0x0000002c3200a986 */ /* 0x0021e4000c101d38 */
.L_x_2245:
[----:B------:R-:W-:Y:S05]  /*d1a0*/  BSYNC B1 ;  /* 0x0000000000017941 */ /* 0x000fea0003800000 */
.L_x_2244:
        /* <DEDUP_REMOVED lines=9> */
[----:B------:R-:W-:-:S04]  /*d240*/  LEA.HI.SX32 R41, R40, R21, 0x1b ;  /* 0x0000001528297211 */ /* 0x000fc800078fdaff */
[----:B------:R-:W-:-:S04]  /*d250*/  SHF.L.U32 R43, R41, 0x4, RZ ;  /* 0x00000004292b7819 */ /* 0x000fc800000006ff */
[----:B------:R-:W-:-:S13]  /*d260*/  ISETP.GE.AND P2, PT, R43, R146, PT ;  /* 0x000000922b00720c */ /* 0x000fda0003f46270 */
[--C-:B------:R-:W-:Y:S02]  /*d270*/  @!P2 SHF.R.S32.HI R40, RZ, 0x1f, R43.reuse ;  /* 0x0000001fff28a819 */ /* 0x100fe4000001142b */
[----:B------:R-:W-:-:S04]  /*d280*/  @!P2 IADD3 R51, P4, P5, R116, R138, R43 ;  /* 0x0000008a7433a210 */ /* 0x000fc80007d9e02b */
[----:B------:R-:W-:Y:S02]  /*d290*/  @!P2 IADD3.X R40, R0, R53, R40, P4, P5 ;  /* 0x000000350028a210 */ /* 0x000fe400027ea428 */
[----:B------:R-:W-:-:S05]  /*d2a0*/  IADD3 R48, P4, R49, R124, RZ ;  /* 0x0000007c31307210 */ /* 0x000fca0007f9e0ff */
[----:B------:R-:W-:Y:S01]  /*d2b0*/  IMAD.X R49, R42, 0x1, R125, P4 ;  /* 0x000000012a317824 */ /* 0x000fe200020e067d */
        /* <DEDUP_REMOVED lines=11> */
[----:B------:R-:W-:-:S03]  /*d370*/  IMAD R43, R17, 0x7800, R40 ;  /* 0x00007800112b7824 */ /* 0x000fc600078e0228 */
[C---:B------:R-:W-:Y:S01]  /*d380*/  IADD3 R41, R16.reuse, R41, RZ ;  /* 0x0000002910297210 */ /* 0x040fe20007ffe0ff */
[----:B------:R-:W-:-:S05]  /*d390*/  IMAD.IADD R44, R16, 0x1, R43 ;  /* 0x00000001102c7824 */ /* 0x000fca00078e022b */
        /* <DEDUP_REMOVED lines=15> */
[----:B------:R-:W-:Y:S02]  /*d490*/  LOP3.LUT R59, R83, 0xff0000ff, RZ, 0xc0, !PT ;  /* 0xff0000ff533b7812 */ /* 0x000fe400078ec0ff */
[----:B------:R-:W-:Y:S02]  /*d4a0*/  SHF.R.U32.HI R66, RZ, 0x10, R81 ;  /* 0x00000010ff427819 */ /* 0x000fe40000011651 */
[----:B------:R-:W-:Y:S02]  /*d4b0*/  LOP3.LUT R61, R69, 0xff0000ff, RZ, 0xc0, !PT ;  /* 0xff0000ff453d7812 */ /* 0x000fe400078ec0ff */
[----:B------:R-:W-:Y:S01]  /*d4c0*/  SHF.L.U32 R42, R58, 0x8, RZ ;  /* 0x000000083a2a7819 */ /* 0x000fe200000006ff */
[----:B------:R-:W-:Y:S01]  /*d4d0*/  IMAD.U32 R44, R66, 0x10000, RZ ;  /* 0x00010000422c7824 */ /* 0x000fe200078e00ff */
[----:B------:R-:W-:Y:S02]  /*d4e0*/  SHF.R.U32.HI R56, RZ, 0x8, R71 ;  /* 0x00000008ff387819 */ /* 0x000fe40000011647 */
[----:B------:R-:W-:Y:S01]  /*d4f0*/  LOP3.LUT R59, R59, 0xff00, R40, 0xf8, !PT ;  /* 0x0000ff003b3b7812 */ /* 0x000fe200078ef828 */
[----:B------:R-:W-:Y:S01]  /*d500*/  IMAD.U32 R40, R64, 0x10000, RZ ;  /* 0x0001000040287824 */ /* 0x000fe200078e00ff */
[----:B------:R-:W-:Y:S01]  /*d510*/  LOP3.LUT R63, R61, 0xff00, R42, 0xf8, !PT ;  /* 0x0000ff003d3f7812 */ /* 0x000fe200078ef82a */
[----:B------:R-:W-:Y:S01]  /*d520*/  IMAD.SHL.U32 R46, R56, 0x100, RZ ;  /* 0x00000100382e7824 */ /* 0x000fe200078e00ff */
[----:B------:R-:W-:-:S02]  /*d530*/  F2FP.F16.E4M3.UNPACK_B R64, R151.H1 ;  /* 0x00000097ff40723e */ /* 0x000fc400030006ff */
[----:B------:R-:W-:Y:S02]  /*d540*/  F2FP.F16.E4M3.UNPACK_B R61, R60.H1 ;  /* 0x0000003cff3d723e */ /* 0x000fe400030006ff */
[----:B------:R-:W-:Y:S01]  /*d550*/  F2FP.F16.E4M3.UNPACK_B R58, R57.H1 ;  /* 0x00000039ff3a723e */ /* 0x000fe200030006ff */
[----:B------:R-:W-:Y:S01]  /*d560*/  HADD2.F32 R42, -RZ, R64.H0_H0 ;  /* 0x20000040ff2a7230 */ /* 0x000fe20000004100 */
[----:B------:R-:W-:Y:S01]  /*d570*/  SHF.R.U32.HI R62, RZ, 0x10, R71 ;  /* 0x00000010ff3e7819 */ /* 0x000fe20000011647 */
[----:B------:R-:W-:Y:S01]  /*d580*/  HADD2.F32 R56, -RZ, R61.H0_H0 ;  /* 0x2000003dff387230 */ /* 0x000fe20000004100 */
[----:B------:R-:W-:Y:S02]  /*d590*/  LOP3.LUT R65, R71, 0xff0000ff, RZ, 0xc0, !PT ;  /* 0xff0000ff47417812 */ /* 0x000fe400078ec0ff */
[----:B------:R-:W-:Y:S02]  /*d5a0*/  LOP3.LUT R40, R59, 0xff0000, R40, 0xf8, !PT ;  /* 0x00ff00003b287812 */ /* 0x000fe400078ef828 */
[----:B------:R-:W-:Y:S01]  /*d5b0*/  LOP3.LUT R44, R55, 0xff0000, R44, 0xf8, !PT ;  /* 0x00ff0000372c7812 */ /* 0x000fe200078ef82c */
[----:B------:R-:W-:Y:S01]  /*d5c0*/  HADD2.F32 R55, -RZ, R58.H0_H0 ;  /* 0x2000003aff377230 */ /* 0x000fe20000004100 */
[----:B------:R-:W-:Y:S01]  /*d5d0*/  F2FP.F16.E4M3.UNPACK_B R59, R153.H1 ;  /* 0x00000099ff3b723e */ /* 0x000fe200030006ff */
[----:B------:R-:W-:Y:S01]  /*d5e0*/  FMUL.FTZ R68, R56, R42 ;  /* 0x0000002a38447220 */ /* 0x000fe20000410000 */
[----:B------:R-:W-:-:S02]  /*d5f0*/  SHF.R.U32.HI R67, RZ, 0x10, R69 ;  /* 0x00000010ff437819 */ /* 0x000fc40000011645 */
[----:B------:R-:W-:Y:S01]  /*d600*/  LOP3.LUT R66, R65, 0xff00, R46, 0xf8, !PT ;  /* 0x0000ff0041427812 */ /* 0x000fe200078ef82e */
[----:B------:R-:W-:Y:S01]  /*d610*/  IMAD.U32 R65, R62, 0x10000, RZ ;  /* 0x000100003e417824 */ /* 0x000fe200078e00ff */
[----:B------:R-:W-:Y:S01]  /*d620*/  SHF.L.U32 R46, R67, 0x10, RZ ;  /* 0x00000010432e7819 */ /* 0x000fe200000006ff */
[--C-:B------:R-:W-:Y:S02]  /*d630*/  HADD2.F32 R62, -RZ, R59.reuse.H0_H0 ;  /* 0x2000003bff3e7230 */ /* 0x100fe40000004100 */
[----:B------:R-:W-:Y:S01]  /*d640*/  FMUL.FTZ R67, R55, R42 ;  /* 0x0000002a37437220 */ /* 0x000fe20000410000 */
[----:B------:R-:W-:Y:S02]  /*d650*/  F2FP.F16.E4M3.UNPACK_B R151, R151 ;  /* 0x00000097ff97723e */ /* 0x000fe400020006ff */
        /* <DEDUP_REMOVED lines=10> */
[----:B------:R-:W-:-:S02]  /*d700*/  HADD2.F32 R59, -RZ, R58.H1_H1 ;  /* 0x3000003aff3b7230 */ /* 0x000fc40000004100 */
[----:B------:R-:W-:Y:S02]  /*d710*/  HADD2.F32 R64, -RZ, R151.H0_H0 ;  /* 0x20000097ff407230 */ /* 0x000fe40000004100 */
[CC--:B------:R-:W-:Y:S01]  /*d720*/  FMUL.FTZ R66, R62.reuse, R65.reuse ;  /* 0x000000413e427220 */ /* 0x0c0fe20000410000 */
        /* <DEDUP_REMOVED lines=38> */
[----:B------:R-:W-:Y:S02]  /*d990*/  HADD2.F32 R61, -RZ, R152.H0_H0 ;  /* 0x20000098ff3d7230 */ /* 0x000fe40000004100 */
[----:B------:R-:W-:Y:S01]  /*d9a0*/  FFMA.FTZ R60, R57, R62, -R58 ;  /* 0x0000003e393c7223 */ /* 0x000fe2000001083a */
[----:B------:R-:W-:Y:S01]  /*d9b0*/  F2FP.F16.E4M3.UNPACK_B R57, R54 ;  /* 0x00000036ff39723e */ /* 0x000fe200020006ff */
[----:B------:R-:W-:Y:S01]  /*d9c0*/  HADD2.F32 R54, -RZ, R52.H0_H0 ;  /* 0x20000034ff367230 */ /* 0x000fe20000004100 */
[----:B------:R-:W-:Y:S01]  /*d9d0*/  F2FP.F16.E4M3.UNPACK_B R154, R154 ;  /* 0x0000009aff9a723e */ /* 0x000fe200020006ff */
[----:B------:R-:W-:Y:S01]  /*d9e0*/  FFMA.FTZ R77, R59, R62, R64 ;  /* 0x0000003e3b4d7223 */ /* 0x000fe20000010040 */
[----:B------:R-:W-:Y:S01]  /*d9f0*/  HADD2.F32 R152, -RZ, R152.H1_H1 ;  /* 0x30000098ff987230 */ /* 0x000fe20000004100 */
[----:B------:R-:W-:Y:S01]  /*da00*/  F2FP.SATFINITE.E4M3.F32.PACK_AB_MERGE_C R55, R70, R55, RZ ;  /* 0x000000374637723e */ /* 0x000fe200048070ff */
[--C-:B------:R-:W-:Y:S01]  /*da10*/  HADD2.F32 R58, -RZ, R57.reuse.H0_H0 ;  /* 0x20000039ff3a7230 */ /* 0x100fe20000004100 */
[----:B------:R-:W-:Y:S01]  /*da20*/  F2FP.F16.E4M3.UNPACK_B R64, R46 ;  /* 0x0000002eff40723e */ /* 0x000fe200020006ff */
[----:B------:R-:W-:Y:S01]  /*da30*/  HADD2.F32 R57, -RZ, R57.H1_H1 ;  /* 0x30000039ff397230 */ /* 0x000fe20000004100 */
[----:B------:R-:W-:Y:S01]  /*da40*/  F2FP.SATFINITE.E4M3.F32.PACK_AB_MERGE_C R67, R67, R56, RZ ;  /* 0x000000384343723e */ /* 0x000fe200048070ff */
[----:B------:R-:W-:-:S02]  /*da50*/  HADD2.F32 R59, -RZ, R154.H0_H0 ;  /* 0x2000009aff3b7230 */ /* 0x000fc40000004100 */
[-C--:B------:R-:W-:Y:S01]  /*da60*/  FMUL.FTZ R63, R58, R61.reuse ;  /* 0x0000003d3a3f7220 */ /* 0x080fe20000410000 */
[----:B------:R-:W-:Y:S02]  /*da70*/  HADD2.F32 R52, -RZ, R52.H1_H1 ;  /* 0x30000034ff347230 */ /* 0x000fe40000004100 */
[C---:B------:R-:W-:Y:S01]  /*da80*/  FMUL.FTZ R61, R54.reuse, R61 ;  /* 0x0000003d363d7220 */ /* 0x040fe20000410000 */
[----:B------:R-:W-:Y:S02]  /*da90*/  HADD2.F32 R154, -RZ, R154.H1_H1 ;  /* 0x3000009aff9a7230 */ /* 0x000fe40000004100 */
[CC--:B------:R-:W-:Y:S01]  /*daa0*/  FMUL.FTZ R69, R57.reuse, R152.reuse ;  /* 0x0000009839457220 */ /* 0x0c0fe20000410000 */
[-C--:B------:R-:W-:Y:S01]  /*dab0*/  FFMA.FTZ R54, R54, R59.reuse, -R63 ;  /* 0x0000003b36367223 */ /* 0x080fe2000001083f */
[----:B------:R-:W-:Y:S01]  /*dac0*/  FFMA.FTZ R61, R58, R59, R61 ;  /* 0x0000003b3a3d7223 */ /* 0x000fe2000001003d */
[C---:B------:R-:W-:Y:S01]  /*dad0*/  FMUL.FTZ R152, R52.reuse, R152 ;  /* 0x0000009834987220 */ /* 0x040fe20000410000 */
[----:B------:R-:W-:Y:S01]  /*dae0*/  F2FP.F16.E4M3.UNPACK_B R59, R45 ;  /* 0x0000002dff3b723e */ /* 0x000fe200020006ff */
[-C--:B------:R-:W-:Y:S01]  /*daf0*/  FFMA.FTZ R69, R52, R154.reuse, -R69 ;  /* 0x0000009a34457223 */ /* 0x080fe20000010845 */
[----:B------:R-:W-:Y:S01]  /*db00*/  F2FP.F16.E4M3.UNPACK_B R58, R41 ;  /* 0x00000029ff3a723e */ /* 0x000fe200020006ff */
[----:B------:R-:W-:Y:S01]  /*db10*/  FFMA.FTZ R52, R57, R154, R152 ;  /* 0x0000009a39347223 */ /* 0x000fe20000010098 */
[----:B------:R-:W-:Y:S01]  /*db20*/  F2FP.SATFINITE.E4M3.F32.PACK_AB_MERGE_C R71, R60, R71, RZ ;  /* 0x000000473c47723e */ /* 0x000fe200048070ff */
[--C-:B------:R-:W-:Y:S01]  /*db30*/  HADD2.F32 R60, -RZ, R59.reuse.H0_H0 ;  /* 0x2000003bff3c7230 */ /* 0x100fe20000004100 */
[----:B------:R-:W-:Y:S01]  /*db40*/  F2FP.SATFINITE.E4M3.F32.PACK_AB_MERGE_C R56, R68, R65, R55 ;  /* 0x000000414438723e */ /* 0x000fe20004807037 */
[----:B------:R-:W-:Y:S01]  /*db50*/  HADD2.F32 R65, -RZ, R64.H0_H0 ;  /* 0x20000040ff417230 */ /* 0x000fe20000004100 */
[----:B------:R-:W-:Y:S01]  /*db60*/  F2FP.F16.E4M3.UNPACK_B R62, R44 ;  /* 0x0000002cff3e723e */ /* 0x000fe200020006ff */
[----:B------:R-:W-:Y:S01]  /*db70*/  HADD2.F32 R57, -RZ, R58.H0_H0 ;  /* 0x2000003aff397230 */ /* 0x000fe20000004100 */
[----:B------:R-:W-:Y:S01]  /*db80*/  F2FP.SATFINITE.E4M3.F32.PACK_AB_MERGE_C R76, R77, R76, RZ ;  /* 0x0000004c4d4c723e */ /* 0x000fe200048070ff */
[----:B------:R-:W-:Y:S01]  /*db90*/  HADD2.F32 R64, -RZ, R64.H1_H1 ;  /* 0x30000040ff407230 */ /* 0x000fe20000004100 */
[----:B------:R-:W-:Y:S01]  /*dba0*/  F2FP.SATFINITE.E4M3.F32.PACK_AB_MERGE_C R55, R151, R66, R67 ;  /* 0x000000429737723e */ /* 0x000fe20004807043 */
[----:B------:R-:W-:Y:S01]  /*dbb0*/  HADD2.F32 R63, -RZ, R62.H0_H0 ;  /* 0x2000003eff3f7230 */ /* 0x000fe20000004100 */
[----:B------:R-:W-:Y:S01]  /*dbc0*/  F2FP.SATFINITE.E4M3.F32.PACK_AB_MERGE_C R52, R52, R61, R76 ;  /* 0x0000003d3434723e */ /* 0x000fe2000480704c */
[----:B------:R-:W-:Y:S01]  /*dbd0*/  FMUL.FTZ R66, R60, R65 ;  /* 0x000000413c427220 */ /* 0x000fe20000410000 */
[----:B------:R-:W-:-:S02]  /*dbe0*/  HADD2.F32 R61, -RZ, R59.H1_H1 ;  /* 0x3000003bff3d7230 */ /* 0x000fc40000004100 */
[C---:B------:R-:W-:Y:S01]  /*dbf0*/  FMUL.FTZ R65, R57.reuse, R65 ;  /* 0x0000004139417220 */ /* 0x040fe20000410000 */
[----:B------:R-:W-:Y:S02]  /*dc00*/  HADD2.F32 R59, -RZ, R58.H1_H1 ;  /* 0x3000003aff3b7230 */ /* 0x000fe40000004100 */
[-C--:B------:R-:W-:Y:S01]  /*dc10*/  FFMA.FTZ R57, R57, R63.reuse, -R66 ;  /* 0x0000003f39397223 */ /* 0x080fe20000010842 */
[----:B------:R-:W-:Y:S02]  /*dc20*/  HADD2.F32 R62, -RZ, R62.H1_H1 ;  /* 0x3000003eff3e7230 */ /* 0x000fe40000004100 */
[-C--:B------:R-:W-:Y:S01]  /*dc30*/  FMUL.FTZ R66, R61, R64.reuse ;  /* 0x000000403d427220 */ /* 0x080fe20000410000 */
[----:B------:R-:W-:Y:S01]  /*dc40*/  FFMA.FTZ R58, R60, R63, R65 ;  /* 0x0000003f3c3a7223 */ /* 0x000fe20000010041 */
[C---:B------:R-:W-:Y:S01]  /*dc50*/  FMUL.FTZ R64, R59.reuse, R64 ;  /* 0x000000403b407220 */ /* 0x040fe20000410000 */
[----:B------:R-:W-:Y:S01]  /*dc60*/  F2FP.F16.E4M3.UNPACK_B R60, R45.H1 ;  /* 0x0000002dff3c723e */ /* 0x000fe200030006ff */
[----:B------:R-:W-:Y:S01]  /*dc70*/  FFMA.FTZ R68, R59, R62, -R66 ;  /* 0x0000003e3b447223 */ /* 0x000fe20000010842 */
[----:B------:R-:W-:Y:S01]  /*dc80*/  F2FP.F16.E4M3.UNPACK_B R59, R46.H1 ;  /* 0x0000002eff3b723e */ /* 0x000fe200030006ff */
[----:B------:R-:W-:Y:S01]  /*dc90*/  FFMA.FTZ R67, R61, R62, R64 ;  /* 0x0000003e3d437223 */ /* 0x000fe20000010040 */
[----:B------:R-:W-:Y:S01]  /*dca0*/  F2FP.F16.E4M3.UNPACK_B R41, R41.H1 ;  /* 0x00000029ff29723e */ /* 0x000fe200030006ff */
[--C-:B------:R-:W-:Y:S01]  /*dcb0*/  HADD2.F32 R46, -RZ, R60.reuse.H0_H0 ;  /* 0x2000003cff2e7230 */ /* 0x100fe20000004100 */
[----:B------:R-:W-:Y:S01]  /*dcc0*/  F2FP.F16.E4M3.UNPACK_B R44, R44.H1 ;  /* 0x0000002cff2c723e */ /* 0x000fe200030006ff */
        /* <DEDUP_REMOVED lines=8> */
[--C-:B------:R-:W-:Y:S02]  /*dd50*/  HADD2.F32 R59, -RZ, R44.reuse.H0_H0 ;  /* 0x2000002cff3b7230 */ /* 0x100fe40000004100 */
[----:B------:R-:W-:Y:S02]  /*dd60*/  HADD2.F32 R41, -RZ, R41.H1_H1 ;  /* 0x30000029ff297230 */ /* 0x000fe40000004100 */
[-C--:B------:R-:W-:Y:S01]  /*dd70*/  FMUL.FTZ R66, R60, R62.reuse ;  /* 0x0000003e3c427220 */ /* 0x080fe20000410000 */
[----:B------:R-:W-:Y:S02]  /*dd80*/  HADD2.F32 R44, -RZ, R44.H1_H1 ;  /* 0x3000002cff2c7230 */ /* 0x000fe40000004100 */
[----:B------:R-:W-:Y:S01]  /*dd90*/  FFMA.FTZ R70, R46, R59, R61 ;  /* 0x0000003b2e467223 */ /* 0x000fe2000001003d */
[----:B------:R-:W-:Y:S01]  /*dda0*/  F2FP.F16.E4M3.UNPACK_B R46, R47 ;  /* 0x0000002fff2e723e */ /* 0x000fe200020006ff */
[----:B------:R-:W-:Y:S01]  /*ddb0*/  FFMA.FTZ R69, R45, R59, -R64 ;  /* 0x0000003b2d457223 */ /* 0x000fe20000010840 */
[C---:B------:R-:W-:Y:S01]  /*ddc0*/  FMUL.FTZ R45, R41.reuse, R62 ;  /* 0x0000003e292d7220 */ /* 0x040fe20000410000 */
[----:B------:R-:W-:Y:S01]  /*ddd0*/  FFMA.FTZ R76, R41, R44, -R66 ;  /* 0x0000002c294c7223 */ /* 0x000fe20000010842 */
[-C--:B------:R-:W-:Y:S01]  /*dde0*/  F2FP.F16.E4M3.UNPACK_B R41, R43.reuse ;  /* 0x0000002bff29723e */ /* 0x080fe200020006ff */
[----:B------:R-:W-:Y:S01]  /*ddf0*/  HADD2.F32 R59, -RZ, R46.H0_H0 ;  /* 0x2000002eff3b7230 */ /* 0x000fe20000004100 */
[----:B------:R-:W-:Y:S01]  /*de00*/  F2FP.F16.E4M3.UNPACK_B R64, R42.H1 ;  /* 0x0000002aff40723e */ /* 0x000fe200030006ff */
[----:B------:R-:W-:Y:S01]  /*de10*/  HADD2.F32 R65, -RZ, R63.H0_H0 ;  /* 0x2000003fff417230 */ /* 0x000fe20000004100 */
[----:B------:R-:W-:Y:S01]  /*de20*/  F2FP.F16.E4M3.UNPACK_B R43, R43.H1 ;  /* 0x0000002bff2b723e */ /* 0x000fe200030006ff */
[----:B------:R-:W-:Y:S01]  /*de30*/  FFMA.FTZ R71, R60, R44, R45 ;  /* 0x0000002c3c477223 */ /* 0x000fe2000001002d */
        /* <DEDUP_REMOVED lines=11> */
[----:B------:R-:W-:Y:S02]  /*def0*/  HADD2.F32 R47, -RZ, R47.H1_H1 ;  /* 0x3000002fff2f7230 */ /* 0x000fe40000004100 */
[----:B------:R-:W-:Y:S01]  /*df00*/  FMUL.FTZ R65, R45, R66 ;  /* 0x000000422d417220 */ /* 0x000fe20000410000 */
[----:B------:R-:W-:Y:S02]  /*df10*/  HADD2.F32 R64, -RZ, R64.H1_H1 ;  /* 0x30000040ff407230 */ /* 0x000fe40000004100 */
[----:B------:R-:W-:Y:S01]  /*df20*/  FFMA.FTZ R77, R44, R61, -R77 ;  /* 0x0000003d2c4d7223 */ /* 0x000fe2000001084d */
[----:B------:R-:W-:-:S02]  /*df30*/  HADD2.F32 R43, -RZ, R43.H1_H1 ;  /* 0x3000002bff2b7230 */ /* 0x000fc40000004100 */
[C---:B------:R-:W-:Y:S01]  /*df40*/  FMUL.FTZ R80, R40.reuse, R66 ;  /* 0x0000004228507220 */ /* 0x040fe20000410000 */
[----:B------:R-:W-:Y:S02]  /*df50*/  HADD2.F32 R62, -RZ, R60.H0_H0 ;  /* 0x2000003cff3e7230 */ /* 0x000fe40000004100 */
[-C--:B------:R-:W-:Y:S01]  /*df60*/  FMUL.FTZ R44, R47, R64.reuse ;  /* 0x000000402f2c7220 */ /* 0x080fe20000410000 */
[----:B------:R-:W-:Y:S02]  /*df70*/  HADD2.F32 R46, -RZ, R46.H1_H1 ;  /* 0x3000002eff2e7230 */ /* 0x000fe40000004100 */
[----:B------:R-:W-:Y:S01]  /*df80*/  FMUL.FTZ R64, R43, R64 ;  /* 0x000000402b407220 */ /* 0x000fe20000410000 */
[----:B------:R-:W-:Y:S02]  /*df90*/  HADD2.F32 R63, -RZ, R63.H1_H1 ;  /* 0x3000003fff3f7230 */ /* 0x000fe40000004100 */
[----:B------:R-:W-:Y:S01]  /*dfa0*/  FFMA.FTZ R65, R40, R62, R65 ;  /* 0x0000003e28417223 */ /* 0x000fe20000010041 */
[----:B------:R-:W-:-:S02]  /*dfb0*/  HADD2.F32 R60, -RZ, R60.H1_H1 ;  /* 0x3000003cff3c7230 */ /* 0x000fc40000004100 */
[----:B------:R-:W-:Y:S01]  /*dfc0*/  FFMA.FTZ R80, R45, R62, -R80 ;  /* 0x0000003e2d507223 */ /* 0x000fe20000010850 */
[----:B------:R-:W-:Y:S02]  /*dfd0*/  HADD2.F32 R41, -RZ, R41.H1_H1 ;  /* 0x30000029ff297230 */ /* 0x000fe40000004100 */
[CC--:B------:R-:W-:Y:S01]  /*dfe0*/  FMUL.FTZ R40, R46.reuse, R63.reuse ;  /* 0x0000003f2e287220 */ /* 0x0c0fe20000410000 */
[----:B------:R-:W-:Y:S02]  /*dff0*/  HADD2.F32 R42, -RZ, R42.H1_H1 ;  /* 0x3000002aff2a7230 */ /* 0x000fe40000004100 */
[-C--:B------:R-:W-:Y:S01]  /*e000*/  FFMA.FTZ R43, R43, R60.reuse, -R44 ;  /* 0x0000003c2b2b7223 */ /* 0x080fe2000001082c */
[----:B------:R-:W-:Y:S01]  /*e010*/  FFMA.FTZ R64, R47, R60, R64 ;  /* 0x0000003c2f407223 */ /* 0x000fe20000010040 */
[----:B------:R-:W-:Y:S01]  /*e020*/  FMUL.FTZ R63, R41, R63 ;  /* 0x0000003f293f7220 */ /* 0x000fe20000410000 */
[----:B------:R-:W-:Y:S01]  /*e030*/  FFMA.FTZ R78, R59, R61, R78 ;  /* 0x0000003d3b4e7223 */ /* 0x000fe2000001004e */
[----:B------:R-:W-:Y:S01]  /*e040*/  FFMA.FTZ R40, R41, R42, -R40 ;  /* 0x0000002a29287223 */ /* 0x000fe20000010828 */
[----:B------:R-:W-:Y:S01]  /*e050*/  F2FP.SATFINITE.E4M3.F32.PACK_AB_MERGE_C R43, R43, R80, RZ ;  /* 0x000000502b2b723e */ /* 0x000fe200048070ff */
[----:B------:R-:W-:Y:S01]  /*e060*/  FFMA.FTZ R63, R46, R42, R63 ;  /* 0x0000002a2e3f7223 */ /* 0x000fe2000001003f */
[----:B------:R-:W-:Y:S01]  /*e070*/  F2FP.SATFINITE.E4M3.F32.PACK_AB_MERGE_C R70, R71, R70, RZ ;  /* 0x000000464746723e */ /* 0x000fe200048070ff */
[----:B------:R-:W-:Y:S01]  /*e080*/  IMAD.MOV.U32 R44, RZ, RZ, R55 ;  /* 0x000000ffff2c7224 */ /* 0x000fe200078e0037 */
        /* <DEDUP_REMOVED lines=8> */
.L_x_2251:
[----:B------:R-:W-:Y:S05]  /*e110*/  BSYNC B2 ;  /* 0x0000000000027941 */ /* 0x000fea0003800000 */
.L_x_2250:
[----:B0-----:R3:W-:Y:S04]  /*e120*/  STG.E.128 desc[UR56][R48.64], R40 ;  /* 0x0000002830007986 */ /* 0x0017e8000c101d38 */
[----:B-1----:R3:W-:Y:S02]  /*e130*/  @!P2 STG.E.128 desc[UR56][R50.64], R44 ;  /* 0x0000002c3200a986 */ /* 0x0027e4000c101d38 */
.L_x_2249:
[----:B------:R-:W-:Y:S05]  /*e140*/  BSYNC B1 ;  /* 0x0000000000017941 */ /* 0x000fea0003800000 */
.L_x_2248:
[----:B------:R-:W-:-:S13]  /*e150*/  ISETP.NE.AND P2, PT, R34, RZ, PT ;  /* 0x000000ff2200720c */ /* 0x000fda0003f45270 */
[----:B------:R-:W-:Y:S05]  /*e160*/  @!P2 BRA `(.L_x_2202) ;  /* 0x0000001000bca947 */ /* 0x000fea0003800000 */
[----:B------:R-:W-:Y:S01]  /*e170*/  ISETP.GE.AND P5, PT, R191, R97, PT ;  /* 0x00000061bf00720c */ /* 0x000fe20003fa6270 */
[----:B------:R-:W-:Y:S01]  /*e180*/  BSSY B1, `(.L_x_2252) ;  /* 0x00000ed000017945 */ /* 0x000fe20003800000 */
[----:B0--3--:R-:W-:Y:S02]  /*e190*/  IADD3 R49, P2, P4, R116, R138, R27 ;  /* 0x0000008a74317210 */ /* 0x009fe40007c5e01b */
[----:B------:R-:W-:Y:S02]  /*e1a0*/  SEL R155, R118, R155, !P5 ;  /* 0x0000009b769b7207 */ /* 0x000fe40006800000 */
[----:B------:R-:W-:Y:S02]  /*e1b0*/  IADD3.X R42, R0, R53, R30, P2, P4 ;  /* 0x00000035002a7210 */ /* 0x000fe400017e841e */
[----:B------:R-:W-:Y:S02]  /*e1c0*/  SHF.R.S32.HI R40, RZ, 0x1f, R155 ;  /* 0x0000001fff287819 */ /* 0x000fe4000001149b */
[----:B------:R-:W-:-:S02]  /*e1d0*/  IADD3 R48, P2, R49, R124, RZ ;  /* 0x0000007c31307210 */ /* 0x000fc40007f5e0ff */
[----:B------:R-:W-:-:S03]  /*e1e0*/  LEA.HI R155, R40, R155, RZ, 0x5 ;  /* 0x0000009b289b7211 */ /* 0x000fc600078f28ff */
[----:B------:R-:W-:Y:S01]  /*e1f0*/  IMAD.X R49, R42, 0x1, R125, P2 ;  /* 0x000000012a317824 */ /* 0x000fe200010e067d */
[----:B------:R-:W-:Y:S02]  /*e200*/  LEA.HI.SX32 R155, R155, R26, 0x1b ;  /* 0x0000001a9b9b7211 */ /* 0x000fe400078fdaff */
[----:B------:R-:W-:Y:S02]  /*e210*/  ISETP.GE.AND P2, PT, R191, R134, PT ;  /* 0x00000086bf00720c */ /* 0x000fe40003f46270 */
        /* <DEDUP_REMOVED lines=15> */
[--C-:B------:R-:W-:Y:S01]  /*e310*/  SHF.R.U32.HI R57, RZ, 0x8, R85.reuse ;  /* 0x00000008ff397819 */ /* 0x100fe20000011655 */
[----:B0-----:R-:W-:Y:S01]  /*e320*/  IMAD.MOV.U32 R50, RZ, RZ, R40 ;  /* 0x000000ffff327224 */ /* 0x001fe200078e0028 */
[----:B------:R-:W-:Y:S01]  /*e330*/  LOP3.LUT R52, R85, 0xff0000ff, RZ, 0xc0, !PT ;  /* 0xff0000ff55347812 */ /* 0x000fe200078ec0ff */
[----:B------:R-:W-:Y:S01]  /*e340*/  IMAD.MOV.U32 R55, RZ, RZ, R42 ;  /* 0x000000ffff377224 */ /* 0x000fe200078e002a */
[----:B------:R-:W-:Y:S01]  /*e350*/  SHF.R.U32.HI R66, RZ, 0x10, R85 ;  /* 0x00000010ff427819 */ /* 0x000fe20000011655 */
[----:B------:R-:W-:Y:S01]  /*e360*/  IMAD.SHL.U32 R57, R57, 0x100, RZ ;  /* 0x0000010039397824 */ /* 0x000fe200078e00ff */
[----:B------:R-:W-:Y:S01]  /*e370*/  SHF.R.U32.HI R61, RZ, 0x8, R87 ;  /* 0x00000008ff3d7819 */ /* 0x000fe20000011657 */
[----:B-1----:R-:W-:Y:S01]  /*e380*/  IMAD.MOV.U32 R59, RZ, RZ, R46 ;  /* 0x000000ffff3b7224 */ /* 0x002fe200078e002e */
[----:B------:R-:W-:Y:S02]  /*e390*/  MOV R56, R44 ;  /* 0x0000002c00387202 */ /* 0x000fe40000000f00 */
[----:B------:R-:W-:Y:S01]  /*e3a0*/  LOP3.LUT R44, R52, 0xff00, R57, 0xf8, !PT ;  /* 0x0000ff00342c7812 */ /* 0x000fe200078ef839 */
[----:B------:R-:W-:Y:S01]  /*e3b0*/  IMAD.U32 R57, R66, 0x10000, RZ ;  /* 0x0001000042397824 */ /* 0x000fe200078e00ff */
[----:B------:R-:W-:-:S02]  /*e3c0*/  LOP3.LUT R54, R87, 0xff0000ff, RZ, 0xc0, !PT ;  /* 0xff0000ff57367812 */ /* 0x000fc400078ec0ff */
[----:B------:R-:W-:Y:S02]  /*e3d0*/  SHF.R.U32.HI R63, RZ, 0x8, R73 ;  /* 0x00000008ff3f7819 */ /* 0x000fe40000011649 */
[----:B------:R-:W-:Y:S02]  /*e3e0*/  SHF.R.U32.HI R65, RZ, 0x8, R75 ;  /* 0x00000008ff417819 */ /* 0x000fe4000001164b */
[----:B------:R-:W-:Y:S01]  /*e3f0*/  SHF.L.U32 R61, R61, 0x8, RZ ;  /* 0x000000083d3d7819 */ /* 0x000fe200000006ff */
[----:B------:R-:W-:Y:S01]  /*e400*/  IMAD.SHL.U32 R63, R63, 0x100, RZ ;  /* 0x000001003f3f7824 */ /* 0x000fe200078e00ff */
[----:B------:R-:W-:Y:S01]  /*e410*/  SHF.R.U32.HI R62, RZ, 0x10, R87 ;  /* 0x00000010ff3e7819 */ /* 0x000fe20000011657 */
[----:B------:R-:W-:Y:S01]  /*e420*/  IMAD.SHL.U32 R65, R65, 0x100, RZ ;  /* 0x0000010041417824 */ /* 0x000fe200078e00ff */
[----:B------:R-:W-:Y:S02]  /*e430*/  LOP3.LUT R40, R54, 0xff00, R61, 0xf8, !PT ;  /* 0x0000ff0036287812 */ /* 0x000fe400078ef83d */
[----:B------:R-:W-:-:S02]  /*e440*/  LOP3.LUT R44, R44, 0xff0000, R57, 0xf8, !PT ;  /* 0x00ff00002c2c7812 */ /* 0x000fc400078ef839 */
[----:B------:R-:W-:Y:S02]  /*e450*/  SHF.L.U32 R61, R62, 0x10, RZ ;  /* 0x000000103e3d7819 */ /* 0x000fe400000006ff */
[----:B------:R-:W-:Y:S02]  /*e460*/  LOP3.LUT R58, R73, 0xff0000ff, RZ, 0xc0, !PT ;  /* 0xff0000ff493a7812 */ /* 0x000fe400078ec0ff */
[----:B------:R-:W-:Y:S02]  /*e470*/  LOP3.LUT R60, R75, 0xff0000ff, RZ, 0xc0, !PT ;  /* 0xff0000ff4b3c7812 */ /* 0x000fe400078ec0ff */
[----:B------:R-:W-:Y:S02]  /*e480*/  F2FP.F16.E4M3.UNPACK_B R62, R150.H1 ;  /* 0x00000096ff3e723e */ /* 0x000fe400030006ff */
[----:B------:R-:W-:Y:S02]  /*e490*/  F2FP.F16.E4M3.UNPACK_B R57, R56.H1 ;  /* 0x00000038ff39723e */ /* 0x000fe400030006ff */
[----:B------:R-:W-:-:S02]  /*e4a0*/  F2FP.F16.E4M3.UNPACK_B R52, R50.H1 ;  /* 0x00000032ff34723e */ /* 0x000fc400030006ff */
[----:B------:R-:W-:Y:S01]  /*e4b0*/  LOP3.LUT R46, R58, 0xff00, R63, 0xf8, !PT ;  /* 0x0000ff003a2e7812 */ /* 0x000fe200078ef83f */
[----:B------:R-:W-:Y:S01]  /*e4c0*/  HADD2.F32 R63, -RZ, R62.H0_H0 ;  /* 0x2000003eff3f7230 */ /* 0x000fe20000004100 */
[----:B------:R-:W-:Y:S01]  /*e4d0*/  LOP3.LUT R42, R60, 0xff00, R65, 0xf8, !PT ;  /* 0x0000ff003c2a7812 */ /* 0x000fe200078ef841 */
[----:B------:R-:W-:Y:S01]  /*e4e0*/  HADD2.F32 R58, -RZ, R57.H0_H0 ;  /* 0x20000039ff3a7230 */ /* 0x000fe20000004100 */
[----:B------:R-:W-:Y:S01]  /*e4f0*/  F2FP.F16.E4M3.UNPACK_B R60, R148.H1 ;  /* 0x00000094ff3c723e */ /* 0x000fe200030006ff */
[----:B------:R-:W-:Y:S01]  /*e500*/  HADD2.F32 R54, -RZ, R52.H0_H0 ;  /* 0x20000034ff367230 */ /* 0x000fe20000004100 */
[----:B------:R-:W-:Y:S02]  /*e510*/  LOP3.LUT R40, R40, 0xff0000, R61, 0xf8, !PT ;  /* 0x00ff000028287812 */ /* 0x000fe400078ef83d */
[----:B------:R-:W-:Y:S01]  /*e520*/  SHF.R.U32.HI R64, RZ, 0x10, R73 ;  /* 0x00000010ff407819 */ /* 0x000fe20000011649 */
[----:B------:R-:W-:Y:S02]  /*e530*/  HADD2.F32 R61, -RZ, R60.H0_H0 ;  /* 0x2000003cff3d7230 */ /* 0x000fe40000004100 */
[-C--:B------:R-:W-:Y:S01]  /*e540*/  FMUL.FTZ R69, R58, R63.reuse ;  /* 0x0000003f3a457220 */ /* 0x080fe20000410000 */
[----:B------:R-:W-:Y:S01]  /*e550*/  FMUL.FTZ R63, R54, R63 ;  /* 0x0000003f363f7220 */ /* 0x000fe20000410000 */
[----:B------:R-:W-:Y:S01]  /*e560*/  F2FP.F16.E4M3.UNPACK_B R150, R150 ;  /* 0x00000096ff96723e */ /* 0x000fe200020006ff */
[----:B------:R-:W-:-:S02]  /*e570*/  IMAD.U32 R65, R64, 0x10000, RZ ;  /* 0x0001000040417824 */ /* 0x000fc400078e00ff */
[-C--:B------:R-:W-:Y:S01]  /*e580*/  FFMA.FTZ R69, R54, R61.reuse, -R69 ;  /* 0x0000003d36457223 */ /* 0x080fe20000010845 */
[----:B------:R-:W-:Y:S01]  /*e590*/  FFMA.FTZ R66, R58, R61, R63 ;  /* 0x0000003d3a427223 */ /* 0x000fe2000001003f */
[----:B------:R-:W-:Y:S01]  /*e5a0*/  HADD2.F32 R63, -RZ, R62.H1_H1 ;  /* 0x3000003eff3f7230 */ /* 0x000fe20000004100 */
[----:B------:R-:W-:Y:S01]  /*e5b0*/  F2FP.F16.E4M3.UNPACK_B R56, R56 ;  /* 0x00000038ff38723e */ /* 0x000fe200020006ff */
[----:B------:R-:W-:Y:S01]  /*e5c0*/  HADD2.F32 R58, -RZ, R57.H1_H1 ;  /* 0x30000039ff3a7230 */ /* 0x000fe20000004100 */
[----:B------:R-:W-:Y:S01]  /*e5d0*/  F2FP.F16.E4M3.UNPACK_B R50, R50 ;  /* 0x00000032ff32723e */ /* 0x000fe200020006ff */
[----:B------:R-:W-:Y:S01]  /*e5e0*/  HADD2.F32 R54, -RZ, R52.H1_H1 ;  /* 0x30000034ff367230 */ /* 0x000fe20000004100 */
[----:B------:R-:W-:Y:S01]  /*e5f0*/  LOP3.LUT R46, R46, 0xff0000, R65, 0xf8, !PT ;  /* 0x00ff00002e2e7812 */ /* 0x000fe200078ef841 */
[----:B------:R-:W-:Y:S01]  /*e600*/  HADD2.F32 R61, -RZ, R60.H1_H1 ;  /* 0x3000003cff3d7230 */ /* 0x000fe20000004100 */
[----:B------:R-:W-:Y:S01]  /*e610*/  F2FP.F16.E4M3.UNPACK_B R148, R148 ;  /* 0x00000094ff94723e */ /* 0x000fe200020006ff */
[----:B------:R-:W-:Y:S01]  /*e620*/  FMUL.FTZ R65, R58, R63 ;  /* 0x0000003f3a417220 */ /* 0x000fe20000410000 */
[----:B------:R-:W-:-:S02]  /*e630*/  HADD2.F32 R60, -RZ, R150.H0_H0 ;  /* 0x20000096ff3c7230 */ /* 0x000fc40000004100 */
        /* <DEDUP_REMOVED lines=9> */
[----:B------:R-:W-:Y:S01]  /*e6d0*/  HADD2.F32 R56, -RZ, R56.H1_H1 ;  /* 0x30000038ff387230 */ /* 0x000fe20000004100 */
[----:B------:R-:W-:Y:S01]  /*e6e0*/  SHF.R.U32.HI R67, RZ, 0x10, R75 ;  /* 0x00000010ff437819 */ /* 0x000fe2000001164b */
[-C--:B------:R-:W-:Y:S01]  /*e6f0*/  FFMA.FTZ R62, R52, R54.reuse, -R61 ;  /* 0x00000036343e7223 */ /* 0x080fe2000001083d */
[----:B------:R-:W-:Y:S01]  /*e700*/  FFMA.FTZ R64, R57, R54, R60 ;  /* 0x0000003639407223 */ /* 0x000fe2000001003c */
[----:B------:R-:W-:Y:S02]  /*e710*/  HADD2.F32 R50, -RZ, R50.H1_H1 ;  /* 0x30000032ff327230 */ /* 0x000fe40000004100 */
[----:B------:R-:W-:Y:S01]  /*e720*/  FMUL.FTZ R57, R56, R63 ;  /* 0x0000003f38397220 */ /* 0x000fe20000410000 */
[----:B------:R-:W-:Y:S01]  /*e730*/  HADD2.F32 R61, -RZ, R148.H1_H1 ;  /* 0x30000094ff3d7230 */ /* 0x000fe20000004100 */
[----:B------:R-:W-:Y:S01]  /*e740*/  F2FP.F16.E4M3.UNPACK_B R52, R149.H1 ;  /* 0x00000095ff34723e */ /* 0x000fe200030006ff */
[----:B------:R-:W-:Y:S01]  /*e750*/  IMAD.U32 R67, R67, 0x10000, RZ ;  /* 0x0001000043437824 */ /* 0x000fe200078e00ff */
[----:B------:R-:W-:Y:S01]  /*e760*/  F2FP.F16.E4M3.UNPACK_B R54, R59.H1 ;  /* 0x0000003bff36723e */ /* 0x000fe200030006ff */
[C---:B------:R-:W-:Y:S01]  /*e770*/  FMUL.FTZ R63, R50.reuse, R63 ;  /* 0x0000003f323f7220 */ /* 0x040fe20000410000 */
[----:B------:R-:W-:Y:S01]  /*e780*/  FFMA.FTZ R65, R50, R61, -R57 ;  /* 0x0000003d32417223 */ /* 0x000fe20000010839 */
[----:B------:R-:W-:Y:S01]  /*e790*/  F2FP.F16.E4M3.UNPACK_B R50, R55.H1 ;  /* 0x00000037ff32723e */ /* 0x000fe200030006ff */
[----:B------:R-:W-:Y:S01]  /*e7a0*/  HADD2.F32 R60, -RZ, R52.H0_H0 ;  /* 0x20000034ff3c7230 */ /* 0x000fe20000004100 */
[----:B------:R-:W-:Y:S01]  /*e7b0*/  F2FP.F16.E4M3.UNPACK_B R58, R147.H1 ;  /* 0x00000093ff3a723e */ /* 0x000fe200030006ff */
[----:B------:R-:W-:Y:S01]  /*e7c0*/  HADD2.F32 R57, -RZ, R54.H0_H0 ;  /* 0x20000036ff397230 */ /* 0x000fe20000004100 */
[----:B------:R-:W-:Y:S01]  /*e7d0*/  LOP3.LUT R42, R42, 0xff0000, R67, 0xf8, !PT ;  /* 0x00ff00002a2a7812 */ /* 0x000fe200078ef843 */
[----:B------:R-:W-:Y:S01]  /*e7e0*/  FFMA.FTZ R67, R56, R61, R63 ;  /* 0x0000003d38437223 */ /* 0x000fe2000001003f */
[----:B------:R-:W-:Y:S01]  /*e7f0*/  HADD2.F32 R63, -RZ, R52.H1_H1 ;  /* 0x30000034ff3f7230 */ /* 0x000fe20000004100 */
[----:B------:R-:W-:Y:S01]  /*e800*/  F2FP.F16.E4M3.UNPACK_B R149, R149 ;  /* 0x00000095ff95723e */ /* 0x000fe200020006ff */
[----:B------:R-:W-:-:S02]  /*e810*/  HADD2.F32 R52, -RZ, R50.H0_H0 ;  /* 0x20000032ff347230 */ /* 0x000fc40000004100 */
[CC--:B------:R-:W-:Y:S01]  /*e820*/  FMUL.FTZ R61, R57.reuse, R60.reuse ;  /* 0x0000003c393d7220 */ /* 0x0c0fe20000410000 */
[----:B------:R-:W-:Y:S01]  /*e830*/  HADD2.F32 R56, -RZ, R58.H0_H0 ;  /* 0x2000003aff387230 */ /* 0x000fe20000004100 */
[----:B------:R-:W-:Y:S01]  /*e840*/  F2FP.F16.E4M3.UNPACK_B R59, R59 ;  /* 0x0000003bff3b723e */ /* 0x000fe200020006ff */
[----:B------:R-:W-:Y:S02]  /*e850*/  HADD2.F32 R54, -RZ, R54.H1_H1 ;  /* 0x30000036ff367230 */ /* 0x000fe40000004100 */
[C---:B------:R-:W-:Y:S01]  /*e860*/  FMUL.FTZ R70, R52.reuse, R60 ;  /* 0x0000003c34467220 */ /* 0x040fe20000410000 */
[----:B------:R-:W-:Y:S02]  /*e870*/  HADD2.F32 R50, -RZ, R50.H1_H1 ;  /* 0x30000032ff327230 */ /* 0x000fe40000004100 */
[-C--:B------:R-:W-:Y:S01]  /*e880*/  FFMA.FTZ R60, R52, R56.reuse, -R61 ;  /* 0x00000038343c7223 */ /* 0x080fe2000001083d */
[----:B------:R-:W-:Y:S02]  /*e890*/  HADD2.F32 R61, -RZ, R58.H1_H1 ;  /* 0x3000003aff3d7230 */ /* 0x000fe40000004100 */
[----:B------:R-:W-:Y:S01]  /*e8a0*/  FMUL.FTZ R73, R54, R63 ;  /* 0x0000003f36497220 */ /* 0x000fe20000410000 */
[----:B------:R-:W-:Y:S01]  /*e8b0*/  F2FP.F16.E4M3.UNPACK_B R55, R55 ;  /* 0x00000037ff37723e */ /* 0x000fe200020006ff */
[C---:B------:R-:W-:Y:S01]  /*e8c0*/  FMUL.FTZ R63, R50.reuse, R63 ;  /* 0x0000003f323f7220 */ /* 0x040fe20000410000 */
[----:B------:R-:W-:Y:S01]  /*e8d0*/  FFMA.FTZ R74, R57, R56, R70 ;  /* 0x00000038394a7223 */ /* 0x000fe20000010046 */
[----:B------:R-:W-:Y:S01]  /*e8e0*/  FFMA.FTZ R75, R50, R61, -R73 ;  /* 0x0000003d324b7223 */ /* 0x000fe20000010849 */
[----:B------:R-:W-:Y:S01]  /*e8f0*/  F2FP.F16.E4M3.UNPACK_B R147, R147 ;  /* 0x00000093ff93723e */ /* 0x000fe200020006ff */
[----:B------:R-:W-:Y:S01]  /*e900*/  FFMA.FTZ R77, R54, R61, R63 ;  /* 0x0000003d364d7223 */ /* 0x000fe2000001003f */
[----:B------:R-:W-:-:S02]  /*e910*/  HADD2.F32 R61, -RZ, R149.H0_H0 ;  /* 0x20000095ff3d7230 */ /* 0x000fc40000004100 */
[----:B------:R-:W-:Y:S02]  /*e920*/  HADD2.F32 R52, -RZ, R59.H0_H0 ;  /* 0x2000003bff347230 */ /* 0x000fe40000004100 */
[----:B------:R-:W-:Y:S02]  /*e930*/  HADD2.F32 R56, -RZ, R149.H1_H1 ;  /* 0x30000095ff387230 */ /* 0x000fe40000004100 */
[----:B------:R-:W-:Y:S02]  /*e940*/  HADD2.F32 R50, -RZ, R55.H0_H0 ;  /* 0x20000037ff327230 */ /* 0x000fe40000004100 */
[-C--:B------:R-:W-:Y:S01]  /*e950*/  FMUL.FTZ R63, R52, R61.reuse ;  /* 0x0000003d343f7220 */ /* 0x080fe20000410000 */
[----:B------:R-:W-:Y:S02]  /*e960*/  HADD2.F32 R59, -RZ, R59.H1_H1 ;  /* 0x3000003bff3b7230 */ /* 0x000fe40000004100 */
[----:B------:R-:W-:Y:S02]  /*e970*/  HADD2.F32 R55, -RZ, R55.H1_H1 ;  /* 0x30000037ff377230 */ /* 0x000fe40000004100 */
[----:B------:R-:W-:Y:S01]  /*e980*/  FMUL.FTZ R61, R50, R61 ;  /* 0x0000003d323d7220 */ /* 0x000fe20000410000 */
[----:B------:R-:W-:-:S02]  /*e990*/  HADD2.F32 R57, -RZ, R147.H0_H0 ;  /* 0x20000093ff397230 */ /* 0x000fc40000004100 */
[-C--:B------:R-:W-:Y:S01]  /*e9a0*/  FMUL.FTZ R58, R59, R56.reuse ;  /* 0x000000383b3a7220 */ /* 0x080fe20000410000 */
[----:B------:R-:W-:Y:S02]  /*e9b0*/  HADD2.F32 R54, -RZ, R147.H1_H1 ;  /* 0x30000093ff367230 */ /* 0x000fe40000004100 */
[C---:B------:R-:W-:Y:S01]  /*e9c0*/  FMUL.FTZ R56, R55.reuse, R56 ;  /* 0x0000003837387220 */ /* 0x040fe20000410000 */
[-C--:B------:R-:W-:Y:S01]  /*e9d0*/  FFMA.FTZ R63, R50, R57.reuse, -R63 ;  /* 0x00000039323f7223 */ /* 0x080fe2000001083f */
[----:B------:R-:W-:Y:S01]  /*e9e0*/  FFMA.FTZ R70, R52, R57, R61 ;  /* 0x0000003934467223 */ /* 0x000fe2000001003d */
[-C--:B------:R-:W-:Y:S01]  /*e9f0*/  FFMA.FTZ R72, R55, R54.reuse, -R58 ;  /* 0x0000003637487223 */ /* 0x080fe2000001083a */
[----:B------:R-:W-:Y:S01]  /*ea00*/  FFMA.FTZ R73, R59, R54, R56 ;  /* 0x000000363b497223 */ /* 0x000fe20000010038 */
[----:B------:R-:W-:Y:S02]  /*ea10*/  F2FP.SATFINITE.E4M3.F32.PACK_AB_MERGE_C R50, R71, R66, RZ ;  /* 0x000000424732723e */ /* 0x000fe400048070ff */
[----:B------:R-:W-:-:S02]  /*ea20*/  F2FP.F16.E4M3.UNPACK_B R58, R45 ;  /* 0x0000002dff3a723e */ /* 0x000fc400020006ff */
[----:B------:R-:W-:Y:S02]  /*ea30*/  F2FP.F16.E4M3.UNPACK_B R61, R46 ;  /* 0x0000002eff3d723e */ /* 0x000fe400020006ff */
[----:B------:R-:W-:Y:S01]  /*ea40*/  F2FP.F16.E4M3.UNPACK_B R56, R41 ;  /* 0x00000029ff38723e */ /* 0x000fe200020006ff */
[--C-:B------:R-:W-:Y:S01]  /*ea50*/  HADD2.F32 R59, -RZ, R58.reuse.H0_H0 ;  /* 0x2000003aff3b7230 */ /* 0x100fe20000004100 */
[----:B------:R-:W-:Y:S01]  /*ea60*/  F2FP.SATFINITE.E4M3.F32.PACK_AB_MERGE_C R55, R75, R60, RZ ;  /* 0x0000003c4b37723e */ /* 0x000fe200048070ff */
[----:B------:R-:W-:Y:S01]  /*ea70*/  HADD2.F32 R58, -RZ, R58.H1_H1 ;  /* 0x3000003aff3a7230 */ /* 0x000fe20000004100 */
[----:B------:R-:W-:Y:S01]  /*ea80*/  F2FP.SATFINITE.E4M3.F32.PACK_AB_MERGE_C R50, R67, R64, R50 ;  /* 0x000000404332723e */ /* 0x000fe20004807032 */
[--C-:B------:R-:W-:Y:S01]  /*ea90*/  HADD2.F32 R64, -RZ, R61.reuse.H0_H0 ;  /* 0x2000003dff407230 */ /* 0x100fe20000004100 */
[----:B------:R-:W-:Y:S01]  /*eaa0*/  F2FP.SATFINITE.E4M3.F32.PACK_AB_MERGE_C R52, R68, R69, RZ ;  /* 0x000000454434723e */ /* 0x000fe200048070ff */
[----:B------:R-:W-:Y:S01]  /*eab0*/  HADD2.F32 R57, -RZ, R56.H0_H0 ;  /* 0x20000038ff397230 */ /* 0x000fe20000004100 */
[----:B------:R-:W-:Y:S01]  /*eac0*/  F2FP.F16.E4M3.UNPACK_B R60, R44 ;  /* 0x0000002cff3c723e */ /* 0x000fe200020006ff */
[----:B------:R-:W-:Y:S01]  /*ead0*/  HADD2.F32 R61, -RZ, R61.H1_H1 ;  /* 0x3000003dff3d7230 */ /* 0x000fe20000004100 */
[----:B------:R-:W-:Y:S01]  /*eae0*/  F2FP.SATFINITE.E4M3.F32.PACK_AB_MERGE_C R52, R65, R62, R52 ;  /* 0x0000003e4134723e */ /* 0x000fe20004807034 */
[-C--:B------:R-:W-:Y:S01]  /*eaf0*/  FMUL.FTZ R66, R59, R64.reuse ;  /* 0x000000403b427220 */ /* 0x080fe20000410000 */
[----:B------:R-:W-:Y:S01]  /*eb00*/  FMUL.FTZ R64, R57, R64 ;  /* 0x0000004039407220 */ /* 0x000fe20000410000 */
[----:B------:R-:W-:Y:S01]  /*eb10*/  HADD2.F32 R62, -RZ, R60.H0_H0 ;  /* 0x2000003cff3e7230 */ /* 0x000fe20000004100 */
[----:B------:R-:W-:Y:S01]  /*eb20*/  F2FP.SATFINITE.E4M3.F32.PACK_AB_MERGE_C R55, R72, R63, R55 ;  /* 0x0000003f4837723e */ /* 0x000fe20004807037 */
[----:B------:R-:W-:-:S02]  /*eb30*/  HADD2.F32 R56, -RZ, R56.H1_H1 ;  /* 0x30000038ff387230 */ /* 0x000fc40000004100 */
[----:B------:R-:W-:Y:S01]  /*eb40*/  FMUL.FTZ R63, R58, R61 ;  /* 0x0000003d3a3f7220 */ /* 0x000fe20000410000 */
[----:B------:R-:W-:Y:S01]  /*eb50*/  F2FP.F16.E4M3.UNPACK_B R41, R41.H1 ;  /* 0x00000029ff29723e */ /* 0x000fe200030006ff */
[-C--:B------:R-:W-:Y:S01]  /*eb60*/  FFMA.FTZ R64, R59, R62.reuse, R64 ;  /* 0x0000003e3b407223 */ /* 0x080fe20000010040 */
[----:B------:R-:W-:Y:S02]  /*eb70*/  HADD2.F32 R59, -RZ, R60.H1_H1 ;  /* 0x3000003cff3b7230 */ /* 0x000fe40000004100 */
[----:B------:R-:W-:Y:S01]  /*eb80*/  FFMA.FTZ R66, R57, R62, -R66 ;  /* 0x0000003e39427223 */ /* 0x000fe20000010842 */
[C---:B------:R-:W-:Y:S01]  /*eb90*/  FMUL.FTZ R61, R56.reuse, R61 ;  /* 0x0000003d383d7220 */ /* 0x040fe20000410000 */
[----:B------:R-:W-:Y:S01]  /*eba0*/  F2FP.F16.E4M3.UNPACK_B R57, R45.H1 ;  /* 0x0000002dff39723e */ /* 0x000fe200030006ff */
[----:B------:R-:W-:Y:S02]  /*ebb0*/  HADD2.F32 R45, -RZ, R41.H0_H0 ;  /* 0x20000029ff2d7230 */ /* 0x000fe40000004100 */
[-C--:B------:R-:W-:Y:S01]  /*ebc0*/  FFMA.FTZ R65, R56, R59.reuse, -R63 ;  /* 0x0000003b38417223 */ /* 0x080fe2000001083f */
[----:B------:R-:W-:Y:S01]  /*ebd0*/  F2FP.F16.E4M3.UNPACK_B R56, R46.H1 ;  /* 0x0000002eff38723e */ /* 0x000fe200030006ff */
[----:B------:R-:W-:Y:S01]  /*ebe0*/  FFMA.FTZ R67, R58, R59, R61 ;  /* 0x0000003b3a437223 */ /* 0x000fe2000001003d */
[--C-:B------:R-:W-:Y:S01]  /*ebf0*/  HADD2.F32 R46, -RZ, R57.reuse.H0_H0 ;  /* 0x20000039ff2e7230 */ /* 0x100fe20000004100 */
[----:B------:R-:W-:Y:S01]  /*ec00*/  F2FP.F16.E4M3.UNPACK_B R44, R44.H1 ;  /* 0x0000002cff2c723e */ /* 0x000fe200030006ff */
[----:B------:R-:W-:Y:S01]  /*ec10*/  HADD2.F32 R57, -RZ, R57.H1_H1 ;  /* 0x30000039ff397230 */ /* 0x000fe20000004100 */
[----:B------:R-:W-:Y:S01]  /*ec20*/  F2FP.SATFINITE.E4M3.F32.PACK_AB_MERGE_C R54, R77, R74, RZ ;  /* 0x0000004a4d36723e */ /* 0x000fe200048070ff */
[--C-:B------:R-:W-:Y:S01]  /*ec30*/  HADD2.F32 R58, -RZ, R56.reuse.H0_H0 ;  /* 0x20000038ff3a7230 */ /* 0x100fe20000004100 */
        /* <DEDUP_REMOVED lines=59> */
[----:B------:R-:W-:Y:S02]  /*eff0*/  F2FP.SATFINITE.E4M3.F32.PACK_AB_MERGE_C R43, R44, R73, R43 ;  /* 0x000000492c2b723e */ /* 0x000fe4000480702b */
[----:B------:R-:W-:Y:S01]  /*f000*/  F2FP.SATFINITE.E4M3.F32.PACK_AB_MERGE_C R47, R42, R63, R58 ;  /* 0x0000003f2a2f723e */ /* 0x000fe2000480703a */
[----:B------:R-:W-:Y:S01]  /*f010*/  IMAD.MOV.U32 R42, RZ, RZ, R55 ;  /* 0x000000ffff2a7224 */ /* 0x000fe200078e0037 */
[----:B------:R-:W-:Y:S02]  /*f020*/  F2FP.SATFINITE.E4M3.F32.PACK_AB_MERGE_C R41, R65, R66, R68 ;  /* 0x000000424129723e */ /* 0x000fe40004807044 */
[----:B------:R-:W-:Y:S02]  /*f030*/  F2FP.SATFINITE.E4M3.F32.PACK_AB_MERGE_C R45, R67, R64, R69 ;  /* 0x00000040432d723e */ /* 0x000fe40004807045 */
[----:B------:R-:W-:-:S07]  /*f040*/  MOV R44, R50 ;  /* 0x00000032002c7202 */ /* 0x000fce0000000f00 */
.L_x_2253:
[----:B------:R-:W-:Y:S05]  /*f050*/  BSYNC B1 ;  /* 0x0000000000017941 */ /* 0x000fea0003800000 */
.L_x_2252:
        /* <DEDUP_REMOVED lines=10> */
.L_x_2169:
[----:B------:R-:W-:-:S06]  /*f100*/  UISETP.NE.AND UP0, UPT, UR53, 0x3, UPT ;  /* 0x000000033500788c */ /* 0x000fcc000bf05270 */
[----:B------:R-:W-:-:S13]  /*f110*/  PLOP3.LUT P1, PT, PT, PT, UP0, 0x80, 0x0 ;  /* 0x000000000000781c */ /* 0x000fda0003f2f008 */
[----:B------:R-:W-:Y:S05]  /*f120*/  @!P1 BRA `(.L_x_2254) ;  /* 0x0000000000049947 */ /* 0x000fea0003800000 */
[----:B------:R-:W-:Y:S01]  /*f130*/  BPT.TRAP 0x1 ;  /* 0x000000040000795c */ /* 0x000fe20000300000 */
.L_x_2254:
[----:B------:R-:W-:Y:S01]  /*f140*/  LEA R39, R17, R16, 0x3 ;  /* 0x0000001011277211 */ /* 0x000fe200078e18ff */
[----:B------:R-:W-:Y:S01]  /*f150*/  IMAD R38, R24, -0xa0, R2 ;  /* 0xffffff6018267824 */ /* 0x000fe200078e0202 */
[----:B------:R-:W-:Y:S01]  /*f160*/  SHF.L.U32 R96, R190, 0x1f, RZ ;  /* 0x0000001fbe607819 */ /* 0x000fe200000006ff */
[----:B------:R-:W-:Y:S03]  /*f170*/  BSSY B1, `(.L_x_2255) ;  /* 0x0000004000017945 */ /* 0x000fe60003800000 */
[----:B------:R-:W1:Y:S01]  /*f180*/  SYNCS.PHASECHK.TRANS64.TRYWAIT P2, [R39+URZ+0x29890], R96 ;  /* 0x02989060270075a7 */ /* 0x000e62000804017f */
[----:B------:R-:W-:Y:S01]  /*f190*/  VIMNMX R38, R38, 0xa0, PT ;  /* 0x000000a026267848 */ /* 0x000fe20003fe0100 */
[----:B-1----:R-:W-:Y:S06]  /*f1a0*/  @!P2 BRA `(.L_x_2256) ;  /* 0x000001e000bca947 */ /* 0x002fec0003800000 */
.L_x_2497:
[----:B------:R-:W-:Y:S05]  /*f1b0*/  BSYNC B1 ;  /* 0x0000000000017941 */ /* 0x000fea0003800000 */
.L_x_2255:
        /* <DEDUP_REMOVED lines=21> */
.L_x_2258:
[----:B------:R-:W-:Y:S05]  /*f310*/  BSYNC B1 ;  /* 0x0000000000017941 */ /* 0x000fea0003800000 */
.L_x_2257:
        /* <DEDUP_REMOVED lines=20> */
.L_x_2202:
[----:B------:R-:W-:Y:S05]  /*f460*/  BSYNC B0 ;  /* 0x0000000000007941 */ /* 0x000fea0003800000 */
.L_x_2168:
        /* <DEDUP_REMOVED lines=17> */
.L_x_2260:
[----:B------:R-:W-:Y:S05]  /*f580*/  BSYNC B0 ;  /* 0x0000000000007941 */ /* 0x000fea0003800000 */
.L_x_2259:
[----:B------:R-:W1:Y:S01]  /*f590*/  SYNCS.PHASECHK.TRANS64.TRYWAIT P1, [R39+URZ+0x298b0], R96 ;  /* 0x0298b060270075a7 */ /* 0x000e62000802017f */
[----:B------:R-:W-:Y:S01]  /*f5a0*/  ULDC UR42, c[0x0][0x310] ;  /* 0x0000c400002a7ab9 */ /* 0x000fe20000000800 */
[----:B------:R-:W-:Y:S01]  /*f5b0*/  ULDC.64 UR38, c[0x0][0x318] ;  /* 0x0000c60000267ab9 */ /* 0x000fe20000000a00 */
[----:B------:R-:W-:Y:S01]  /*f5c0*/  ULDC.64 UR40, c[0x0][0x308] ;  /* 0x0000c20000287ab9 */ /* 0x000fe20000000a00 */
[----:B------:R-:W-:Y:S01]  /*f5d0*/  BSSY B0, `(.L_x_2261) ;  /* 0x0000003000007945 */ /* 0x000fe20003800000 */
[----:B------:R-:W-:-:S03]  /*f5e0*/  IMAD R41, R17, 0x5000, R209 ;  /* 0x0000500011297824 */ /* 0x000fc600078e02d1 */
[----:B-1----:R-:W-:Y:S05]  /*f5f0*/  @!P1 BRA `(.L_x_2262) ;  /* 0x000001dc00bc9947 */ /* 0x002fea0003800000 */
.L_x_2498:
[----:B------:R-:W-:Y:S05]  /*f600*/  BSYNC B0 ;  /* 0x0000000000007941 */ /* 0x000fea0003800000 */
.L_x_2261:
[----:B------:R-:W-:Y:S01]  /*f610*/  ISETP.GE.AND P1, PT, R23, R38, PT ;  /* 0x000000261700720c */ /* 0x000fe20003f26270 */
[----:B------:R-:W-:Y:S01]  /*f620*/  BSSY B0, `(.L_x_2263) ;  /* 0x000001a000007945 */ /* 0x000fe20003800000 */
[C---:B------:R-:W-:Y:S01]  /*f630*/  IMAD.IADD R48, R16.reuse, 0x1, R41 ;  /* 0x0000000110307824 */ /* 0x040fe200078e0229 */
[-C--:B------:R-:W-:Y:S01]  /*f640*/  IADD3 R49, R16, R41.reuse, R119 ;  /* 0x0000002910317210 */ /* 0x080fe20007ffe077 */
[----:B------:R-:W-:Y:S01]  /*f650*/  IMAD.WIDE R44, R24, 0xa0, R98 ;  /* 0x000000a0182c7825 */ /* 0x000fe200078e0262 */
[CC--:B------:R-:W-:Y:S02]  /*f660*/  IADD3 R50, R16.reuse, R41.reuse, R120 ;  /* 0x0000002910327210 */ /* 0x0c0fe40007ffe078 */
[----:B------:R-:W-:-:S06]  /*f670*/  IADD3 R51, R16, R41, R129 ;  /* 0x0000002910337210 */ /* 0x000fcc0007ffe081 */
[----:B------:R-:W-:Y:S05]  /*f680*/  @P1 BRA `(.L_x_2264) ;  /* 0x00000000004c1947 */ /* 0x000fea0003800000 */
[----:B------:R-:W-:Y:S01]  /*f690*/  MOV R41, R31 ;  /* 0x0000001f00297202 */ /* 0x000fe20000000f00 */
[----:B0-----:R-:W-:Y:S02]  /*f6a0*/  IMAD.MOV.U32 R40, RZ, RZ, R114 ;  /* 0x000000ffff287224 */ /* 0x001fe400078e0072 */
        /* <DEDUP_REMOVED lines=17> */
.L_x_2264:
[----:B------:R-:W-:Y:S05]  /*f7c0*/  BSYNC B0 ;  /* 0x0000000000007941 */ /* 0x000fea0003800000 */
.L_x_2263:
[----:B------:R-:W-:Y:S01]  /*f7d0*/  ISETP.GE.AND P1, PT, R216, R38, PT ;  /* 0x00000026d800720c */ /* 0x000fe20003f26270 */
[----:B------:R-:W-:-:S12]  /*f7e0*/  BSSY B0, `(.L_x_2265) ;  /* 0x0000017000007945 */ /* 0x000fd80003800000 */
[----:B------:R-:W-:Y:S05]  /*f7f0*/  @P1 BRA `(.L_x_2266) ;  /* 0x0000000000541947 */ /* 0x000fea0003800000 */
[----:B--2---:R-:W-:Y:S01]  /*f800*/  IADD3 R43, P1, R44, 0x80, RZ ;  /* 0x000000802c2b7810 */ /* 0x004fe20007f3e0ff */
[----:B0-----:R-:W-:Y:S02]  /*f810*/  IMAD.MOV.U32 R40, RZ, RZ, R114 ;  /* 0x000000ffff287224 */ /* 0x001fe400078e0072 */
[----:B------:R-:W-:Y:S02]  /*f820*/  IMAD.MOV.U32 R41, RZ, RZ, R31 ;  /* 0x000000ffff297224 */ /* 0x000fe400078e001f */
        /* <DEDUP_REMOVED lines=18> */
.L_x_2266:
[----:B------:R-:W-:Y:S05]  /*f950*/  BSYNC B0 ;  /* 0x0000000000007941 */ /* 0x000fea0003800000 */
.L_x_2265:
[----:B------:R-:W4:Y:S01]  /*f960*/  LDL R38, [R1+0x20] ;  /* 0x0000200001267983 */ /* 0x000f220000100800 */
[----:B-1----:R-:W-:Y:S01]  /*f970*/  @!P2 IADD3 R39, R39, 0x298c0, RZ ;  /* 0x000298c02727a810 */ /* 0x002fe20007ffe0ff */
[----:B------:R-:W-:Y:S01]  /*f980*/  VIADD R17, R17, 0x1 ;  /* 0x0000000111117836 */ /* 0x000fe20000000000 */
[----:B------:R-:W-:Y:S01]  /*f990*/  @!PT LDS RZ, [RZ] ;  /* 0x00000000fffff984 */ /* 0x000fe20000000800 */
[----:B------:R-:W-:Y:S01]  /*f9a0*/  @!PT LDS RZ, [RZ] ;  /* 0x00000000fffff984 */ /* 0x000fe20000000800 */
[----:B------:R-:W-:Y:S01]  /*f9b0*/  @!PT LDS RZ, [RZ] ;  /* 0x00000000fffff984 */ /* 0x000fe20000000800 */
[----:B------:R-:W-:Y:S01]  /*f9c0*/  @!PT LDS RZ, [RZ] ;  /* 0x00000000fffff984 */ /* 0x000fe20000000800 */
[----:B------:R1:W-:Y:S06]  /*f9d0*/  MEMBAR.ALL.CTA ;  /* 0x0000000000007992 */ /* 0x0003ec0000008000 */
[----:B-1----:R-:W1:Y:S01]  /*f9e0*/  FENCE.VIEW.ASYNC.S ;  /* 0x00000000000073c6 */ /* 0x002e620000000000 */
[----:B------:R-:W-:Y:S01]  /*f9f0*/  @!P2 PRMT R39, RZ, 0x654, R39 ;  /* 0x00000654ff27a816 */ /* 0x000fe20000000027 */
[----:B-1----:R1:W-:Y:S01]  /*fa00*/  BAR.SYNC.DEFER_BLOCKING R156, 0x80 ;  /* 0x0002009c0000751d */ /* 0x0023e20000010000 */
[----:B------:R-:W-:-:S04]  /*fa10*/  ISETP.NE.AND P1, PT, R17, 0x2, PT ;  /* 0x000000021100780c */ /* 0x000fc80003f25270 */
[----:B------:R-:W-:Y:S01]  /*fa20*/  SEL R17, R17, RZ, P1 ;  /* 0x000000ff11117207 */ /* 0x000fe20000800000 */
[----:B------:R5:W-:Y:S02]  /*fa30*/  @!P2 SYNCS.ARRIVE.TRANS64.RED.A1T0 RZ, [R39+URZ], RZ ;  /* 0x000000ff27ffa9a7 */ /* 0x000be4000810043f */
[----:B-----5:R-:W-:-:S04]  /*fa40*/  SEL R39, RZ, 0x1, P1 ;  /* 0x00000001ff277807 */ /* 0x020fc80000800000 */
[----:B------:R-:W-:Y:S02]  /*fa50*/  LOP3.LUT R190, R190, R39, RZ, 0x3c, !PT ;  /* 0x00000027bebe7212 */ /* 0x000fe400078e3cff */
[----:B----4-:R-:W-:-:S13]  /*fa60*/  LOP3.LUT P4, RZ, R38, 0x2, RZ, 0xc0, !PT ;  /* 0x0000000226ff7812 */ /* 0x010fda000788c0ff */
[----:B-1----:R-:W-:Y:S05]  /*fa70*/  @P4 BRA `(.L_x_2267) ;  /* 0xffffff2c00a84947 */ /* 0x002fea000383ffff */
[----:B------:R-:W1:Y:S01]  /*fa80*/  S2R R38, SR_TID.X ;  /* 0x0000000000267919 */ /* 0x000e620000002100 */
[----:B------:R-:W-:Y:S02]  /*fa90*/  PLOP3.LUT P0, PT, PT, PT, PT, 0x8, 0x0 ;  /* 0x000000000000781c */ /* 0x000fe40003f0e170 */
[----:B-1----:R-:W-:-:S04]  /*faa0*/  SHF.R.U32.HI R38, RZ, 0x7, R38 ;  /* 0x00000007ff267819 */ /* 0x002fc80000011626 */
[----:B------:R-:W-:-:S13]  /*fab0*/  ISETP.NE.AND P4, PT, R38, 0x1, PT ;  /* 0x000000012600780c */ /* 0x000fda0003f85270 */
[----:B------:R-:W-:Y:S06]  /*fac0*/  @!P4 BAR.ARV 0x9, 0x100 ;  /* 0x024400000000cb1d */ /* 0x000fec0000002000 */
.L_x_2163:
[----:B------:R-:W1:Y:S01]  /*fad0*/  LDC R0, c[0x0][0x428] ;  /* 0x00010a00ff007b82 */ /* 0x000e620000000800 */
[----:B------:R-:W-:Y:S02]  /*fae0*/  PLOP3.LUT P1, PT, PT, PT, PT, 0x80, 0x0 ;  /* 0x000000000000781c */ /* 0x000fe40003f2f070 */
[----:B------:R-:W-:Y:S01]  /*faf0*/  CS2R R90, SRZ ;  /* 0x00000000005a7805 */ /* 0x000fe2000001ff00 */
[----:B------:R-:W-:Y:S01]  /*fb00*/  IMAD.MOV.U32 R87, RZ, RZ, RZ ;  /* 0x000000ffff577224 */ /* 0x000fe200078e00ff */
        /* <DEDUP_REMOVED lines=14> */
[----:B0-23--:R-:W-:Y:S02]  /*fbf0*/  CS2R R40, SRZ ;  /* 0x0000000000287805 */ /* 0x00dfe4000001ff00 */
[----:B------:R-:W-:-:S02]  /*fc00*/  CS2R R42, SRZ ;  /* 0x00000000002a7805 */ /* 0x000fc4000001ff00 */
[----:B------:R-:W-:Y:S02]  /*fc10*/  CS2R R44, SRZ ;  /* 0x00000000002c7805 */ /* 0x000fe4000001ff00 */
[----:B------:R-:W-:Y:S02]  /*fc20*/  CS2R R46, SRZ ;  /* 0x00000000002e7805 */ /* 0x000fe4000001ff00 */
[----:B------:R-:W-:Y:S02]  /*fc30*/  CS2R R48, SRZ ;  /* 0x0000000000307805 */ /* 0x000fe4000001ff00 */
[----:B------:R-:W-:Y:S02]  /*fc40*/  CS2R R88, SRZ ;  /* 0x0000000000587805 */ /* 0x000fe4000001ff00 */
[----:B-1----:R-:W-:Y:S02]  /*fc50*/  ISETP.NE.AND P2, PT, R0, 0x1, PT ;  /* 0x000000010000780c */ /* 0x002fe40003f45270 */
[----:B------:R-:W-:-:S02]  /*fc60*/  CS2R R52, SRZ ;  /* 0x0000000000347805 */ /* 0x000fc4000001ff00 */
[----:B------:R-:W-:Y:S02]  /*fc70*/  IADD3 R0, R202, 0x11f, -R195 ;  /* 0x0000011fca007810 */ /* 0x000fe40007ffe8c3 */
[----:B------:R-:W-:Y:S02]  /*fc80*/  CS2R R92, SRZ ;  /* 0x00000000005c7805 */ /* 0x000fe4000001ff00 */
[----:B------:R-:W-:Y:S02]  /*fc90*/  CS2R R56, SRZ ;  /* 0x0000000000387805 */ /* 0x000fe4000001ff00 */
[----:B------:R-:W-:Y:S02]  /*fca0*/  CS2R R94, SRZ ;  /* 0x00000000005e7805 */ /* 0x000fe4000001ff00 */
[----:B------:R-:W-:Y:S01]  /*fcb0*/  CS2R R60, SRZ ;  /* 0x00000000003c7805 */ /* 0x000fe2000001ff00 */
[----:B------:R-:W-:Y:S01]  /*fcc0*/  IMAD R0, R193, 0x80, R0 ;  /* 0x00000080c1007824 */ /* 0x000fe200078e0200 */
[----:B------:R-:W-:-:S02]  /*fcd0*/  CS2R R96, SRZ ;  /* 0x0000000000607805 */ /* 0x000fc4000001ff00 */
[----:B------:R-:W-:Y:S02]  /*fce0*/  CS2R R64, SRZ ;  /* 0x0000000000407805 */ /* 0x000fe4000001ff00 */
[----:B------:R-:W-:Y:S01]  /*fcf0*/  CS2R R98, SRZ ;  /* 0x0000000000627805 */ /* 0x000fe2000001ff00 */
[----:B------:R-:W-:Y:S01]  /*fd00*/  IMAD.HI R0, R0, 0x66666667, RZ ;  /* 0x6666666700007827 */ /* 0x000fe200078e02ff */
[----:B------:R-:W-:Y:S01]  /*fd10*/  MOV R68, RZ ;  /* 0x000000ff00447202 */ /* 0x000fe20000000f00 */
[----:B------:R-:W0:Y:S02]  /*fd20*/  @P2 LDC R5, c[0x0][0x42c] ;  /* 0x00010b00ff052b82 */ /* 0x000e240000000800 */
[----:B------:R-:W-:Y:S01]  /*fd30*/  IMAD.MOV.U32 R101, RZ, RZ, RZ ;  /* 0x000000ffff657224 */ /* 0x000fe200078e00ff */
[----:B------:R-:W-:Y:S01]  /*fd40*/  SHF.R.U32.HI R3, RZ, 0x1f, R0 ;  /* 0x0000001fff037819 */ /* 0x000fe20000011600 */
[----:B------:R-:W-:-:S03]  /*fd50*/  IMAD.MOV.U32 R72, RZ, RZ, RZ ;  /* 0x000000ffff487224 */ /* 0x000fc600078e00ff */
[----:B------:R-:W-:Y:S01]  /*fd60*/  LEA.HI.SX32 R0, R0, R3, 0x1a ;  /* 0x0000000300007211 */ /* 0x000fe200078fd2ff */
[----:B------:R-:W1:Y:S03]  /*fd70*/  @P2 LDC R2, c[0x0][0x430] ;  /* 0x00010c00ff022b82 */ /* 0x000e660000000800 */
[----:B------:R-:W-:Y:S01]  /*fd80*/  VIMNMX R157, R157, R0, PT ;  /* 0x000000009d9d7248 */ /* 0x000fe20003fe0100 */
[----:B0-----:R-:W-:-:S05]  /*fd90*/  @P2 IMAD.HI.U32 R5, R194, R5, RZ ;  /* 0x00000005c2052227 */ /* 0x001fca00078e00ff */
[----:B-1----:R-:W-:Y:S02]  /*fda0*/  @P2 SHF.R.U32.HI R194, RZ, R2, R5 ;  /* 0x00000002ffc22219 */ /* 0x002fe40000011605 */
[----:B------:R-:W-:Y:S02]  /*fdb0*/  CS2R R4, SRZ ;  /* 0x0000000000047805 */ /* 0x000fe4000001ff00 */
[----:B------:R-:W-:Y:S01]  /*fdc0*/  ISETP.GE.AND P2, PT, R157, 0x1, PT ;  /* 0x000000019d00780c */ /* 0x000fe20003f46270 */
[----:B------:R-:W-:-:S12]  /*fdd0*/  @P0 BRA `(.L_x_2268) ;  /* 0x00000000000c0947 */ /* 0x000fd80003800000 */
[----:B------:R-:W0:Y:S01]  /*fde0*/  FENCE.VIEW.ASYNC.G ;  /* 0x00000000000073c6 */ /* 0x000e220000000100 */
[----:B------:R-:W-:Y:S05]  /*fdf0*/  WARPSYNC.ALL ;  /* 0x0000000000007948 */ /* 0x000fea0003800000 */
[----:B0-----:R-:W-:Y:S06]  /*fe00*/  BAR.ARV 0xc, 0x180 ;  /* 0x0306000000007b1d */ /* 0x001fec0000002000 */
.L_x_2268:
[----:B------:R-:W-:Y:S01]  /*fe10*/  IMAD.MOV.U32 R100, RZ, RZ, RZ ;  /* 0x000000ffff647224 */ /* 0x000fe200078e00ff */
[----:B------:R-:W-:Y:S01]  /*fe20*/  MOV R103, RZ ;  /* 0x000000ff00677202 */ /* 0x000fe20000000f00 */
[----:B------:R-:W-:Y:S06]  /*fe30*/  @!P2 BRA `(.L_x_2269) ;  /* 0x0000014400eca947 */ /* 0x000fec0003800000 */
[----:B------:R-:W-:-:S03]  /*fe40*/  UMOV UR4, 0xffffffff ;  /* 0xffffffff00047882 */ /* 0x000fc60000000000 */
[----:B------:R-:W-:Y:S05]  /*fe50*/  BRA.DIV UR4, `(.L_x_2270) ;  /* 0x000001d604b87947 */ /* 0x000fea000b800000 */
[----:B------:R0:W1:Y:S02]  /*fe60*/  SHFL.IDX PT, R192, R223, RZ, 0x1f ;  /* 0x00001fffdfc07589 */ /* 0x00006400000e0000 */
.L_x_2501:
        /* <DEDUP_REMOVED lines=17> */
[----:B------:R-:W-:Y:S01]  /*ff80*/  IMAD.U32 R7, RZ, RZ, UR7 ;  /* 0x00000007ff077e24 */ /* 0x000fe2000f8e00ff */
[----:B------:R-:W-:Y:S01]  /*ff90*/  MOV R8, 0x70 ;  /* 0x0000007000087802 */ /* 0x000fe20000000f00 */
[----:B------:R-:W-:-:S02]  /*ffa0*/  IMAD.U32 R10, RZ, RZ, UR4 ;  /* 0x00000004ff0a7e24 */ /* 0x000fc4000f8e00ff */
[----:B------:R-:W-:Y:S02]  /*ffb0*/  IMAD.U32 R11, RZ, RZ, UR5 ;  /* 0x00000005ff0b7e24 */ /* 0x000fe4000f8e00ff */
[----:B------:R-:W-:Y:S02]  /*ffc0*/  IMAD.MOV.U32 R12, RZ, RZ, 0x1 ;  /* 0x00000001ff0c7424 */ /* 0x000fe400078e00ff */
[----:B-1----:R-:W-:-:S07]  /*ffd0*/  IMAD.MOV.U32 R13, RZ, RZ, RZ ;  /* 0x000000ffff0d7224 */ /* 0x002fce00078e00ff */
[----:B------:R-:W-:-:S07]  /*ffe0*/  LEPC R20, `(.L_x_2271) ;  /* 0x000000001014794e */ /* 0x000fce0000000000 */
[----:B0-2--5:R-:W-:Y:S05]  /*fff0*/  CALL.ABS.NOINC R2 ;  /* 0x0000000002007343 */ /* 0x025fea0003c00000 */
.L_x_2271:
        /* <DEDUP_REMOVED lines=19> */
[-C--:B---3--:R-:W-:Y:S01]  /*10130*/  @P0 IMAD R7, R7, R12.reuse, RZ ;  /* 0x0000000c07070224 */ /* 0x088fe200078e02ff */
[----:B------:R-:W-:Y:S01]  /*10140*/  @P1 IADD3 R5, R5, R11, RZ ;  /* 0x0000000b05051210 */ /* 0x000fe20007ffe0ff */
[----:B------:R-:W-:-:S04]  /*10150*/  @P0 IMAD.WIDE.U32 R2, R194, R12, R2 ;  /* 0x0000000cc2020225 */ /* 0x000fc800078e0002 */
[-C--:B----4-:R-:W-:Y:S02]  /*10160*/  @P1 IMAD R0, R9, R14.reuse, RZ ;  /* 0x0000000e09001224 */ /* 0x090fe400078e02ff */
[C---:B------:R-:W-:Y:S02]  /*10170*/  @P0 IMAD R9, R194.reuse, R13, R7 ;  /* 0x0000000dc2090224 */ /* 0x040fe400078e0207 */
[C---:B------:R-:W-:Y:S01]  /*10180*/  @P1 IMAD R11, R194.reuse, R15, R0 ;  /* 0x0000000fc20b1224 */ /* 0x040fe200078e0200 */
[----:B------:R-:W-:Y:S01]  /*10190*/  MOV R0, 0x3f800000 ;  /* 0x3f80000000007802 */ /* 0x000fe20000000f00 */
[----:B------:R-:W-:Y:S01]  /*101a0*/  @P1 IMAD.WIDE.U32 R6, R194, R14, R4 ;  /* 0x0000000ec2061225 */ /* 0x000fe200078e0004 */
[----:B------:R-:W-:Y:S01]  /*101b0*/  @P0 LEA R4, P2, R2, UR4, 0x2 ;  /* 0x0000000402040c11 */ /* 0x000fe2000f8410ff */
[----:B------:R-:W-:Y:S02]  /*101c0*/  ULDC UR4, c[0x0][0x3d4] ;  /* 0x0000f50000047ab9 */ /* 0x000fe40000000800 */
[----:B------:R-:W-:Y:S01]  /*101d0*/  @P0 IMAD.IADD R5, R3, 0x1, R9 ;  /* 0x0000000103050824 */ /* 0x000fe200078e0209 */
[----:B------:R-:W-:Y:S01]  /*101e0*/  @P1 LEA R8, P3, R6, UR6, 0x2 ;  /* 0x0000000606081c11 */ /* 0x000fe2000f8610ff */
[----:B------:R-:W-:-:S03]  /*101f0*/  @P1 IMAD.IADD R3, R7, 0x1, R11 ;  /* 0x0000000107031824 */ /* 0x000fc600078e020b */
        /* <DEDUP_REMOVED lines=20> */
.L_x_2275:
[----:B--2---:R2:W3:Y:S02]  /*10340*/  SYNCS.PHASECHK.TRANS64.TRYWAIT P0, [R16+URZ+0x29800], R3 ;  /* 0x02980003100075a7 */ /* 0x0044e4000800017f */
[----:B---3--:R-:W-:Y:S05]  /*10350*/  @!P0 NANOSLEEP.SYNCS 0x989680 ;  /* 0x009896800000895d */ /* 0x008fea0003900000 */
[----:B------:R-:W3:Y:S02]  /*10360*/  @!P0 SYNCS.PHASECHK.TRANS64 P0, [R16+URZ+0x29800], R3 ;  /* 0x02980003100085a7 */ /* 0x000ee4000800007f */
[----:B---3--:R-:W-:Y:S05]  /*10370*/  @!P0 BRA `(.L_x_2275) ;  /* 0xfffffffc00f08947 */ /* 0x008fea000383ffff */
.L_x_2274:
[----:B------:R-:W-:Y:S05]  /*10380*/  BSYNC B0 ;  /* 0x0000000000007941 */ /* 0x000fea0003800000 */
.L_x_2273:
[----:B------:R-:W-:Y:S05]  /*10390*/  BRA `(.L_x_2276) ;  /* 0x0000006c00d87947 */ /* 0x000fea0003800000 */
.L_x_2272:
        /* <DEDUP_REMOVED lines=32> */
.L_x_2277:
        /* <DEDUP_REMOVED lines=12> */
[----:B------:R-:W-:Y:S01]  /*10660*/  IMAD R9, R193, R11, R8 ;  /* 0x0000000bc1097224 */ /* 0x000fe200078e0208 */
[----:B------:R-:W-:Y:S01]  /*10670*/  SHF.L.U32 R57, R6, 0x7, RZ ;  /* 0x0000000706397819 */ /* 0x000fe200000006ff */
[----:B------:R-:W-:Y:S02]  /*10680*/  IMAD.IADD R5, R5, 0x1, R3 ;  /* 0x0000000105057824 */ /* 0x000fe400078e0203 */
[----:B------:R-:W-:Y:S02]  /*10690*/  IMAD R0, R193, -0x80, R195 ;  /* 0xffffff80c1007824 */ /* 0x000fe400078e02c3 */
[----:B------:R-:W-:Y:S01]  /*106a0*/  IMAD.IADD R3, R7, 0x1, R9 ;  /* 0x0000000107037824 */ /* 0x000fe200078e0209 */
[----:B------:R-:W-:Y:S02]  /*106b0*/  SHF.L.U64.HI R52, R4, 0x7, R5 ;  /* 0x0000000704347819 */ /* 0x000fe40000010205 */
        /* <DEDUP_REMOVED lines=19> */
[----:B------:R-:W-:Y:S01]  /*107f0*/  IMAD.MOV.U32 R4, RZ, RZ, R46 ;  /* 0x000000ffff047224 */ /* 0x000fe200078e002e */
[----:B------:R-:W-:Y:S01]  /*10800*/  MOV R6, R48 ;  /* 0x0000003000067202 */ /* 0x000fe20000000f00 */
        /* <DEDUP_REMOVED lines=9> */
[-C--:B------:R-:W-:Y:S01]  /*108a0*/  IMAD R0, R215, R12.reuse, RZ ;  /* 0x0000000cd7007224 */ /* 0x080fe200078e02ff */
[----:B------:R-:W-:Y:S01]  /*108b0*/  ULDC UR4, c[0x0][0x3d4] ;  /* 0x0000f50000047ab9 */ /* 0x000fe20000000800 */
[----:B------:R-:W-:Y:S01]  /*108c0*/  IMAD.MOV.U32 R8, RZ, RZ, R19 ;  /* 0x000000ffff087224 */ /* 0x000fe200078e0013 */
[----:B------:R-:W-:Y:S01]  /*108d0*/  ULDC.64 UR6, c[0x0][0x3c8] ;  /* 0x0000f20000067ab9 */ /* 0x000fe20000000a00 */
[----:B------:R-:W-:Y:S01]  /*108e0*/  IMAD.MOV.U32 R9, RZ, RZ, R50 ;  /* 0x000000ffff097224 */ /* 0x000fe200078e0032 */
[----:B------:R-:W-:Y:S01]  /*108f0*/  ULDC.64 UR8, c[0x0][0x3e0] ;  /* 0x0000f80000087ab9 */ /* 0x000fe20000000a00 */
[C---:B------:R-:W-:Y:S01]  /*10900*/  IMAD R21, R23.reuse, R13, R0 ;  /* 0x0000000d17157224 */ /* 0x040fe200078e0200 */
[----:B------:R-:W-:Y:S01]  /*10910*/  CS2R R42, SRZ ;  /* 0x00000000002a7805 */ /* 0x000fe2000001ff00 */
[----:B------:R-:W-:Y:S01]  /*10920*/  IMAD.WIDE.U32 R14, R23, R12, R8 ;  /* 0x0000000c170e7225 */ /* 0x000fe200078e0008 */
[----:B------:R-:W-:-:S03]  /*10930*/  CS2R R40, SRZ ;  /* 0x0000000000287805 */ /* 0x000fc6000001ff00 */
[-C--:B------:R-:W-:Y:S01]  /*10940*/  IMAD R0, R215, R10.reuse, RZ ;  /* 0x0000000ad7007224 */ /* 0x080fe200078e02ff */
[----:B------:R-:W-:Y:S01]  /*10950*/  IADD3 R21, R15, R21, RZ ;  /* 0x000000150f157210 */ /* 0x000fe20007ffe0ff */
[----:B------:R-:W-:Y:S01]  /*10960*/  IMAD.WIDE.U32 R8, R23, R10, R8 ;  /* 0x0000000a17087225 */ /* 0x000fe200078e0008 */
[----:B------:R-:W-:-:S03]  /*10970*/  IADD3 R14, P2, P5, R55, R46, R14 ;  /* 0x0000002e370e7210 */ /* 0x000fc60007d5e00e */
[----:B------:R-:W-:Y:S01]  /*10980*/  IMAD R15, R23, R11, R0 ;  /* 0x0000000b170f7224 */ /* 0x000fe200078e0200 */
[----:B------:R-:W-:Y:S01]  /*10990*/  IADD3 R46, P3, P4, R57, R48, R8 ;  /* 0x00000030392e7210 */ /* 0x000fe20007c7e008 */
[----:B------:R-:W-:Y:S02]  /*109a0*/  VIADD R8, R19, 0x10 ;  /* 0x0000001013087836 */ /* 0x000fe40000000000 */
[----:B------:R-:W-:Y:S01]  /*109b0*/  IMAD.IADD R0, R9, 0x1, R15 ;  /* 0x0000000109007824 */ /* 0x000fe200078e020f */
[C---:B------:R-:W-:Y:S01]  /*109c0*/  IADD3 R9, R19.reuse, 0x30, RZ ;  /* 0x0000003013097810 */ /* 0x040fe20007ffe0ff */
[C---:B------:R-:W-:Y:S01]  /*109d0*/  VIADD R20, R19.reuse, 0x20 ;  /* 0x0000002013147836 */ /* 0x040fe20000000000 */
[----:B------:R-:W-:Y:S02]  /*109e0*/  ISETP.GE.AND P1, PT, R8, UR4, PT ;  /* 0x0000000408007c0c */ /* 0x000fe4000bf26270 */
[----:B------:R-:W-:Y:S02]  /*109f0*/  IADD3.X R0, R54, R51, R0, P3, P4 ;  /* 0x0000003336007210 */ /* 0x000fe40001fe8400 */
[----:B------:R-:W-:-:S02]  /*10a00*/  ISETP.GE.AND P4, PT, R19, UR4, PT ;  /* 0x0000000413007c0c */ /* 0x000fc4000bf86270 */
[----:B------:R-:W-:Y:S02]  /*10a10*/  IADD3.X R8, R52, R53, R21, P2, P5 ;  /* 0x0000003534087210 */ /* 0x000fe400017ea415 */
[----:B------:R-:W-:Y:S02]  /*10a20*/  IADD3 R14, P3, R14, UR6, RZ ;  /* 0x000000060e0e7c10 */ /* 0x000fe4000ff7e0ff */
[----:B------:R-:W-:Y:S02]  /*10a30*/  IADD3 R46, P5, R46, UR8, RZ ;  /* 0x000000082e2e7c10 */ /* 0x000fe4000ffbe0ff */
[----:B------:R-:W-:Y:S01]  /*10a40*/  ISETP.GE.AND P2, PT, R20, UR4, PT ;  /* 0x0000000414007c0c */ /* 0x000fe2000bf46270 */
[C---:B------:R-:W-:Y:S01]  /*10a50*/  VIADD R20, R19.reuse, 0x40 ;  /* 0x0000004013147836 */ /* 0x040fe20000000000 */
        /* <DEDUP_REMOVED lines=28> */
.L_x_2281:
[----:B------:R-:W-:Y:S05]  /*10c20*/  BSYNC B1 ;  /* 0x0000000000017941 */ /* 0x000fea0003800000 */
.L_x_2280:
        /* <DEDUP_REMOVED lines=14> */
.L_x_2504:
[----:B------:R-:W-:-:S03]  /*10d10*/  UMOV UR4, 0xffffffff ;  /* 0xffffffff00047882 */ /* 0x000fc60000000000 */
[----:B------:R-:W-:Y:S05]  /*10d20*/  BRA.DIV UR4, `(.L_x_2283) ;  /* 0x000001ca04547947 */ /* 0x000fea000b800000 */
.L_x_2507:
[----:B------:R-:W-:-:S03]  /*10d30*/  UMOV UR4, 0xffffffff ;  /* 0xffffffff00047882 */ /* 0x000fc60000000000 */
[----:B------:R-:W-:Y:S05]  /*10d40*/  BRA.DIV UR4, `(.L_x_2284) ;  /* 0x000001ca04747947 */ /* 0x000fea000b800000 */
.L_x_2510:
[----:B------:R-:W-:-:S03]  /*10d50*/  UMOV UR4, 0xffffffff ;  /* 0xffffffff00047882 */ /* 0x000fc60000000000 */
[----:B------:R-:W-:Y:S05]  /*10d60*/  BRA.DIV UR4, `(.L_x_2285) ;  /* 0x000001ca04947947 */ /* 0x000fea000b800000 */
.L_x_2513:
        /* <DEDUP_REMOVED lines=8> */
.L_x_2514:
[----:B------:R-:W-:Y:S05]  /*10df0*/  BSYNC B1 ;  /* 0x0000000000017941 */ /* 0x000fea0003800000 */
.L_x_2286:
[----:B------:R-:W-:Y:S05]  /*10e00*/  @P0 BRA `(.L_x_2288) ;  /* 0x0000006400180947 */ /* 0x000fea0003800000 */
[----:B------:R-:W3:Y:S01]  /*10e10*/  LDC R0, c[0x0][0x3d4] ;  /* 0x0000f500ff007b82 */ /* 0x000ee20000000800 */
[C---:B--2---:R-:W-:Y:S01]  /*10e20*/  IADD3 R3, R19.reuse, 0x10, RZ ;  /* 0x0000001013037810 */ /* 0x044fe20007ffe0ff */
[C---:B------:R-:W-:Y:S01]  /*10e30*/  VIADD R5, R19.reuse, 0x20 ;  /* 0x0000002013057836 */ /* 0x040fe20000000000 */
[----:B------:R-:W-:Y:S01]  /*10e40*/  BSSY B1, `(.L_x_2289) ;  /* 0x0000082000017945 */ /* 0x000fe20003800000 */
[C---:B------:R-:W-:Y:S01]  /*10e50*/  VIADD R7, R19.reuse, 0x30 ;  /* 0x0000003013077836 */ /* 0x040fe20000000000 */
[-C--:B---3--:R-:W-:Y:S02]  /*10e60*/  ISETP.GE.AND P0, PT, R19, R0.reuse, PT ;  /* 0x000000001300720c */ /* 0x088fe40003f06270 */
[-C--:B------:R-:W-:Y:S01]  /*10e70*/  ISETP.GE.AND P1, PT, R3, R0.reuse, PT ;  /* 0x000000000300720c */ /* 0x080fe20003f26270 */
[----:B------:R-:W-:Y:S01]  /*10e80*/  VIADD R3, R19, 0x40 ;  /* 0x0000004013037836 */ /* 0x000fe20000000000 */
[----:B------:R-:W-:Y:S02]  /*10e90*/  ISETP.GE.AND P2, PT, R5, R0, PT ;  /* 0x000000000500720c */ /* 0x000fe40003f46270 */
[----:B------:R-:W-:-:S02]  /*10ea0*/  IADD3 R5, R19, 0x50, RZ ;  /* 0x0000005013057810 */ /* 0x000fc40007ffe0ff */
[-C--:B------:R-:W-:Y:S02]  /*10eb0*/  ISETP.GE.AND P3, PT, R7, R0.reuse, PT ;  /* 0x000000000700720c */ /* 0x080fe40003f66270 */
[-C--:B------:R-:W-:Y:S02]  /*10ec0*/  ISETP.GE.AND P4, PT, R3, R0.reuse, PT ;  /* 0x000000000300720c */ /* 0x080fe40003f86270 */
[----:B------:R-:W-:Y:S01]  /*10ed0*/  ISETP.GE.AND P5, PT, R5, R0, PT ;  /* 0x000000000500720c */ /* 0x000fe20003fa6270 */
[----:B------:R-:W-:Y:S01]  /*10ee0*/  IMAD.IADD R0, R16, 0x1, R207 ;  /* 0x0000000110007824 */ /* 0x000fe200078e02cf */
[----:B------:R-:W-:Y:S11]  /*10ef0*/  @P0 BRA `(.L_x_2290) ;  /* 0x0000000400d80947 */ /* 0x000ff60003800000 */
        /* <DEDUP_REMOVED lines=118> */
.L_x_2290:
[----:B------:R-:W-:Y:S05]  /*11660*/  BSYNC B1 ;  /* 0x0000000000017941 */ /* 0x000fea0003800000 */
.L_x_2289:
        /* <DEDUP_REMOVED lines=124> */
.L_x_2292:
[----:B------:R-:W-:Y:S05]  /*11e30*/  BSYNC B1 ;  /* 0x0000000000017941 */ /* 0x000fea0003800000 */
.L_x_2291:
        /* <DEDUP_REMOVED lines=11> */
[----:B------:R-:W-:Y:S02]  /*11ef0*/  SHF.R.U32.HI R10, RZ, 0x8, R34 ;  /* 0x00000008ff0a7819 */ /* 0x000fe40000011622 */
[----:B------:R-:W-:Y:S02]  /*11f00*/  SHF.R.U32.HI R36, RZ, 0x10, R33 ;  /* 0x00000010ff247819 */ /* 0x000fe40000011621 */
[----:B------:R-:W-:Y:S02]  /*11f10*/  SHF.R.U32.HI R37, RZ, 0x10, R35 ;  /* 0x00000010ff257819 */ /* 0x000fe40000011623 */
[----:B------:R-:W-:-:S02]  /*11f20*/  PRMT R11, R11, 0x7604, R12 ;  /* 0x000076040b0b7816 */ /* 0x000fc4000000000c */
[----:B------:R-:W-:Y:S01]  /*11f30*/  LOP3.LUT R15, R35, 0xff, RZ, 0xc0, !PT ;  /* 0x000000ff230f7812 */ /* 0x000fe200078ec0ff */
[----:B------:R-:W-:Y:S01]  /*11f40*/  IMAD.U32 R37, R37, 0x10000, RZ ;  /* 0x0001000025257824 */ /* 0x000fe200078e00ff */
[----:B------:R-:W-:Y:S02]  /*11f50*/  LOP3.LUT R14, R14, 0xff, RZ, 0xc0, !PT ;  /* 0x000000ff0e0e7812 */ /* 0x000fe400078ec0ff */
[----:B------:R-:W-:Y:S02]  /*11f60*/  LOP3.LUT R13, R34, 0xff, RZ, 0xc0, !PT ;  /* 0x000000ff220d7812 */ /* 0x000fe400078ec0ff */
[----:B------:R-:W-:Y:S02]  /*11f70*/  LOP3.LUT R12, R10, 0xff, RZ, 0xc0, !PT ;  /* 0x000000ff0a0c7812 */ /* 0x000fe400078ec0ff */
[----:B------:R-:W-:Y:S02]  /*11f80*/  SHF.L.U32 R10, R36, 0x10, RZ ;  /* 0x00000010240a7819 */ /* 0x000fe400000006ff */
[----:B------:R-:W-:-:S02]  /*11f90*/  PRMT R14, R14, 0x7604, R15 ;  /* 0x000076040e0e7816 */ /* 0x000fc4000000000f */
        /* <DEDUP_REMOVED lines=98> */
.L_x_2294:
[----:B------:R-:W-:Y:S05]  /*125c0*/  BSYNC B1 ;  /* 0x0000000000017941 */ /* 0x000fea0003800000 */
.L_x_2293:
        /* <DEDUP_REMOVED lines=124> */
.L_x_2296:
[----:B------:R-:W-:Y:S05]  /*12d90*/  BSYNC B1 ;  /* 0x0000000000017941 */ /* 0x000fea0003800000 */
.L_x_2295:
        /* <DEDUP_REMOVED lines=120> */
.L_x_2298:
[----:B------:R-:W-:Y:S05]  /*13520*/  BSYNC B1 ;  /* 0x0000000000017941 */ /* 0x000fea0003800000 */
.L_x_2297:
        /* <DEDUP_REMOVED lines=124> */
.L_x_2279:
[----:B------:R-:W1:Y:S01]  /*13cf0*/  LDC R0, c[0x0][0x428] ;  /* 0x00010a00ff007b82 */ /* 0x000e620000000800 */
[----:B------:R-:W-:Y:S01]  /*13d00*/  ISETP.GE.AND P0, PT, R23, R4, PT ;  /* 0x000000041700720c */ /* 0x000fe20003f06270 */
[----:B------:R-:W-:Y:S01]  /*13d10*/  BSSY B1, `(.L_x_2299) ;  /* 0x0000042000017945 */ /* 0x000fe20003800000 */
[----:B------:R-:W-:Y:S01]  /*13d20*/  LEA R3, R193, R23, 0x7 ;  /* 0x00000017c1037211 */ /* 0x000fe200078e38ff */
        /* <DEDUP_REMOVED lines=64> */
.L_x_2300:
[----:B------:R-:W-:Y:S05]  /*14130*/  BSYNC B1 ;  /* 0x0000000000017941 */ /* 0x000fea0003800000 */
.L_x_2299:
        /* <DEDUP_REMOVED lines=14> */
.L_x_2517:
[----:B------:R-:W-:-:S03]  /*14220*/  UMOV UR4, 0xffffffff ;  /* 0xffffffff00047882 */ /* 0x000fc60000000000 */
[----:B------:R-:W-:Y:S05]  /*14230*/  BRA.DIV UR4, `(.L_x_2302) ;  /* 0x0000019604c07947 */ /* 0x000fea000b800000 */
.L_x_2520:
[----:B------:R-:W-:-:S03]  /*14240*/  UMOV UR4, 0xffffffff ;  /* 0xffffffff00047882 */ /* 0x000fc60000000000 */
[----:B------:R-:W-:Y:S05]  /*14250*/  BRA.DIV UR4, `(.L_x_2303) ;  /* 0x0000019604e07947 */ /* 0x000fea000b800000 */
.L_x_2523:
[----:B------:R-:W-:-:S03]  /*14260*/  UMOV UR4, 0xffffffff ;  /* 0xffffffff00047882 */ /* 0x000fc60000000000 */
[----:B------:R-:W-:Y:S05]  /*14270*/  BRA.DIV UR4, `(.L_x_2304) ;  /* 0x0000019a04007947 */ /* 0x000fea000b800000 */
.L_x_2526:
[----:B------:R-:W-:Y:S01]  /*14280*/  ULEA.HI UR4, UR43, UR43, URZ, 0x1 ;  /* 0x0000002b2b047291 */ /* 0x000fe2000f8f083f */
[----:B------:R-:W-:Y:S03]  /*14290*/  BSSY B1, `(.L_x_2305) ;  /* 0x0000007000017945 */ /* 0x000fe60003800000 */
[----:B------:R-:W-:-:S04]  /*142a0*/  ULOP3.LUT UR4, UR4, 0xfffffffe, URZ, 0xc0, !UPT ;  /* 0xfffffffe04047892 */ /* 0x000fc8000f8ec03f */
[----:B------:R-:W-:-:S06]  /*142b0*/  UIADD3 UR4, UR43, -UR4, URZ ;  /* 0x800000042b047290 */ /* 0x000fcc000fffe03f */
[----:B------:R-:W-:-:S04]  /*142c0*/  MOV R3, UR4 ;  /* 0x0000000400037c02 */ /* 0x000fc80008000f00 */
[----:B------:R-:W-:-:S04]  /*142d0*/  SHF.L.U32 R3, R3, 0x1f, RZ ;  /* 0x0000001f03037819 */ /* 0x000fc800000006ff */
[----:B------:R-:W1:Y:S02]  /*142e0*/  SYNCS.PHASECHK.TRANS64.TRYWAIT P1, [R16+URZ+0x29800], R3 ;  /* 0x02980003100075a7 */ /* 0x000e64000802017f */
[----:B-1----:R-:W-:Y:S05]  /*142f0*/  @!P1 BRA `(.L_x_2306) ;  /* 0x0000019800089947 */ /* 0x002fea0003800000 */
.L_x_2527:
[----:B------:R-:W-:Y:S05]  /*14300*/  BSYNC B1 ;  /* 0x0000000000017941 */ /* 0x000fea0003800000 */
.L_x_2305:
        /* <DEDUP_REMOVED lines=18> */
[----:B------:R-:W-:Y:S02]  /*14430*/  SHF.R.U32.HI R10, RZ, 0x8, R33 ;  /* 0x00000008ff0a7819 */ /* 0x000fe40000011621 */
[----:B------:R-:W-:Y:S01]  /*14440*/  PRMT R47, R12, 0x7604, R13 ;  /* 0x000076040c2f7816 */ /* 0x000fe2000000000d */
[----:B------:R-:W-:Y:S01]  /*14450*/  IMAD.SHL.U32 R9, R9, 0x800, RZ ;  /* 0x0000080009097824 */ /* 0x000fe200078e00ff */
[----:B------:R-:W-:-:S02]  /*14460*/  SHF.R.U32.HI R12, RZ, 0x8, R4 ;  /* 0x00000008ff0c7819 */ /* 0x000fc40000011604 */
[----:B------:R-:W-:Y:S02]  /*14470*/  LOP3.LUT R8, R196, 0x30, R3, 0xf8, !PT ;  /* 0x00000030c4087812 */ /* 0x000fe400078ef803 */
[----:B------:R-:W-:Y:S02]  /*14480*/  LOP3.LUT R11, R33, 0xff, RZ, 0xc0, !PT ;  /* 0x000000ff210b7812 */ /* 0x000fe400078ec0ff */
[----:B------:R-:W-:Y:S02]  /*14490*/  LOP3.LUT R10, R10, 0xff, RZ, 0xc0, !PT ;  /* 0x000000ff0a0a7812 */ /* 0x000fe400078ec0ff */
[----:B------:R-:W-:Y:S02]  /*144a0*/  LOP3.LUT R13, R12, 0xff, RZ, 0xc0, !PT ;  /* 0x000000ff0c0d7812 */ /* 0x000fe400078ec0ff */
[----:B------:R-:W-:Y:S02]  /*144b0*/  LOP3.LUT R12, R8, R197, RZ, 0x3c, !PT ;  /* 0x000000c5080c7212 */ /* 0x000fe400078e3cff */
[----:B------:R-:W-:-:S02]  /*144c0*/  LOP3.LUT R3, R9, 0xffffe000, RZ, 0xc0, !PT ;  /* 0xffffe00009037812 */ /* 0x000fc400078ec0ff */
[----:B------:R-:W-:Y:S02]  /*144d0*/  PRMT R20, R10, 0x7604, R11 ;  /* 0x000076040a147816 */ /* 0x000fe4000000000b */
[----:B------:R-:W-:Y:S02]  /*144e0*/  SHF.R.U32.HI R10, RZ, 0x8, R35 ;  /* 0x00000008ff0a7819 */ /* 0x000fe40000011623 */
[----:B------:R-:W-:Y:S02]  /*144f0*/  IADD3 R3, R12, R198, R3 ;  /* 0x000000c60c037210 */ /* 0x000fe40007ffe003 */
[----:B------:R-:W-:Y:S02]  /*14500*/  LOP3.LUT R11, R35, 0xff, RZ, 0xc0, !PT ;  /* 0x000000ff230b7812 */ /* 0x000fe400078ec0ff */
[----:B------:R-:W-:Y:S01]  /*14510*/  LOP3.LUT R10, R10, 0xff, RZ, 0xc0, !PT ;  /* 0x000000ff0a0a7812 */ /* 0x000fe200078ec0ff */
[----:B------:R-:W-:Y:S01]  /*14520*/  IMAD.IADD R3, R16, 0x1, R3 ;  /* 0x0000000110037824 */ /* 0x000fe200078e0203 */
[----:B------:R-:W-:-:S02]  /*14530*/  LOP3.LUT R14, R4, 0xff, RZ, 0xc0, !PT ;  /* 0x000000ff040e7812 */ /* 0x000fc400078ec0ff */
[----:B------:R-:W-:Y:S02]  /*14540*/  PRMT R46, R10, 0x7604, R11 ;  /* 0x000076040a2e7816 */ /* 0x000fe4000000000b */
[----:B------:R-:W1:Y:S01]  /*14550*/  LDS.128 R8, [R222+0x14400] ;  /* 0x01440000de087984 */ /* 0x000e620000000c00 */
[----:B------:R-:W-:Y:S02]  /*14560*/  PRMT R51, R13, 0x7604, R14 ;  /* 0x000076040d337816 */ /* 0x000fe4000000000e */
[----:B------:R-:W-:Y:S01]  /*14570*/  SHF.R.U32.HI R49, RZ, 0x8, R6 ;  /* 0x00000008ff317819 */ /* 0x000fe20000011606 */
[----:B------:R-:W2:Y:S01]  /*14580*/  LDS.128 R12, [R3+0x14400] ;  /* 0x01440000030c7984 */ /* 0x000ea20000000c00 */
[----:B------:R-:W-:Y:S02]  /*14590*/  LOP3.LUT R50, R6, 0xff, RZ, 0xc0, !PT ;  /* 0x000000ff06327812 */ /* 0x000fe400078ec0ff */
[----:B------:R-:W-:Y:S02]  /*145a0*/  LOP3.LUT R49, R49, 0xff, RZ, 0xc0, !PT ;  /* 0x000000ff31317812 */ /* 0x000fe400078ec0ff */
[----:B------:R-:W-:-:S02]  /*145b0*/  SHF.R.U32.HI R45, RZ, 0x8, R5 ;  /* 0x00000008ff2d7819 */ /* 0x000fc40000011605 */
[----:B------:R-:W-:Y:S02]  /*145c0*/  PRMT R57, R49, 0x7604, R50 ;  /* 0x0000760431397816 */ /* 0x000fe40000000032 */
[----:B------:R-:W-:Y:S02]  /*145d0*/  LOP3.LUT R48, R5, 0xff, RZ, 0xc0, !PT ;  /* 0x000000ff05307812 */ /* 0x000fe400078ec0ff */
[----:B------:R-:W-:Y:S02]  /*145e0*/  LOP3.LUT R45, R45, 0xff, RZ, 0xc0, !PT ;  /* 0x000000ff2d2d7812 */ /* 0x000fe400078ec0ff */
[----:B------:R-:W-:Y:S02]  /*145f0*/  SHF.R.U32.HI R49, RZ, 0x10, R35 ;  /* 0x00000010ff317819 */ /* 0x000fe40000011623 */
[----:B------:R-:W-:Y:S02]  /*14600*/  SHF.R.U32.HI R52, RZ, 0x8, R7 ;  /* 0x00000008ff347819 */ /* 0x000fe40000011607 */
[----:B------:R-:W-:Y:S01]  /*14610*/  SHF.R.U32.HI R55, RZ, 0x10, R5 ;  /* 0x00000010ff377819 */ /* 0x000fe20000011605 */
[----:B------:R-:W-:Y:S01]  /*14620*/  IMAD.U32 R49, R49, 0x10000, RZ ;  /* 0x0001000031317824 */ /* 0x000fe200078e00ff */
[----:B------:R-:W-:-:S02]  /*14630*/  PRMT R48, R45, 0x7604, R48 ;  /* 0x000076042d307816 */ /* 0x000fc40000000030 */
[----:B------:R-:W-:Y:S01]  /*14640*/  LOP3.LUT R53, R7, 0xff, RZ, 0xc0, !PT ;  /* 0x000000ff07357812 */ /* 0x000fe200078ec0ff */
[----:B------:R-:W-:Y:S01]  /*14650*/  IMAD.U32 R55, R55, 0x10000, RZ ;  /* 0x0001000037377824 */ /* 0x000fe200078e00ff */
[----:B------:R-:W-:Y:S02]  /*14660*/  LOP3.LUT R52, R52, 0xff, RZ, 0xc0, !PT ;  /* 0x000000ff34347812 */ /* 0x000fe400078ec0ff */
[----:B------:R-:W-:Y:S02]  /*14670*/  SHF.R.U32.HI R45, RZ, 0x10, R33 ;  /* 0x00000010ff2d7819 */ /* 0x000fe40000011621 */
[----:B------:R-:W-:Y:S02]  /*14680*/  SHF.R.U32.HI R59, RZ, 0x10, R7 ;  /* 0x00000010ff3b7819 */ /* 0x000fe40000011607 */
[----:B------:R-:W-:Y:S02]  /*14690*/  LOP3.LUT R21, R21, 0xff0000, R32, 0xf8, !PT ;  /* 0x00ff000015157812 */ /* 0x000fe400078ef820 */
[----:B------:R-:W-:Y:S01]  /*146a0*/  PRMT R52, R52, 0x7604, R53 ;  /* 0x0000760434347816 */ /* 0x000fe20000000035 */
[----:B------:R-:W-:Y:S01]  /*146b0*/  IMAD.U32 R59, R59, 0x10000, RZ ;  /* 0x000100003b3b7824 */ /* 0x000fe200078e00ff */
[----:B------:R-:W-:-:S02]  /*146c0*/  SHF.L.U32 R45, R45, 0x10, RZ ;  /* 0x000000102d2d7819 */ /* 0x000fc400000006ff */
        /* <DEDUP_REMOVED lines=9> */
[----:B------:R-:W-:Y:S02]  /*14760*/  LOP3.LUT R52, R21, 0xff000000, R4, 0xf8, !PT ;  /* 0xff00000015347812 */ /* 0x000fe400078ef804 */
[-C--:B-1----:R-:W-:Y:S02]  /*14770*/  F2FP.F16.E4M3.UNPACK_B R21, R11.reuse ;  /* 0x0000000bff15723e */ /* 0x082fe400020006ff */
[----:B------:R-:W-:-:S02]  /*14780*/  F2FP.F16.E4M3.UNPACK_B R32, R11.H1 ;  /* 0x0000000bff20723e */ /* 0x000fc400030006ff */
[----:B------:R-:W-:Y:S02]  /*14790*/  LOP3.LUT R57, R57, 0xff0000, R6, 0xf8, !PT ;  /* 0x00ff000039397812 */ /* 0x000fe400078ef806 */
[-C--:B------:R-:W-:Y:S02]  /*147a0*/  F2FP.F16.E4M3.UNPACK_B R11, R10.reuse ;  /* 0x0000000aff0b723e */ /* 0x080fe400020006ff */
[----:B------:R-:W-:Y:S02]  /*147b0*/  F2FP.F16.E4M3.UNPACK_B R20, R10.H1 ;  /* 0x0000000aff14723e */ /* 0x000fe400030006ff */
[----:B------:R-:W-:Y:S02]  /*147c0*/  LOP3.LUT R51, R49, 0xff000000, R34, 0xf8, !PT ;  /* 0xff00000031337812 */ /* 0x000fe400078ef822 */
[----:B------:R-:W-:Y:S02]  /*147d0*/  F2FP.F16.E4M3.UNPACK_B R54, R55 ;  /* 0x00000037ff36723e */ /* 0x000fe400020006ff */
[----:B--2---:R-:W-:-:S02]  /*147e0*/  F2FP.F16.E4M3.UNPACK_B R10, R13 ;  /* 0x0000000dff0a723e */ /* 0x004fc400020006ff */
[----:B------:R-:W-:Y:S01]  /*147f0*/  F2FP.F16.E4M3.UNPACK_B R49, R48 ;  /* 0x00000030ff31723e */ /* 0x000fe200020006ff */
[----:B------:R-:W-:Y:S01]  /*14800*/  HADD2.F32 R56, -RZ, R54.H0_H0 ;  /* 0x20000036ff387230 */ /* 0x000fe20000004100 */
[----:B------:R-:W-:Y:S01]  /*14810*/  LOP3.LUT R58, R57, 0xff000000, R6, 0xf8, !PT ;  /* 0xff000000393a7812 */ /* 0x000fe200078ef806 */
[----:B------:R-:W-:Y:S01]  /*14820*/  HADD2.F32 R5, -RZ, R10.H0_H0 ;  /* 0x2000000aff057230 */ /* 0x000fe20000004100 */
[-C--:B------:R-:W-:Y:S01]  /*14830*/  F2FP.F16.E4M3.UNPACK_B R6, R9.reuse ;  /* 0x00000009ff06723e */ /* 0x080fe200020006ff */
[--C-:B------:R-:W-:Y:S01]  /*14840*/  HADD2.F32 R50, -RZ, R49.reuse.H0_H0 ;  /* 0x20000031ff327230 */ /* 0x100fe20000004100 */
[----:B------:R-:W-:Y:S01]  /*14850*/  LOP3.LUT R59, R59, 0xff000000, R7, 0xf8, !PT ;  /* 0xff0000003b3b7812 */ /* 0x000fe200078ef807 */
[----:B------:R-:W-:Y:S01]  /*14860*/  HADD2.F32 R57, -RZ, R54.H1_H1 ;  /* 0x30000036ff397230 */ /* 0x000fe20000004100 */
[----:B------:R-:W-:Y:S01]  /*14870*/  F2FP.F16.E4M3.UNPACK_B R7, R9.H1 ;  /* 0x00000009ff07723e */ /* 0x000fe200030006ff */
[----:B------:R-:W-:Y:S01]  /*14880*/  HADD2.F32 R9, -RZ, R6.H0_H0 ;  /* 0x20000006ff097230 */ /* 0x000fe20000004100 */
[----:B------:R-:W-:Y:S01]  /*14890*/  LOP3.LUT R53, R53, 0xff000000, R35, 0xf8, !PT ;  /* 0xff00000035357812 */ /* 0x000fe200078ef823 */
[C---:B------:R-:W-:Y:S01]  /*148a0*/  FMUL.FTZ R60, R5.reuse, R56 ;  /* 0x00000038053c7220 */ /* 0x040fe20000410000 */
[-C--:B------:R-:W-:Y:S01]  /*148b0*/  F2FP.F16.E4M3.UNPACK_B R45, R15.reuse ;  /* 0x0000000fff2d723e */ /* 0x080fe200020006ff */
[----:B------:R-:W-:Y:S01]  /*148c0*/  HADD2.F32 R49, -RZ, R49.H1_H1 ;  /* 0x30000031ff317230 */ /* 0x000fe20000004100 */
[----:B------:R-:W-:Y:S01]  /*148d0*/  F2FP.F16.E4M3.UNPACK_B R46, R15.H1 ;  /* 0x0000000fff2e723e */ /* 0x000fe200030006ff */
[-C--:B------:R-:W-:Y:S01]  /*148e0*/  FMUL.FTZ R15, R5, R50.reuse ;  /* 0x00000032050f7220 */ /* 0x080fe20000410000 */
[----:B------:R-:W-:Y:S01]  /*148f0*/  F2FP.F16.E4M3.UNPACK_B R33, R13.H1 ;  /* 0x0000000dff21723e */ /* 0x000fe200030006ff */
[C---:B------:R-:W-:Y:S01]  /*14900*/  FFMA.FTZ R5, R9.reuse, R50, -R60 ;  /* 0x0000003209057223 */ /* 0x040fe2000001083c */
[----:B------:R-:W-:Y:S01]  /*14910*/  F2FP.F16.E4M3.UNPACK_B R34, R14 ;  /* 0x0000000eff22723e */ /* 0x000fe200020006ff */
[----:B------:R-:W-:Y:S01]  /*14920*/  FFMA.FTZ R9, R9, R56, R15 ;  /* 0x0000003809097223 */ /* 0x000fe2000001000f */
[----:B------:R-:W-:Y:S01]  /*14930*/  F2FP.F16.E4M3.UNPACK_B R35, R14.H1 ;  /* 0x0000000eff23723e */ /* 0x000fe200030006ff */
[----:B------:R-:W-:Y:S01]  /*14940*/  HADD2.F32 R14, -RZ, R10.H1_H1 ;  /* 0x3000000aff0e7230 */ /* 0x000fe20000004100 */
[----:B------:R-:W-:Y:S01]  /*14950*/  F2FP.F16.E4M3.UNPACK_B R55, R55.H1 ;  /* 0x00000037ff37723e */ /* 0x000fe200030006ff */
[----:B------:R-:W-:Y:S01]  /*14960*/  HADD2.F32 R6, -RZ, R6.H1_H1 ;  /* 0x30000006ff067230 */ /* 0x000fe20000004100 */
[----:B------:R-:W-:Y:S01]  /*14970*/  F2FP.F16.E4M3.UNPACK_B R48, R48.H1 ;  /* 0x00000030ff30723e */ /* 0x000fe200030006ff */
[----:B------:R-:W-:-:S02]  /*14980*/  HADD2.F32 R15, -RZ, R33.H0_H0 ;  /* 0x20000021ff0f7230 */ /* 0x000fc40000004100 */
[C---:B------:R-:W-:Y:S01]  /*14990*/  FMUL.FTZ R61, R14.reuse, R57 ;  /* 0x000000390e3d7220 */ /* 0x040fe20000410000 */
[----:B------:R-:W-:Y:S02]  /*149a0*/  HADD2.F32 R54, -RZ, R55.H0_H0 ;  /* 0x20000037ff367230 */ /* 0x000fe40000004100 */
[-C--:B------:R-:W-:Y:S01]  /*149b0*/  FMUL.FTZ R14, R14, R49.reuse ;  /* 0x000000310e0e7220 */ /* 0x080fe20000410000 */
[----:B------:R-:W-:Y:S02]  /*149c0*/  HADD2.F32 R50, -RZ, R48.H0_H0 ;  /* 0x20000030ff327230 */ /* 0x000fe40000004100 */
[C---:B------:R-:W-:Y:S01]  /*149d0*/  FFMA.FTZ R56, R6.reuse, R49, -R61 ;  /* 0x0000003106387223 */ /* 0x040fe2000001083d */
[----:B------:R-:W-:Y:S02]  /*149e0*/  HADD2.F32 R10, -RZ, R7.H0_H0 ;  /* 0x20000007ff0a7230 */ /* 0x000fe40000004100 */
[C---:B------:R-:W-:Y:S01]  /*149f0*/  FMUL.FTZ R63, R15.reuse, R54 ;  /* 0x000000360f3f7220 */ /* 0x040fe20000410000 */
[----:B------:R-:W-:Y:S01]  /*14a00*/  F2FP.F16.E4M3.UNPACK_B R49, R59 ;  /* 0x0000003bff31723e */ /* 0x000fe200020006ff */
[-C--:B------:R-:W-:Y:S01]  /*14a10*/  FMUL.FTZ R15, R15, R50.reuse ;  /* 0x000000320f0f7220 */ /* 0x080fe20000410000 */
[----:B------:R-:W-:Y:S01]  /*14a20*/  FFMA.FTZ R60, R6, R57, R14 ;  /* 0x00000039063c7223 */ /* 0x000fe2000001000e */
[----:B------:R-:W-:Y:S01]  /*14a30*/  FFMA.FTZ R63, R10, R50, -R63 ;  /* 0x000000320a3f7223 */ /* 0x000fe2000001083f */
[----:B------:R-:W-:-:S02]  /*14a40*/  HADD2.F32 R50, -RZ, R55.H1_H1 ;  /* 0x30000037ff327230 */ /* 0x000fc40000004100 */
[----:B------:R-:W-:Y:S01]  /*14a50*/  FFMA.FTZ R54, R10, R54, R15 ;  /* 0x000000360a367223 */ /* 0x000fe2000001000f */
[----:B------:R-:W-:Y:S01]  /*14a60*/  F2FP.F16.E4M3.UNPACK_B R14, R53 ;  /* 0x00000035ff0e723e */ /* 0x000fe200020006ff */
[----:B------:R-:W-:Y:S01]  /*14a70*/  HADD2.F32 R33, -RZ, R33.H1_H1 ;  /* 0x30000021ff217230 */ /* 0x000fe20000004100 */
[----:B------:R-:W-:Y:S01]  /*14a80*/  F2FP.F16.E4M3.UNPACK_B R59, R59.H1 ;  /* 0x0000003bff3b723e */ /* 0x000fe200030006ff */
[----:B------:R-:W-:Y:S01]  /*14a90*/  HADD2.F32 R48, -RZ, R48.H1_H1 ;  /* 0x30000030ff307230 */ /* 0x000fe20000004100 */
[----:B------:R-:W-:Y:S01]  /*14aa0*/  F2FP.F16.E4M3.UNPACK_B R53, R53.H1 ;  /* 0x00000035ff35723e */ /* 0x000fe200030006ff */
[----:B------:R-:W-:Y:S02]  /*14ab0*/  HADD2.F32 R55, -RZ, R49.H0_H0 ;  /* 0x20000031ff377230 */ /* 0x000fe40000004100 */
[C---:B------:R-:W-:Y:S01]  /*14ac0*/  FMUL.FTZ R62, R33.reuse, R50 ;  /* 0x00000032213e7220 */ /* 0x040fe20000410000 */
[----:B------:R-:W-:Y:S02]  /*14ad0*/  HADD2.F32 R10, -RZ, R45.H0_H0 ;  /* 0x2000002dff0a7230 */ /* 0x000fe40000004100 */
[----:B------:R-:W-:Y:S01]  /*14ae0*/  FMUL.FTZ R33, R33, R48 ;  /* 0x0000003021217220 */ /* 0x000fe20000410000 */
[----:B------:R-:W-:Y:S01]  /*14af0*/  HADD2.F32 R7, -RZ, R7.H1_H1 ;  /* 0x30000007ff077230 */ /* 0x000fe20000004100 */
[----:B------:R-:W-:Y:S01]  /*14b00*/  F2FP.F16.E4M3.UNPACK_B R13, R12 ;  /* 0x0000000cff0d723e */ /* 0x000fe200020006ff */
[----:B------:R-:W-:-:S02]  /*14b10*/  HADD2.F32 R15, -RZ, R14.H0_H0 ;  /* 0x2000000eff0f7230 */ /* 0x000fc40000004100 */
[C---:B------:R-:W-:Y:S01]  /*14b20*/  FMUL.FTZ R61, R10.reuse, R55 ;  /* 0x000000370a3d7220 */ /* 0x040fe20000410000 */
[----:B------:R-:W-:Y:S02]  /*14b30*/  HADD2.F32 R6, -RZ, R21.H0_H0 ;  /* 0x20000015ff067230 */ /* 0x000fe40000004100 */
[C---:B------:R-:W-:Y:S01]  /*14b40*/  FFMA.FTZ R62, R7.reuse, R48, -R62 ;  /* 0x00000030073e7223 */ /* 0x040fe2000001083e */
[----:B------:R-:W-:Y:S01]  /*14b50*/  FFMA.FTZ R57, R7, R50, R33 ;  /* 0x0000003207397223 */ /* 0x000fe20000010021 */
[-C--:B------:R-:W-:Y:S01]  /*14b60*/  FMUL.FTZ R10, R10, R15.reuse ;  /* 0x0000000f0a0a7220 */ /* 0x080fe20000410000 */
[----:B------:R-:W-:Y:S02]  /*14b70*/  HADD2.F32 R7, -RZ, R46.H0_H0 ;  /* 0x2000002eff077230 */ /* 0x000fe40000004100 */
[C---:B------:R-:W-:Y:S01]  /*14b80*/  FFMA.FTZ R61, R6.reuse, R15, -R61 ;  /* 0x0000000f063d7223 */ /* 0x040fe2000001083d */
[----:B------:R-:W-:Y:S02]  /*14b90*/  HADD2.F32 R15, -RZ, R59.H0_H0 ;  /* 0x2000003bff0f7230 */ /* 0x000fe40000004100 */
        /* <DEDUP_REMOVED lines=13> */
[-C--:B------:R-:W-:Y:S01]  /*14c70*/  F2FP.F16.E4M3.UNPACK_B R4, R8.reuse ;  /* 0x00000008ff04723e */ /* 0x080fe200020006ff */
[----:B------:R-:W-:Y:S01]  /*14c80*/  FFMA.FTZ R66, R6, R15, R66 ;  /* 0x0000000f06427223 */ /* 0x000fe20000010042 */
[----:B------:R-:W-:Y:S01]  /*14c90*/  F2FP.F16.E4M3.UNPACK_B R8, R8.H1 ;  /* 0x00000008ff08723e */ /* 0x000fe200030006ff */
[-C--:B------:R-:W-:Y:S01]  /*14ca0*/  FMUL.FTZ R45, R45, R14.reuse ;  /* 0x0000000e2d2d7220 */ /* 0x080fe20000410000 */
[----:B------:R-:W-:Y:S01]  /*14cb0*/  FFMA.FTZ R50, R21, R14, -R50 ;  /* 0x0000000e15327223 */ /* 0x000fe20000010832 */
[----:B------:R-:W-:Y:S01]  /*14cc0*/  HADD2.F32 R53, -RZ, R53.H1_H1 ;  /* 0x30000035ff357230 */ /* 0x000fe20000004100 */
[----:B------:R-:W-:Y:S01]  /*14cd0*/  F2FP.F16.E4M3.UNPACK_B R15, R52.H1 ;  /* 0x00000034ff0f723e */ /* 0x000fe200030006ff */
[----:B------:R-:W-:-:S02]  /*14ce0*/  HADD2.F32 R59, -RZ, R59.H1_H1 ;  /* 0x3000003bff3b7230 */ /* 0x000fc40000004100 */
[----:B------:R-:W-:Y:S01]  /*14cf0*/  FFMA.FTZ R64, R21, R48, R45 ;  /* 0x0000003015407223 */ /* 0x000fe2000001002d */
[----:B------:R-:W-:Y:S01]  /*14d00*/  HADD2.F32 R46, -RZ, R46.H1_H1 ;  /* 0x3000002eff2e7230 */ /* 0x000fe20000004100 */
[----:B------:R-:W-:Y:S01]  /*14d10*/  F2FP.F16.E4M3.UNPACK_B R52, R52 ;  /* 0x00000034ff34723e */ /* 0x000fe200020006ff */
[----:B------:R-:W-:Y:S01]  /*14d20*/  HADD2.F32 R7, -RZ, R12.H0_H0 ;  /* 0x2000000cff077230 */ /* 0x000fe20000004100 */
[----:B------:R-:W-:Y:S01]  /*14d30*/  F2FP.F16.E4M3.UNPACK_B R47, R47 ;  /* 0x0000002fff2f723e */ /* 0x000fe200020006ff */
[----:B------:R-:W-:Y:S02]  /*14d40*/  HADD2.F32 R14, -RZ, R10.H0_H0 ;  /* 0x2000000aff0e7230 */ /* 0x000fe40000004100 */
[C---:B------:R-:W-:Y:S01]  /*14d50*/  FMUL.FTZ R45, R46.reuse, R59 ;  /* 0x0000003b2e2d7220 */ /* 0x040fe20000410000 */
[----:B------:R-:W-:Y:S02]  /*14d60*/  HADD2.F32 R21, -RZ, R15.H0_H0 ;  /* 0x2000000fff157230 */ /* 0x000fe40000004100 */
[----:B------:R-:W-:Y:S01]  /*14d70*/  FMUL.FTZ R48, R46, R53 ;  /* 0x000000352e307220 */ /* 0x000fe20000410000 */
[----:B------:R-:W-:-:S02]  /*14d80*/  HADD2.F32 R6, -RZ, R8.H0_H0 ;  /* 0x20000008ff067230 */ /* 0x000fc40000004100 */
[C---:B------:R-:W-:Y:S01]  /*14d90*/  FMUL.FTZ R46, R7.reuse, R14 ;  /* 0x0000000e072e7220 */ /* 0x040fe20000410000 */
[----:B------:R-:W-:Y:S02]  /*14da0*/  HADD2.F32 R32, -RZ, R32.H1_H1 ;  /* 0x30000020ff207230 */ /* 0x000fe40000004100 */
[-C--:B------:R-:W-:Y:S01]  /*14db0*/  FMUL.FTZ R33, R7, R21.reuse ;  /* 0x0000001507217220 */ /* 0x080fe20000410000 */
[----:B------:R-:W-:Y:S02]  /*14dc0*/  HADD2.F32 R12, -RZ, R12.H1_H1 ;  /* 0x3000000cff0c7230 */ /* 0x000fe40000004100 */
[----:B------:R-:W-:Y:S01]  /*14dd0*/  FFMA.FTZ R46, R6, R21, R46 ;  /* 0x00000015062e7223 */ /* 0x000fe2000001002e */
[----:B------:R-:W-:Y:S02]  /*14de0*/  HADD2.F32 R21, -RZ, R15.H1_H1 ;  /* 0x3000000fff157230 */ /* 0x000fe40000004100 */
[----:B------:R-:W-:Y:S01]  /*14df0*/  FFMA.FTZ R68, R32, R53, -R45 ;  /* 0x0000003520447223 */ /* 0x000fe2000001082d */
[----:B------:R-:W-:-:S02]  /*14e00*/  HADD2.F32 R15, -RZ, R10.H1_H1 ;  /* 0x3000000aff0f7230 */ /* 0x000fc40000004100 */
[----:B------:R-:W-:Y:S01]  /*14e10*/  FFMA.FTZ R33, R6, R14, -R33 ;  /* 0x0000000e06217223 */ /* 0x000fe20000010821 */
[----:B------:R-:W-:Y:S02]  /*14e20*/  HADD2.F32 R8, -RZ, R8.H1_H1 ;  /* 0x30000008ff087230 */ /* 0x000fe40000004100 */
[C---:B------:R-:W-:Y:S01]  /*14e30*/  FMUL.FTZ R45, R12.reuse, R21 ;  /* 0x000000150c2d7220 */ /* 0x040fe20000410000 */
[----:B------:R-:W-:Y:S02]  /*14e40*/  HADD2.F32 R10, -RZ, R52.H0_H0 ;  /* 0x20000034ff0a7230 */ /* 0x000fe40000004100 */
[-C--:B------:R-:W-:Y:S01]  /*14e50*/  FMUL.FTZ R12, R12, R15.reuse ;  /* 0x0000000f0c0c7220 */ /* 0x080fe20000410000 */
[----:B------:R-:W-:Y:S02]  /*14e60*/  HADD2.F32 R7, -RZ, R13.H0_H0 ;  /* 0x2000000dff077230 */ /* 0x000fe40000004100 */
[----:B------:R-:W-:Y:S01]  /*14e70*/  FFMA.FTZ R14, R8, R15, -R45 ;  /* 0x0000000f080e7223 */ /* 0x000fe2000001082d */
[----:B------:R-:W-:-:S02]  /*14e80*/  HADD2.F32 R6, -RZ, R4.H0_H0 ;  /* 0x20000004ff067230 */ /* 0x000fc40000004100 */
[----:B------:R-:W-:Y:S01]  /*14e90*/  FFMA.FTZ R45, R8, R21, R12 ;  /* 0x00000015082d7223 */ /* 0x000fe2000001000c */
[----:B------:R-:W-:Y:S02]  /*14ea0*/  HADD2.F32 R8, -RZ, R47.H0_H0 ;  /* 0x2000002fff087230 */ /* 0x000fe40000004100 */
[C---:B------:R-:W-:Y:S01]  /*14eb0*/  FMUL.FTZ R15, R7.reuse, R10 ;  /* 0x0000000a070f7220 */ /* 0x040fe20000410000 */
[----:B------:R-:W-:Y:S02]  /*14ec0*/  HADD2.F32 R52, -RZ, R52.H1_H1 ;  /* 0x30000034ff347230 */ /* 0x000fe40000004100 */
[----:B------:R-:W-:Y:S01]  /*14ed0*/  FFMA.FTZ R59, R32, R59, R48 ;  /* 0x0000003b203b7223 */ /* 0x000fe20000010030 */
[----:B------:R-:W-:Y:S02]  /*14ee0*/  HADD2.F32 R13, -RZ, R13.H1_H1 ;  /* 0x3000000dff0d7230 */ /* 0x000fe40000004100 */
[----:B------:R-:W-:Y:S01]  /*14ef0*/  FMUL.FTZ R7, R7, R8 ;  /* 0x0000000807077220 */ /* 0x000fe20000410000 */
[----:B------:R-:W-:-:S02]  /*14f00*/  HADD2.F32 R47, -RZ, R47.H1_H1 ;  /* 0x3000002fff2f7230 */ /* 0x000fc40000004100 */
[C---:B------:R-:W-:Y:S01]  /*14f10*/  FFMA.FTZ R12, R6.reuse, R8, -R15 ;  /* 0x00000008060c7223 */ /* 0x040fe2000001080f */
[----:B------:R-:W-:Y:S01]  /*14f20*/  HADD2.F32 R4, -RZ, R4.H1_H1 ;  /* 0x30000004ff047230 */ /* 0x000fe20000004100 */
[----:B------:R-:W-:Y:S01]  /*14f30*/  F2FP.F16.E4M3.UNPACK_B R8, R58.H1 ;  /* 0x0000003aff08723e */ /* 0x000fe200030006ff */
[C---:B------:R-:W-:Y:S01]  /*14f40*/  FMUL.FTZ R15, R13.reuse, R52 ;  /* 0x000000340d0f7220 */ /* 0x040fe20000410000 */
[----:B------:R-:W-:Y:S01]  /*14f50*/  FFMA.FTZ R10, R6, R10, R7 ;  /* 0x0000000a060a7223 */ /* 0x000fe20000010007 */
[----:B------:R-:W-:Y:S01]  /*14f60*/  FMUL.FTZ R13, R13, R47 ;  /* 0x0000002f0d0d7220 */ /* 0x000fe20000410000 */
[----:B------:R-:W-:Y:S01]  /*14f70*/  F2FP.F16.E4M3.UNPACK_B R7, R51.H1 ;  /* 0x00000033ff07723e */ /* 0x000fe200030006ff */
[C---:B------:R-:W-:Y:S01]  /*14f80*/  FFMA.FTZ R47, R4.reuse, R47, -R15 ;  /* 0x0000002f042f7223 */ /* 0x040fe2000001080f */
[----:B------:R-:W-:Y:S02]  /*14f90*/  HADD2.F32 R15, -RZ, R8.H0_H0 ;  /* 0x20000008ff0f7230 */ /* 0x000fe40000004100 */
[----:B------:R-:W-:Y:S01]  /*14fa0*/  FFMA.FTZ R21, R4, R52, R13 ;  /* 0x0000003404157223 */ /* 0x000fe2000001000d */
[----:B------:R-:W-:Y:S01]  /*14fb0*/  HADD2.F32 R6, -RZ, R35.H0_H0 ;  /* 0x20000023ff067230 */ /* 0x000fe20000004100 */
[----:B------:R-:W-:Y:S01]  /*14fc0*/  F2FP.F16.E4M3.UNPACK_B R58, R58 ;  /* 0x0000003aff3a723e */ /* 0x000fe200020006ff */
        /* <DEDUP_REMOVED lines=16> */
[--C-:B------:R-:W-:Y:S02]  /*150d0*/  HADD2.F32 R13, -RZ, R58.reuse.H0_H0 ;  /* 0x2000003aff0d7230 */ /* 0x100fe40000004100 */
        /* <DEDUP_REMOVED lines=8> */
[CC--:B------:R-:W-:Y:S01]  /*15160*/  FMUL.FTZ R20, R34.reuse, R58.reuse ;  /* 0x0000003a22147220 */ /* 0x0c0fe20000410000 */
        /* <DEDUP_REMOVED lines=23> */
.L_x_2308:
[----:B------:R-:W-:Y:S05]  /*152e0*/  BSYNC B1 ;  /* 0x0000000000017941 */ /* 0x000fea0003800000 */
.L_x_2307:
        /* <DEDUP_REMOVED lines=9> */
[----:B------:R-:W-:Y:S02]  /*15380*/  LEA.HI R5, R4, R3, RZ, 0x2 ;  /* 0x0000000304057211 */ /* 0x000fe400078f10ff */
[----:B------:R-:W-:Y:S02]  /*15390*/  SHF.L.U32 R3, R3, 0x4, RZ ;  /* 0x0000000403037819 */ /* 0x000fe400000006ff */
[----:B------:R-:W-:Y:S01]  /*153a0*/  SHF.R.U32.HI R10, RZ, 0x8, R24 ;  /* 0x00000008ff0a7819 */ /* 0x000fe20000011618 */
[----:B------:R-:W-:Y:S01]  /*153b0*/  IMAD.SHL.U32 R5, R5, 0x800, RZ ;  /* 0x0000080005057824 */ /* 0x000fe200078e00ff */
[----:B------:R-:W-:Y:S02]  /*153c0*/  LOP3.LUT R4, R196, 0x30, R3, 0xf8, !PT ;  /* 0x00000030c4047812 */ /* 0x000fe400078ef803 */
[----:B------:R-:W-:-:S02]  /*153d0*/  SHF.R.U32.HI R7, RZ, 0x8, R37 ;  /* 0x00000008ff077819 */ /* 0x000fc40000011625 */
[----:B------:R-:W-:Y:S02]  /*153e0*/  LOP3.LUT R8, R39, 0xff, RZ, 0xc0, !PT ;  /* 0x000000ff27087812 */ /* 0x000fe400078ec0ff */
[----:B------:R-:W-:Y:S02]  /*153f0*/  LOP3.LUT R9, R24, 0xff, RZ, 0xc0, !PT ;  /* 0x000000ff18097812 */ /* 0x000fe400078ec0ff */
[----:B------:R-:W-:Y:S02]  /*15400*/  LOP3.LUT R3, R11, 0xff, RZ, 0xc0, !PT ;  /* 0x000000ff0b037812 */ /* 0x000fe400078ec0ff */
[----:B------:R-:W-:Y:S02]  /*15410*/  LOP3.LUT R10, R10, 0xff, RZ, 0xc0, !PT ;  /* 0x000000ff0a0a7812 */ /* 0x000fe400078ec0ff */
[----:B------:R-:W-:Y:S02]  /*15420*/  LOP3.LUT R4, R4, R197, RZ, 0x3c, !PT ;  /* 0x000000c504047212 */ /* 0x000fe400078e3cff */
[----:B------:R-:W-:-:S02]  /*15430*/  LOP3.LUT R5, R5, 0xffffe000, RZ, 0xc0, !PT ;  /* 0xffffe00005057812 */ /* 0x000fc400078ec0ff */
[----:B------:R-:W-:Y:S02]  /*15440*/  LOP3.LUT R6, R37, 0xff, RZ, 0xc0, !PT ;  /* 0x000000ff25067812 */ /* 0x000fe400078ec0ff */
[----:B------:R-:W-:Y:S02]  /*15450*/  LOP3.LUT R7, R7, 0xff, RZ, 0xc0, !PT ;  /* 0x000000ff07077812 */ /* 0x000fe400078ec0ff */
[----:B------:R-:W-:Y:S02]  /*15460*/  PRMT R33, R3, 0x7604, R8 ;  /* 0x0000760403217816 */ /* 0x000fe40000000008 */
[----:B------:R-:W-:Y:S02]  /*15470*/  PRMT R45, R10, 0x7604, R9 ;  /* 0x000076040a2d7816 */ /* 0x000fe40000000009 */
[----:B------:R-:W-:Y:S02]  /*15480*/  IADD3 R3, R4, R198, R5 ;  /* 0x000000c604037210 */ /* 0x000fe40007ffe005 */
[----:B------:R-:W-:-:S02]  /*15490*/  SHF.R.U32.HI R9, RZ, 0x8, R25 ;  /* 0x00000008ff097819 */ /* 0x000fc40000011619 */
[----:B------:R-:W-:Y:S01]  /*154a0*/  SHF.R.U32.HI R11, RZ, 0x8, R26 ;  /* 0x00000008ff0b7819 */ /* 0x000fe2000001161a */
[----:B------:R-:W-:Y:S01]  /*154b0*/  IMAD.IADD R3, R16, 0x1, R3 ;  /* 0x0000000110037824 */ /* 0x000fe200078e0203 */
[----:B------:R-:W-:Y:S02]  /*154c0*/  PRMT R15, R7, 0x7604, R6 ;  /* 0x00007604070f7816 */ /* 0x000fe40000000006 */
[----:B------:R-:W-:Y:S02]  /*154d0*/  SHF.R.U32.HI R7, RZ, 0x8, R38 ;  /* 0x00000008ff077819 */ /* 0x000fe40000011626 */
[----:B------:R-:W-:Y:S02]  /*154e0*/  LOP3.LUT R8, R25, 0xff, RZ, 0xc0, !PT ;  /* 0x000000ff19087812 */ /* 0x000fe400078ec0ff */
[----:B------:R-:W-:Y:S02]  /*154f0*/  LOP3.LUT R10, R26, 0xff, RZ, 0xc0, !PT ;  /* 0x000000ff1a0a7812 */ /* 0x000fe400078ec0ff */
[----:B------:R-:W-:-:S02]  /*15500*/  LOP3.LUT R9, R9, 0xff, RZ, 0xc0, !PT ;  /* 0x000000ff09097812 */ /* 0x000fc400078ec0ff */
[----:B------:R-:W-:Y:S02]  /*15510*/  LOP3.LUT R11, R11, 0xff, RZ, 0xc0, !PT ;  /* 0x000000ff0b0b7812 */ /* 0x000fe400078ec0ff */
[----:B------:R-:W-:Y:S02]  /*15520*/  LOP3.LUT R6, R38, 0xff, RZ, 0xc0, !PT ;  /* 0x000000ff26067812 */ /* 0x000fe400078ec0ff */
[----:B------:R-:W-:Y:S02]  /*15530*/  LOP3.LUT R7, R7, 0xff, RZ, 0xc0, !PT ;  /* 0x000000ff07077812 */ /* 0x000fe400078ec0ff */
[----:B------:R-:W-:Y:S02]  /*15540*/  PRMT R47, R9, 0x7604, R8 ;  /* 0x00007604092f7816 */ /* 0x000fe40000000008 */
[----:B------:R-:W-:Y:S02]  /*15550*/  PRMT R49, R11, 0x7604, R10 ;  /* 0x000076040b317816 */ /* 0x000fe4000000000a */
[----:B------:R-:W1:Y:S01]  /*15560*/  LDS.128 R8, [R3+0x14400] ;  /* 0x0144000003087984 */ /* 0x000e620000000c00 */
[----:B------:R-:W-:-:S02]  /*15570*/  PRMT R21, R7, 0x7604, R6 ;  /* 0x0000760407157816 */ /* 0x000fc40000000006 */
[----:B------:R-:W-:Y:S01]  /*15580*/  SHF.R.U32.HI R35, RZ, 0x8, R27 ;  /* 0x00000008ff237819 */ /* 0x000fe2000001161b */
[----:B------:R-:W2:Y:S01]  /*15590*/  LDS.128 R4, [R221+0x14400] ;  /* 0x01440000dd047984 */ /* 0x000ea20000000c00 */
[----:B------:R-:W-:Y:S02]  /*155a0*/  LOP3.LUT R12, R27, 0xff, RZ, 0xc0, !PT ;  /* 0x000000ff1b0c7812 */ /* 0x000fe400078ec0ff */
[----:B------:R-:W-:Y:S02]  /*155b0*/  LOP3.LUT R35, R35, 0xff, RZ, 0xc0, !PT ;  /* 0x000000ff23237812 */ /* 0x000fe400078ec0ff */
[----:B------:R-:W-:Y:S02]  /*155c0*/  SHF.R.U32.HI R14, RZ, 0x10, R37 ;  /* 0x00000010ff0e7819 */ /* 0x000fe40000011625 */
[----:B------:R-:W-:Y:S02]  /*155d0*/  PRMT R51, R35, 0x7604, R12 ;  /* 0x0000760423337816 */ /* 0x000fe4000000000c */
[----:B------:R-:W-:-:S02]  /*155e0*/  SHF.R.U32.HI R12, RZ, 0x10, R36 ;  /* 0x00000010ff0c7819 */ /* 0x000fc40000011624 */
[----:B------:R-:W-:Y:S02]  /*155f0*/  LOP3.LUT R14, R14, 0xff, RZ, 0xc0, !PT ;  /* 0x000000ff0e0e7812 */ /* 0x000fe400078ec0ff */
[----:B------:R-:W-:Y:S02]  /*15600*/  LOP3.LUT R12, R12, 0xff, RZ, 0xc0, !PT ;  /* 0x000000ff0c0c7812 */ /* 0x000fe400078ec0ff */
[----:B------:R-:W-:Y:S02]  /*15610*/  PRMT R15, R14, 0x7054, R15 ;  /* 0x000070540e0f7816 */ /* 0x000fe4000000000f */
[----:B------:R-:W-:Y:S02]  /*15620*/  SHF.R.U32.HI R14, RZ, 0x10, R25 ;  /* 0x00000010ff0e7819 */ /* 0x000fe40000011619 */
[----:B------:R-:W-:Y:S02]  /*15630*/  PRMT R13, R12, 0x7054, R13 ;  /* 0x000070540c0d7816 */ /* 0x000fe4000000000d */
[----:B------:R-:W-:-:S02]  /*15640*/  SHF.R.U32.HI R12, RZ, 0x10, R24 ;  /* 0x00000010ff0c7819 */ /* 0x000fc40000011618 */
[----:B------:R-:W-:Y:S02]  /*15650*/  SHF.R.U32.HI R20, RZ, 0x10, R38 ;  /* 0x00000010ff147819 */ /* 0x000fe40000011626 */
[----:B------:R-:W-:Y:S02]  /*15660*/  LOP3.LUT R14, R14, 0xff, RZ, 0xc0, !PT ;  /* 0x000000ff0e0e7812 */ /* 0x000fe400078ec0ff */
[----:B------:R-:W-:Y:S02]  /*15670*/  SHF.R.U32.HI R32, RZ, 0x10, R39 ;  /* 0x00000010ff207819 */ /* 0x000fe40000011627 */
[----:B------:R-:W-:Y:S02]  /*15680*/  LOP3.LUT R12, R12, 0xff, RZ, 0xc0, !PT ;  /* 0x000000ff0c0c7812 */ /* 0x000fe400078ec0ff */
[----:B------:R-:W-:Y:S02]  /*15690*/  LOP3.LUT R20, R20, 0xff, RZ, 0xc0, !PT ;  /* 0x000000ff14147812 */ /* 0x000fe400078ec0ff */
[----:B------:R-:W-:-:S02]  /*156a0*/  PRMT R47, R14, 0x7054, R47 ;  /* 0x000070540e2f7816 */ /* 0x000fc4000000002f */
[----:B------:R-:W-:Y:S02]  /*156b0*/  LOP3.LUT R32, R32, 0xff, RZ, 0xc0, !PT ;  /* 0x000000ff20207812 */ /* 0x000fe400078ec0ff */
[----:B------:R-:W-:Y:S02]  /*156c0*/  PRMT R45, R12, 0x7054, R45 ;  /* 0x000070540c2d7816 */ /* 0x000fe4000000002d */
[----:B------:R-:W-:Y:S02]  /*156d0*/  PRMT R21, R20, 0x7054, R21 ;  /* 0x0000705414157816 */ /* 0x000fe40000000015 */
[----:B------:R-:W-:Y:S02]  /*156e0*/  LOP3.LUT R47, R47, 0xff000000, R25, 0xf8, !PT ;  /* 0xff0000002f2f7812 */ /* 0x000fe400078ef819 */
[----:B------:R-:W-:Y:S02]  /*156f0*/  PRMT R35, R32, 0x7054, R33 ;  /* 0x0000705420237816 */ /* 0x000fe40000000021 */
[----:B------:R-:W-:-:S02]  /*15700*/  SHF.R.U32.HI R20, RZ, 0x10, R26 ;  /* 0x00000010ff147819 */ /* 0x000fc4000001161a */
[----:B------:R-:W-:Y:S02]  /*15710*/  LOP3.LUT R33, R13, 0xff000000, R36, 0xf8, !PT ;  /* 0xff0000000d217812 */ /* 0x000fe400078ef824 */
[----:B------:R-:W-:Y:S02]  /*15720*/  LOP3.LUT R36, R15, 0xff000000, R37, 0xf8, !PT ;  /* 0xff0000000f247812 */ /* 0x000fe400078ef825 */
[----:B------:R-:W-:Y:S02]  /*15730*/  LOP3.LUT R45, R45, 0xff000000, R24, 0xf8, !PT ;  /* 0xff0000002d2d7812 */ /* 0x000fe400078ef818 */
[----:B------:R-:W-:Y:S02]  /*15740*/  SHF.R.U32.HI R32, RZ, 0x10, R27 ;  /* 0x00000010ff207819 */ /* 0x000fe4000001161b */
[----:B------:R-:W-:Y:S02]  /*15750*/  F2FP.F16.E4M3.UNPACK_B R37, R47 ;  /* 0x0000002fff25723e */ /* 0x000fe400020006ff */
[----:B-1----:R-:W-:-:S02]  /*15760*/  F2FP.F16.E4M3.UNPACK_B R24, R9 ;  /* 0x00000009ff18723e */ /* 0x002fc400020006ff */
[----:B------:R-:W-:Y:S01]  /*15770*/  LOP3.LUT R20, R20, 0xff, RZ, 0xc0, !PT ;  /* 0x000000ff14147812 */ /* 0x000fe200078ec0ff */
[----:B------:R-:W-:Y:S01]  /*15780*/  HADD2.F32 R46, -RZ, R37.H0_H0 ;  /* 0x20000025ff2e7230 */ /* 0x000fe20000004100 */
[----:B------:R-:W-:Y:S02]  /*15790*/  F2FP.F16.E4M3.UNPACK_B R34, R36 ;  /* 0x00000024ff22723e */ /* 0x000fe400020006ff */
[----:B------:R-:W-:Y:S02]  /*157a0*/  LOP3.LUT R32, R32, 0xff, RZ, 0xc0, !PT ;  /* 0x000000ff20207812 */ /* 0x000fe400078ec0ff */
[-C--:B--2---:R-:W-:Y:S02]  /*157b0*/  F2FP.F16.E4M3.UNPACK_B R12, R5.reuse ;  /* 0x00000005ff0c723e */ /* 0x084fe400020006ff */
[----:B------:R-:W-:Y:S01]  /*157c0*/  F2FP.F16.E4M3.UNPACK_B R13, R5.H1 ;  /* 0x00000005ff0d723e */ /* 0x000fe200030006ff */
[--C-:B------:R-:W-:Y:S01]  /*157d0*/  HADD2.F32 R5, -RZ, R24.reuse.H0_H0 ;  /* 0x20000018ff057230 */ /* 0x100fe20000004100 */
[----:B------:R-:W-:Y:S01]  /*157e0*/  PRMT R49, R20, 0x7054, R49 ;  /* 0x0000705414317816 */ /* 0x000fe20000000031 */
[----:B------:R-:W-:Y:S01]  /*157f0*/  HADD2.F32 R24, -RZ, R24.H1_H1 ;  /* 0x30000018ff187230 */ /* 0x000fe20000004100 */
[----:B------:R-:W-:Y:S01]  /*15800*/  LOP3.LUT R39, R35, 0xff000000, R39, 0xf8, !PT ;  /* 0xff00000023277812 */ /* 0x000fe200078ef827 */
[----:B------:R-:W-:Y:S01]  /*15810*/  HADD2.F32 R35, -RZ, R34.H0_H0 ;  /* 0x20000022ff237230 */ /* 0x000fe20000004100 */
[----:B------:R-:W-:-:S02]  /*15820*/  PRMT R51, R32, 0x7054, R51 ;  /* 0x0000705420337816 */ /* 0x000fc40000000033 */
[-C--:B------:R-:W-:Y:S02]  /*15830*/  F2FP.F16.E4M3.UNPACK_B R14, R6.reuse ;  /* 0x00000006ff0e723e */ /* 0x080fe400020006ff */
[----:B------:R-:W-:Y:S01]  /*15840*/  F2FP.F16.E4M3.UNPACK_B R15, R6.H1 ;  /* 0x00000006ff0f723e */ /* 0x000fe200030006ff */
[----:B------:R-:W-:Y:S01]  /*15850*/  HADD2.F32 R6, -RZ, R12.H0_H0 ;  /* 0x2000000cff067230 */ /* 0x000fe20000004100 */
[----:B------:R-:W-:Y:S01]  /*15860*/  LOP3.LUT R48, R49, 0xff000000, R26, 0xf8, !PT ;  /* 0xff00000031307812 */ /* 0x000fe200078ef81a */
[----:B------:R-:W-:Y:S01]  /*15870*/  FMUL.FTZ R49, R5, R46 ;  /* 0x0000002e05317220 */ /* 0x000fe20000410000 */
[----:B------:R-:W-:Y:S01]  /*15880*/  LOP3.LUT R50, R51, 0xff000000, R27, 0xf8, !PT ;  /* 0xff00000033327812 */ /* 0x000fe200078ef81b */
[----:B------:R-:W-:Y:S01]  /*15890*/  FMUL.FTZ R51, R5, R35 ;  /* 0x0000002305337220 */ /* 0x000fe20000410000 */
[----:B------:R-:W-:Y:S01]  /*158a0*/  F2FP.F16.E4M3.UNPACK_B R25, R9.H1 ;  /* 0x00000009ff19723e */ /* 0x000fe200030006ff */
[C---:B------:R-:W-:Y:S01]  /*158b0*/  FFMA.FTZ R5, R6.reuse, R35, -R49 ;  /* 0x0000002306057223 */ /* 0x040fe20000010831 */
[----:B------:R-:W-:Y:S01]  /*158c0*/  F2FP.F16.E4M3.UNPACK_B R47, R47.H1 ;  /* 0x0000002fff2f723e */ /* 0x000fe200030006ff */
[----:B------:R-:W-:Y:S01]  /*158d0*/  HADD2.F32 R49, -RZ, R37.H1_H1 ;  /* 0x30000025ff317230 */ /* 0x000fe20000004100 */
[----:B------:R-:W-:Y:S01]  /*158e0*/  F2FP.F16.E4M3.UNPACK_B R36, R36.H1 ;  /* 0x00000024ff24723e */ /* 0x000fe200030006ff */
[----:B------:R-:W-:Y:S01]  /*158f0*/  HADD2.F32 R35, -RZ, R34.H1_H1 ;  /* 0x30000022ff237230 */ /* 0x000fe20000004100 */
[-C--:B------:R-:W-:Y:S01]  /*15900*/  F2FP.F16.E4M3.UNPACK_B R27, R11.reuse ;  /* 0x0000000bff1b723e */ /* 0x080fe200020006ff */
[----:B------:R-:W-:Y:S01]  /*15910*/  FFMA.FTZ R46, R6, R46, R51 ;  /* 0x0000002e062e7223 */ /* 0x000fe20000010033 */
[----:B------:R-:W-:Y:S01]  /*15920*/  F2FP.F16.E4M3.UNPACK_B R32, R11.H1 ;  /* 0x0000000bff20723e */ /* 0x000fe200030006ff */
[----:B------:R-:W-:Y:S01]  /*15930*/  HADD2.F32 R51, -RZ, R47.H0_H0 ;  /* 0x2000002fff337230 */ /* 0x000fe20000004100 */
[-C--:B------:R-:W-:Y:S01]  /*15940*/  F2FP.F16.E4M3.UNPACK_B R11, R10.reuse ;  /* 0x0000000aff0b723e */ /* 0x080fe200020006ff */
[----:B------:R-:W-:Y:S01]  /*15950*/  HADD2.F32 R12, -RZ, R12.H1_H1 ;  /* 0x3000000cff0c7230 */ /* 0x000fe20000004100 */
[----:B------:R-:W-:Y:S01]  /*15960*/  F2FP.F16.E4M3.UNPACK_B R26, R10.H1 ;  /* 0x0000000aff1a723e */ /* 0x000fe200030006ff */
[----:B------:R-:W-:-:S02]  /*15970*/  HADD2.F32 R10, -RZ, R25.H0_H0 ;  /* 0x20000019ff0a7230 */ /* 0x000fc40000004100 */
[C---:B------:R-:W-:Y:S01]  /*15980*/  FMUL.FTZ R53, R24.reuse, R49 ;  /* 0x0000003118357220 */ /* 0x040fe20000410000 */
[----:B------:R-:W-:Y:S02]  /*15990*/  HADD2.F32 R37, -RZ, R36.H0_H0 ;  /* 0x20000024ff257230 */ /* 0x000fe40000004100 */
[----:B------:R-:W-:Y:S01]  /*159a0*/  FMUL.FTZ R24, R24, R35 ;  /* 0x0000002318187220 */ /* 0x000fe20000410000 */
[----:B------:R-:W-:Y:S02]  /*159b0*/  HADD2.F32 R6, -RZ, R13.H0_H0 ;  /* 0x2000000dff067230 */ /* 0x000fe40000004100 */
[----:B------:R-:W-:Y:S01]  /*159c0*/  FMUL.FTZ R55, R10, R51 ;  /* 0x000000330a377220 */ /* 0x000fe20000410000 */
        /* <DEDUP_REMOVED lines=13> */
[----:B------:R-:W-:Y:S01]  /*15aa0*/  LOP3.LUT R38, R21, 0xff000000, R38, 0xf8, !PT ;  /* 0xff00000015267812 */ /* 0x000fe200078ef826 */
        /* <DEDUP_REMOVED lines=29> */
[----:B------:R-:W-:Y:S01]  /*15c80*/  FMUL.FTZ R10, R10, R13 ;  /* 0x0000000d0a0a7220 */ /* 0x000fe20000410000 */
        /* <DEDUP_REMOVED lines=17> */
[----:B------:R-:W-:Y:S02]  /*15da0*/  HADD2.F32 R6, -RZ, R4.H0_H0 ;  /* 0x20000004ff067230 */ /* 0x000fe40000004100 */
[C---:B------:R-:W-:Y:S01]  /*15db0*/  FMUL.FTZ R24, R32.reuse, R50 ;  /* 0x0000003220187220 */ /* 0x040fe20000410000 */
[----:B------:R-:W-:Y:S02]  /*15dc0*/  HADD2.F32 R21, -RZ, R21.H1_H1 ;  /* 0x30000015ff157230 */ /* 0x000fe40000004100 */
[----:B------:R-:W-:Y:S01]  /*15dd0*/  FMUL.FTZ R35, R32, R39 ;  /* 0x0000002720237220 */ /* 0x000fe20000410000 */
[----:B------:R-:W-:-:S02]  /*15de0*/  HADD2.F32 R8, -RZ, R8.H1_H1 ;  /* 0x30000008ff087230 */ /* 0x000fc40000004100 */
[C---:B------:R-:W-:Y:S01]  /*15df0*/  FFMA.FTZ R32, R6.reuse, R25, R10 ;  /* 0x0000001906207223 */ /* 0x040fe2000001000a */
[----:B------:R-:W-:Y:S02]  /*15e00*/  HADD2.F32 R25, -RZ, R20.H1_H1 ;  /* 0x30000014ff197230 */ /* 0x000fe40000004100 */
[C---:B------:R-:W-:Y:S01]  /*15e10*/  FFMA.FTZ R60, R21.reuse, R39, -R24 ;  /* 0x00000027153c7223 */ /* 0x040fe20000010818 */
        /* <DEDUP_REMOVED lines=11> */
[----:B------:R-:W-:Y:S02]  /*15ed0*/  HADD2.F32 R8, -RZ, R45.H1_H1 ;  /* 0x3000002dff087230 */ /* 0x000fe40000004100 */
[----:B------:R-:W-:Y:S01]  /*15ee0*/  FMUL.FTZ R25, R6, R21 ;  /* 0x0000001506197220 */ /* 0x000fe20000410000 */
[----:B------:R-:W-:-:S02]  /*15ef0*/  HADD2.F32 R9, -RZ, R9.H1_H1 ;  /* 0x30000009ff097230 */ /* 0x000fc40000004100 */
[-C--:B------:R-:W-:Y:S01]  /*15f00*/  FMUL.FTZ R27, R6, R13.reuse ;  /* 0x0000000d061b7220 */ /* 0x080fe20000410000 */
[----:B------:R-:W-:Y:S01]  /*15f10*/  HADD2.F32 R4, -RZ, R7.H0_H0 ;  /* 0x20000007ff047230 */ /* 0x000fe20000004100 */
        /* <DEDUP_REMOVED lines=19> */
[----:B------:R-:W-:Y:S01]  /*16050*/  HADD2.F32 R10, -RZ, R10.H1_H1 ;  /* 0x3000000aff0a7230 */ /* 0x000fe20000004100 */
[----:B------:R-:W-:Y:S01]  /*16060*/  F2FP.SATFINITE.E4M3.F32.PACK_AB_MERGE_C R5, R52, R5, R54 ;  /* 0x000000053405723e */ /* 0x000fe20004807036 */
[----:B------:R-:W-:-:S02]  /*16070*/  HADD2.F32 R26, -RZ, R26.H1_H1 ;  /* 0x3000001aff1a7230 */ /* 0x000fc40000004100 */
[C---:B------:R-:W-:Y:S01]  /*16080*/  FFMA.FTZ R21, R4.reuse, R7, -R13 ;  /* 0x0000000704157223 */ /* 0x040fe2000001080d */
[----:B------:R-:W-:Y:S02]  /*16090*/  HADD2.F32 R15, -RZ, R15.H1_H1 ;  /* 0x3000000fff0f7230 */ /* 0x000fe40000004100 */
[----:B------:R-:W-:Y:S01]  /*160a0*/  FFMA.FTZ R33, R4, R9, R33 ;  /* 0x0000000904217223 */ /* 0x000fe20000010021 */
[--C-:B------:R-:W-:Y:S02]  /*160b0*/  HADD2.F32 R9, -RZ, R48.reuse.H0_H0 ;  /* 0x20000030ff097230 */ /* 0x100fe40000004100 */
[C---:B------:R-:W-:Y:S01]  /*160c0*/  FMUL.FTZ R6, R26.reuse, R10 ;  /* 0x0000000a1a067220 */ /* 0x040fe20000410000 */
[-C--:B------:R-:W-:Y:S01]  /*160d0*/  FMUL.FTZ R7, R26, R8.reuse ;  /* 0x000000081a077220 */ /* 0x080fe20000410000 */
[----:B------:R-:W-:Y:S02]  /*160e0*/  HADD2.F32 R48, -RZ, R48.H1_H1 ;  /* 0x30000030ff307230 */ /* 0x000fe40000004100 */
[C---:B------:R-:W-:Y:S01]  /*160f0*/  FFMA.FTZ R26, R15.reuse, R8, -R6 ;  /* 0x000000080f1a7223 */ /* 0x040fe20000010806 */
[----:B------:R-:W-:Y:S01]  /*16100*/  FFMA.FTZ R34, R15, R10, R7 ;  /* 0x0000000a0f227223 */ /* 0x000fe20000010007 */
[----:B------:R-:W-:-:S02]  /*16110*/  HADD2.F32 R6, -RZ, R11.H0_H0 ;  /* 0x2000000bff067230 */ /* 0x000fc40000004100 */
[--C-:B------:R-:W-:Y:S01]  /*16120*/  HADD2.F32 R7, -RZ, R38.reuse.H0_H0 ;  /* 0x20000026ff077230 */ /* 0x100fe20000004100 */
[----:B------:R-:W-:Y:S01]  /*16130*/  F2FP.SATFINITE.E4M3.F32.PACK_AB_MERGE_C R21, R26, R21, RZ ;  /* 0x000000151a15723e */ /* 0x000fe200048070ff */
[----:B------:R-:W-:Y:S02]  /*16140*/  HADD2.F32 R11, -RZ, R11.H1_H1 ;  /* 0x3000000bff0b7230 */ /* 0x000fe40000004100 */
[C---:B------:R-:W-:Y:S01]  /*16150*/  FMUL.FTZ R13, R6.reuse, R9 ;  /* 0x00000009060d7220 */ /* 0x040fe20000410000 */
[----:B------:R-:W-:Y:S02]  /*16160*/  HADD2.F32 R38, -RZ, R38.H1_H1 ;  /* 0x30000026ff267230 */ /* 0x000fe40000004100 */
[----:B------:R-:W-:Y:S01]  /*16170*/  FMUL.FTZ R8, R6, R7 ;  /* 0x0000000706087220 */ /* 0x000fe20000410000 */
[--C-:B------:R-:W-:Y:S02]  /*16180*/  HADD2.F32 R4, -RZ, R14.reuse.H0_H0 ;  /* 0x2000000eff047230 */ /* 0x100fe40000004100 */
[----:B------:R-:W-:Y:S01]  /*16190*/  FMUL.FTZ R15, R11, R48 ;  /* 0x000000300b0f7220 */ /* 0x000fe20000410000 */
[----:B------:R-:W-:-:S02]  /*161a0*/  HADD2.F32 R14, -RZ, R14.H1_H1 ;  /* 0x3000000eff0e7230 */ /* 0x000fc40000004100 */
[-C--:B------:R-:W-:Y:S01]  /*161b0*/  FMUL.FTZ R11, R11, R38.reuse ;  /* 0x000000260b0b7220 */ /* 0x080fe20000410000 */
        /* <DEDUP_REMOVED lines=10> */
[----:B------:R-:W-:Y:S02]  /*16260*/  F2FP.SATFINITE.E4M3.F32.PACK_AB_MERGE_C R7, R56, R47, R7 ;  /* 0x0000002f3807723e */ /* 0x000fe40004807007 */
[----:B------:R-:W-:Y:S02]  /*16270*/  F2FP.SATFINITE.E4M3.F32.PACK_AB_MERGE_C R4, R12, R25, R4 ;  /* 0x000000190c04723e */ /* 0x000fe40004807004 */
[----:B------:R-:W-:Y:S02]  /*16280*/  F2FP.SATFINITE.E4M3.F32.PACK_AB_MERGE_C R6, R15, R6, R21 ;  /* 0x000000060f06723e */ /* 0x000fe40004807015 */
[----:B------:R-:W-:-:S02]  /*16290*/  F2FP.SATFINITE.E4M3.F32.PACK_AB_MERGE_C R9, R49, R46, R9 ;  /* 0x0000002e3109723e */ /* 0x000fc40004807009 */
[----:B------:R-:W-:Y:S01]  /*162a0*/  F2FP.SATFINITE.E4M3.F32.PACK_AB_MERGE_C R11, R58, R53, R11 ;  /* 0x000000353a0b723e */ /* 0x000fe2000480700b */
[----:B------:R3:W-:Y:S01]  /*162b0*/  STS.128 [R221+0x14400], R4 ;  /* 0x01440004dd007388 */ /* 0x0007e20000000c00 */
[----:B------:R-:W-:Y:S02]  /*162c0*/  F2FP.SATFINITE.E4M3.F32.PACK_AB_MERGE_C R8, R20, R27, R8 ;  /* 0x0000001b1408723e */ /* 0x000fe40004807008 */
[----:B------:R-:W-:-:S05]  /*162d0*/  F2FP.SATFINITE.E4M3.F32.PACK_AB_MERGE_C R10, R13, R10, R33 ;  /* 0x0000000a0d0a723e */ /* 0x000fca0004807021 */
[----:B------:R3:W-:Y:S02]  /*162e0*/  STS.128 [R3+0x14400], R8 ;  /* 0x0144000803007388 */ /* 0x0007e40000000c00 */
.L_x_2310:
[----:B------:R-:W-:Y:S05]  /*162f0*/  BSYNC B1 ;  /* 0x0000000000017941 */ /* 0x000fea0003800000 */
.L_x_2309:
        /* <DEDUP_REMOVED lines=11> */
[----:B------:R-:W-:Y:S02]  /*163b0*/  LOP3.LUT R7, R7, 0xff, RZ, 0xc0, !PT ;  /* 0x000000ff07077812 */ /* 0x000fe400078ec0ff */
[----:B------:R-:W-:Y:S02]  /*163c0*/  LOP3.LUT R0, R196, 0x30, R3, 0xf8, !PT ;  /* 0x00000030c4007812 */ /* 0x000fe400078ef803 */
[----:B------:R-:W-:-:S02]  /*163d0*/  SHF.L.U32 R4, R4, 0xb, RZ ;  /* 0x0000000b04047819 */ /* 0x000fc400000006ff */
[----:B------:R-:W-:Y:S02]  /*163e0*/  PRMT R15, R7, 0x7604, R8 ;  /* 0x00007604070f7816 */ /* 0x000fe40000000008 */
[----:B------:R-:W-:Y:S02]  /*163f0*/  SHF.R.U32.HI R5, RZ, 0x8, R41 ;  /* 0x00000008ff057819 */ /* 0x000fe40000011629 */
[----:B------:R-:W-:Y:S02]  /*16400*/  SHF.R.U32.HI R7, RZ, 0x8, R28 ;  /* 0x00000008ff077819 */ /* 0x000fe4000001161c */
[----:B------:R-:W-:Y:S02]  /*16410*/  LOP3.LUT R0, R0, R197, RZ, 0x3c, !PT ;  /* 0x000000c500007212 */ /* 0x000fe400078e3cff */
[----:B------:R-:W-:Y:S02]  /*16420*/  LOP3.LUT R3, R4, 0xffffe000, RZ, 0xc0, !PT ;  /* 0xffffe00004037812 */ /* 0x000fe400078ec0ff */
[----:B------:R-:W-:-:S02]  /*16430*/  LOP3.LUT R6, R41, 0xff, RZ, 0xc0, !PT ;  /* 0x000000ff29067812 */ /* 0x000fc400078ec0ff */
[----:B------:R-:W-:Y:S02]  /*16440*/  LOP3.LUT R5, R5, 0xff, RZ, 0xc0, !PT ;  /* 0x000000ff05057812 */ /* 0x000fe400078ec0ff */
        /* <DEDUP_REMOVED lines=13> */
[----:B------:R-:W-:Y:S01]  /*16520*/  LOP3.LUT R20, R29, 0xff, RZ, 0xc0, !PT ;  /* 0x000000ff1d147812 */ /* 0x000fe200078ec0ff */
[----:B------:R-:W2:Y:S01]  /*16530*/  LDS.128 R4, [R220+0x14400] ;  /* 0x01440000dc047984 */ /* 0x000ea20000000c00 */
[----:B------:R-:W-:-:S02]  /*16540*/  SHF.R.U32.HI R26, RZ, 0x8, R31 ;  /* 0x00000008ff1a7819 */ /* 0x000fc4000001161f */
[----:B------:R-:W-:Y:S02]  /*16550*/  LOP3.LUT R27, R31, 0xff, RZ, 0xc0, !PT ;  /* 0x000000ff1f1b7812 */ /* 0x000fe400078ec0ff */
[----:B------:R-:W-:Y:S02]  /*16560*/  LOP3.LUT R26, R26, 0xff, RZ, 0xc0, !PT ;  /* 0x000000ff1a1a7812 */ /* 0x000fe400078ec0ff */
[----:B------:R-:W-:Y:S02]  /*16570*/  PRMT R20, R3, 0x7604, R20 ;  /* 0x0000760403147816 */ /* 0x000fe40000000014 */
[----:B------:R-:W-:Y:S02]  /*16580*/  SHF.R.U32.HI R3, RZ, 0x10, R41 ;  /* 0x00000010ff037819 */ /* 0x000fe40000011629 */
[----:B------:R-:W-:Y:S02]  /*16590*/  SHF.R.U32.HI R21, RZ, 0x8, R30 ;  /* 0x00000008ff157819 */ /* 0x000fe4000001161e */
[----:B------:R-:W-:Y:S01]  /*165a0*/  PRMT R26, R26, 0x7604, R27 ;  /* 0x000076041a1a7816 */ /* 0x000fe2000000001b */
[----:B------:R-:W-:Y:S01]  /*165b0*/  IMAD.U32 R3, R3, 0x10000, RZ ;  /* 0x0001000003037824 */ /* 0x000fe200078e00ff */
[----:B------:R-:W-:-:S02]  /*165c0*/  SHF.R.U32.HI R27, RZ, 0x10, R29 ;  /* 0x00000010ff1b7819 */ /* 0x000fc4000001161d */
[----:B------:R-:W-:Y:S02]  /*165d0*/  LOP3.LUT R24, R30, 0xff, RZ, 0xc0, !PT ;  /* 0x000000ff1e187812 */ /* 0x000fe400078ec0ff */
[----:B------:R-:W-:Y:S02]  /*165e0*/  LOP3.LUT R21, R21, 0xff, RZ, 0xc0, !PT ;  /* 0x000000ff15157812 */ /* 0x000fe400078ec0ff */
[----:B------:R-:W-:Y:S02]  /*165f0*/  SHF.L.U32 R27, R27, 0x10, RZ ;  /* 0x000000101b1b7819 */ /* 0x000fe400000006ff */
[----:B------:R-:W-:Y:S02]  /*16600*/  LOP3.LUT R13, R13, 0xff0000, R40, 0xf8, !PT ;  /* 0x00ff00000d0d7812 */ /* 0x000fe400078ef828 */
        /* <DEDUP_REMOVED lines=8> */
[----:B------:R-:W-:-:S02]  /*16690*/  SHF.R.U32.HI R21, RZ, 0x10, R43 ;  /* 0x00000010ff157819 */ /* 0x000fc4000001162b */
[----:B------:R-:W-:Y:S02]  /*166a0*/  LOP3.LUT R35, R35, 0xff000000, R29, 0xf8, !PT ;  /* 0xff00000023237812 */ /* 0x000fe400078ef81d */
[----:B------:R-:W-:Y:S01]  /*166b0*/  LOP3.LUT R25, R25, 0xff0000, R28, 0xf8, !PT ;  /* 0x00ff000019197812 */ /* 0x000fe200078ef81c */
[----:B------:R-:W-:Y:S01]  /*166c0*/  IMAD.U32 R21, R21, 0x10000, RZ ;  /* 0x0001000015157824 */ /* 0x000fe200078e00ff */
[----:B------:R-:W-:Y:S02]  /*166d0*/  LOP3.LUT R34, R3, 0xff000000, R30, 0xf8, !PT ;  /* 0xff00000003227812 */ /* 0x000fe400078ef81e */
[----:B------:R-:W-:Y:S02]  /*166e0*/  LOP3.LUT R37, R26, 0xff0000, R37, 0xf8, !PT ;  /* 0x00ff00001a257812 */ /* 0x000fe400078ef825 */
[----:B------:R-:W-:Y:S02]  /*166f0*/  F2FP.F16.E4M3.UNPACK_B R30, R35 ;  /* 0x00000023ff1e723e */ /* 0x000fe400020006ff */
[----:B-1----:R-:W-:-:S02]  /*16700*/  F2FP.F16.E4M3.UNPACK_B R20, R9 ;  /* 0x00000009ff14723e */ /* 0x002fc400020006ff */
[----:B------:R-:W-:Y:S02]  /*16710*/  LOP3.LUT R15, R15, 0xff0000, R42, 0xf8, !PT ;  /* 0x00ff00000f0f7812 */ /* 0x000fe400078ef82a */
[----:B------:R-:W-:Y:S01]  /*16720*/  LOP3.LUT R33, R25, 0xff000000, R28, 0xf8, !PT ;  /* 0xff00000019217812 */ /* 0x000fe200078ef81c */
[----:B------:R-:W-:Y:S01]  /*16730*/  HADD2.F32 R24, -RZ, R20.H0_H0 ;  /* 0x20000014ff187230 */ /* 0x000fe20000004100 */
[----:B------:R-:W-:Y:S01]  /*16740*/  LOP3.LUT R36, R37, 0xff000000, R31, 0xf8, !PT ;  /* 0xff00000025247812 */ /* 0x000fe200078ef81f */
[----:B------:R-:W-:Y:S01]  /*16750*/  HADD2.F32 R31, -RZ, R30.H0_H0 ;  /* 0x2000001eff1f7230 */ /* 0x000fe20000004100 */
[----:B--2---:R-:W-:Y:S01]  /*16760*/  F2FP.F16.E4M3.UNPACK_B R12, R5 ;  /* 0x00000005ff0c723e */ /* 0x004fe200020006ff */
[----:B------:R-:W-:Y:S01]  /*16770*/  HADD2.F32 R20, -RZ, R20.H1_H1 ;  /* 0x30000014ff147230 */ /* 0x000fe20000004100 */
[----:B------:R-:W-:Y:S02]  /*16780*/  F2FP.F16.E4M3.UNPACK_B R28, R40 ;  /* 0x00000028ff1c723e */ /* 0x000fe400020006ff */
[----:B------:R-:W-:Y:S01]  /*16790*/  LOP3.LUT R21, R14, 0xff0000, R21, 0xf8, !PT ;  /* 0x00ff00000e157812 */ /* 0x000fe200078ef815 */
[----:B------:R-:W-:Y:S01]  /*167a0*/  FMUL.FTZ R37, R24, R31 ;  /* 0x0000001f18257220 */ /* 0x000fe20000410000 */
[----:B------:R-:W-:Y:S01]  /*167b0*/  LOP3.LUT R32, R15, 0xff000000, R42, 0xf8, !PT ;  /* 0xff0000000f207812 */ /* 0x000fe200078ef82a */
[----:B------:R-:W-:Y:S01]  /*167c0*/  HADD2.F32 R29, -RZ, R28.H0_H0 ;  /* 0x2000001cff1d7230 */ /* 0x000fe20000004100 */
[----:B------:R-:W-:-:S02]  /*167d0*/  F2FP.F16.E4M3.UNPACK_B R14, R7 ;  /* 0x00000007ff0e723e */ /* 0x000fc400020006ff */
[----:B------:R-:W-:Y:S02]  /*167e0*/  F2FP.F16.E4M3.UNPACK_B R15, R7.H1 ;  /* 0x00000007ff0f723e */ /* 0x000fe400030006ff */
[-C--:B------:R-:W-:Y:S01]  /*167f0*/  F2FP.F16.E4M3.UNPACK_B R7, R6.reuse ;  /* 0x00000006ff07723e */ /* 0x080fe200020006ff */
[----:B------:R-:W-:Y:S01]  /*16800*/  FMUL.FTZ R46, R24, R29 ;  /* 0x0000001d182e7220 */ /* 0x000fe20000410000 */
[----:B------:R-:W-:Y:S01]  /*16810*/  F2FP.F16.E4M3.UNPACK_B R13, R6.H1 ;  /* 0x00000006ff0d723e */ /* 0x000fe200030006ff */
[--C-:B------:R-:W-:Y:S01]  /*16820*/  HADD2.F32 R6, -RZ, R12.reuse.H0_H0 ;  /* 0x2000000cff067230 */ /* 0x100fe20000004100 */
[----:B------:R-:W-:Y:S01]  /*16830*/  LOP3.LUT R42, R21, 0xff000000, R43, 0xf8, !PT ;  /* 0xff000000152a7812 */ /* 0x000fe200078ef82b */
[----:B------:R-:W-:Y:S01]  /*16840*/  HADD2.F32 R12, -RZ, R12.H1_H1 ;  /* 0x3000000cff0c7230 */ /* 0x000fe20000004100 */
[----:B------:R-:W-:Y:S02]  /*16850*/  F2FP.F16.E4M3.UNPACK_B R21, R9.H1 ;  /* 0x00000009ff15723e */ /* 0x000fe400030006ff */
        /* <DEDUP_REMOVED lines=129> */
[--C-:B------:R-:W-:Y:S01]  /*17070*/  HADD2.F32 R4, -RZ, R11.reuse.H0_H0 ;  /* 0x2000000bff047230 */ /* 0x100fe20000004100 */
[----:B------:R-:W-:Y:S01]  /*17080*/  F2FP.SATFINITE.E4M3.F32.PACK_AB_MERGE_C R27, R36, R27, RZ ;  /* 0x0000001b241b723e */ /* 0x000fe200048070ff */
        /* <DEDUP_REMOVED lines=30> */
.L_x_2288:
[----:B------:R-:W-:Y:S05]  /*17270*/  BSYNC B0 ;  /* 0x0000000000007941 */ /* 0x000fea0003800000 */
.L_x_2278:
        /* <DEDUP_REMOVED lines=8> */
.L_x_2276:
[----:B-12-4-:R-:W-:-:S05]  /*17300*/  IMAD.U32 R0, RZ, RZ, UR53 ;  /* 0x00000035ff007e24 */ /* 0x016fca000f8e00ff */
[----:B------:R-:W-:-:S13]  /*17310*/  ISETP.NE.AND P1, PT, R0, 0x3, PT ;  /* 0x000000030000780c */ /* 0x000fda0003f25270 */
[----:B------:R-:W-:Y:S05]  /*17320*/  @!P1 BRA `(.L_x_2311) ;  /* 0x0000000000049947 */ /* 0x000fea0003800000 */
[----:B------:R-:W-:Y:S01]  /*17330*/  BPT.TRAP 0x1 ;  /* 0x000000040000795c */ /* 0x000fe20000300000 */
.L_x_2311:
[----:B------:R-:W-:Y:S01]  /*17340*/  IMAD R0, R145, 0x8, R16 ;  /* 0x0000000891007824 */ /* 0x000fe200078e0210 */
[----:B---3--:R-:W-:-:S04]  /*17350*/  SHF.L.U32 R3, R188, 0x1f, RZ ;  /* 0x0000001fbc037819 */ /* 0x008fc800000006ff */
[----:B------:R1:W2:Y:S01]  /*17360*/  SYNCS.PHASECHK.TRANS64.TRYWAIT P2, [R0+URZ+0x29830], R3 ;  /* 0x02983003000075a7 */ /* 0x0002a2000804017f */
[----:B------:R-:W-:Y:S05]  /*17370*/  @!P1 BRA `(.L_x_2312) ;  /* 0x0000000000049947 */ /* 0x000fea0003800000 */
[----:B------:R-:W-:Y:S01]  /*17380*/  BPT.TRAP 0x1 ;  /* 0x000000040000795c */ /* 0x000fe20000300000 */
.L_x_2312:
[----:B-----5:R-:W3:Y:S01]  /*17390*/  S2R R4, SR_TID.X ;  /* 0x0000000000047919 */ /* 0x020ee20000002100 */
[----:B------:R-:W-:Y:S02]  /*173a0*/  MOV R87, RZ ;  /* 0x000000ff00577202 */ /* 0x000fe40000000f00 */
[----:B---3--:R-:W-:-:S04]  /*173b0*/  LOP3.LUT R4, R4, 0x7f, RZ, 0xc0, !PT ;  /* 0x0000007f04047812 */ /* 0x008fc800078ec0ff */
[----:B------:R-:W-:Y:S01]  /*173c0*/  ISETP.NE.AND P0, PT, R4, RZ, PT ;  /* 0x000000ff0400720c */ /* 0x000fe20003f05270 */
[----:B--2---:R-:W-:-:S12]  /*173d0*/  @P2 BRA `(.L_x_2313) ;  /* 0x0000000000082947 */ /* 0x004fd80003800000 */
[----:B------:R-:W2:Y:S02]  /*173e0*/  SYNCS.PHASECHK.TRANS64.TRYWAIT P2, [R0+URZ+0x29830], R3 ;  /* 0x02983003000075a7 */ /* 0x000ea4000804017f */
[----:B--2---:R-:W-:Y:S05]  /*173f0*/  @!P2 BRA `(.L_x_2314) ;  /* 0x0000016400dca947 */ /* 0x004fea0003800000 */
.L_x_2313:
        /* <DEDUP_REMOVED lines=9> */
[----:B------:R-:W-:Y:S01]  /*17490*/  IMAD.MOV.U32 R11, RZ, RZ, -0x7fffffe0 ;  /* 0x80000020ff0b7424 */ /* 0x000fe200078e00ff */
[----:B------:R-:W-:Y:S01]  /*174a0*/  LOP3.LUT R3, R3, 0x3fff, RZ, 0xc0, !PT ;  /* 0x00003fff03037812 */ /* 0x000fe200078ec0ff */
[----:B------:R-:W-:Y:S01]  /*174b0*/  UMOV UR9, UR25 ;  /* 0x0000001900097c82 */ /* 0x000fe20008000000 */
[----:B------:R-:W-:Y:S01]  /*174c0*/  UMOV UR13, UR25 ;  /* 0x00000019000d7c82 */ /* 0x000fe20008000000 */
[----:B------:R-:W-:Y:S01]  /*174d0*/  UMOV UR17, UR25 ;  /* 0x0000001900117c82 */ /* 0x000fe20008000000 */
[----:B------:R-:W-:Y:S01]  /*174e0*/  LOP3.LUT R4, R3, 0x10000, RZ, 0xfc, !PT ;  /* 0x0001000003047812 */ /* 0x000fe200078efcff */
[----:B------:R-:W-:Y:S01]  /*174f0*/  ULOP3.LUT UR44, UR44, 0x10000, URZ, 0xfc, !UPT ;  /* 0x000100002c2c7892 */ /* 0x000fe2000f8efc3f */
[----:B------:R-:W-:Y:S01]  /*17500*/  R2UR UR11, R11 ;  /* 0x000000000b0b72ca */ /* 0x000fe200000e0000 */
[----:B------:R-:W-:Y:S01]  /*17510*/  IMAD.MOV.U32 R11, RZ, RZ, -0x7fffffe0 ;  /* 0x80000020ff0b7424 */ /* 0x000fe200078e00ff */
[----:B------:R-:W-:Y:S01]  /*17520*/  MOV R13, 0x80000020 ;  /* 0x80000020000d7802 */ /* 0x000fe20000000f00 */
[----:B------:R-:W-:Y:S01]  /*17530*/  IMAD R6, R145, 0x780, R4 ;  /* 0x0000078091067824 */ /* 0x000fe200078e0204 */
[----:B------:R-:W-:Y:S01]  /*17540*/  UIADD3 UR4, UR44, 0x2, URZ ;  /* 0x000000022c047890 */ /* 0x000fe2000fffe03f */
[----:B------:R-:W-:Y:S01]  /*17550*/  MOV R15, 0x80000020 ;  /* 0x80000020000f7802 */ /* 0x000fe20000000f00 */
[----:B------:R-:W-:Y:S01]  /*17560*/  UMOV UR24, UR44 ;  /* 0x0000002c00187c82 */ /* 0x000fe20008000000 */
[C---:B------:R-:W-:Y:S01]  /*17570*/  VIADD R8, R6.reuse, 0x80 ;  /* 0x0000008006087836 */ /* 0x040fe20000000000 */
[C---:B------:R-:W-:Y:S01]  /*17580*/  R2UR UR26, R6.reuse ;  /* 0x00000000061a72ca */ /* 0x040fe200000e0000 */
[----:B------:R-:W-:Y:S01]  /*17590*/  UMOV UR8, UR24 ;  /* 0x0000001800087c82 */ /* 0x000fe20008000000 */
[----:B------:R-:W-:Y:S01]  /*175a0*/  IADD3 R10, R6, 0x100, RZ ;  /* 0x00000100060a7810 */ /* 0x000fe20007ffe0ff */
[----:B------:R-:W-:Y:S01]  /*175b0*/  UMOV UR12, UR24 ;  /* 0x00000018000c7c82 */ /* 0x000fe20008000000 */
[----:B------:R-:W-:Y:S01]  /*175c0*/  R2UR UR19, R11 ;  /* 0x000000000b1372ca */ /* 0x000fe200000e0000 */
[----:B------:R-:W-:Y:S01]  /*175d0*/  UMOV UR16, UR24 ;  /* 0x0000001800107c82 */ /* 0x000fe20008000000 */
[----:B------:R-:W-:Y:S01]  /*175e0*/  R2UR UR10, R10 ;  /* 0x000000000a0a72ca */ /* 0x000fe200000e0000 */
[C---:B------:R-:W-:Y:S01]  /*175f0*/  VIADD R12, R6.reuse, 0x2 ;  /* 0x00000002060c7836 */ /* 0x040fe20000000000 */
[----:B------:R-:W-:Y:S01]  /*17600*/  IADD3 R10, R6, 0x200, RZ ;  /* 0x00000200060a7810 */ /* 0x000fe20007ffe0ff */
[----:B------:R-:W-:Y:S01]  /*17610*/  UMOV UR5, 0x80000020 ;  /* 0x8000002000057882 */ /* 0x000fe20000000000 */
[----:B------:R-:W-:Y:S01]  /*17620*/  R2UR UR7, R13 ;  /* 0x000000000d0772ca */ /* 0x000fe200000e0000 */
[----:B------:R-:W-:Y:S01]  /*17630*/  IMAD.MOV.U32 R11, RZ, RZ, -0x7fffffe0 ;  /* 0x80000020ff0b7424 */ /* 0x000fe200078e00ff */
[----:B------:R-:W-:Y:S01]  /*17640*/  R2UR UR18, R10 ;  /* 0x000000000a1272ca */ /* 0x000fe200000e0000 */
[----:B------:R-:W-:Y:S01]  /*17650*/  QGMMA.64x32x32.F32.E4M3.E4M3 R104, gdesc[UR24], RZ, !UPT, gsb0 ;  /* 0x00600000186879f3 */ /* 0x000fe2000c0008ff */
[----:B------:R-:W-:Y:S01]  /*17660*/  R2UR UR26, R8 ;  /* 0x00000000081a72ca */ /* 0x000fe200000e0000 */
[----:B------:R-:W-:Y:S01]  /*17670*/  VIADD R8, R6, 0x180 ;  /* 0x0000018006087836 */ /* 0x000fe20000000000 */
[----:B------:R-:W-:Y:S01]  /*17680*/  R2UR UR27, R9 ;  /* 0x00000000091b72ca */ /* 0x000fe200000e0000 */
[----:B------:R-:W-:Y:S01]  /*17690*/  IMAD.MOV.U32 R9, RZ, RZ, -0x7fffffe0 ;  /* 0x80000020ff097424 */ /* 0x000fe200078e00ff */
[----:B------:R-:W-:Y:S01]  /*176a0*/  R2UR UR6, R12 ;  /* 0x000000000c0672ca */ /* 0x000fe200000e0000 */
[----:B------:R-:W-:Y:S01]  /*176b0*/  VIADD R10, R6, 0x102 ;  /* 0x00000102060a7836 */ /* 0x000fe20000000000 */
[----:B------:R-:W-:Y:S01]  /*176c0*/  R2UR UR14, R8 ;  /* 0x00000000080e72ca */ /* 0x000fe200000e0000 */
[C---:B------:R-:W-:Y:S01]  /*176d0*/  VIADD R8, R6.reuse, 0x82 ;  /* 0x0000008206087836 */ /* 0x040fe20000000000 */
[----:B------:R-:W-:Y:S01]  /*176e0*/  R2UR UR15, R9 ;  /* 0x00000000090f72ca */ /* 0x000fe200000e0000 */
[----:B------:R-:W-:Y:S01]  /*176f0*/  IMAD.MOV.U32 R9, RZ, RZ, -0x7fffffe0 ;  /* 0x80000020ff097424 */ /* 0x000fe200078e00ff */
[----:B------:R-:W-:Y:S01]  /*17700*/  UMOV UR20, UR4 ;  /* 0x0000000400147c82 */ /* 0x000fe20008000000 */
[----:B------:R-:W-:Y:S01]  /*17710*/  UMOV UR21, UR5 ;  /* 0x0000000500157c82 */ /* 0x000fe20008000000 */
[C---:B------:R-:W-:Y:S01]  /*17720*/  VIADD R12, R6.reuse, 0x280 ;  /* 0x00000280060c7836 */ /* 0x040fe20000000000 */
[----:B------:R-:W-:Y:S01]  /*17730*/  ULDC UR54, c[0x0][0x988] ;  /* 0x0002620000367ab9 */ /* 0x000fe20000000800 */
[----:B------:R-:W-:Y:S01]  /*17740*/  IMAD.MOV.U32 R13, RZ, RZ, -0x7fffffe0 ;  /* 0x80000020ff0d7424 */ /* 0x000fe200078e00ff */
[----:B------:R-:W-:Y:S01]  /*17750*/  ULDC UR55, c[0x0][0x988] ;  /* 0x0002620000377ab9 */ /* 0x000fe20000000800 */
[----:B------:R-:W-:Y:S01]  /*17760*/  VIADD R14, R6, 0x602 ;  /* 0x00000602060e7836 */ /* 0x000fe20000000000 */
[----:B------:R-:W-:Y:S01]  /*17770*/  MOV R86, R87 ;  /* 0x0000005700567202 */ /* 0x000fe20000000f00 */
[----:B------:R-:W-:Y:S01]  /*17780*/  @!P0 VIADD R0, R0, 0x29840 ;  /* 0x0002984000008836 */ /* 0x000fe20000000000 */
        /* <DEDUP_REMOVED lines=10> */
[----:B------:R-:W-:Y:S01]  /*17830*/  VIADD R12, R6, 0x282 ;  /* 0x00000282060c7836 */ /* 0x000fe20000000000 */
        /* <DEDUP_REMOVED lines=24> */
[----:B------:R-:W-:Y:S02]  /*179c0*/  R2UR UR6, R8 ;  /* 0x00000000080672ca */ /* 0x000fe400000e0000 */
[----:B------:R-:W-:Y:S02]  /*179d0*/  R2UR UR7, R9 ;  /* 0x00000000090772ca */ /* 0x000fe400000e0000 */
[----:B------:R-:W-:Y:S02]  /*179e0*/  IADD3 R8, R6, 0x182, RZ ;  /* 0x0000018206087810 */ /* 0x000fe40007ffe0ff */
[----:B------:R-:W-:Y:S02]  /*179f0*/  MOV R9, 0x80000020 ;  /* 0x8000002000097802 */ /* 0x000fe40000000f00 */
[----:B------:R-:W-:Y:S01]  /*17a00*/  R2UR UR18, R8 ;  /* 0x00000000081272ca */ /* 0x000fe200000e0000 */
[----:B------:R-:W-:Y:S01]  /*17a10*/  VIADD R8, R6, 0x300 ;  /* 0x0000030006087836 */ /* 0x000fe20000000000 */
[----:B------:R-:W-:Y:S01]  /*17a20*/  R2UR UR19, R9 ;  /* 0x00000000091372ca */ /* 0x000fe200000e0000 */
[----:B------:R-:W-:Y:S01]  /*17a30*/  IMAD.MOV.U32 R9, RZ, RZ, -0x7fffffe0 ;  /* 0x80000020ff097424 */ /* 0x000fe200078e00ff */
        /* <DEDUP_REMOVED lines=106> */
[----:B------:R-:W-:Y:S02]  /*180e0*/  R2UR UR46, R10 ;  /* 0x000000000a2e72ca */ /* 0x000fe400000e0000 */
[----:B------:R-:W-:Y:S01]  /*180f0*/  R2UR UR47, R11 ;  /* 0x000000000b2f72ca */ /* 0x000fe200000e0000 */
        /* <DEDUP_REMOVED lines=42> */
[----:B------:R-:W-:Y:S01]  /*183a0*/  VIADD R14, R6, 0x682 ;  /* 0x00000682060e7836 */ /* 0x000fe20000000000 */
[----:B------:R-:W-:Y:S01]  /*183b0*/  R2UR UR23, R15 ;  /* 0x000000000f1772ca */ /* 0x000fe200000e0000 */
[----:B------:R-:W-:Y:S01]  /*183c0*/  IMAD.MOV.U32 R15, RZ, RZ, -0x7fffffe0 ;  /* 0x80000020ff0f7424 */ /* 0x000fe200078e00ff */
        /* <DEDUP_REMOVED lines=12> */
[----:B------:R-:W-:-:S04]  /*18490*/  FMUL.FTZ R11, R2, R118 ;  /* 0x00000076020b7220 */ /* 0x000fc80000410000 */
[----:B------:R-:W3:Y:S08]  /*184a0*/  MUFU.TANH R79, R79 ;  /* 0x0000004f004f7308 */ /* 0x000ef00000002400 */
[----:B------:R-:W4:Y:S08]  /*184b0*/  MUFU.TANH R80, R80 ;  /* 0x0000005000507308 */ /* 0x000f300000002400 */
[----:B------:R-:W5:Y:S08]  /*184c0*/  MUFU.TANH R131, R131 ;  /* 0x0000008300837308 */ /* 0x000f700000002400 */
[----:B------:R-:W0:Y:S08]  /*184d0*/  MUFU.TANH R133, R133 ;  /* 0x0000008500857308 */ /* 0x000e300000002400 */
[----:B------:R-:W0:Y:S01]  /*184e0*/  MUFU.TANH R135, R135 ;  /* 0x0000008700877308 */ /* 0x000e220000002400 */
[----:B------:R-:W-:-:S02]  /*184f0*/  WARPGROUP.DEPBAR.LE gsb0, 0x0 ;  /* 0x00008000000079c5 */ /* 0x000fc40000010000 */
[----:B------:R-:W-:Y:S01]  /*18500*/  WARPGROUP.ARRIVE ;  /* 0x00000000000079c5 */ /* 0x000fe20000000000 */
[C---:B------:R-:W-:Y:S01]  /*18510*/  FMUL.FTZ R93, R2.reuse, R93 ;  /* 0x0000005d025d7220 */ /* 0x040fe20000410000 */
[----:B------:R-:W-:-:S03]  /*18520*/  FMUL.FTZ R88, R2, R88 ;  /* 0x0000005802587220 */ /* 0x000fc60000410000 */
[----:B------:R-:W0:Y:S01]  /*18530*/  MUFU.TANH R129, R129 ;  /* 0x0000008100817308 */ /* 0x000e220000002400 */
[C---:B------:R-:W-:Y:S01]  /*18540*/  FMUL.FTZ R123, R2.reuse, R89 ;  /* 0x00000059027b7220 */ /* 0x040fe20000410000 */
[----:B------:R-:W-:Y:S01]  /*18550*/  FMUL.FTZ R92, R2, R92 ;  /* 0x0000005c025c7220 */ /* 0x000fe20000410000 */
[----:B------:R-:W-:Y:S01]  /*18560*/  QGMMA.64x32x32.F32.E4M3.E4M3 R56, gdesc[UR20], R56, gsb0 ;  /* 0x00600000143879f3 */ /* 0x000fe20008000838 */
[----:B------:R-:W-:Y:S01]  /*18570*/  R2UR UR22, R14 ;  /* 0x000000000e1672ca */ /* 0x000fe200000e0000 */
[----:B------:R-:W-:Y:S01]  /*18580*/  IMAD R14, R157, -0xa0, R202 ;  /* 0xffffff609d0e7824 */ /* 0x000fe200078e02ca */
[----:B------:R-:W-:Y:S01]  /*18590*/  R2UR UR23, R15 ;  /* 0x000000000f1772ca */ /* 0x000fe200000e0000 */
[----:B------:R-:W-:Y:S01]  /*185a0*/  IMAD.MOV.U32 R15, RZ, RZ, -0x7fffffe0 ;  /* 0x80000020ff0f7424 */ /* 0x000fe200078e00ff */
[----:B------:R1:W-:Y:S01]  /*185b0*/  MUFU.TANH R119, R93 ;  /* 0x0000005d00777308 */ /* 0x0003e20000002400 */
        /* <DEDUP_REMOVED lines=8> */
[----:B-1----:R-:W-:Y:S01]  /*18640*/  LEA R93, R193, R206, 0x7 ;  /* 0x000000cec15d7211 */ /* 0x002fe200078e38ff */
[C---:B------:R-:W-:Y:S01]  /*18650*/  FMUL.FTZ R72, R2.reuse, R91 ;  /* 0x0000005b02487220 */ /* 0x040fe20000410000 */
[C---:B------:R-:W-:Y:S01]  /*18660*/  FMUL.FTZ R74, R2.reuse, R90 ;  /* 0x0000005a024a7220 */ /* 0x040fe20000410000 */
[C---:B------:R-:W-:Y:S01]  /*18670*/  FMUL.FTZ R21, R2.reuse, R94 ;  /* 0x0000005e02157220 */ /* 0x040fe20000410000 */
[C---:B------:R-:W-:Y:S01]  /*18680*/  FMUL.FTZ R75, R2.reuse, R98 ;  /* 0x00000062024b7220 */ /* 0x040fe20000410000 */
[----:B------:R-:W-:-:S02]  /*18690*/  FMUL.FTZ R77, R2, R102 ;  /* 0x00000066024d7220 */ /* 0x000fc40000410000 */
        /* <DEDUP_REMOVED lines=14> */
[C---:B------:R-:W-:Y:S01]  /*18780*/  FMUL.FTZ R62, R2.reuse, R70 ;  /* 0x00000046023e7220 */ /* 0x040fe20000410000 */
[----:B------:R-:W-:Y:S01]  /*18790*/  R2UR UR23, R15 ;  /* 0x000000000f1772ca */ /* 0x000fe200000e0000 */
[C---:B------:R-:W-:Y:S01]  /*187a0*/  FMUL.FTZ R82, R2.reuse, R57 ;  /* 0x0000003902527220 */ /* 0x040fe20000410000 */
[C---:B------:R-:W-:Y:S01]  /*187b0*/  FMUL.FTZ R61, R2.reuse, R61 ;  /* 0x0000003d023d7220 */ /* 0x040fe20000410000 */
[C---:B------:R-:W-:Y:S01]  /*187c0*/  FMUL.FTZ R65, R2.reuse, R65 ;  /* 0x0000004102417220 */ /* 0x040fe20000410000 */
[----:B------:R3:W-:Y:S01]  /*187d0*/  MUFU.TANH R83, R64 ;  /* 0x0000004000537308 */ /* 0x0007e20000002400 */
[C---:B--2---:R-:W-:Y:S01]  /*187e0*/  FMUL.FTZ R60, R2.reuse, R66 ;  /* 0x00000042023c7220 */ /* 0x044fe20000410000 */
[----:B------:R-:W-:Y:S01]  /*187f0*/  IADD3 R66, -R195, 0xa1, R14 ;  /* 0x000000a1c3427810 */ /* 0x000fe20007ffe10e */
[C---:B------:R-:W-:Y:S01]  /*18800*/  FMUL.FTZ R68, R2.reuse, R68 ;  /* 0x0000004402447220 */ /* 0x040fe20000410000 */
[C---:B------:R-:W-:Y:S01]  /*18810*/  FMUL.FTZ R69, R2.reuse, R69 ;  /* 0x0000004502457220 */ /* 0x040fe20000410000 */
[C---:B------:R-:W-:Y:S01]  /*18820*/  FMUL.FTZ R57, R2.reuse, R59 ;  /* 0x0000003b02397220 */ /* 0x040fe20000410000 */
[----:B------:R-:W-:Y:S01]  /*18830*/  FMUL.FTZ R59, R2, R63 ;  /* 0x0000003f023b7220 */ /* 0x000fe20000410000 */
[----:B------:R-:W-:Y:S01]  /*18840*/  IMAD R66, R203, -0x2, R66 ;  /* 0xfffffffecb427824 */ /* 0x000fe200078e0242 */
[----:B------:R-:W2:Y:S01]  /*18850*/  MUFU.TANH R101, R101 ;  /* 0x0000006500657308 */ /* 0x000ea20000002400 */
[----:B---3--:R-:W-:-:S02]  /*18860*/  VIADD R64, R14, 0xa0 ;  /* 0x000000a00e407836 */ /* 0x008fc40000000000 */
[----:B------:R-:W-:Y:S01]  /*18870*/  FMUL.FTZ R63, R2, R71 ;  /* 0x00000047023f7220 */ /* 0x000fe20000410000 */
[----:B------:R-:W-:Y:S02]  /*18880*/  VIADD R14, R6, 0x702 ;  /* 0x00000702060e7836 */ /* 0x000fe40000000000 */
[----:B------:R-:W-:-:S03]  /*18890*/  IMAD R64, R203, -0x2, R64 ;  /* 0xfffffffecb407824 */ /* 0x000fc600078e0240 */
[----:B------:R-:W-:Y:S01]  /*188a0*/  R2UR UR22, R14 ;  /* 0x000000000e1672ca */ /* 0x000fe200000e0000 */
[----:B------:R-:W3:Y:S01]  /*188b0*/  MUFU.TANH R81, R81 ;  /* 0x0000005100517308 */ /* 0x000ee20000002400 */
[----:B------:R-:W-:Y:S02]  /*188c0*/  VIADDMNMX R6, R93, R66, R64, PT ;  /* 0x000000425d067246 */ /* 0x000fe40003800140 */
[----:B------:R-:W-:Y:S02]  /*188d0*/  IADD3 R93, R66, 0x8, R93 ;  /* 0x00000008425d7810 */ /* 0x000fe40007ffe05d */
[C---:B------:R-:W-:Y:S02]  /*188e0*/  ISETP.GT.AND P4, PT, R6.reuse, RZ, PT ;  /* 0x000000ff0600720c */ /* 0x040fe40003f84270 */
[C---:B------:R-:W-:Y:S01]  /*188f0*/  ISETP.GT.AND P5, PT, R6.reuse, 0x1, PT ;  /* 0x000000010600780c */ /* 0x040fe20003fa4270 */
[----:B------:R-:W3:Y:S01]  /*18900*/  MUFU.TANH R82, R82 ;  /* 0x0000005200527308 */ /* 0x000ee20000002400 */
[----:B------:R-:W-:-:S02]  /*18910*/  ISETP.GT.AND P2, PT, R6, 0x8, PT ;  /* 0x000000080600780c */ /* 0x000fc40003f44270 */
[----:B------:R-:W-:Y:S02]  /*18920*/  FSEL R13, R13, -INF , P4 ;  /* 0xff8000000d0d7808 */ /* 0x000fe40002000000 */
[----:B------:R-:W-:Y:S02]  /*18930*/  FSEL R20, R20, -INF , P5 ;  /* 0xff80000014147808 */ /* 0x000fe40002800000 */
[C---:B------:R-:W-:Y:S01]  /*18940*/  ISETP.GT.AND P3, PT, R6.reuse, 0x9, PT ;  /* 0x000000090600780c */ /* 0x040fe20003f64270 */
[----:B------:R5:W3:Y:S01]  /*18950*/  MUFU.TANH R103, R61 ;  /* 0x0000003d00677308 */ /* 0x000ae20000002400 */
[----:B------:R-:W-:Y:S02]  /*18960*/  FSEL R15, R79, -INF , P2 ;  /* 0xff8000004f0f7808 */ /* 0x000fe40001000000 */
[----:B------:R-:W-:Y:S02]  /*18970*/  FMNMX.FTZ R70, R13, R20, !PT ;  /* 0x000000140d467209 */ /* 0x000fe40007810000 */
[----:B------:R-:W-:-:S02]  /*18980*/  ISETP.GT.AND P4, PT, R6, 0x10, PT ;  /* 0x000000100600780c */ /* 0x000fc40003f84270 */
[----:B----4-:R-:W-:Y:S01]  /*18990*/  FSEL R127, R80, -INF , P3 ;  /* 0xff800000507f7808 */ /* 0x010fe20001800000 */
[----:B------:R-:W4:Y:S01]  /*189a0*/  MUFU.TANH R65, R65 ;  /* 0x0000004100417308 */ /* 0x000f220000002400 */
[----:B------:R-:W-:Y:S01]  /*189b0*/  FMNMX.FTZ R70, R15, R70, !PT ;  /* 0x000000460f467209 */ /* 0x000fe20007810000 */
[----:B-----5:R-:W-:Y:S01]  /*189c0*/  FMUL.FTZ R61, R2, R67 ;  /* 0x00000043023d7220 */ /* 0x020fe20000410000 */
[C---:B------:R-:W-:Y:S02]  /*189d0*/  ISETP.GT.AND P5, PT, R6.reuse, 0x11, PT ;  /* 0x000000110600780c */ /* 0x040fe40003fa4270 */
[----:B------:R-:W-:Y:S02]  /*189e0*/  FSEL R131, R131, -INF , P4 ;  /* 0xff80000083837808 */ /* 0x000fe40002000000 */
[----:B------:R-:W-:Y:S01]  /*189f0*/  FMNMX.FTZ R70, R127, R70, !PT ;  /* 0x000000467f467209 */ /* 0x000fe20007810000 */
[----:B------:R-:W5:Y:S01]  /*18a00*/  MUFU.TANH R68, R68 ;  /* 0x0000004400447308 */ /* 0x000f620000002400 */
[----:B------:R-:W-:-:S02]  /*18a10*/  ISETP.GT.AND P2, PT, R6, 0x18, PT ;  /* 0x000000180600780c */ /* 0x000fc40003f44270 */
[----:B0-----:R-:W-:Y:S01]  /*18a20*/  FSEL R133, R133, -INF , P5 ;  /* 0xff80000085857808 */ /* 0x001fe20002800000 */
[----:B------:R-:W-:Y:S02]  /*18a30*/  WARPGROUP.DEPBAR.LE gsb0, 0x0 ;  /* 0x00008000000079c5 */ /* 0x000fe40000010000 */
[----:B------:R-:W-:Y:S01]  /*18a40*/  FMNMX.FTZ R70, R131, R70, !PT ;  /* 0x0000004683467209 */ /* 0x000fe20007810000 */
[----:B------:R-:W-:Y:S01]  /*18a50*/  WARPGROUP.ARRIVE ;  /* 0x00000000000079c5 */ /* 0x000fe20000000000 */
[----:B------:R-:W-:Y:S01]  /*18a60*/  ISETP.GT.AND P3, PT, R6, 0x19, PT ;  /* 0x000000190600780c */ /* 0x000fe20003f64270 */
[----:B------:R-:W0:Y:S01]  /*18a70*/  MUFU.TANH R69, R69 ;  /* 0x0000004500457308 */ /* 0x000e220000002400 */
[----:B------:R-:W-:Y:S01]  /*18a80*/  FSEL R135, R135, -INF , P2 ;  /* 0xff80000087877808 */ /* 0x000fe20001000000 */
[----:B------:R-:W-:Y:S01]  /*18a90*/  FMUL.FTZ R40, R2, R40 ;  /* 0x0000002802287220 */ /* 0x000fe20000410000 */
[----:B------:R-:W-:Y:S01]  /*18aa0*/  FMNMX.FTZ R70, R133, R70, !PT ;  /* 0x0000004685467209 */ /* 0x000fe20007810000 */
[----:B------:R-:W-:Y:S01]  /*18ab0*/  QGMMA.64x32x32.F32.E4M3.E4M3 R24, gdesc[UR20], R24, gsb0 ;  /* 0x00600000141879f3 */ /* 0x000fe20008000818 */
[----:B------:R-:W-:Y:S01]  /*18ac0*/  ISETP.GT.AND P2, PT, R6, 0x20, PT ;  /* 0x000000200600780c */ /* 0x000fe20003f44270 */
[C---:B------:R-:W-:Y:S01]  /*18ad0*/  FMUL.FTZ R41, R2.reuse, R41 ;  /* 0x0000002902297220 */ /* 0x040fe20000410000 */
[----:B------:R-:W-:Y:S01]  /*18ae0*/  FSEL R129, R129, -INF , P3 ;  /* 0xff80000081817808 */ /* 0x000fe20001800000 */
[----:B------:R2:W0:Y:S01]  /*18af0*/  MUFU.TANH R14, R40 ;  /* 0x00000028000e7308 */ /* 0x0004220000002400 */
[----:B------:R-:W-:Y:S01]  /*18b00*/  FMNMX.FTZ R70, R135, R70, !PT ;  /* 0x0000004687467209 */ /* 0x000fe20007810000 */
[----:B------:R-:W-:Y:S01]  /*18b10*/  FMUL.FTZ R44, R2, R44 ;  /* 0x0000002c022c7220 */ /* 0x000fe20000410000 */
[----:B------:R-:W-:Y:S01]  /*18b20*/  ISETP.GT.AND P3, PT, R6, 0x21, PT ;  /* 0x000000210600780c */ /* 0x000fe20003f64270 */
[----:B------:R-:W-:Y:S01]  /*18b30*/  FMUL.FTZ R45, R2, R45 ;  /* 0x0000002d022d7220 */ /* 0x000fe20000410000 */
[----:B------:R-:W-:Y:S01]  /*18b40*/  FSEL R125, R88, -INF , P2 ;  /* 0xff800000587d7808 */ /* 0x000fe20001000000 */
[----:B------:R-:W-:Y:S01]  /*18b50*/  FMUL.FTZ R48, R2, R48 ;  /* 0x0000003002307220 */ /* 0x000fe20000410000 */
[----:B------:R-:W-:Y:S01]  /*18b60*/  FMNMX.FTZ R70, R129, R70, !PT ;  /* 0x0000004681467209 */ /* 0x000fe20007810000 */
[----:B------:R3:W0:Y:S01]  /*18b70*/  MUFU.TANH R67, R41 ;  /* 0x0000002900437308 */ /* 0x0006220000002400 */
[----:B------:R-:W-:Y:S01]  /*18b80*/  ISETP.GT.AND P2, PT, R6, 0x28, PT ;  /* 0x000000280600780c */ /* 0x000fe20003f44270 */
[C---:B------:R-:W-:Y:S01]  /*18b90*/  FMUL.FTZ R49, R2.reuse, R49 ;  /* 0x0000003102317220 */ /* 0x040fe20000410000 */
[----:B-1----:R-:W-:Y:S01]  /*18ba0*/  FSEL R123, R123, -INF , P3 ;  /* 0xff8000007b7b7808 */ /* 0x002fe20001800000 */
[C---:B------:R-:W-:Y:S01]  /*18bb0*/  FMUL.FTZ R52, R2.reuse, R52 ;  /* 0x0000003402347220 */ /* 0x040fe20000410000 */
[----:B------:R-:W-:Y:S01]  /*18bc0*/  FMNMX.FTZ R70, R125, R70, !PT ;  /* 0x000000467d467209 */ /* 0x000fe20007810000 */
[----:B------:R-:W-:Y:S01]  /*18bd0*/  FMUL.FTZ R53, R2, R53 ;  /* 0x0000003502357220 */ /* 0x000fe20000410000 */
[----:B------:R-:W-:Y:S01]  /*18be0*/  ISETP.GT.AND P3, PT, R6, 0x29, PT ;  /* 0x000000290600780c */ /* 0x000fe20003f64270 */
[----:B------:R-:W1:Y:S01]  /*18bf0*/  MUFU.TANH R44, R44 ;  /* 0x0000002c002c7308 */ /* 0x000e620000002400 */
[----:B------:R-:W-:Y:S01]  /*18c00*/  FSEL R121, R92, -INF , P2 ;  /* 0xff8000005c797808 */ /* 0x000fe20001000000 */
[C---:B--2---:R-:W-:Y:S01]  /*18c10*/  FMUL.FTZ R40, R2.reuse, R42 ;  /* 0x0000002a02287220 */ /* 0x044fe20000410000 */
[----:B------:R-:W-:Y:S01]  /*18c20*/  FMNMX.FTZ R70, R123, R70, !PT ;  /* 0x000000467b467209 */ /* 0x000fe20007810000 */
[----:B---3--:R-:W-:Y:S01]  /*18c30*/  FMUL.FTZ R41, R2, R43 ;  /* 0x0000002b02297220 */ /* 0x008fe20000410000 */
[----:B------:R-:W-:Y:S01]  /*18c40*/  ISETP.GT.AND P2, PT, R6, 0x30, PT ;  /* 0x000000300600780c */ /* 0x000fe20003f44270 */
[----:B------:R-:W-:Y:S01]  /*18c50*/  IMAD.U32 R88, RZ, RZ, UR6 ;  /* 0x00000006ff587e24 */ /* 0x000fe2000f8e00ff */
[----:B------:R-:W-:Y:S01]  /*18c60*/  FSEL R119, R119, -INF , P3 ;  /* 0xff80000077777808 */ /* 0x000fe20001800000 */
[----:B------:R-:W2:Y:S01]  /*18c70*/  MUFU.TANH R45, R45 ;  /* 0x0000002d002d7308 */ /* 0x000ea20000002400 */
[----:B------:R-:W-:-:S02]  /*18c80*/  FMNMX.FTZ R70, R121, R70, !PT ;  /* 0x0000004679467209 */ /* 0x000fc40007810000 */
[----:B------:R-:W-:Y:S02]  /*18c90*/  ISETP.GT.AND P3, PT, R6, 0x31, PT ;  /* 0x000000310600780c */ /* 0x000fe40003f64270 */
[----:B------:R-:W-:Y:S02]  /*18ca0*/  FSEL R117, R96, -INF , P2 ;  /* 0xff80000060757808 */ /* 0x000fe40001000000 */
[----:B------:R-:W-:Y:S01]  /*18cb0*/  FMNMX.FTZ R70, R119, R70, !PT ;  /* 0x0000004677467209 */ /* 0x000fe20007810000 */
[----:B------:R-:W3:Y:S01]  /*18cc0*/  MUFU.TANH R48, R48 ;  /* 0x0000003000307308 */ /* 0x000ee20000002400 */
[----:B------:R-:W-:Y:S02]  /*18cd0*/  ISETP.GT.AND P2, PT, R6, 0x38, PT ;  /* 0x000000380600780c */ /* 0x000fe40003f44270 */
[----:B------:R-:W-:Y:S02]  /*18ce0*/  FSEL R115, R97, -INF , P3 ;  /* 0xff80000061737808 */ /* 0x000fe40001800000 */
[----:B------:R-:W-:-:S02]  /*18cf0*/  FMNMX.FTZ R70, R117, R70, !PT ;  /* 0x0000004675467209 */ /* 0x000fc40007810000 */
[----:B------:R-:W-:Y:S01]  /*18d00*/  ISETP.GT.AND P3, PT, R6, 0x39, PT ;  /* 0x000000390600780c */ /* 0x000fe20003f64270 */
[----:B------:R1:W3:Y:S01]  /*18d10*/  MUFU.TANH R71, R49 ;  /* 0x0000003100477308 */ /* 0x0002e20000002400 */
[----:B------:R-:W-:Y:S02]  /*18d20*/  FSEL R113, R100, -INF , P2 ;  /* 0xff80000064717808 */ /* 0x000fe40001000000 */
[----:B------:R-:W-:Y:S02]  /*18d30*/  FMNMX.FTZ R70, R115, R70, !PT ;  /* 0x0000004673467209 */ /* 0x000fe40007810000 */
[----:B------:R-:W-:Y:S02]  /*18d40*/  ISETP.GT.AND P2, PT, R6, 0x40, PT ;  /* 0x000000400600780c */ /* 0x000fe40003f44270 */
[----:B------:R-:W-:Y:S01]  /*18d50*/  FSEL R111, R101, -INF , P3 ;  /* 0xff800000656f7808 */ /* 0x000fe20001800000 */
[----:B------:R-:W3:Y:S01]  /*18d60*/  MUFU.TANH R52, R52 ;  /* 0x0000003400347308 */ /* 0x000ee20000002400 */
[----:B------:R-:W-:-:S02]  /*18d70*/  FMNMX.FTZ R70, R113, R70, !PT ;  /* 0x0000004671467209 */ /* 0x000fc40007810000 */
[C---:B------:R-:W-:Y:S02]  /*18d80*/  ISETP.GT.AND P3, PT, R6.reuse, 0x41, PT ;  /* 0x000000410600780c */ /* 0x040fe40003f64270 */
[----:B------:R-:W-:Y:S02]  /*18d90*/  FSEL R109, R81, -INF , P2 ;  /* 0xff800000516d7808 */ /* 0x000fe40001000000 */
[----:B------:R-:W-:Y:S01]  /*18da0*/  FMNMX.FTZ R70, R111, R70, !PT ;  /* 0x000000466f467209 */ /* 0x000fe20007810000 */
[----:B------:R2:W3:Y:S01]  /*18db0*/  MUFU.TANH R42, R53 ;  /* 0x00000035002a7308 */ /* 0x0004e20000002400 */
[----:B------:R-:W-:Y:S01]  /*18dc0*/  ISETP.GT.AND P2, PT, R6, 0x48, PT ;  /* 0x000000480600780c */ /* 0x000fe20003f44270 */
[----:B------:R-:W-:Y:S02]  /*18dd0*/  WARPGROUP.DEPBAR.LE gsb0, 0x0 ;  /* 0x00008000000079c5 */ /* 0x000fe40000010000 */
[----:B------:R-:W-:Y:S01]  /*18de0*/  FSEL R107, R82, -INF , P3 ;  /* 0xff800000526b7808 */ /* 0x000fe20001800000 */
[C---:B------:R-:W-:Y:S01]  /*18df0*/  FMUL.FTZ R24, R2.reuse, R24 ;  /* 0x0000001802187220 */ /* 0x040fe20000410000 */
[----:B------:R-:W-:Y:S01]  /*18e00*/  FMNMX.FTZ R70, R109, R70, !PT ;  /* 0x000000466d467209 */ /* 0x000fe20007810000 */
[----:B------:R-:W-:Y:S01]  /*18e10*/  FMUL.FTZ R25, R2, R25 ;  /* 0x0000001902197220 */ /* 0x000fe20000410000 */
[----:B------:R-:W-:Y:S01]  /*18e20*/  ISETP.GT.AND P3, PT, R6, 0x49, PT ;  /* 0x000000490600780c */ /* 0x000fe20003f64270 */
[C---:B------:R-:W-:Y:S01]  /*18e30*/  FMUL.FTZ R28, R2.reuse, R28 ;  /* 0x0000001c021c7220 */ /* 0x040fe20000410000 */
[----:B------:R-:W-:Y:S01]  /*18e40*/  FSEL R105, R105, -INF , P2 ;  /* 0xff80000069697808 */ /* 0x000fe20001000000 */
[----:B------:R-:W3:Y:S01]  /*18e50*/  MUFU.TANH R24, R24 ;  /* 0x0000001800187308 */ /* 0x000ee20000002400 */
[----:B------:R-:W-:Y:S01]  /*18e60*/  FMNMX.FTZ R70, R107, R70, !PT ;  /* 0x000000466b467209 */ /* 0x000fe20007810000 */
[----:B------:R-:W-:Y:S01]  /*18e70*/  FMUL.FTZ R29, R2, R29 ;  /* 0x0000001d021d7220 */ /* 0x000fe20000410000 */
[----:B------:R-:W-:Y:S01]  /*18e80*/  ISETP.GT.AND P2, PT, R6, 0x50, PT ;  /* 0x000000500600780c */ /* 0x000fe20003f44270 */
[C---:B------:R-:W-:Y:S01]  /*18e90*/  FMUL.FTZ R32, R2.reuse, R32 ;  /* 0x0000002002207220 */ /* 0x040fe20000410000 */
[----:B------:R-:W-:Y:S01]  /*18ea0*/  FSEL R103, R103, -INF , P3 ;  /* 0xff80000067677808 */ /* 0x000fe20001800000 */
[----:B------:R-:W-:Y:S01]  /*18eb0*/  FMUL.FTZ R33, R2, R33 ;  /* 0x0000002102217220 */ /* 0x000fe20000410000 */
[----:B------:R-:W-:Y:S01]  /*18ec0*/  FMNMX.FTZ R70, R105, R70, !PT ;  /* 0x0000004669467209 */ /* 0x000fe20007810000 */
[----:B------:R-:W3:Y:S01]  /*18ed0*/  MUFU.TANH R25, R25 ;  /* 0x0000001900197308 */ /* 0x000ee20000002400 */
[----:B------:R-:W-:Y:S01]  /*18ee0*/  ISETP.GT.AND P3, PT, R6, 0x51, PT ;  /* 0x000000510600780c */ /* 0x000fe20003f64270 */
[C---:B------:R-:W-:Y:S01]  /*18ef0*/  FMUL.FTZ R36, R2.reuse, R36 ;  /* 0x0000002402247220 */ /* 0x040fe20000410000 */
[----:B------:R-:W-:Y:S01]  /*18f00*/  FSEL R101, R83, -INF , P2 ;  /* 0xff80000053657808 */ /* 0x000fe20001000000 */
[C---:B------:R-:W-:Y:S01]  /*18f10*/  FMUL.FTZ R30, R2.reuse, R30 ;  /* 0x0000001e021e7220 */ /* 0x040fe20000410000 */
[----:B------:R-:W-:Y:S01]  /*18f20*/  FMNMX.FTZ R70, R103, R70, !PT ;  /* 0x0000004667467209 */ /* 0x000fe20007810000 */
[----:B------:R-:W-:Y:S01]  /*18f30*/  FMUL.FTZ R34, R2, R34 ;  /* 0x0000002202227220 */ /* 0x000fe20000410000 */
[----:B------:R-:W-:Y:S01]  /*18f40*/  ISETP.GT.AND P2, PT, R6, 0x58, PT ;  /* 0x000000580600780c */ /* 0x000fe20003f44270 */
[----:B------:R-:W3:Y:S01]  /*18f50*/  MUFU.TANH R28, R28 ;  /* 0x0000001c001c7308 */ /* 0x000ee20000002400 */
[----:B----4-:R-:W-:-:S02]  /*18f60*/  FSEL R99, R65, -INF , P3 ;  /* 0xff80000041637808 */ /* 0x010fc40001800000 */
[----:B------:R-:W-:Y:S02]  /*18f70*/  FMNMX.FTZ R70, R101, R70, !PT ;  /* 0x0000004665467209 */ /* 0x000fe40007810000 */
[----:B------:R-:W-:Y:S02]  /*18f80*/  ISETP.GT.AND P3, PT, R6, 0x59, PT ;  /* 0x000000590600780c */ /* 0x000fe40003f64270 */
[----:B-----5:R-:W-:Y:S01]  /*18f90*/  FSEL R97, R68, -INF , P2 ;  /* 0xff80000044617808 */ /* 0x020fe20001000000 */
[----:B------:R-:W4:Y:S01]  /*18fa0*/  MUFU.TANH R29, R29 ;  /* 0x0000001d001d7308 */ /* 0x000f220000002400 */
[----:B------:R-:W-:Y:S02]  /*18fb0*/  FMNMX.FTZ R70, R99, R70, !PT ;  /* 0x0000004663467209 */ /* 0x000fe40007810000 */
[----:B------:R-:W-:Y:S02]  /*18fc0*/  ISETP.GT.AND P2, PT, R6, 0x60, PT ;  /* 0x000000600600780c */ /* 0x000fe40003f44270 */
[----:B0-----:R-:W-:-:S02]  /*18fd0*/  FSEL R95, R69, -INF , P3 ;  /* 0xff800000455f7808 */ /* 0x001fc40001800000 */
[----:B------:R-:W-:Y:S01]  /*18fe0*/  FMNMX.FTZ R70, R97, R70, !PT ;  /* 0x0000004661467209 */ /* 0x000fe20007810000 */
[----:B------:R-:W0:Y:S01]  /*18ff0*/  MUFU.TANH R32, R32 ;  /* 0x0000002000207308 */ /* 0x000e220000002400 */
[----:B------:R-:W-:Y:S02]  /*19000*/  ISETP.GT.AND P3, PT, R6, 0x61, PT ;  /* 0x000000610600780c */ /* 0x000fe40003f64270 */
[----:B------:R-:W-:Y:S01]  /*19010*/  FSEL R81, R14, -INF , P2 ;  /* 0xff8000000e517808 */ /* 0x000fe20001000000 */
[----:B------:R-:W-:Y:S01]  /*19020*/  FMUL.FTZ R14, R2, R37 ;  /* 0x00000025020e7220 */ /* 0x000fe20000410000 */
[----:B------:R-:W-:Y:S02]  /*19030*/  FMNMX.FTZ R70, R95, R70, !PT ;  /* 0x000000465f467209 */ /* 0x000fe40007810000 */
[----:B------:R-:W-:Y:S01]  /*19040*/  ISETP.GT.AND P2, PT, R6, 0x68, PT ;  /* 0x000000680600780c */ /* 0x000fe20003f44270 */
[----:B------:R-:W5:Y:S01]  /*19050*/  MUFU.TANH R33, R33 ;  /* 0x0000002100217308 */ /* 0x000f620000002400 */
[----:B-1----:R-:W-:-:S02]  /*19060*/  FSEL R49, R67, -INF , P3 ;  /* 0xff80000043317808 */ /* 0x002fc40001800000 */
[----:B------:R-:W-:Y:S02]  /*19070*/  FMNMX.FTZ R70, R81, R70, !PT ;  /* 0x0000004651467209 */ /* 0x000fe40007810000 */
[----:B------:R-:W-:Y:S02]  /*19080*/  ISETP.GT.AND P3, PT, R6, 0x69, PT ;  /* 0x000000690600780c */ /* 0x000fe40003f64270 */
[----:B--2---:R-:W-:Y:S01]  /*19090*/  FSEL R53, R44, -INF , P2 ;  /* 0xff8000002c357808 */ /* 0x004fe20001000000 */
[----:B------:R-:W1:Y:S01]  /*190a0*/  MUFU.TANH R36, R36 ;  /* 0x0000002400247308 */ /* 0x000e620000002400 */
[----:B------:R-:W-:Y:S01]  /*190b0*/  FMNMX.FTZ R70, R49, R70, !PT ;  /* 0x0000004631467209 */ /* 0x000fe20007810000 */
[----:B------:R-:W-:Y:S01]  /*190c0*/  FMUL.FTZ R44, R2, R51 ;  /* 0x00000033022c7220 */ /* 0x000fe20000410000 */
[----:B------:R-:W-:Y:S02]  /*190d0*/  ISETP.GT.AND P2, PT, R6, 0x70, PT ;  /* 0x000000700600780c */ /* 0x000fe40003f44270 */
[----:B------:R-:W-:-:S02]  /*190e0*/  FSEL R65, R45, -INF , P3 ;  /* 0xff8000002d417808 */ /* 0x000fc40001800000 */
[----:B------:R-:W-:Y:S01]  /*190f0*/  FMNMX.FTZ R70, R53, R70, !PT ;  /* 0x0000004635467209 */ /* 0x000fe20007810000 */
[----:B------:R-:W2:Y:S01]  /*19100*/  MUFU.TANH R14, R14 ;  /* 0x0000000e000e7308 */ /* 0x000ea20000002400 */
[----:B------:R-:W-:Y:S02]  /*19110*/  ISETP.GT.AND P3, PT, R6, 0x71, PT ;  /* 0x000000710600780c */ /* 0x000fe40003f64270 */
[----:B---3--:R-:W-:Y:S01]  /*19120*/  FSEL R79, R48, -INF , P2 ;  /* 0xff800000304f7808 */ /* 0x008fe20001000000 */
[----:B------:R-:W-:Y:S01]  /*19130*/  FMUL.FTZ R48, R2, R27 ;  /* 0x0000001b02307220 */ /* 0x000fe20000410000 */
[----:B------:R-:W-:Y:S02]  /*19140*/  FMNMX.FTZ R70, R65, R70, !PT ;  /* 0x0000004641467209 */ /* 0x000fe40007810000 */
[----:B------:R-:W-:Y:S01]  /*19150*/  ISETP.GT.AND P2, PT, R6, 0x78, PT ;  /* 0x000000780600780c */ /* 0x000fe20003f44270 */
[----:B------:R-:W-:Y:S01]  /*19160*/  MUFU.TANH R5, R5 ;  /* 0x0000000500057308 */ /* 0x000fe20000002400 */
[----:B------:R-:W-:-:S02]  /*19170*/  FSEL R71, R71, -INF , P3 ;  /* 0xff80000047477808 */ /* 0x000fc40001800000 */
[----:B------:R-:W-:Y:S02]  /*19180*/  FMNMX.FTZ R70, R79, R70, !PT ;  /* 0x000000464f467209 */ /* 0x000fe40007810000 */
[----:B------:R-:W-:Y:S02]  /*19190*/  ISETP.GT.AND P3, PT, R6, 0x79, PT ;  /* 0x000000790600780c */ /* 0x000fe40003f64270 */
[----:B------:R-:W-:Y:S01]  /*191a0*/  FSEL R91, R52, -INF , P2 ;  /* 0xff800000345b7808 */ /* 0x000fe20001000000 */
[----:B------:R-:W3:Y:S01]  /*191b0*/  MUFU.TANH R3, R3 ;  /* 0x0000000300037308 */ /* 0x000ee20000002400 */
[----:B------:R-:W-:Y:S01]  /*191c0*/  FMNMX.FTZ R70, R71, R70, !PT ;  /* 0x0000004647467209 */ /* 0x000fe20007810000 */
[----:B------:R-:W-:Y:S01]  /*191d0*/  FMUL.FTZ R52, R2, R35 ;  /* 0x0000002302347220 */ /* 0x000fe20000410000 */
[----:B------:R-:W-:Y:S02]  /*191e0*/  ISETP.GT.AND P2, PT, R6, 0x80, PT ;  /* 0x000000800600780c */ /* 0x000fe40003f44270 */
[----:B------:R-:W-:Y:S01]  /*191f0*/  FSEL R83, R42, -INF , P3 ;  /* 0xff8000002a537808 */ /* 0x000fe20001800000 */
[----:B------:R-:W-:Y:S01]  /*19200*/  FMUL.FTZ R42, R2, R54 ;  /* 0x00000036022a7220 */ /* 0x000fe20000410000 */
[----:B------:R-:W-:Y:S01]  /*19210*/  FMNMX.FTZ R70, R91, R70, !PT ;  /* 0x000000465b467209 */ /* 0x000fe20007810000 */
[----:B------:R-:W3:Y:S01]  /*19220*/  MUFU.TANH R7, R7 ;  /* 0x0000000700077308 */ /* 0x000ee20000002400 */
[----:B------:R-:W-:Y:S01]  /*19230*/  ISETP.GT.AND P3, PT, R6, 0x81, PT ;  /* 0x000000810600780c */ /* 0x000fe20003f64270 */
[----:B------:R-:W-:Y:S01]  /*19240*/  FMUL.FTZ R54, R2, R38 ;  /* 0x0000002602367220 */ /* 0x000fe20000410000 */
[----:B------:R-:W-:-:S02]  /*19250*/  FSEL R85, R24, -INF , P2 ;  /* 0xff80000018557808 */ /* 0x000fc40001000000 */
[----:B------:R-:W-:Y:S02]  /*19260*/  FMNMX.FTZ R70, R83, R70, !PT ;  /* 0x0000004653467209 */ /* 0x000fe40007810000 */
[C---:B------:R-:W-:Y:S01]  /*19270*/  ISETP.GT.AND P2, PT, R6.reuse, 0x88, PT ;  /* 0x000000880600780c */ /* 0x040fe20003f44270 */
[----:B------:R-:W-:Y:S01]  /*19280*/  MUFU.TANH R8, R8 ;  /* 0x0000000800087308 */ /* 0x000fe20000002400 */
[----:B------:R-:W-:Y:S02]  /*19290*/  FSEL R67, R25, -INF , P3 ;  /* 0xff80000019437808 */ /* 0x000fe40001800000 */
[----:B------:R-:W-:Y:S02]  /*192a0*/  FMNMX.FTZ R70, R85, R70, !PT ;  /* 0x0000004655467209 */ /* 0x000fe40007810000 */
[----:B------:R-:W-:Y:S02]  /*192b0*/  ISETP.GT.AND P3, PT, R6, 0x89, PT ;  /* 0x000000890600780c */ /* 0x000fe40003f64270 */
[----:B------:R-:W-:Y:S01]  /*192c0*/  FSEL R69, R28, -INF , P2 ;  /* 0xff8000001c457808 */ /* 0x000fe20001000000 */
[----:B------:R-:W3:Y:S01]  /*192d0*/  MUFU.TANH R10, R10 ;  /* 0x0000000a000a7308 */ /* 0x000ee20000002400 */
[----:B------:R-:W-:Y:S01]  /*192e0*/  FMNMX.FTZ R70, R67, R70, !PT ;  /* 0x0000004643467209 */ /* 0x000fe20007810000 */
[----:B------:R-:W-:Y:S01]  /*192f0*/  FMUL.FTZ R28, R2, R46 ;  /* 0x0000002e021c7220 */ /* 0x000fe20000410000 */
[----:B------:R-:W-:Y:S01]  /*19300*/  ISETP.GT.AND P2, PT, R6, 0x90, PT ;  /* 0x000000900600780c */ /* 0x000fe20003f44270 */
[----:B------:R-:W-:Y:S01]  /*19310*/  FMUL.FTZ R46, R2, R26 ;  /* 0x0000001a022e7220 */ /* 0x000fe20000410000 */
[----:B----4-:R-:W-:-:S02]  /*19320*/  FSEL R29, R29, -INF , P3 ;  /* 0xff8000001d1d7808 */ /* 0x010fc40001800000 */
[----:B------:R-:W-:Y:S01]  /*19330*/  FMNMX.FTZ R70, R69, R70, !PT ;  /* 0x0000004645467209 */ /* 0x000fe20007810000 */
[----:B------:R-:W-:Y:S01]  /*19340*/  MUFU.TANH R9, R9 ;  /* 0x0000000900097308 */ /* 0x000fe20000002400 */
[----:B------:R-:W-:Y:S02]  /*19350*/  ISETP.GT.AND P3, PT, R6, 0x91, PT ;  /* 0x000000910600780c */ /* 0x000fe40003f64270 */
[----:B0-----:R-:W-:Y:S01]  /*19360*/  FSEL R45, R32, -INF , P2 ;  /* 0xff800000202d7808 */ /* 0x001fe20001000000 */
[C---:B------:R-:W-:Y:S01]  /*19370*/  FMUL.FTZ R32, R2.reuse, R47 ;  /* 0x0000002f02207220 */ /* 0x040fe20000410000 */
[----:B------:R-:W-:Y:S01]  /*19380*/  FMNMX.FTZ R70, R29, R70, !PT ;  /* 0x000000461d467209 */ /* 0x000fe20007810000 */
[----:B------:R-:W-:Y:S01]  /*19390*/  FMUL.FTZ R47, R2, R55 ;  /* 0x00000037022f7220 */ /* 0x000fe20000410000 */
[----:B------:R-:W-:Y:S01]  /*193a0*/  ISETP.GT.AND P2, PT, R6, 0x98, PT ;  /* 0x000000980600780c */ /* 0x000fe20003f44270 */
[----:B------:R-:W0:Y:S01]  /*193b0*/  MUFU.TANH R11, R11 ;  /* 0x0000000b000b7308 */ /* 0x000e220000002400 */
[----:B-----5:R-:W-:Y:S01]  /*193c0*/  FSEL R37, R33, -INF , P3 ;  /* 0xff80000021257808 */ /* 0x020fe20001800000 */
[----:B------:R-:W-:Y:S01]  /*193d0*/  FMUL.FTZ R55, R2, R39 ;  /* 0x0000002702377220 */ /* 0x000fe20000410000 */
[----:B------:R-:W-:-:S02]  /*193e0*/  FMNMX.FTZ R70, R45, R70, !PT ;  /* 0x000000462d467209 */ /* 0x000fc40007810000 */
[----:B------:R-:W-:Y:S02]  /*193f0*/  ISETP.GT.AND P3, PT, R6, 0x99, PT ;  /* 0x000000990600780c */ /* 0x000fe40003f64270 */
[----:B-1----:R-:W-:Y:S01]  /*19400*/  FSEL R33, R36, -INF , P2 ;  /* 0xff80000024217808 */ /* 0x002fe20001000000 */
[C---:B------:R-:W-:Y:S01]  /*19410*/  FMUL.FTZ R36, R2.reuse, R50 ;  /* 0x0000003202247220 */ /* 0x040fe20000410000 */
[----:B------:R-:W-:Y:S01]  /*19420*/  FMNMX.FTZ R70, R37, R70, !PT ;  /* 0x0000004625467209 */ /* 0x000fe20007810000 */
[----:B------:R-:W-:Y:S01]  /*19430*/  FMUL.FTZ R50, R2, R31 ;  /* 0x0000001f02327220 */ /* 0x000fe20000410000 */
[----:B--2---:R-:W-:Y:S01]  /*19440*/  FSEL R43, R14, -INF , P3 ;  /* 0xff8000000e2b7808 */ /* 0x004fe20001800000 */
[----:B------:R-:W1:Y:S01]  /*19450*/  MUFU.TANH R12, R12 ;  /* 0x0000000c000c7308 */ /* 0x000e620000002400 */
[----:B------:R-:W-:Y:S02]  /*19460*/  FMNMX.FTZ R70, R33, R70, !PT ;  /* 0x0000004621467209 */ /* 0x000fe40007810000 */
[----:B------:R-:W-:-:S02]  /*19470*/  VIMNMX R64, R64, R93, PT ;  /* 0x0000005d40407248 */ /* 0x000fc40003fe0100 */
[----:B------:R-:W-:Y:S02]  /*19480*/  FMNMX.FTZ R70, R43, R70, !PT ;  /* 0x000000462b467209 */ /* 0x000fe40007810000 */
[C---:B------:R-:W-:Y:S01]  /*19490*/  ISETP.GT.AND P3, PT, R64.reuse, 0x1, PT ;  /* 0x000000014000780c */ /* 0x040fe20003f64270 */
[----:B------:R-:W2:Y:S01]  /*194a0*/  MUFU.TANH R74, R74 ;  /* 0x0000004a004a7308 */ /* 0x000ea20000002400 */
[C---:B------:R-:W-:Y:S01]  /*194b0*/  ISETP.GT.AND P4, PT, R64.reuse, 0x8, PT ;  /* 0x000000084000780c */ /* 0x040fe20003f84270 */
[----:B------:R-:W4:Y:S01]  /*194c0*/  SHFL.BFLY PT, R25, R70, 0x2, 0x1f ;  /* 0x0c401f0046197f89 */ /* 0x000f2200000e0000 */
[----:B---3--:R-:W-:Y:S02]  /*194d0*/  FSEL R26, R3, -INF , P3 ;  /* 0xff800000031a7808 */ /* 0x008fe40001800000 */
[----:B------:R-:W-:Y:S02]  /*194e0*/  FSEL R31, R7, -INF , P4 ;  /* 0xff800000071f7808 */ /* 0x000fe40002000000 */
[----:B------:R-:W-:Y:S01]  /*194f0*/  ISETP.GT.AND P3, PT, R64, 0x10, PT ;  /* 0x000000104000780c */ /* 0x000fe20003f64270 */
[----:B------:R-:W3:Y:S03]  /*19500*/  MUFU.TANH R72, R72 ;  /* 0x0000004800487308 */ /* 0x000ee60000002400 */
[----:B------:R-:W-:-:S02]  /*19510*/  FSEL R39, R10, -INF , P3 ;  /* 0xff8000000a277808 */ /* 0x000fc40001800000 */
[----:B------:R-:W-:-:S03]  /*19520*/  ISETP.GT.AND P3, PT, R64, 0x18, PT ;  /* 0x000000184000780c */ /* 0x000fc60003f64270 */
[----:B------:R-:W5:Y:S01]  /*19530*/  MUFU.TANH R21, R21 ;  /* 0x0000001500157308 */ /* 0x000f620000002400 */
[----:B0-----:R-:W-:Y:S02]  /*19540*/  FSEL R11, R11, -INF , P3 ;  /* 0xff8000000b0b7808 */ /* 0x001fe40001800000 */
[----:B------:R-:W-:-:S05]  /*19550*/  ISETP.GT.AND P3, PT, R64, 0x20, PT ;  /* 0x000000204000780c */ /* 0x000fca0003f64270 */
[----:B------:R-:W0:Y:S01]  /*19560*/  MUFU.TANH R73, R73 ;  /* 0x0000004900497308 */ /* 0x000e220000002400 */
[----:B----4-:R-:W-:-:S05]  /*19570*/  FMNMX.FTZ R25, R70, R25, !PT ;  /* 0x0000001946197209 */ /* 0x010fca0007810000 */
[----:B------:R-:W4:Y:S02]  /*19580*/  SHFL.BFLY PT, R6, R25, 0x1, 0x1f ;  /* 0x0c201f0019067f89 */ /* 0x000f2400000e0000 */
[----:B------:R-:W0:Y:S08]  /*19590*/  MUFU.TANH R75, R75 ;  /* 0x0000004b004b7308 */ /* 0x000e300000002400 */
[----:B------:R-:W0:Y:S08]  /*195a0*/  MUFU.TANH R76, R76 ;  /* 0x0000004c004c7308 */ /* 0x000e300000002400 */
[----:B------:R-:W0:Y:S01]  /*195b0*/  MUFU.TANH R77, R77 ;  /* 0x0000004d004d7308 */ /* 0x000e220000002400 */
[----:B----4-:R-:W-:-:S07]  /*195c0*/  FMNMX.FTZ R89, R25, R6, !PT ;  /* 0x0000000619597209 */ /* 0x010fce0007810000 */
[----:B------:R-:W4:Y:S01]  /*195d0*/  MUFU.TANH R78, R78 ;  /* 0x0000004e004e7308 */ /* 0x000f220000002400 */
[C---:B------:R-:W-:Y:S01]  /*195e0*/  FSETP.NEU.FTZ.AND P2, PT, R89.reuse, -INF , PT ;  /* 0xff8000005900780b */ /* 0x040fe20003f5d000 */
[----:B------:R-:W-:-:S06]  /*195f0*/  FFMA.FTZ R24, R89, R88, -8 ;  /* 0xc100000059187423 */ /* 0x000fcc0000010058 */
[----:B------:R-:W4:Y:S01]  /*19600*/  MUFU.TANH R56, R56 ;  /* 0x0000003800387308 */ /* 0x000f220000002400 */
[----:B------:R-:W-:Y:S02]  /*19610*/  FSEL R24, R24, RZ, P2 ;  /* 0x000000ff18187208 */ /* 0x000fe40001000000 */
[----:B------:R-:W-:-:S03]  /*19620*/  ISETP.GT.AND P2, PT, R64, RZ, PT ;  /* 0x000000ff4000720c */ /* 0x000fc60003f44270 */
[-CC-:B------:R-:W-:Y:S01]  /*19630*/  FFMA.FTZ R10, R123, R88.reuse, -R24.reuse ;  /* 0x000000587b0a7223 */ /* 0x180fe20000010818 */
[----:B------:R-:W-:Y:S01]  /*19640*/  FSEL R27, R5, -INF , P2 ;  /* 0xff800000051b7808 */ /* 0x000fe20001000000 */
        /* <DEDUP_REMOVED lines=9> */
[C---:B------:R-:W-:Y:S01]  /*196e0*/  ISETP.GT.AND P2, PT, R64.reuse, 0x11, PT ;  /* 0x000000114000780c */ /* 0x040fe20003f44270 */
        /* <DEDUP_REMOVED lines=11> */
[----:B-1----:R-:W-:Y:S01]  /*197a0*/  FSEL R93, R12, -INF , P2 ;  /* 0xff8000000c5d7808 */ /* 0x002fe20001000000 */
[--C-:B------:R-:W-:Y:S01]  /*197b0*/  FFMA.FTZ R12, R119, R88, -R24.reuse ;  /* 0x00000058770c7223 */ /* 0x100fe20000010818 */
[----:B------:R-:W-:Y:S01]  /*197c0*/  FMNMX.FTZ R38, R11, R38, !PT ;  /* 0x000000260b267209 */ /* 0x000fe20007810000 */
[-CC-:B------:R-:W-:Y:S01]  /*197d0*/  FFMA.FTZ R6, R13, R88.reuse, -R24.reuse ;  /* 0x000000580d067223 */ /* 0x180fe20000010818 */
[----:B------:R-:W-:Y:S01]  /*197e0*/  ISETP.GT.AND P2, PT, R64, 0x21, PT ;  /* 0x000000214000780c */ /* 0x000fe20003f44270 */
[--C-:B------:R-:W-:Y:S01]  /*197f0*/  FFMA.FTZ R13, R20, R88, -R24.reuse ;  /* 0x00000058140d7223 */ /* 0x100fe20000010818 */
[----:B--2---:R-:W-:Y:S01]  /*19800*/  FSEL R123, R74, -INF , P3 ;  /* 0xff8000004a7b7808 */ /* 0x004fe20001800000 */
[----:B------:R-:W1:Y:S01]  /*19810*/  MUFU.TANH R60, R60 ;  /* 0x0000003c003c7308 */ /* 0x000e620000002400 */
[----:B------:R-:W-:Y:S01]  /*19820*/  FMNMX.FTZ R38, R93, R38, !PT ;  /* 0x000000265d267209 */ /* 0x000fe20007810000 */
[-CC-:B------:R-:W-:Y:S01]  /*19830*/  FFMA.FTZ R20, R133, R88.reuse, -R24.reuse ;  /* 0x0000005885147223 */ /* 0x180fe20000010818 */
[----:B------:R-:W-:Y:S01]  /*19840*/  ISETP.GT.AND P3, PT, R64, 0x28, PT ;  /* 0x000000284000780c */ /* 0x000fe20003f64270 */
[-CC-:B------:R-:W-:Y:S01]  /*19850*/  FFMA.FTZ R135, R135, R88.reuse, -R24.reuse ;  /* 0x0000005887877223 */ /* 0x180fe20000010818 */
[----:B---3--:R-:W-:Y:S01]  /*19860*/  FSEL R121, R72, -INF , P2 ;  /* 0xff80000048797808 */ /* 0x008fe20001000000 */
[--C-:B------:R-:W-:Y:S01]  /*19870*/  FFMA.FTZ R37, R37, R88, -R24.reuse ;  /* 0x0000005825257223 */ /* 0x100fe20000010818 */
[----:B------:R-:W-:Y:S01]  /*19880*/  FMNMX.FTZ R38, R123, R38, !PT ;  /* 0x000000267b267209 */ /* 0x000fe20007810000 */
[----:B------:R-:W2:Y:S01]  /*19890*/  MUFU.TANH R61, R61 ;  /* 0x0000003d003d7308 */ /* 0x000ea20000002400 */
[C---:B------:R-:W-:Y:S01]  /*198a0*/  ISETP.GT.AND P2, PT, R64.reuse, 0x29, PT ;  /* 0x000000294000780c */ /* 0x040fe20003f44270 */
[-CC-:B------:R-:W-:Y:S01]  /*198b0*/  FFMA.FTZ R95, R95, R88.reuse, -R24.reuse ;  /* 0x000000585f5f7223 */ /* 0x180fe20000010818 */
[----:B-----5:R-:W-:Y:S01]  /*198c0*/  FSEL R125, R21, -INF , P3 ;  /* 0xff800000157d7808 */ /* 0x020fe20001800000 */
[--C-:B------:R-:W-:Y:S01]  /*198d0*/  FFMA.FTZ R21, R115, R88, -R24.reuse ;  /* 0x0000005873157223 */ /* 0x100fe20000010818 */
[----:B------:R-:W-:Y:S01]  /*198e0*/  FMNMX.FTZ R38, R121, R38, !PT ;  /* 0x0000002679267209 */ /* 0x000fe20007810000 */
[-CC-:B------:R-:W-:Y:S01]  /*198f0*/  FFMA.FTZ R49, R49, R88.reuse, -R24.reuse ;  /* 0x0000005831317223 */ /* 0x180fe20000010818 */
[C---:B------:R-:W-:Y:S01]  /*19900*/  ISETP.GT.AND P3, PT, R64.reuse, 0x30, PT ;  /* 0x000000304000780c */ /* 0x040fe20003f64270 */
[----:B------:R-:W3:Y:S01]  /*19910*/  MUFU.TANH R62, R62 ;  /* 0x0000003e003e7308 */ /* 0x000ee20000002400 */
[----:B0-----:R-:W-:Y:S01]  /*19920*/  FSEL R73, R73, -INF , P2 ;  /* 0xff80000049497808 */ /* 0x001fe20001000000 */
[--C-:B------:R-:W-:Y:S01]  /*19930*/  FFMA.FTZ R67, R67, R88, -R24.reuse ;  /* 0x0000005843437223 */ /* 0x100fe20000010818 */
[----:B------:R-:W-:Y:S01]  /*19940*/  FMNMX.FTZ R38, R125, R38, !PT ;  /* 0x000000267d267209 */ /* 0x000fe20007810000 */
[-CC-:B------:R-:W-:Y:S01]  /*19950*/  FFMA.FTZ R29, R29, R88.reuse, -R24.reuse ;  /* 0x000000581d1d7223 */ /* 0x180fe20000010818 */
[C---:B------:R-:W-:Y:S01]  /*19960*/  ISETP.GT.AND P2, PT, R64.reuse, 0x31, PT ;  /* 0x000000314000780c */ /* 0x040fe20003f44270 */
[--C-:B------:R-:W-:Y:S01]  /*19970*/  FFMA.FTZ R45, R45, R88, -R24.reuse ;  /* 0x000000582d2d7223 */ /* 0x100fe20000010818 */
[----:B------:R-:W-:Y:S01]  /*19980*/  FSEL R75, R75, -INF , P3 ;  /* 0xff8000004b4b7808 */ /* 0x000fe20001800000 */
[----:B------:R-:W0:Y:S01]  /*19990*/  MUFU.TANH R63, R63 ;  /* 0x0000003f003f7308 */ /* 0x000e220000002400 */
[----:B------:R-:W-:Y:S01]  /*199a0*/  FMNMX.FTZ R38, R73, R38, !PT ;  /* 0x0000002649267209 */ /* 0x000fe20007810000 */
[----:B------:R-:W-:Y:S01]  /*199b0*/  FFMA.FTZ R33, R33, R88, -R24 ;  /* 0x0000005821217223 */ /* 0x000fe20000010818 */
[----:B------:R-:W-:-:S02]  /*199c0*/  ISETP.GT.AND P3, PT, R64, 0x38, PT ;  /* 0x000000384000780c */ /* 0x000fc40003f64270 */
[----:B------:R-:W-:Y:S02]  /*199d0*/  FSEL R117, R76, -INF , P2 ;  /* 0xff8000004c757808 */ /* 0x000fe40001000000 */
[----:B------:R-:W-:Y:S01]  /*199e0*/  FMNMX.FTZ R38, R75, R38, !PT ;  /* 0x000000264b267209 */ /* 0x000fe20007810000 */
[----:B------:R-:W5:Y:S01]  /*199f0*/  MUFU.TANH R40, R40 ;  /* 0x0000002800287308 */ /* 0x000f620000002400 */
[C---:B------:R-:W-:Y:S02]  /*19a00*/  ISETP.GT.AND P2, PT, R64.reuse, 0x39, PT ;  /* 0x000000394000780c */ /* 0x040fe40003f44270 */
[----:B------:R-:W-:Y:S02]  /*19a10*/  FSEL R77, R77, -INF , P3 ;  /* 0xff8000004d4d7808 */ /* 0x000fe40001800000 */
[----:B------:R-:W-:Y:S02]  /*19a20*/  FMNMX.FTZ R66, R117, R38, !PT ;  /* 0x0000002675427209 */ /* 0x000fe40007810000 */
[----:B------:R-:W-:Y:S01]  /*19a30*/  ISETP.GT.AND P3, PT, R64, 0x40, PT ;  /* 0x000000404000780c */ /* 0x000fe20003f64270 */
[----:B------:R1:W-:Y:S01]  /*19a40*/  MUFU.EX2 R38, R21 ;  /* 0x0000001500267308 */ /* 0x0003e20000000800 */
[----:B----4-:R-:W-:-:S02]  /*19a50*/  FSEL R115, R78, -INF , P2 ;  /* 0xff8000004e737808 */ /* 0x010fc40001000000 */
[----:B------:R-:W-:Y:S02]  /*19a60*/  FMNMX.FTZ R66, R77, R66, !PT ;  /* 0x000000424d427209 */ /* 0x000fe40007810000 */
[----:B------:R-:W-:Y:S02]  /*19a70*/  ISETP.GT.AND P2, PT, R64, 0x41, PT ;  /* 0x000000414000780c */ /* 0x000fe40003f44270 */
[----:B------:R-:W-:Y:S01]  /*19a80*/  FSEL R119, R56, -INF , P3 ;  /* 0xff80000038777808 */ /* 0x000fe20001800000 */
[----:B------:R-:W-:-:S01]  /*19a90*/  FFMA.FTZ R56, R113, R88, -R24 ;  /* 0x0000005871387223 */ /* 0x000fc20000010818 */
[----:B------:R-:W-:Y:S01]  /*19aa0*/  FMNMX.FTZ R66, R115, R66, !PT ;  /* 0x0000004273427209 */ /* 0x000fe20007810000 */
[----:B-1----:R-:W-:-:S01]  /*19ab0*/  FFMA.FTZ R21, R111, R88, -R24 ;  /* 0x000000586f157223 */ /* 0x002fc20000010818 */
[----:B------:R-:W-:Y:S01]  /*19ac0*/  ISETP.GT.AND P3, PT, R64, 0x48, PT ;  /* 0x000000484000780c */ /* 0x000fe20003f64270 */
[----:B------:R1:W-:Y:S01]  /*19ad0*/  MUFU.EX2 R8, R129 ;  /* 0x0000008100087308 */ /* 0x0003e20000000800 */
[----:B------:R-:W-:Y:S01]  /*19ae0*/  FSEL R113, R57, -INF , P2 ;  /* 0xff80000039717808 */ /* 0x000fe20001000000 */
[----:B------:R-:W-:Y:S01]  /*19af0*/  FFMA.FTZ R57, R109, R88, -R24 ;  /* 0x000000586d397223 */ /* 0x000fe20000010818 */
[----:B------:R-:W-:-:S02]  /*19b00*/  FMNMX.FTZ R66, R119, R66, !PT ;  /* 0x0000004277427209 */ /* 0x000fc40007810000 */
[----:B------:R-:W-:Y:S02]  /*19b10*/  ISETP.GT.AND P2, PT, R64, 0x49, PT ;  /* 0x000000494000780c */ /* 0x000fe40003f44270 */
[----:B------:R-:W-:Y:S01]  /*19b20*/  FSEL R127, R58, -INF , P3 ;  /* 0xff8000003a7f7808 */ /* 0x000fe20001800000 */
[----:B------:R-:W4:Y:S01]  /*19b30*/  MUFU.TANH R41, R41 ;  /* 0x0000002900297308 */ /* 0x000f220000002400 */
[----:B------:R-:W-:Y:S01]  /*19b40*/  FMNMX.FTZ R66, R113, R66, !PT ;  /* 0x0000004271427209 */ /* 0x000fe20007810000 */
[----:B------:R-:W-:Y:S01]  /*19b50*/  FFMA.FTZ R58, R107, R88, -R24 ;  /* 0x000000586b3a7223 */ /* 0x000fe20000010818 */
[C---:B------:R-:W-:Y:S02]  /*19b60*/  ISETP.GT.AND P3, PT, R64.reuse, 0x50, PT ;  /* 0x000000504000780c */ /* 0x040fe40003f64270 */
[----:B------:R-:W-:Y:S02]  /*19b70*/  FSEL R111, R59, -INF , P2 ;  /* 0xff8000003b6f7808 */ /* 0x000fe40001000000 */
[----:B------:R-:W-:Y:S01]  /*19b80*/  FMNMX.FTZ R66, R127, R66, !PT ;  /* 0x000000427f427209 */ /* 0x000fe20007810000 */
[----:B------:R-:W4:Y:S01]  /*19b90*/  MUFU.TANH R28, R28 ;  /* 0x0000001c001c7308 */ /* 0x000f220000002400 */
[----:B------:R-:W-:-:S02]  /*19ba0*/  ISETP.GT.AND P2, PT, R64, 0x51, PT ;  /* 0x000000514000780c */ /* 0x000fc40003f44270 */
[----:B-1----:R-:W-:Y:S02]  /*19bb0*/  FSEL R129, R60, -INF , P3 ;  /* 0xff8000003c817808 */ /* 0x002fe40001800000 */
[----:B------:R-:W-:Y:S02]  /*19bc0*/  FMNMX.FTZ R66, R111, R66, !PT ;  /* 0x000000426f427209 */ /* 0x000fe40007810000 */
[C---:B------:R-:W-:Y:S01]  /*19bd0*/  ISETP.GT.AND P3, PT, R64.reuse, 0x58, PT ;  /* 0x000000584000780c */ /* 0x040fe20003f64270 */
[----:B------:R-:W1:Y:S01]  /*19be0*/  MUFU.TANH R32, R32 ;  /* 0x0000002000207308 */ /* 0x000e620000002400 */
[----:B--2---:R-:W-:Y:S02]  /*19bf0*/  FSEL R61, R61, -INF , P2 ;  /* 0xff8000003d3d7808 */ /* 0x004fe40001000000 */
[----:B------:R-:W-:Y:S02]  /*19c00*/  FMNMX.FTZ R66, R129, R66, !PT ;  /* 0x0000004281427209 */ /* 0x000fe40007810000 */
[----:B------:R-:W-:-:S02]  /*19c10*/  ISETP.GT.AND P2, PT, R64, 0x59, PT ;  /* 0x000000594000780c */ /* 0x000fc40003f44270 */
[----:B---3--:R-:W-:Y:S01]  /*19c20*/  FSEL R109, R62, -INF , P3 ;  /* 0xff8000003e6d7808 */ /* 0x008fe20001800000 */
[----:B------:R-:W2:Y:S01]  /*19c30*/  MUFU.TANH R36, R36 ;  /* 0x0000002400247308 */ /* 0x000ea20000002400 */
[----:B------:R-:W-:Y:S02]  /*19c40*/  FMNMX.FTZ R66, R61, R66, !PT ;  /* 0x000000423d427209 */ /* 0x000fe40007810000 */
[C---:B------:R-:W-:Y:S02]  /*19c50*/  ISETP.GT.AND P3, PT, R64.reuse, 0x60, PT ;  /* 0x000000604000780c */ /* 0x040fe40003f64270 */
[----:B0-----:R-:W-:Y:S02]  /*19c60*/  FSEL R63, R63, -INF , P2 ;  /* 0xff8000003f3f7808 */ /* 0x001fe40001000000 */
[----:B------:R-:W-:Y:S01]  /*19c70*/  FMNMX.FTZ R66, R109, R66, !PT ;  /* 0x000000426d427209 */ /* 0x000fe20007810000 */
[----:B------:R-:W0:Y:S01]  /*19c80*/  MUFU.TANH R44, R44 ;  /* 0x0000002c002c7308 */ /* 0x000e220000002400 */
[----:B------:R-:W-:-:S02]  /*19c90*/  ISETP.GT.AND P2, PT, R64, 0x61, PT ;  /* 0x000000614000780c */ /* 0x000fc40003f44270 */
[----:B-----5:R-:W-:Y:S01]  /*19ca0*/  FSEL R107, R40, -INF , P3 ;  /* 0xff800000286b7808 */ /* 0x020fe20001800000 */
[----:B------:R-:W-:-:S01]  /*19cb0*/  FFMA.FTZ R40, R105, R88, -R24 ;  /* 0x0000005869287223 */ /* 0x000fc20000010818 */
[----:B------:R-:W-:Y:S02]  /*19cc0*/  FMNMX.FTZ R66, R63, R66, !PT ;  /* 0x000000423f427209 */ /* 0x000fe40007810000 */
[C---:B------:R-:W-:Y:S01]  /*19cd0*/  ISETP.GT.AND P3, PT, R64.reuse, 0x68, PT ;  /* 0x000000684000780c */ /* 0x040fe20003f64270 */
[----:B------:R-:W3:Y:S01]  /*19ce0*/  MUFU.TANH R42, R42 ;  /* 0x0000002a002a7308 */ /* 0x000ee20000002400 */
[----:B----4-:R-:W-:Y:S02]  /*19cf0*/  FSEL R41, R41, -INF , P2 ;  /* 0xff80000029297808 */ /* 0x010fe40001000000 */
[----:B------:R-:W-:Y:S02]  /*19d00*/  FMNMX.FTZ R66, R107, R66, !PT ;  /* 0x000000426b427209 */ /* 0x000fe40007810000 */
[----:B------:R-:W-:-:S02]  /*19d10*/  ISETP.GT.AND P2, PT, R64, 0x69, PT ;  /* 0x000000694000780c */ /* 0x000fc40003f44270 */
[----:B------:R-:W-:Y:S01]  /*19d20*/  FSEL R105, R28, -INF , P3 ;  /* 0xff8000001c697808 */ /* 0x000fe20001800000 */
[----:B------:R-:W-:Y:S01]  /*19d30*/  MUFU.TANH R47, R47 ;  /* 0x0000002f002f7308 */ /* 0x000fe20000002400 */
[----:B------:R-:W-:Y:S01]  /*19d40*/  FMNMX.FTZ R66, R41, R66, !PT ;  /* 0x0000004229427209 */ /* 0x000fe20007810000 */
[-CC-:B------:R-:W-:Y:S01]  /*19d50*/  FFMA.FTZ R28, R101, R88.reuse, -R24.reuse ;  /* 0x00000058651c7223 */ /* 0x180fe20000010818 */
[----:B------:R-:W-:Y:S02]  /*19d60*/  ISETP.GT.AND P3, PT, R64, 0x70, PT ;  /* 0x000000704000780c */ /* 0x000fe40003f64270 */
[----:B-1----:R-:W-:Y:S01]  /*19d70*/  FSEL R103, R32, -INF , P2 ;  /* 0xff80000020677808 */ /* 0x002fe20001000000 */
[----:B------:R-:W-:-:S01]  /*19d80*/  FFMA.FTZ R32, R97, R88, -R24 ;  /* 0x0000005861207223 */ /* 0x000fc20000010818 */
[----:B------:R-:W-:Y:S01]  /*19d90*/  FMNMX.FTZ R66, R105, R66, !PT ;  /* 0x0000004269427209 */ /* 0x000fe20007810000 */
[----:B------:R-:W1:Y:S01]  /*19da0*/  MUFU.TANH R46, R46 ;  /* 0x0000002e002e7308 */ /* 0x000e620000002400 */
[----:B------:R-:W-:-:S02]  /*19db0*/  ISETP.GT.AND P2, PT, R64, 0x71, PT ;  /* 0x000000714000780c */ /* 0x000fc40003f44270 */
[----:B--2---:R-:W-:Y:S01]  /*19dc0*/  FSEL R133, R36, -INF , P3 ;  /* 0xff80000024857808 */ /* 0x004fe20001800000 */
[----:B------:R-:W-:-:S01]  /*19dd0*/  FFMA.FTZ R36, R79, R88, -R24 ;  /* 0x000000584f247223 */ /* 0x000fc20000010818 */
[----:B------:R-:W-:Y:S02]  /*19de0*/  FMNMX.FTZ R66, R103, R66, !PT ;  /* 0x0000004267427209 */ /* 0x000fe40007810000 */
[----:B------:R-:W-:Y:S01]  /*19df0*/  ISETP.GT.AND P3, PT, R64, 0x78, PT ;  /* 0x000000784000780c */ /* 0x000fe20003f64270 */
[----:B------:R-:W2:Y:S01]  /*19e00*/  MUFU.TANH R48, R48 ;  /* 0x0000003000307308 */ /* 0x000ea20000002400 */
[----:B0-----:R-:W-:Y:S01]  /*19e10*/  FSEL R101, R44, -INF , P2 ;  /* 0xff8000002c657808 */ /* 0x001fe20001000000 */
[----:B------:R-:W-:Y:S01]  /*19e20*/  FFMA.FTZ R44, R85, R88, -R24 ;  /* 0x00000058552c7223 */ /* 0x000fe20000010818 */
[----:B------:R-:W-:Y:S01]  /*19e30*/  FMNMX.FTZ R66, R133, R66, !PT ;  /* 0x0000004285427209 */ /* 0x000fe20007810000 */
[----:B------:R-:W-:Y:S01]  /*19e40*/  IMAD.MOV.U32 R85, RZ, RZ, R87 ;  /* 0x000000ffff557224 */ /* 0x000fe200078e0057 */
[----:B------:R-:W-:-:S02]  /*19e50*/  ISETP.GT.AND P2, PT, R64, 0x79, PT ;  /* 0x000000794000780c */ /* 0x000fc40003f44270 */
[----:B------:R-:W-:Y:S01]  /*19e60*/  FMNMX.FTZ R66, R101, R66, !PT ;  /* 0x0000004265427209 */ /* 0x000fe20007810000 */
[----:B------:R-:W0:Y:S08]  /*19e70*/  MUFU.TANH R30, R30 ;  /* 0x0000001e001e7308 */ /* 0x000e300000002400 */
[----:B------:R3:W-:Y:S08]  /*19e80*/  MUFU.EX2 R5, R135 ;  /* 0x0000008700057308 */ /* 0x0007f00000000800 */
[----:B------:R4:W-:Y:S01]  /*19e90*/  MUFU.EX2 R59, R21 ;  /* 0x00000015003b7308 */ /* 0x0009e20000000800 */
[----:B---3--:R-:W-:Y:S01]  /*19ea0*/  FSEL R135, R42, -INF , P3 ;  /* 0xff8000002a877808 */ /* 0x008fe20001800000 */
[----:B------:R-:W-:Y:S01]  /*19eb0*/  FFMA.FTZ R42, R91, R88, -R24 ;  /* 0x000000585b2a7223 */ /* 0x000fe20000010818 */
[----:B------:R-:W-:-:S02]  /*19ec0*/  ISETP.GT.AND P3, PT, R64, 0x80, PT ;  /* 0x000000804000780c */ /* 0x000fc40003f64270 */
[----:B------:R-:W-:Y:S02]  /*19ed0*/  FMNMX.FTZ R66, R135, R66, !PT ;  /* 0x0000004287427209 */ /* 0x000fe40007810000 */
[----:B-1----:R-:W-:Y:S01]  /*19ee0*/  FSEL R137, R46, -INF , P3 ;  /* 0xff8000002e897808 */ /* 0x002fe20001800000 */
[----:B------:R-:W1:Y:S01]  /*19ef0*/  MUFU.TANH R50, R50 ;  /* 0x0000003200327308 */ /* 0x000e620000002400 */
[----:B----4-:R-:W-:-:S01]  /*19f00*/  FFMA.FTZ R21, R99, R88, -R24 ;  /* 0x0000005863157223 */ /* 0x010fc20000010818 */
[----:B------:R-:W-:Y:S01]  /*19f10*/  FSEL R99, R47, -INF , P2 ;  /* 0xff8000002f637808 */ /* 0x000fe20001000000 */
[----:B------:R-:W-:-:S01]  /*19f20*/  FFMA.FTZ R46, R69, R88, -R24 ;  /* 0x00000058452e7223 */ /* 0x000fc20000010818 */
[C---:B------:R-:W-:Y:S02]  /*19f30*/  ISETP.GT.AND P2, PT, R64.reuse, 0x81, PT ;  /* 0x000000814000780c */ /* 0x040fe40003f44270 */
[----:B------:R-:W-:Y:S02]  /*19f40*/  FMNMX.FTZ R66, R99, R66, !PT ;  /* 0x0000004263427209 */ /* 0x000fe40007810000 */
[----:B------:R-:W3:Y:S01]  /*19f50*/  MUFU.TANH R34, R34 ;  /* 0x0000002200227308 */ /* 0x000ee20000002400 */
[----:B------:R-:W-:-:S02]  /*19f60*/  ISETP.GT.AND P3, PT, R64, 0x88, PT ;  /* 0x000000884000780c */ /* 0x000fc40003f64270 */
[----:B--2---:R-:W-:Y:S02]  /*19f70*/  FSEL R97, R48, -INF , P2 ;  /* 0xff80000030617808 */ /* 0x004fe40001000000 */
[----:B------:R-:W-:Y:S02]  /*19f80*/  FMNMX.FTZ R66, R137, R66, !PT ;  /* 0x0000004289427209 */ /* 0x000fe40007810000 */
[----:B------:R-:W-:Y:S01]  /*19f90*/  ISETP.GT.AND P2, PT, R64, 0x89, PT ;  /* 0x000000894000780c */ /* 0x000fe20003f44270 */
[----:B------:R-:W2:Y:S01]  /*19fa0*/  MUFU.TANH R52, R52 ;  /* 0x0000003400347308 */ /* 0x000ea20000002400 */
[----:B0-----:R-:W-:Y:S01]  /*19fb0*/  FSEL R139, R30, -INF , P3 ;  /* 0xff8000001e8b7808 */ /* 0x001fe20001800000 */
[----:B------:R-:W-:Y:S01]  /*19fc0*/  FFMA.FTZ R30, R81, R88, -R24 ;  /* 0x00000058511e7223 */ /* 0x000fe20000010818 */
[----:B------:R-:W-:Y:S02]  /*19fd0*/  FMNMX.FTZ R66, R97, R66, !PT ;  /* 0x0000004261427209 */ /* 0x000fe40007810000 */
[----:B------:R-:W-:-:S02]  /*19fe0*/  ISETP.GT.AND P3, PT, R64, 0x90, PT ;  /* 0x000000904000780c */ /* 0x000fc40003f64270 */
[----:B-1----:R-:W-:Y:S01]  /*19ff0*/  FSEL R141, R50, -INF , P2 ;  /* 0xff800000328d7808 */ /* 0x002fe20001000000 */
[----:B------:R-:W0:Y:S01]  /*1a000*/  MUFU.TANH R54, R54 ;  /* 0x0000003600367308 */ /* 0x000e220000002400 */
[----:B------:R-:W-:Y:S02]  /*1a010*/  FMNMX.FTZ R66, R139, R66, !PT ;  /* 0x000000428b427209 */ /* 0x000fe40007810000 */
[----:B------:R-:W-:Y:S02]  /*1a020*/  ISETP.GT.AND P2, PT, R64, 0x91, PT ;  /* 0x000000914000780c */ /* 0x000fe40003f44270 */
[----:B---3--:R-:W-:Y:S01]  /*1a030*/  FSEL R143, R34, -INF , P3 ;  /* 0xff800000228f7808 */ /* 0x008fe20001800000 */
[--C-:B------:R-:W-:Y:S01]  /*1a040*/  FFMA.FTZ R34, R53, R88, -R24.reuse ;  /* 0x0000005835227223 */ /* 0x100fe20000010818 */
[----:B------:R-:W-:Y:S01]  /*1a050*/  FMNMX.FTZ R66, R141, R66, !PT ;  /* 0x000000428d427209 */ /* 0x000fe20007810000 */
[----:B------:R-:W1:Y:S01]  /*1a060*/  MUFU.TANH R55, R55 ;  /* 0x0000003700377308 */ /* 0x000e620000002400 */
[----:B------:R-:W-:Y:S01]  /*1a070*/  ISETP.GT.AND P3, PT, R64, 0x98, PT ;  /* 0x000000984000780c */ /* 0x000fe20003f64270 */
[-CC-:B------:R-:W-:Y:S01]  /*1a080*/  FFMA.FTZ R53, R65, R88.reuse, -R24.reuse ;  /* 0x0000005841357223 */ /* 0x180fe20000010818 */
[----:B--2---:R-:W-:Y:S01]  /*1a090*/  FSEL R81, R52, -INF , P2 ;  /* 0xff80000034517808 */ /* 0x004fe20001000000 */
[--C-:B------:R-:W-:Y:S01]  /*1a0a0*/  FFMA.FTZ R65, R71, R88, -R24.reuse ;  /* 0x0000005847417223 */ /* 0x100fe20000010818 */
[----:B------:R-:W-:Y:S01]  /*1a0b0*/  FMNMX.FTZ R66, R143, R66, !PT ;  /* 0x000000428f427209 */ /* 0x000fe20007810000 */
[-CC-:B------:R-:W-:Y:S01]  /*1a0c0*/  FFMA.FTZ R71, R83, R88.reuse, -R24.reuse ;  /* 0x0000005853477223 */ /* 0x180fe20000010818 */
[----:B------:R-:W-:Y:S01]  /*1a0d0*/  ISETP.GT.AND P2, PT, R64, 0x99, PT ;  /* 0x000000994000780c */ /* 0x000fe20003f44270 */
[----:B------:R2:W-:Y:S01]  /*1a0e0*/  MUFU.EX2 R47, R21 ;  /* 0x00000015002f7308 */ /* 0x0005e20000000800 */
[----:B0-----:R-:W-:Y:S01]  /*1a0f0*/  FSEL R147, R54, -INF , P3 ;  /* 0xff80000036937808 */ /* 0x001fe20001800000 */
[----:B------:R-:W-:Y:S01]  /*1a100*/  FFMA.FTZ R24, R43, R88, -R24 ;  /* 0x000000582b187223 */ /* 0x000fe20000010818 */
[----:B------:R-:W-:Y:S01]  /*1a110*/  FMNMX.FTZ R66, R81, R66, !PT ;  /* 0x0000004251427209 */ /* 0x000fe20007810000 */
[----:B------:R-:W-:Y:S01]  /*1a120*/  IMAD.MOV.U32 R83, RZ, RZ, R87 ;  /* 0x000000ffff537224 */ /* 0x000fe200078e0057 */
[----:B------:R-:W-:-:S02]  /*1a130*/  IADD3 R64, R202, -R195, RZ ;  /* 0x800000c3ca407210 */ /* 0x000fc40007ffe0ff */
[----:B------:R-:W-:Y:S01]  /*1a140*/  FMNMX.FTZ R66, R147, R66, !PT ;  /* 0x0000004293427209 */ /* 0x000fe20007810000 */
[----:B------:R-:W-:Y:S01]  /*1a150*/  MUFU.EX2 R6, R6 ;  /* 0x0000000600067308 */ /* 0x000fe20000000800 */
[----:B-1----:R-:W-:Y:S02]  /*1a160*/  FSEL R55, R55, -INF , P2 ;  /* 0xff80000037377808 */ /* 0x002fe40001000000 */
[----:B------:R-:W-:Y:S02]  /*1a170*/  F2FP.SATFINITE.E4M3.F32.PACK_AB_MERGE_C R186, R8, R5, RZ ;  /* 0x0000000508ba723e */ /* 0x000fe400048070ff */
[----:B------:R-:W-:-:S03]  /*1a180*/  FMNMX.FTZ R66, R55, R66, !PT ;  /* 0x0000004237427209 */ /* 0x000fc60007810000 */
[----:B------:R-:W-:Y:S02]  /*1a190*/  MUFU.EX2 R13, R13 ;  /* 0x0000000d000d7308 */ /* 0x000fe40000000800 */
[----:B--2---:R-:W0:Y:S06]  /*1a1a0*/  SHFL.BFLY PT, R21, R66, 0x2, 0x1f ;  /* 0x0c401f0042157f89 */ /* 0x004e2c00000e0000 */
[----:B------:R-:W-:Y:S08]  /*1a1b0*/  MUFU.EX2 R14, R14 ;  /* 0x0000000e000e7308 */ /* 0x000ff00000000800 */
[----:B------:R-:W1:Y:S08]  /*1a1c0*/  MUFU.EX2 R25, R25 ;  /* 0x0000001900197308 */ /* 0x000e700000000800 */
[----:B------:R-:W-:Y:S01]  /*1a1d0*/  MUFU.EX2 R15, R15 ;  /* 0x0000000f000f7308 */ /* 0x000fe20000000800 */
[----:B0-----:R-:W-:-:S05]  /*1a1e0*/  FMNMX.FTZ R48, R66, R21, !PT ;  /* 0x0000001542307209 */ /* 0x001fca0007810000 */
[----:B------:R-:W0:Y:S02]  /*1a1f0*/  SHFL.BFLY PT, R21, R48, 0x1, 0x1f ;  /* 0x0c201f0030157f89 */ /* 0x000e2400000e0000 */
[----:B------:R-:W2:Y:S01]  /*1a200*/  MUFU.EX2 R20, R20 ;  /* 0x0000001400147308 */ /* 0x000ea20000000800 */
[----:B-1----:R-:W-:-:S04]  /*1a210*/  F2FP.SATFINITE.E4M3.F32.PACK_AB_MERGE_C R184, R25, R14, RZ ;  /* 0x0000000e19b8723e */ /* 0x002fc800048070ff */
[----:B------:R-:W-:-:S03]  /*1a220*/  F2FP.SATFINITE.E4M3.F32.PACK_AB_MERGE_C R184, R13, R6, R184 ;  /* 0x000000060db8723e */ /* 0x000fc600048070b8 */
[----:B------:R-:W-:Y:S08]  /*1a230*/  MUFU.EX2 R3, R3 ;  /* 0x0000000300037308 */ /* 0x000ff00000000800 */
[----:B------:R-:W-:Y:S01]  /*1a240*/  MUFU.EX2 R10, R10 ;  /* 0x0000000a000a7308 */ /* 0x000fe20000000800 */
[----:B--2---:R-:W-:Y:S02]  /*1a250*/  F2FP.SATFINITE.E4M3.F32.PACK_AB_MERGE_C R186, R20, R15, R186 ;  /* 0x0000000f14ba723e */ /* 0x004fe400048070ba */
[----:B0-----:R-:W-:-:S05]  /*1a260*/  FMNMX.FTZ R21, R48, R21, !PT ;  /* 0x0000001530157209 */ /* 0x001fca0007810000 */
[----:B------:R-:W-:Y:S01]  /*1a270*/  MUFU.EX2 R7, R7 ;  /* 0x0000000700077308 */ /* 0x000fe20000000800 */
[C---:B------:R-:W-:Y:S01]  /*1a280*/  FSETP.NEU.FTZ.AND P2, PT, R21.reuse, -INF , PT ;  /* 0xff8000001500780b */ /* 0x040fe20003f5d000 */
[----:B------:R-:W-:-:S06]  /*1a290*/  FFMA.FTZ R50, R21, R88, -8 ;  /* 0xc100000015327423 */ /* 0x000fcc0000010058 */
[----:B------:R0:W-:Y:S01]  /*1a2a0*/  MUFU.EX2 R48, R37 ;  /* 0x0000002500307308 */ /* 0x0001e20000000800 */
[----:B------:R-:W-:-:S05]  /*1a2b0*/  FSEL R50, R50, RZ, P2 ;  /* 0x000000ff32327208 */ /* 0x000fca0001000000 */
        /* <DEDUP_REMOVED lines=8> */
[----:B------:R-:W-:Y:S02]  /*1a340*/  IMAD R11, R193, 0x80, R64 ;  /* 0x00000080c10b7824 */ /* 0x000fe400078e0240 */
[----:B------:R-:W-:-:S01]  /*1a350*/  FFMA.FTZ R64, R61, R88, -R50 ;  /* 0x000000583d407223 */ /* 0x000fc20000010832 */
[----:B------:R-:W-:Y:S01]  /*1a360*/  FADD.FTZ R51, R6, R13 ;  /* 0x0000000d06337221 */ /* 0x000fe20000010000 */
[----:B------:R-:W-:-:S01]  /*1a370*/  FFMA.FTZ R79, R93, R88, -R50 ;  /* 0x000000585d4f7223 */ /* 0x000fc20000010832 */
[-CC-:B------:R-:W-:Y:S01]  /*1a380*/  FFMA.FTZ R35, R123, R88.reuse, -R50.reuse ;  /* 0x000000587b237223 */ /* 0x180fe20000010832 */
[----:B------:R-:W-:-:S01]  /*1a390*/  FFMA.FTZ R54, R121, R88, -R50 ;  /* 0x0000005879367223 */ /* 0x000fc20000010832 */
[----:B------:R-:W1:Y:S01]  /*1a3a0*/  MUFU.EX2 R26, R26 ;  /* 0x0000001a001a7308 */ /* 0x000e620000000800 */
[----:B------:R-:W-:-:S01]  /*1a3b0*/  FADD.FTZ R78, R14, R51 ;  /* 0x000000330e4e7221 */ /* 0x000fc20000010000 */
[----:B------:R-:W-:Y:S01]  /*1a3c0*/  @!P0 PRMT R51, RZ, 0x654, R0 ;  /* 0x00000654ff338816 */ /* 0x000fe20000000000 */
[----:B------:R-:W-:-:S01]  /*1a3d0*/  FFMA.FTZ R70, R125, R88, -R50 ;  /* 0x000000587d467223 */ /* 0x000fc20000010832 */
[----:B------:R-:W-:-:S04]  /*1a3e0*/  IMAD.HI R11, R11, 0x66666667, RZ ;  /* 0x666666670b0b7827 */ /* 0x000fc800078e02ff */
[----:B------:R-:W-:-:S01]  /*1a3f0*/  FADD.FTZ R78, R25, R78 ;  /* 0x0000004e194e7221 */ /* 0x000fc20000010000 */
[----:B------:R2:W-:Y:S01]  /*1a400*/  @!P0 SYNCS.ARRIVE.TRANS64.RED.A1T0 RZ, [R51+URZ], RZ ;  /* 0x000000ff33ff89a7 */ /* 0x0005e2000810043f */
[----:B------:R-:W-:-:S01]  /*1a410*/  FFMA.FTZ R73, R73, R88, -R50 ;  /* 0x0000005849497223 */ /* 0x000fc20000010832 */
[----:B------:R-:W3:Y:S01]  /*1a420*/  MUFU.EX2 R66, R66 ;  /* 0x0000004200427308 */ /* 0x000ee20000000800 */
[----:B0-----:R-:W-:-:S01]  /*1a430*/  FFMA.FTZ R37, R75, R88, -R50 ;  /* 0x000000584b257223 */ /* 0x001fc20000010832 */
[----:B------:R-:W-:Y:S01]  /*1a440*/  SHF.R.U32.HI R76, RZ, 0x1f, R11 ;  /* 0x0000001fff4c7819 */ /* 0x000fe2000001160b */
[----:B------:R-:W-:-:S01]  /*1a450*/  FFMA.FTZ R63, R63, R88, -R50 ;  /* 0x000000583f3f7223 */ /* 0x000fc20000010832 */
[-CC-:B------:R-:W-:Y:S01]  /*1a460*/  FFMA.FTZ R60, R117, R88.reuse, -R50.reuse ;  /* 0x00000058753c7223 */ /* 0x180fe20000010832 */
[----:B------:R-:W-:-:S01]  /*1a470*/  FFMA.FTZ R77, R77, R88, -R50 ;  /* 0x000000584d4d7223 */ /* 0x000fc20000010832 */
[----:B------:R-:W-:Y:S01]  /*1a480*/  LEA.HI.SX32 R11, R11, R76, 0x1a ;  /* 0x0000004c0b0b7211 */ /* 0x000fe200078fd2ff */
[----:B------:R-:W-:-:S01]  /*1a490*/  FFMA.FTZ R115, R115, R88, -R50 ;  /* 0x0000005873737223 */ /* 0x000fc20000010832 */
[----:B------:R-:W0:Y:S01]  /*1a4a0*/  MUFU.EX2 R69, R69 ;  /* 0x0000004500457308 */ /* 0x000e220000000800 */
[----:B-1----:R-:W-:-:S01]  /*1a4b0*/  FADD.FTZ R61, R27, R26 ;  /* 0x0000001a1b3d7221 */ /* 0x002fc20000010000 */
        /* <DEDUP_REMOVED lines=8> */
[----:B------:R-:W-:Y:S01]  /*1a540*/  FADD.FTZ R61, R15, R78 ;  /* 0x0000004e0f3d7221 */ /* 0x000fe20000010000 */
[----:B------:R-:W-:-:S01]  /*1a550*/  FFMA.FTZ R107, R107, R88, -R50 ;  /* 0x000000586b6b7223 */ /* 0x000fc20000010832 */
[-CC-:B------:R-:W-:Y:S01]  /*1a560*/  FFMA.FTZ R41, R41, R88.reuse, -R50.reuse ;  /* 0x0000005829297223 */ /* 0x180fe20000010832 */
[----:B------:R-:W-:-:S01]  /*1a570*/  FFMA.FTZ R105, R105, R88, -R50 ;  /* 0x0000005869697223 */ /* 0x000fc20000010832 */
[----:B------:R-:W-:Y:S01]  /*1a580*/  FADD.FTZ R78, R20, R61 ;  /* 0x0000003d144e7221 */ /* 0x000fe20000010000 */
[----:B------:R-:W-:-:S01]  /*1a590*/  FFMA.FTZ R103, R103, R88, -R50 ;  /* 0x0000005867677223 */ /* 0x000fc20000010832 */
[----:B------:R-:W1:Y:S01]  /*1a5a0*/  MUFU.EX2 R52, R52 ;  /* 0x0000003400347308 */ /* 0x000e620000000800 */
[----:B0-----:R-:W-:-:S01]  /*1a5b0*/  FADD.FTZ R80, R69, R80 ;  /* 0x0000005045507221 */ /* 0x001fc20000010000 */
[----:B------:R-:W-:Y:S01]  /*1a5c0*/  FADD.FTZ R61, R5, R78 ;  /* 0x0000004e053d7221 */ /* 0x000fe20000010000 */
[----:B------:R-:W-:-:S01]  /*1a5d0*/  FFMA.FTZ R101, R101, R88, -R50 ;  /* 0x0000005865657223 */ /* 0x000fc20000010832 */
[-CC-:B------:R-:W-:Y:S01]  /*1a5e0*/  FFMA.FTZ R135, R135, R88.reuse, -R50.reuse ;  /* 0x0000005887877223 */ /* 0x180fe20000010832 */
[----:B------:R-:W-:-:S01]  /*1a5f0*/  FFMA.FTZ R99, R99, R88, -R50 ;  /* 0x0000005863637223 */ /* 0x000fc20000010832 */
[-CC-:B------:R-:W-:Y:S01]  /*1a600*/  FFMA.FTZ R137, R137, R88.reuse, -R50.reuse ;  /* 0x0000005889897223 */ /* 0x180fe20000010832 */
[----:B------:R-:W-:-:S01]  /*1a610*/  FFMA.FTZ R97, R97, R88, -R50 ;  /* 0x0000005861617223 */ /* 0x000fc20000010832 */
[----:B------:R-:W0:Y:S01]  /*1a620*/  MUFU.EX2 R68, R68 ;  /* 0x0000004400447308 */ /* 0x000e220000000800 */
[----:B--2---:R-:W-:-:S01]  /*1a630*/  FADD.FTZ R51, R31, R80 ;  /* 0x000000501f337221 */ /* 0x004fc20000010000 */
        /* <DEDUP_REMOVED lines=10> */
[----:B------:R-:W-:Y:S01]  /*1a6e0*/  F2FP.SATFINITE.E4M3.F32.PACK_AB_MERGE_C R185, R69, R66, RZ ;  /* 0x0000004245b9723e */ /* 0x000fe200048070ff */
[----:B------:R-:W-:-:S02]  /*1a6f0*/  IMAD.MOV.U32 R75, RZ, RZ, R87 ;  /* 0x000000ffff4b7224 */ /* 0x000fc400078e0057 */
[----:B------:R-:W-:Y:S01]  /*1a700*/  FADD.FTZ R61, R7, R80 ;  /* 0x00000050073d7221 */ /* 0x000fe20000010000 */
[----:B------:R-:W-:Y:S01]  /*1a710*/  IMAD.MOV.U32 R69, RZ, RZ, R87 ;  /* 0x000000ffff457224 */ /* 0x000fe200078e0057 */
[----:B------:R-:W-:Y:S01]  /*1a720*/  MUFU.EX2 R35, R35 ;  /* 0x0000002300237308 */ /* 0x000fe20000000800 */
[----:B0-----:R-:W-:-:S01]  /*1a730*/  FADD.FTZ R78, R68, R51 ;  /* 0x00000033444e7221 */ /* 0x001fc20000010000 */
[-CC-:B------:R-:W-:Y:S01]  /*1a740*/  FFMA.FTZ R51, R133, R88.reuse, -R50.reuse ;  /* 0x0000005885337223 */ /* 0x180fe20000010832 */
[----:B------:R-:W-:-:S01]  /*1a750*/  FFMA.FTZ R50, R55, R88, -R50 ;  /* 0x0000005837327223 */ /* 0x000fc20000010832 */
[----:B------:R-:W-:Y:S01]  /*1a760*/  F2FP.SATFINITE.E4M3.F32.PACK_AB_MERGE_C R185, R26, R27, R185 ;  /* 0x0000001b1ab9723e */ /* 0x000fe200048070b9 */
[----:B------:R-:W-:Y:S01]  /*1a770*/  IMAD.MOV.U32 R27, RZ, RZ, R87 ;  /* 0x000000ffff1b7224 */ /* 0x000fe200078e0057 */
[----:B------:R-:W-:Y:S02]  /*1a780*/  MOV R66, R87 ;  /* 0x0000005700427202 */ /* 0x000fe40000000f00 */
[----:B------:R-:W-:Y:S01]  /*1a790*/  MUFU.EX2 R54, R54 ;  /* 0x0000003600367308 */ /* 0x000fe20000000800 */
[----:B--2---:R-:W-:-:S01]  /*1a7a0*/  FADD.FTZ R78, R79, R78 ;  /* 0x0000004e4f4e7221 */ /* 0x004fc20000010000 */
[----:B------:R-:W-:Y:S01]  /*1a7b0*/  F2FP.SATFINITE.E4M3.F32.PACK_AB_MERGE_C R187, R79, R68, RZ ;  /* 0x000000444fbb723e */ /* 0x000fe200048070ff */
[--C-:B------:R-:W-:Y:S01]  /*1a7c0*/  IMAD.MOV.U32 R79, RZ, RZ, R87.reuse ;  /* 0x000000ffff4f7224 */ /* 0x100fe200078e0057 */
[----:B------:R-:W-:Y:S01]  /*1a7d0*/  MOV R26, R87 ;  /* 0x00000057001a7202 */ /* 0x000fe20000000f00 */
[----:B------:R-:W-:Y:S01]  /*1a7e0*/  IMAD.MOV.U32 R68, RZ, RZ, R87 ;  /* 0x000000ffff447224 */ /* 0x000fe200078e0057 */
[----:B------:R-:W-:Y:S01]  /*1a7f0*/  F2FP.SATFINITE.E4M3.F32.PACK_AB_MERGE_C R187, R52, R31, R187 ;  /* 0x0000001f34bb723e */ /* 0x000fe200048070bb */
[--C-:B------:R-:W-:Y:S01]  /*1a800*/  IMAD.MOV.U32 R52, RZ, RZ, R87.reuse ;  /* 0x000000ffff347224 */ /* 0x100fe200078e0057 */
[----:B------:R-:W-:Y:S01]  /*1a810*/  MUFU.EX2 R70, R70 ;  /* 0x0000004600467308 */ /* 0x000fe20000000800 */
[----:B------:R-:W-:-:S07]  /*1a820*/  IMAD.MOV.U32 R31, RZ, RZ, R87 ;  /* 0x000000ffff1f7224 */ /* 0x000fce00078e0057 */
[----:B------:R-:W0:Y:S08]  /*1a830*/  MUFU.EX2 R73, R73 ;  /* 0x0000004900497308 */ /* 0x000e300000000800 */
[----:B------:R-:W1:Y:S08]  /*1a840*/  MUFU.EX2 R12, R12 ;  /* 0x0000000c000c7308 */ /* 0x000e700000000800 */
[----:B------:R-:W2:Y:S01]  /*1a850*/  MUFU.EX2 R37, R37 ;  /* 0x0000002500257308 */ /* 0x000ea20000000800 */
[----:B0-----:R-:W-:-:S04]  /*1a860*/  F2FP.SATFINITE.E4M3.F32.PACK_AB_MERGE_C R181, R73, R70, RZ ;  /* 0x0000004649b5723e */ /* 0x001fc800048070ff */
[----:B------:R-:W-:-:S03]  /*1a870*/  F2FP.SATFINITE.E4M3.F32.PACK_AB_MERGE_C R181, R54, R35, R181 ;  /* 0x0000002336b5723e */ /* 0x000fc600048070b5 */
[----:B------:R0:W-:Y:S01]  /*1a880*/  MUFU.EX2 R76, R63 ;  /* 0x0000003f004c7308 */ /* 0x0001e20000000800 */
[----:B-1----:R-:W-:-:S01]  /*1a890*/  FADD.FTZ R82, R12, R61 ;  /* 0x0000003d0c527221 */ /* 0x002fc20000010000 */
[----:B------:R-:W-:-:S04]  /*1a8a0*/  F2FP.SATFINITE.E4M3.F32.PACK_AB_MERGE_C R180, R12, R7, RZ ;  /* 0x000000070cb4723e */ /* 0x000fc800048070ff */
[----:B------:R-:W-:Y:S02]  /*1a8b0*/  F2FP.SATFINITE.E4M3.F32.PACK_AB_MERGE_C R180, R10, R3, R180 ;  /* 0x000000030ab4723e */ /* 0x000fe400048070b4 */
[----:B------:R-:W1:Y:S01]  /*1a8c0*/  MUFU.EX2 R9, R9 ;  /* 0x0000000900097308 */ /* 0x000e620000000800 */
[----:B0-----:R-:W-:-:S01]  /*1a8d0*/  FADD.FTZ R63, R35, R78 ;  /* 0x0000004e233f7221 */ /* 0x001fc20000010000 */
[----:B------:R-:W-:-:S03]  /*1a8e0*/  IMAD.MOV.U32 R35, RZ, RZ, R87 ;  /* 0x000000ffff237224 */ /* 0x000fc600078e0057 */
[----:B------:R-:W-:Y:S01]  /*1a8f0*/  FADD.FTZ R63, R54, R63 ;  /* 0x0000003f363f7221 */ /* 0x000fe20000010000 */
[----:B------:R-:W-:Y:S02]  /*1a900*/  MOV R54, R87 ;  /* 0x0000005700367202 */ /* 0x000fe40000000f00 */
[----:B------:R-:W0:Y:S01]  /*1a910*/  MUFU.EX2 R60, R60 ;  /* 0x0000003c003c7308 */ /* 0x000e220000000800 */
[----:B------:R-:W-:-:S01]  /*1a920*/  FADD.FTZ R80, R70, R63 ;  /* 0x0000003f46507221 */ /* 0x000fc20000010000 */
[----:B------:R-:W-:-:S03]  /*1a930*/  MOV R70, R87 ;  /* 0x0000005700467202 */ /* 0x000fc60000000f00 */
[----:B------:R-:W-:Y:S01]  /*1a940*/  FADD.FTZ R80, R73, R80 ;  /* 0x0000005049507221 */ /* 0x000fe20000010000 */
[----:B------:R-:W-:Y:S02]  /*1a950*/  IMAD.MOV.U32 R73, RZ, RZ, R87 ;  /* 0x000000ffff497224 */ /* 0x000fe400078e0057 */
[----:B------:R-:W3:Y:S01]  /*1a960*/  MUFU.EX2 R77, R77 ;  /* 0x0000004d004d7308 */ /* 0x000ee20000000800 */
[----:B--2---:R-:W-:-:S01]  /*1a970*/  FADD.FTZ R63, R37, R80 ;  /* 0x00000050253f7221 */ /* 0x004fc20000010000 */
[----:B-1----:R-:W-:-:S04]  /*1a980*/  FADD.FTZ R61, R9, R82 ;  /* 0x00000052093d7221 */ /* 0x002fc80000010000 */
[----:B------:R-:W-:Y:S02]  /*1a990*/  FADD.FTZ R61, R38, R61 ;  /* 0x0000003d263d7221 */ /* 0x000fe40000010000 */
[----:B------:R-:W1:Y:S01]  /*1a9a0*/  MUFU.EX2 R56, R56 ;  /* 0x0000003800387308 */ /* 0x000e620000000800 */
[----:B0-----:R-:W-:-:S01]  /*1a9b0*/  FADD.FTZ R82, R60, R63 ;  /* 0x0000003f3c527221 */ /* 0x001fc20000010000 */
[----:B------:R-:W-:-:S06]  /*1a9c0*/  IMAD.MOV.U32 R63, RZ, RZ, R87 ;  /* 0x000000ffff3f7224 */ /* 0x000fcc00078e0057 */
[----:B------:R-:W0:Y:S01]  /*1a9d0*/  MUFU.EX2 R72, R115 ;  /* 0x0000007300487308 */ /* 0x000e220000000800 */
[----:B---3--:R-:W-:-:S01]  /*1a9e0*/  FADD.FTZ R55, R77, R82 ;  /* 0x000000524d377221 */ /* 0x008fc20000010000 */
[----:B------:R-:W-:-:S06]  /*1a9f0*/  MOV R82, R87 ;  /* 0x0000005700527202 */ /* 0x000fcc0000000f00 */
[----:B------:R-:W2:Y:S01]  /*1aa00*/  MUFU.EX2 R39, R39 ;  /* 0x0000002700277308 */ /* 0x000ea20000000800 */
[----:B-1----:R-:W-:-:S01]  /*1aa10*/  FADD.FTZ R84, R56, R61 ;  /* 0x0000003d38547221 */ /* 0x002fc20000010000 */
[C---:B------:R-:W-:Y:S01]  /*1aa20*/  F2FP.SATFINITE.E4M3.F32.PACK_AB_MERGE_C R56, R59.reuse, R56, RZ ;  /* 0x000000383b38723e */ /* 0x040fe200048070ff */
[--C-:B------:R-:W-:Y:S02]  /*1aa30*/  IMAD.MOV.U32 R61, RZ, RZ, R87.reuse ;  /* 0x000000ffff3d7224 */ /* 0x100fe400078e0057 */
[----:B------:R-:W-:Y:S01]  /*1aa40*/  FADD.FTZ R84, R59, R84 ;  /* 0x000000543b547221 */ /* 0x000fe20000010000 */
[----:B------:R-:W-:Y:S01]  /*1aa50*/  F2FP.SATFINITE.E4M3.F32.PACK_AB_MERGE_C R182, R38, R9, R56 ;  /* 0x0000000926b6723e */ /* 0x000fe20004807038 */
[----:B------:R-:W-:Y:S01]  /*1aa60*/  IMAD.MOV.U32 R59, RZ, RZ, R87 ;  /* 0x000000ffff3b7224 */ /* 0x000fe200078e0057 */
[----:B------:R-:W1:Y:S01]  /*1aa70*/  MUFU.EX2 R57, R57 ;  /* 0x0000003900397308 */ /* 0x000e620000000800 */
[----:B0-----:R-:W-:-:S01]  /*1aa80*/  FADD.FTZ R14, R72, R55 ;  /* 0x00000037480e7221 */ /* 0x001fc20000010000 */
[----:B------:R-:W-:Y:S01]  /*1aa90*/  F2FP.SATFINITE.E4M3.F32.PACK_AB_MERGE_C R72, R72, R77, RZ ;  /* 0x0000004d4848723e */ /* 0x000fe200048070ff */
[--C-:B------:R-:W-:Y:S01]  /*1aaa0*/  IMAD.MOV.U32 R77, RZ, RZ, R87.reuse ;  /* 0x000000ffff4d7224 */ /* 0x100fe200078e0057 */
[----:B------:R-:W-:Y:S01]  /*1aab0*/  MOV R38, R87 ;  /* 0x0000005700267202 */ /* 0x000fe20000000f00 */
[--C-:B------:R-:W-:Y:S01]  /*1aac0*/  IMAD.MOV.U32 R56, RZ, RZ, R87.reuse ;  /* 0x000000ffff387224 */ /* 0x100fe200078e0057 */
[----:B------:R-:W-:Y:S01]  /*1aad0*/  F2FP.SATFINITE.E4M3.F32.PACK_AB_MERGE_C R183, R60, R37, R72 ;  /* 0x000000253cb7723e */ /* 0x000fe20004807048 */
[----:B------:R-:W-:Y:S01]  /*1aae0*/  IMAD.MOV.U32 R72, RZ, RZ, R87 ;  /* 0x000000ffff487224 */ /* 0x000fe200078e0057 */
[----:B------:R-:W0:Y:S01]  /*1aaf0*/  MUFU.EX2 R62, R62 ;  /* 0x0000003e003e7308 */ /* 0x000e220000000800 */
[----:B--2---:R-:W-:-:S01]  /*1ab00*/  FADD.FTZ R5, R39, R14 ;  /* 0x0000000e27057221 */ /* 0x004fc20000010000 */
[----:B------:R-:W-:-:S02]  /*1ab10*/  IMAD.MOV.U32 R60, RZ, RZ, R87 ;  /* 0x000000ffff3c7224 */ /* 0x000fc400078e0057 */
[--C-:B------:R-:W-:Y:S02]  /*1ab20*/  IMAD.MOV.U32 R55, RZ, RZ, R87.reuse ;  /* 0x000000ffff377224 */ /* 0x100fe400078e0057 */
[----:B------:R-:W-:Y:S02]  /*1ab30*/  IMAD.MOV.U32 R37, RZ, RZ, R87 ;  /* 0x000000ffff257224 */ /* 0x000fe400078e0057 */
[----:B------:R-:W2:Y:S01]  /*1ab40*/  MUFU.EX2 R58, R58 ;  /* 0x0000003a003a7308 */ /* 0x000ea20000000800 */
[----:B-1----:R-:W-:-:S01]  /*1ab50*/  FADD.FTZ R25, R57, R84 ;  /* 0x0000005439197221 */ /* 0x002fc20000010000 */
[----:B------:R-:W-:-:S06]  /*1ab60*/  IMAD.MOV.U32 R84, RZ, RZ, R87 ;  /* 0x000000ffff547224 */ /* 0x000fcc00078e0057 */
        /* <DEDUP_REMOVED lines=8> */
[----:B------:R-:W-:-:S06]  /*1abf0*/  IMAD.MOV.U32 R25, RZ, RZ, R87 ;  /* 0x000000ffff197224 */ /* 0x000fcc00078e0057 */
[----:B------:R-:W0:Y:S01]  /*1ac00*/  MUFU.EX2 R43, R43 ;  /* 0x0000002b002b7308 */ /* 0x000e220000000800 */
[----:B--2---:R-:W-:-:S01]  /*1ac10*/  FADD.FTZ R12, R74, R5 ;  /* 0x000000054a0c7221 */ /* 0x004fc20000010000 */
[----:B------:R-:W-:-:S04]  /*1ac20*/  F2FP.SATFINITE.E4M3.F32.PACK_AB_MERGE_C R74, R74, R127, RZ ;  /* 0x0000007f4a4a723e */ /* 0x000fc800048070ff */
[----:B------:R-:W-:Y:S01]  /*1ac30*/  F2FP.SATFINITE.E4M3.F32.PACK_AB_MERGE_C R177, R62, R39, R74 ;  /* 0x000000273eb1723e */ /* 0x000fe2000480704a */
[----:B------:R-:W-:Y:S01]  /*1ac40*/  IMAD.MOV.U32 R39, RZ, RZ, R87 ;  /* 0x000000ffff277224 */ /* 0x000fe200078e0057 */
[----:B------:R-:W2:Y:S01]  /*1ac50*/  MUFU.EX2 R28, R28 ;  /* 0x0000001c001c7308 */ /* 0x000ea20000000800 */
[----:B-1----:R-:W-:-:S01]  /*1ac60*/  FADD.FTZ R7, R131, R14 ;  /* 0x0000000e83077221 */ /* 0x002fc20000010000 */
[----:B------:R-:W-:Y:S02]  /*1ac70*/  F2FP.SATFINITE.E4M3.F32.PACK_AB_MERGE_C R40, R131, R40, RZ ;  /* 0x000000288328723e */ /* 0x000fe400048070ff */
[----:B------:R-:W-:Y:S02]  /*1ac80*/  MOV R74, R87 ;  /* 0x00000057004a7202 */ /* 0x000fe40000000f00 */
[----:B------:R-:W-:Y:S01]  /*1ac90*/  F2FP.SATFINITE.E4M3.F32.PACK_AB_MERGE_C R176, R58, R57, R40 ;  /* 0x000000393ab0723e */ /* 0x000fe20004807028 */
[----:B------:R-:W-:Y:S01]  /*1aca0*/  IMAD.MOV.U32 R57, RZ, RZ, R87 ;  /* 0x000000ffff397224 */ /* 0x000fe200078e0057 */
[----:B------:R-:W1:Y:S01]  /*1acb0*/  MUFU.EX2 R64, R64 ;  /* 0x0000004000407308 */ /* 0x000e620000000800 */
[----:B0-----:R-:W-:-:S01]  /*1acc0*/  FADD.FTZ R5, R43, R12 ;  /* 0x0000000c2b057221 */ /* 0x001fc20000010000 */
[-C--:B------:R-:W-:Y:S01]  /*1acd0*/  MOV R62, R87.reuse ;  /* 0x00000057003e7202 */ /* 0x080fe20000000f00 */
[----:B------:R-:W-:Y:S01]  /*1ace0*/  IMAD.MOV.U32 R40, RZ, RZ, R87 ;  /* 0x000000ffff287224 */ /* 0x000fe200078e0057 */
[----:B------:R-:W-:-:S04]  /*1acf0*/  MOV R58, R87 ;  /* 0x00000057003a7202 */ /* 0x000fc80000000f00 */
[----:B------:R-:W0:Y:S01]  /*1ad00*/  MUFU.EX2 R109, R109 ;  /* 0x0000006d006d7308 */ /* 0x000e220000000800 */
[----:B--2---:R-:W-:-:S04]  /*1ad10*/  FADD.FTZ R14, R28, R7 ;  /* 0x000000071c0e7221 */ /* 0x004fc80000010000 */
[----:B------:R-:W-:-:S03]  /*1ad20*/  FADD.FTZ R7, R47, R14 ;  /* 0x0000000e2f077221 */ /* 0x000fc60000010000 */
        /* <DEDUP_REMOVED lines=10> */
[--C-:B------:R-:W-:Y:S02]  /*1add0*/  IMAD.MOV.U32 R64, RZ, RZ, R87.reuse ;  /* 0x000000ffff407224 */ /* 0x100fe400078e0057 */
[----:B------:R-:W-:-:S04]  /*1ade0*/  IMAD.MOV.U32 R43, RZ, RZ, R87 ;  /* 0x000000ffff2b7224 */ /* 0x000fc800078e0057 */
[----:B------:R-:W2:Y:S01]  /*1adf0*/  MUFU.EX2 R41, R41 ;  /* 0x0000002900297308 */ /* 0x000ea20000000800 */
[C---:B-1----:R-:W-:Y:S01]  /*1ae00*/  F2FP.SATFINITE.E4M3.F32.PACK_AB_MERGE_C R32, R95.reuse, R32, RZ ;  /* 0x000000205f20723e */ /* 0x042fe200048070ff */
[----:B------:R-:W-:-:S03]  /*1ae10*/  FADD.FTZ R95, R95, R14 ;  /* 0x0000000e5f5f7221 */ /* 0x000fc60000010000 */
[----:B------:R-:W-:Y:S01]  /*1ae20*/  F2FP.SATFINITE.E4M3.F32.PACK_AB_MERGE_C R178, R47, R28, R32 ;  /* 0x0000001c2fb2723e */ /* 0x000fe20004807020 */
[----:B------:R-:W-:Y:S02]  /*1ae30*/  IMAD.MOV.U32 R47, RZ, RZ, R87 ;  /* 0x000000ffff2f7224 */ /* 0x000fe400078e0057 */
[----:B------:R-:W1:Y:S01]  /*1ae40*/  MUFU.EX2 R30, R30 ;  /* 0x0000001e001e7308 */ /* 0x000e620000000800 */
[----:B0-----:R-:W-:-:S01]  /*1ae50*/  FADD.FTZ R14, R0, R5 ;  /* 0x00000005000e7221 */ /* 0x001fc20000010000 */
[--C-:B------:R-:W-:Y:S02]  /*1ae60*/  IMAD.MOV.U32 R32, RZ, RZ, R87.reuse ;  /* 0x000000ffff207224 */ /* 0x100fe400078e0057 */
[----:B------:R-:W-:-:S04]  /*1ae70*/  IMAD.MOV.U32 R28, RZ, RZ, R87 ;  /* 0x000000ffff1c7224 */ /* 0x000fc800078e0057 */
        /* <DEDUP_REMOVED lines=14> */
[----:B0-----:R-:W-:-:S07]  /*1af60*/  FADD.FTZ R12, R34, R5 ;  /* 0x00000005220c7221 */ /* 0x001fce0000010000 */
[----:B------:R-:W0:Y:S01]  /*1af70*/  MUFU.EX2 R80, R101 ;  /* 0x0000006500507308 */ /* 0x000e220000000800 */
[----:B--2---:R-:W-:-:S01]  /*1af80*/  FADD.FTZ R3, R51, R78 ;  /* 0x0000004e33037221 */ /* 0x004fc20000010000 */
[----:B------:R-:W-:-:S06]  /*1af90*/  MOV R78, R87 ;  /* 0x00000057004e7202 */ /* 0x000fcc0000000f00 */
[----:B------:R-:W2:Y:S01]  /*1afa0*/  MUFU.EX2 R36, R36 ;  /* 0x0000002400247308 */ /* 0x000ea20000000800 */
[C---:B-1----:R-:W-:Y:S01]  /*1afb0*/  F2FP.SATFINITE.E4M3.F32.PACK_AB_MERGE_C R34, R53.reuse, R34, RZ ;  /* 0x000000223522723e */ /* 0x042fe200048070ff */
[----:B------:R-:W-:-:S03]  /*1afc0*/  FADD.FTZ R53, R53, R12 ;  /* 0x0000000c35357221 */ /* 0x000fc60000010000 */
[----:B------:R-:W-:Y:S01]  /*1afd0*/  F2FP.SATFINITE.E4M3.F32.PACK_AB_MERGE_C R172, R49, R30, R34 ;  /* 0x0000001e31ac723e */ /* 0x000fe20004807022 */
[----:B------:R-:W-:Y:S01]  /*1afe0*/  IMAD.MOV.U32 R49, RZ, RZ, R87 ;  /* 0x000000ffff317224 */ /* 0x000fe200078e0057 */
[----:B------:R-:W-:Y:S01]  /*1aff0*/  MOV R34, R87 ;  /* 0x0000005700227202 */ /* 0x000fe20000000f00 */
[----:B------:R-:W1:Y:S01]  /*1b000*/  MUFU.EX2 R135, R135 ;  /* 0x0000008700877308 */ /* 0x000e620000000800 */
[----:B0-----:R-:W-:-:S01]  /*1b010*/  FADD.FTZ R14, R80, R3 ;  /* 0x00000003500e7221 */ /* 0x001fc20000010000 */
[----:B------:R-:W-:-:S06]  /*1b020*/  MOV R30, R87 ;  /* 0x00000057001e7202 */ /* 0x000fcc0000000f00 */
[----:B------:R-:W0:Y:S01]  /*1b030*/  MUFU.EX2 R65, R65 ;  /* 0x0000004100417308 */ /* 0x000e220000000800 */
[----:B--2---:R-:W-:-:S01]  /*1b040*/  FADD.FTZ R12, R36, R53 ;  /* 0x00000035240c7221 */ /* 0x004fc20000010000 */
[----:B------:R-:W-:-:S06]  /*1b050*/  IMAD.MOV.U32 R53, RZ, RZ, R87 ;  /* 0x000000ffff357224 */ /* 0x000fcc00078e0057 */
[----:B------:R-:W2:Y:S01]  /*1b060*/  MUFU.EX2 R8, R99 ;  /* 0x0000006300087308 */ /* 0x000ea20000000800 */
[----:B-1----:R-:W-:-:S07]  /*1b070*/  FADD.FTZ R3, R135, R14 ;  /* 0x0000000e87037221 */ /* 0x002fce0000010000 */
[----:B------:R-:W1:Y:S01]  /*1b080*/  MUFU.EX2 R42, R42 ;  /* 0x0000002a002a7308 */ /* 0x000e620000000800 */
[----:B0-----:R-:W-:-:S07]  /*1b090*/  FADD.FTZ R5, R65, R12 ;  /* 0x0000000c41057221 */ /* 0x001fce0000010000 */
[----:B------:R-:W0:Y:S01]  /*1b0a0*/  MUFU.EX2 R137, R137 ;  /* 0x0000008900897308 */ /* 0x000e220000000800 */
[C---:B--2---:R-:W-:Y:S01]  /*1b0b0*/  F2FP.SATFINITE.E4M3.F32.PACK_AB_MERGE_C R135, R8.reuse, R135, RZ ;  /* 0x000000870887723e */ /* 0x044fe200048070ff */
[----:B------:R-:W-:-:S03]  /*1b0c0*/  FADD.FTZ R8, R8, R3 ;  /* 0x0000000308087221 */ /* 0x000fc60000010000 */
[----:B------:R-:W-:Y:S01]  /*1b0d0*/  F2FP.SATFINITE.E4M3.F32.PACK_AB_MERGE_C R175, R80, R51, R135 ;  /* 0x0000003350af723e */ /* 0x000fe20004807087 */
[----:B------:R-:W-:Y:S02]  /*1b0e0*/  IMAD.MOV.U32 R80, RZ, RZ, R87 ;  /* 0x000000ffff507224 */ /* 0x000fe400078e0057 */
[----:B------:R-:W2:Y:S01]  /*1b0f0*/  MUFU.EX2 R71, R71 ;  /* 0x0000004700477308 */ /* 0x000ea20000000800 */
[----:B-1----:R-:W-:-:S01]  /*1b100*/  FADD.FTZ R20, R42, R5 ;  /* 0x000000052a147221 */ /* 0x002fc20000010000 */
[----:B------:R-:W-:-:S06]  /*1b110*/  IMAD.MOV.U32 R51, RZ, RZ, R87 ;  /* 0x000000ffff337224 */ /* 0x000fcc00078e0057 */
[----:B------:R-:W1:Y:S01]  /*1b120*/  MUFU.EX2 R6, R97 ;  /* 0x0000006100067308 */ /* 0x000e620000000800 */
[----:B0-----:R-:W-:-:S07]  /*1b130*/  FADD.FTZ R3, R137, R8 ;  /* 0x0000000889037221 */ /* 0x001fce0000010000 */
[----:B------:R-:W0:Y:S01]  /*1b140*/  MUFU.EX2 R44, R44 ;  /* 0x0000002c002c7308 */ /* 0x000e220000000800 */
[C---:B--2---:R-:W-:Y:S01]  /*1b150*/  F2FP.SATFINITE.E4M3.F32.PACK_AB_MERGE_C R42, R71.reuse, R42, RZ ;  /* 0x0000002a472a723e */ /* 0x044fe200048070ff */
[----:B------:R-:W-:-:S03]  /*1b160*/  FADD.FTZ R71, R71, R20 ;  /* 0x0000001447477221 */ /* 0x000fc60000010000 */
[----:B------:R-:W-:Y:S01]  /*1b170*/  F2FP.SATFINITE.E4M3.F32.PACK_AB_MERGE_C R174, R65, R36, R42 ;  /* 0x0000002441ae723e */ /* 0x000fe2000480702a */
[----:B------:R-:W-:Y:S01]  /*1b180*/  IMAD.MOV.U32 R65, RZ, RZ, R87 ;  /* 0x000000ffff417224 */ /* 0x000fe200078e0057 */
[----:B------:R-:W-:Y:S01]  /*1b190*/  MOV R42, R87 ;  /* 0x00000057002a7202 */ /* 0x000fe20000000f00 */
[----:B------:R-:W2:Y:S01]  /*1b1a0*/  MUFU.EX2 R139, R139 ;  /* 0x0000008b008b7308 */ /* 0x000ea20000000800 */
[----:B-1----:R-:W-:-:S01]  /*1b1b0*/  FADD.FTZ R8, R6, R3 ;  /* 0x0000000306087221 */ /* 0x002fc20000010000 */
[----:B------:R-:W-:-:S06]  /*1b1c0*/  IMAD.MOV.U32 R36, RZ, RZ, R87 ;  /* 0x000000ffff247224 */ /* 0x000fcc00078e0057 */
[----:B------:R-:W1:Y:S01]  /*1b1d0*/  MUFU.EX2 R67, R67 ;  /* 0x0000004300437308 */ /* 0x000e620000000800 */
[----:B0-----:R-:W-:-:S01]  /*1b1e0*/  FADD.FTZ R14, R44, R71 ;  /* 0x000000472c0e7221 */ /* 0x001fc20000010000 */
[----:B------:R-:W-:-:S06]  /*1b1f0*/  IMAD.MOV.U32 R71, RZ, RZ, R87 ;  /* 0x000000ffff477224 */ /* 0x000fcc00078e0057 */
[----:B------:R-:W0:Y:S01]  /*1b200*/  MUFU.EX2 R10, R141 ;  /* 0x0000008d000a7308 */ /* 0x000e220000000800 */
[----:B--2---:R-:W-:-:S01]  /*1b210*/  FADD.FTZ R3, R139, R8 ;  /* 0x000000088b037221 */ /* 0x004fc20000010000 */
[----:B------:R-:W-:-:S06]  /*1b220*/  VIADD R8, R157, 0xfffffffe ;  /* 0xfffffffe9d087836 */ /* 0x000fcc0000000000 */
[----:B------:R-:W2:Y:S01]  /*1b230*/  MUFU.EX2 R46, R46 ;  /* 0x0000002e002e7308 */ /* 0x000ea20000000800 */
[----:B-1----:R-:W-:-:S07]  /*1b240*/  FADD.FTZ R5, R67, R14 ;  /* 0x0000000e43057221 */ /* 0x002fce0000010000 */
[----:B------:R-:W1:Y:S01]  /*1b250*/  MUFU.EX2 R143, R143 ;  /* 0x0000008f008f7308 */ /* 0x000e620000000800 */
[C---:B0-----:R-:W-:Y:S01]  /*1b260*/  F2FP.SATFINITE.E4M3.F32.PACK_AB_MERGE_C R139, R10.reuse, R139, RZ ;  /* 0x0000008b0a8b723e */ /* 0x041fe200048070ff */
[----:B------:R-:W-:-:S03]  /*1b270*/  FADD.FTZ R10, R10, R3 ;  /* 0x000000030a0a7221 */ /* 0x000fc60000010000 */
[----:B------:R-:W-:-:S03]  /*1b280*/  F2FP.SATFINITE.E4M3.F32.PACK_AB_MERGE_C R169, R6, R137, R139 ;  /* 0x0000008906a9723e */ /* 0x000fc6000480708b */
[----:B------:R0:W3:Y:S01]  /*1b290*/  MUFU.EX2 R12, R81 ;  /* 0x00000051000c7308 */ /* 0x0000e20000000800 */
[----:B--2---:R-:W-:-:S07]  /*1b2a0*/  FADD.FTZ R14, R46, R5 ;  /* 0x000000052e0e7221 */ /* 0x004fce0000010000 */
[----:B------:R-:W-:Y:S01]  /*1b2b0*/  MUFU.EX2 R33, R33 ;  /* 0x0000002100217308 */ /* 0x000fe20000000800 */
[----:B-1----:R-:W-:-:S01]  /*1b2c0*/  FADD.FTZ R5, R143, R10 ;  /* 0x0000000a8f057221 */ /* 0x002fc20000010000 */
[----:B0-----:R-:W-:-:S06]  /*1b2d0*/  IMAD.MOV.U32 R81, RZ, RZ, R87 ;  /* 0x000000ffff517224 */ /* 0x001fcc00078e0057 */
[----:B------:R-:W0:Y:S01]  /*1b2e0*/  MUFU.EX2 R24, R24 ;  /* 0x0000001800187308 */ /* 0x000e220000000800 */
[----:B---3--:R-:W-:-:S07]  /*1b2f0*/  FADD.FTZ R6, R12, R5 ;  /* 0x000000050c067221 */ /* 0x008fce0000010000 */
[----:B------:R-:W1:Y:S08]  /*1b300*/  MUFU.EX2 R45, R45 ;  /* 0x0000002d002d7308 */ /* 0x000e700000000800 */
[----:B------:R-:W2:Y:S01]  /*1b310*/  MUFU.EX2 R29, R29 ;  /* 0x0000001d001d7308 */ /* 0x000ea20000000800 */
[----:B0-----:R-:W-:-:S07]  /*1b320*/  F2FP.SATFINITE.E4M3.F32.PACK_AB_MERGE_C R5, R24, R33, RZ ;  /* 0x000000211805723e */ /* 0x001fce00048070ff */
[----:B------:R-:W-:Y:S01]  /*1b330*/  MUFU.EX2 R147, R147 ;  /* 0x0000009300937308 */ /* 0x000fe20000000800 */
[----:B-1----:R-:W-:Y:S02]  /*1b340*/  F2FP.SATFINITE.E4M3.F32.PACK_AB_MERGE_C R170, R48, R45, R5 ;  /* 0x0000002d30aa723e */ /* 0x002fe40004807005 */
[----:B------:R-:W-:-:S04]  /*1b350*/  VIMNMX R5, RZ, R11, !PT ;  /* 0x0000000bff057248 */ /* 0x000fc80007fe0100 */
[----:B------:R-:W-:Y:S01]  /*1b360*/  ISETP.GE.AND P0, PT, R8, R5, PT ;  /* 0x000000050800720c */ /* 0x000fe20003f06270 */
[----:B------:R-:W0:Y:S01]  /*1b370*/  MUFU.EX2 R50, R50 ;  /* 0x0000003200327308 */ /* 0x000e220000000800 */
[----:B--2---:R-:W-:-:S01]  /*1b380*/  FADD.FTZ R14, R29, R14 ;  /* 0x0000000e1d0e7221 */ /* 0x004fc20000010000 */
[----:B------:R-:W-:Y:S01]  /*1b390*/  F2FP.SATFINITE.E4M3.F32.PACK_AB_MERGE_C R46, R29, R46, RZ ;  /* 0x0000002e1d2e723e */ /* 0x000fe200048070ff */
[--C-:B------:R-:W-:Y:S02]  /*1b3a0*/  IMAD.MOV.U32 R29, RZ, RZ, R87.reuse ;  /* 0x000000ffff1d7224 */ /* 0x100fe400078e0057 */
[----:B------:R-:W-:Y:S01]  /*1b3b0*/  FADD.FTZ R3, R45, R14 ;  /* 0x0000000e2d037221 */ /* 0x000fe20000010000 */
[----:B------:R-:W-:Y:S01]  /*1b3c0*/  F2FP.SATFINITE.E4M3.F32.PACK_AB_MERGE_C R168, R67, R44, R46 ;  /* 0x0000002c43a8723e */ /* 0x000fe2000480702e */
[----:B------:R-:W-:Y:S01]  /*1b3d0*/  IMAD.MOV.U32 R67, RZ, RZ, R87 ;  /* 0x000000ffff437224 */ /* 0x000fe200078e0057 */
[----:B------:R-:W-:Y:S01]  /*1b3e0*/  MOV R46, R87 ;  /* 0x00000057002e7202 */ /* 0x000fe20000000f00 */
[----:B------:R-:W-:Y:S01]  /*1b3f0*/  FADD.FTZ R0, R48, R3 ;  /* 0x0000000330007221 */ /* 0x000fe20000010000 */
[----:B------:R-:W-:-:S02]  /*1b400*/  IMAD.MOV.U32 R48, RZ, RZ, R87 ;  /* 0x000000ffff307224 */ /* 0x000fc400078e0057 */
[----:B------:R-:W-:Y:S02]  /*1b410*/  IMAD.MOV.U32 R45, RZ, RZ, R87 ;  /* 0x000000ffff2d7224 */ /* 0x000fe400078e0057 */
[----:B------:R-:W-:-:S01]  /*1b420*/  FADD.FTZ R3, R33, R0 ;  /* 0x0000000021037221 */ /* 0x000fc20000010000 */
[--C-:B------:R-:W-:Y:S02]  /*1b430*/  IMAD.MOV.U32 R44, RZ, RZ, R87.reuse ;  /* 0x000000ffff2c7224 */ /* 0x100fe400078e0057 */
[----:B------:R-:W-:Y:S01]  /*1b440*/  IMAD.MOV.U32 R33, RZ, RZ, R87 ;  /* 0x000000ffff217224 */ /* 0x000fe200078e0057 */
[----:B0-----:R-:W-:Y:S01]  /*1b450*/  F2FP.SATFINITE.E4M3.F32.PACK_AB_MERGE_C R7, R50, R147, RZ ;  /* 0x000000933207723e */ /* 0x001fe200048070ff */
[----:B------:R-:W-:-:S01]  /*1b460*/  FADD.FTZ R147, R147, R6 ;  /* 0x0000000693937221 */ /* 0x000fc20000010000 */
[----:B------:R-:W-:Y:S01]  /*1b470*/  FADD.FTZ R3, R24, R3 ;  /* 0x0000000318037221 */ /* 0x000fe20000010000 */
[----:B------:R-:W-:Y:S01]  /*1b480*/  IMAD.MOV.U32 R24, RZ, RZ, R87 ;  /* 0x000000ffff187224 */ /* 0x000fe200078e0057 */
[----:B------:R-:W-:Y:S01]  /*1b490*/  F2FP.SATFINITE.E4M3.F32.PACK_AB_MERGE_C R171, R12, R143, R7 ;  /* 0x0000008f0cab723e */ /* 0x000fe20004807007 */
[----:B------:R-:W-:-:S01]  /*1b4a0*/  FADD.FTZ R0, R50, R147 ;  /* 0x0000009332007221 */ /* 0x000fc20000010000 */
[----:B------:R-:W-:Y:S01]  /*1b4b0*/  MOV R50, R87 ;  /* 0x0000005700327202 */ /* 0x000fe20000000f00 */
[----:B------:R-:W-:Y:S06]  /*1b4c0*/  @!P0 BRA `(.L_x_2315) ;  /* 0x0000004800548947 */ /* 0x000fec0003800000 */
[----:B------:R-:W-:Y:S01]  /*1b4d0*/  IMAD.MOV.U32 R6, RZ, RZ, R21 ;  /* 0x000000ffff067224 */ /* 0x000fe200078e0015 */
[----:B------:R-:W-:Y:S01]  /*1b4e0*/  MOV R7, R89 ;  /* 0x0000005900077202 */ /* 0x000fe20000000f00 */
[----:B------:R-:W-:Y:S01]  /*1b4f0*/  IMAD.MOV.U32 R9, RZ, RZ, R188 ;  /* 0x000000ffff097224 */ /* 0x000fe200078e00bc */
[----:B------:R-:W-:Y:S01]  /*1b500*/  CS2R R86, SRZ ;  /* 0x0000000000567805 */ /* 0x000fe2000001ff00 */
        /* <DEDUP_REMOVED lines=31> */
[----:B------:R-:W-:-:S07]  /*1b700*/  CS2R R24, SRZ ;  /* 0x0000000000187805 */ /* 0x000fce000001ff00 */
.L_x_2326:
        /* <DEDUP_REMOVED lines=8> */
.L_x_2317:
[----:B------:R-:W-:Y:S01]  /*1b790*/  VIADD R11, R10, 0x1 ;  /* 0x000000010a0b7836 */ /* 0x000fe20000000000 */
[----:B------:R-:W-:-:S04]  /*1b7a0*/  SHF.L.U32 R12, R188, 0x1f, RZ ;  /* 0x0000001fbc0c7819 */ /* 0x000fc800000006ff */
[----:B------:R-:W-:-:S04]  /*1b7b0*/  ISETP.NE.AND P2, PT, R11, 0x2, PT ;  /* 0x000000020b00780c */ /* 0x000fc80003f45270 */
[----:B------:R-:W-:-:S04]  /*1b7c0*/  SEL R11, R11, RZ, P2 ;  /* 0x000000ff0b0b7207 */ /* 0x000fc80001000000 */
[----:B------:R-:W-:-:S04]  /*1b7d0*/  LEA R11, R11, R16, 0x3 ;  /* 0x000000100b0b7211 */ /* 0x000fc800078e18ff */
[----:B------:R0:W1:Y:S01]  /*1b7e0*/  SYNCS.PHASECHK.TRANS64.TRYWAIT P2, [R11+URZ+0x29830], R12 ;  /* 0x0298300c0b0075a7 */ /* 0x000062000804017f */
[----:B------:R-:W-:Y:S05]  /*1b7f0*/  @!P1 BRA `(.L_x_2318) ;  /* 0x0000000000049947 */ /* 0x000fea0003800000 */
[----:B------:R-:W-:Y:S01]  /*1b800*/  BPT.TRAP 0x1 ;  /* 0x000000040000795c */ /* 0x000fe20000300000 */
.L_x_2318:
[----:B------:R-:W-:Y:S04]  /*1b810*/  BSSY B0, `(.L_x_2316) ;  /* 0x0000004000007945 */ /* 0x000fe80003800000 */
[----:B-1----:R-:W-:Y:S05]  /*1b820*/  @P2 BRA `(.L_x_2319) ;  /* 0x0000000000082947 */ /* 0x002fea0003800000 */
[----:B------:R-:W1:Y:S02]  /*1b830*/  SYNCS.PHASECHK.TRANS64.TRYWAIT P2, [R11+URZ+0x29830], R12 ;  /* 0x0298300c0b0075a7 */ /* 0x000e64000804017f */
[----:B-1----:R-:W-:Y:S05]  /*1b840*/  @!P2 BRA `(.L_x_2320) ;  /* 0x0000012000dca947 */ /* 0x002fea0003800000 */
.L_x_2319:
[----:B------:R-:W-:Y:S05]  /*1b850*/  BSYNC B0 ;  /* 0x0000000000007941 */ /* 0x000fea0003800000 */
.L_x_2316:
[----:B------:R-:W2:Y:S01]  /*1b860*/  S2R R88, SR_TID.X ;  /* 0x0000000000587919 */ /* 0x000ea20000002100 */
[----:B------:R-:W-:Y:S01]  /*1b870*/  MOV R13, 0x80000020 ;  /* 0x80000020000d7802 */ /* 0x000fe20000000f00 */
[----:B------:R-:W-:Y:S05]  /*1b880*/  WARPSYNC.ALL ;  /* 0x0000000000007948 */ /* 0x000fea0003800000 */
[----:B------:R-:W-:Y:S01]  /*1b890*/  R2UR UR27, R13 ;  /* 0x000000000d1b72ca */ /* 0x000fe200000e0000 */
[----:B01----:R-:W-:Y:S01]  /*1b8a0*/  VIADD R11, R10, 0x1 ;  /* 0x000000010a0b7836 */ /* 0x003fe20000000000 */
[----:B------:R-:W-:Y:S01]  /*1b8b0*/  UMOV UR28, UR24 ;  /* 0x00000018001c7c82 */ /* 0x000fe20008000000 */
[----:B------:R-:W-:Y:S01]  /*1b8c0*/  IMAD.MOV.U32 R15, RZ, RZ, -0x7fffffe0 ;  /* 0x80000020ff0f7424 */ /* 0x000fe200078e00ff */
[----:B------:R-:W-:Y:S01]  /*1b8d0*/  UMOV UR29, UR25 ;  /* 0x00000019001d7c82 */ /* 0x000fe20008000000 */
[----:B------:R-:W-:Y:S01]  /*1b8e0*/  MOV R21, 0x80000020 ;  /* 0x8000002000157802 */ /* 0x000fe20000000f00 */
[----:B------:R-:W-:Y:S01]  /*1b8f0*/  UMOV UR32, UR24 ;  /* 0x0000001800207c82 */ /* 0x000fe20008000000 */
[----:B------:R-:W-:Y:S01]  /*1b900*/  ISETP.NE.AND P2, PT, R11, 0x2, PT ;  /* 0x000000020b00780c */ /* 0x000fe20003f45270 */
[----:B------:R-:W-:Y:S01]  /*1b910*/  UMOV UR33, UR25 ;  /* 0x0000001900217c82 */ /* 0x000fe20008000000 */
[----:B------:R-:W-:Y:S01]  /*1b920*/  R2UR UR31, R15 ;  /* 0x000000000f1f72ca */ /* 0x000fe200000e0000 */
[----:B------:R-:W-:Y:S01]  /*1b930*/  UMOV UR44, UR24 ;  /* 0x00000018002c7c82 */ /* 0x000fe20008000000 */
[----:B------:R-:W-:Y:S01]  /*1b940*/  SEL R11, R11, RZ, P2 ;  /* 0x000000ff0b0b7207 */ /* 0x000fe20001000000 */
[----:B------:R-:W-:Y:S01]  /*1b950*/  UMOV UR45, UR25 ;  /* 0x00000019002d7c82 */ /* 0x000fe20008000000 */
[----:B------:R-:W-:Y:S01]  /*1b960*/  R2UR UR35, R21 ;  /* 0x00000000152372ca */ /* 0x000fe200000e0000 */
[----:B------:R-:W-:Y:S01]  /*1b970*/  UMOV UR48, UR24 ;  /* 0x0000001800307c82 */ /* 0x000fe20008000000 */
[----:B------:R-:W-:Y:S01]  /*1b980*/  R2UR UR47, R15 ;  /* 0x000000000f2f72ca */ /* 0x000fe200000e0000 */
[----:B------:R-:W-:Y:S01]  /*1b990*/  IMAD R12, R11, 0x780, R4 ;  /* 0x000007800b0c7824 */ /* 0x000fe200078e0204 */
[----:B------:R-:W-:Y:S01]  /*1b9a0*/  R2UR UR51, R21 ;  /* 0x00000000153372ca */ /* 0x000fe200000e0000 */
[----:B------:R-:W-:Y:S01]  /*1b9b0*/  UMOV UR49, UR25 ;  /* 0x0000001900317c82 */ /* 0x000fe20008000000 */
[----:B------:R-:W-:-:S02]  /*1b9c0*/  IMAD.MOV.U32 R15, RZ, RZ, -0x7fffffe0 ;  /* 0x80000020ff0f7424 */ /* 0x000fc400078e00ff */
[C---:B------:R-:W-:Y:S01]  /*1b9d0*/  R2UR UR26, R12.reuse ;  /* 0x000000000c1a72ca */ /* 0x040fe200000e0000 */
[C---:B------:R-:W-:Y:S02]  /*1b9e0*/  VIADD R14, R12.reuse, 0x80 ;  /* 0x000000800c0e7836 */ /* 0x040fe40000000000 */
[----:B------:R-:W-:Y:S01]  /*1b9f0*/  VIADD R20, R12, 0x100 ;  /* 0x000001000c147836 */ /* 0x000fe20000000000 */
[----:B--2---:R-:W-:Y:S02]  /*1ba00*/  SHF.R.U32.HI R88, RZ, 0x7, R88 ;  /* 0x00000007ff587819 */ /* 0x004fe40000011658 */
[----:B------:R-:W-:Y:S01]  /*1ba10*/  R2UR UR30, R14 ;  /* 0x000000000e1e72ca */ /* 0x000fe200000e0000 */
[----:B------:R-:W-:Y:S01]  /*1ba20*/  VIADD R14, R12, 0x180 ;  /* 0x000001800c0e7836 */ /* 0x000fe20000000000 */
[----:B------:R-:W-:Y:S01]  /*1ba30*/  R2UR UR34, R20 ;  /* 0x00000000142272ca */ /* 0x000fe200000e0000 */
[----:B------:R-:W-:Y:S01]  /*1ba40*/  VIADD R13, R88, 0x8 ;  /* 0x00000008580d7836 */ /* 0x000fe20000000000 */
[----:B------:R-:W-:Y:S01]  /*1ba50*/  R2UR UR7, R15 ;  /* 0x000000000f0772ca */ /* 0x000fe200000e0000 */
[----:B------:R-:W-:Y:S01]  /*1ba60*/  VIADD R20, R12, 0x200 ;  /* 0x000002000c147836 */ /* 0x000fe20000000000 */
[----:B------:R-:W-:Y:S01]  /*1ba70*/  R2UR UR46, R14 ;  /* 0x000000000e2e72ca */ /* 0x000fe200000e0000 */
[----:B------:R-:W-:Y:S01]  /*1ba80*/  VIADD R14, R12, 0x2 ;  /* 0x000000020c0e7836 */ /* 0x000fe20000000000 */
[----:B------:R0:W-:Y:S01]  /*1ba90*/  BAR.SYNC.DEFER_BLOCKING R13, 0x100 ;  /* 0x0004000d0000751d */ /* 0x0001e20000010000 */
[----:B------:R-:W-:Y:S01]  /*1baa0*/  IMAD.MOV.U32 R15, RZ, RZ, -0x7fffffe0 ;  /* 0x80000020ff0f7424 */ /* 0x000fe200078e00ff */
[----:B------:R-:W-:-:S02]  /*1bab0*/  R2UR UR50, R20 ;  /* 0x00000000143272ca */ /* 0x000fc400000e0000 */
[----:B------:R-:W-:Y:S02]  /*1bac0*/  R2UR UR6, R14 ;  /* 0x000000000e0672ca */ /* 0x000fe400000e0000 */
[----:B------:R-:W-:Y:S01]  /*1bad0*/  IADD3 R14, R12, 0x82, RZ ;  /* 0x000000820c0e7810 */ /* 0x000fe20007ffe0ff */
[----:B0-----:R-:W-:Y:S01]  /*1bae0*/  IMAD.MOV.U32 R13, RZ, RZ, -0x7fffffe0 ;  /* 0x80000020ff0d7424 */ /* 0x001fe200078e00ff */
        /* <DEDUP_REMOVED lines=191> */
[C---:B------:R-:W-:Y:S01]  /*1c6e0*/  IADD3 R14, R12.reuse, 0x682, RZ ;  /* 0x000006820c0e7810 */ /* 0x040fe20007ffe0ff */
[----:B------:R-:W-:Y:S01]  /*1c6f0*/  VIADD R12, R12, 0x702 ;  /* 0x000007020c0c7836 */ /* 0x000fe20000000000 */
        /* <DEDUP_REMOVED lines=30> */
[----:B------:R-:W-:Y:S05]  /*1c8e0*/  @P0 BRA `(.L_x_2321) ;  /* 0x0000000000280947 */ /* 0x000fea0003800000 */
[----:B------:R-:W-:Y:S05]  /*1c8f0*/  @!P1 BRA `(.L_x_2322) ;  /* 0x0000000000049947 */ /* 0x000fea0003800000 */
[----:B------:R-:W-:Y:S01]  /*1c900*/  BPT.TRAP 0x1 ;  /* 0x000000040000795c */ /* 0x000fe20000300000 */
.L_x_2322:
[----:B------:R-:W-:Y:S02]  /*1c910*/  SHF.L.U32 R9, R9, 0x1f, RZ ;  /* 0x0000001f09097819 */ /* 0x000fe400000006ff */
[----:B------:R-:W-:-:S04]  /*1c920*/  LEA R12, R10, R16, 0x3 ;  /* 0x000000100a0c7211 */ /* 0x000fc800078e18ff */
[----:B------:R0:W1:Y:S01]  /*1c930*/  SYNCS.PHASECHK.TRANS64.TRYWAIT P0, [R12+URZ+0x29850], R9 ;  /* 0x029850090c0075a7 */ /* 0x000062000800017f */
[----:B------:R-:W-:Y:S05]  /*1c940*/  @!P1 BRA `(.L_x_2323) ;  /* 0x0000000000049947 */ /* 0x000fea0003800000 */
[----:B------:R-:W-:Y:S01]  /*1c950*/  BPT.TRAP 0x1 ;  /* 0x000000040000795c */ /* 0x000fe20000300000 */
.L_x_2323:
[----:B-1----:R-:W-:Y:S05]  /*1c960*/  @P0 BRA `(.L_x_2321) ;  /* 0x0000000000080947 */ /* 0x002fea0003800000 */
[----:B------:R-:W1:Y:S02]  /*1c970*/  SYNCS.PHASECHK.TRANS64.TRYWAIT P0, [R12+URZ+0x29850], R9 ;  /* 0x029850090c0075a7 */ /* 0x000e64000800017f */
[----:B-1----:R-:W-:Y:S05]  /*1c980*/  @!P0 BRA `(.L_x_2324) ;  /* 0x0000011000a08947 */ /* 0x002fea0003800000 */
.L_x_2321:
[----:B01----:R-:W-:Y:S01]  /*1c990*/  VIADD R9, R16, 0x400 ;  /* 0x0000040010097836 */ /* 0x003fe20000000000 */
[----:B------:R-:W-:Y:S05]  /*1c9a0*/  WARPSYNC.ALL ;  /* 0x0000000000007948 */ /* 0x000fea0003800000 */
[----:B------:R-:W-:Y:S01]  /*1c9b0*/  SHF.R.U32.HI R9, RZ, 0x4, R9 ;  /* 0x00000004ff097819 */ /* 0x000fe20000011609 */
[----:B------:R-:W-:Y:S01]  /*1c9c0*/  IMAD.MOV.U32 R13, RZ, RZ, -0x3ffffff0 ;  /* 0xc0000010ff0d7424 */ /* 0x000fe200078e00ff */
[----:B------:R-:W-:Y:S01]  /*1c9d0*/  WARPGROUP.ARRIVE ;  /* 0x00000000000079c5 */ /* 0x000fe20000000000 */
[C---:B------:R-:W-:Y:S01]  /*1c9e0*/  FMUL.FTZ R21, R2.reuse, R156 ;  /* 0x0000009c02157220 */ /* 0x040fe20000410000 */
[----:B------:R-:W-:Y:S01]  /*1c9f0*/  LOP3.LUT R9, R9, 0x3fff, RZ, 0xc0, !PT ;  /* 0x00003fff09097812 */ /* 0x000fe200078ec0ff */
[C---:B------:R-:W-:Y:S01]  /*1ca00*/  FMUL.FTZ R156, R2.reuse, R163 ;  /* 0x000000a3029c7220 */ /* 0x040fe20000410000 */
[----:B------:R-:W-:Y:S01]  /*1ca10*/  R2UR UR7, R13 ;  /* 0x000000000d0772ca */ /* 0x000fe200000e0000 */
[C---:B------:R-:W-:Y:S01]  /*1ca20*/  FMUL.FTZ R163, R2.reuse, R137 ;  /* 0x0000008902a37220 */ /* 0x040fe20000410000 */
[----:B------:R-:W-:Y:S01]  /*1ca30*/  LOP3.LUT R9, R9, 0x10000, RZ, 0xfc, !PT ;  /* 0x0001000009097812 */ /* 0x000fe200078efcff */
[C---:B------:R-:W-:Y:S01]  /*1ca40*/  FMUL.FTZ R137, R2.reuse, R139 ;  /* 0x0000008b02897220 */ /* 0x040fe20000410000 */
[C---:B------:R-:W-:Y:S01]  /*1ca50*/  FMUL.FTZ R139, R2.reuse, R140 ;  /* 0x0000008c028b7220 */ /* 0x040fe20000410000 */
[C---:B------:R-:W-:Y:S01]  /*1ca60*/  FMUL.FTZ R140, R2.reuse, R143 ;  /* 0x0000008f028c7220 */ /* 0x040fe20000410000 */
[----:B------:R-:W-:Y:S01]  /*1ca70*/  FMUL.FTZ R143, R2, R144 ;  /* 0x00000090028f7220 */ /* 0x000fe20000410000 */
[----:B------:R-:W-:-:S02]  /*1ca80*/  IMAD R12, R10, 0x500, R9 ;  /* 0x000005000a0c7824 */ /* 0x000fc400078e0209 */
[C---:B------:R-:W-:Y:S01]  /*1ca90*/  FMUL.FTZ R144, R2.reuse, R145 ;  /* 0x0000009102907220 */ /* 0x040fe20000410000 */
[C---:B------:R-:W-:Y:S01]  /*1caa0*/  FMUL.FTZ R145, R2.reuse, R147 ;  /* 0x0000009302917220 */ /* 0x040fe20000410000 */
[C---:B------:R-:W-:Y:S01]  /*1cab0*/  FMUL.FTZ R147, R2.reuse, R148 ;  /* 0x0000009402937220 */ /* 0x040fe20000410000 */
[----:B------:R-:W-:Y:S01]  /*1cac0*/  FMUL.FTZ R148, R2, R149 ;  /* 0x0000009502947220 */ /* 0x000fe20000410000 */
[----:B------:R-:W-:Y:S01]  /*1cad0*/  R2UR UR6, R12 ;  /* 0x000000000c0672ca */ /* 0x000fe200000e0000 */
[----:B------:R-:W-:Y:S01]  /*1cae0*/  FMUL.FTZ R149, R2, R151 ;  /* 0x0000009702957220 */ /* 0x000fe20000410000 */
[----:B------:R-:W-:Y:S02]  /*1caf0*/  VIADD R14, R12, 0x100 ;  /* 0x000001000c0e7836 */ /* 0x000fe40000000000 */
[C---:B------:R-:W-:Y:S01]  /*1cb00*/  FMUL.FTZ R151, R2.reuse, R129 ;  /* 0x0000008102977220 */ /* 0x040fe20000410000 */
[C---:B------:R-:W-:Y:S01]  /*1cb10*/  FMUL.FTZ R129, R2.reuse, R131 ;  /* 0x0000008302817220 */ /* 0x040fe20000410000 */
[----:B------:R-:W-:Y:S01]  /*1cb20*/  FMUL.FTZ R13, R2, R153 ;  /* 0x00000099020d7220 */ /* 0x000fe20000410000 */
[----:B------:R-:W-:-:S02]  /*1cb30*/  IMAD.SHL.U32 R131, R193, 0x80, RZ ;  /* 0x00000080c1837824 */ /* 0x000fc400078e00ff */
[C---:B------:R-:W-:Y:S01]  /*1cb40*/  FMUL.FTZ R153, R2.reuse, R157 ;  /* 0x0000009d02997220 */ /* 0x040fe20000410000 */
[C---:B------:R-:W-:Y:S01]  /*1cb50*/  FMUL.FTZ R157, R2.reuse, R161 ;  /* 0x000000a1029d7220 */ /* 0x040fe20000410000 */
[----:B------:R-:W-:Y:S01]  /*1cb60*/  FMUL.FTZ R161, R2, R165 ;  /* 0x000000a502a17220 */ /* 0x000fe20000410000 */
[----:B------:R-:W-:Y:S01]  /*1cb70*/  MOV R15, 0xc0000010 ;  /* 0xc0000010000f7802 */ /* 0x000fe20000000f00 */
[----:B------:R-:W-:Y:S02]  /*1cb80*/  IMAD R165, R8, -0xa0, R131 ;  /* 0xffffff6008a57824 */ /* 0x000fe400078e0283 */
[----:B------:R-:W-:Y:S01]  /*1cb90*/  FMUL.FTZ R9, R2, R152 ;  /* 0x0000009802097220 */ /* 0x000fe20000410000 */
[----:B------:R-:W-:Y:S01]  /*1cba0*/  QGMMA.64x128x32.F32.E4M3.E4M3 R24, R184, gdesc[UR4], R24, gsb0 ;  /* 0x01e00004b8187df3 */ /* 0x000fe20008000818 */
[----:B------:R-:W-:Y:S01]  /*1cbb0*/  R2UR UR6, R14 ;  /* 0x000000000e0672ca */ /* 0x000fe200000e0000 */
[C---:B------:R-:W-:Y:S01]  /*1cbc0*/  FMUL.FTZ R14, R2.reuse, R154 ;  /* 0x0000009a020e7220 */ /* 0x040fe20000410000 */
[C---:B------:R-:W-:Y:S01]  /*1cbd0*/  FMUL.FTZ R154, R2.reuse, R162 ;  /* 0x000000a2029a7220 */ /* 0x040fe20000410000 */
[C---:B------:R-:W-:Y:S01]  /*1cbe0*/  FMUL.FTZ R162, R2.reuse, R136 ;  /* 0x0000008802a27220 */ /* 0x040fe20000410000 */
[C---:B------:R-:W-:Y:S01]  /*1cbf0*/  FMUL.FTZ R152, R2.reuse, R159 ;  /* 0x0000009f02987220 */ /* 0x040fe20000410000 */
[C---:B------:R-:W-:Y:S01]  /*1cc00*/  FMUL.FTZ R136, R2.reuse, R138 ;  /* 0x0000008a02887220 */ /* 0x040fe20000410000 */
[----:B------:R-:W-:Y:S01]  /*1cc10*/  R2UR UR7, R15 ;  /* 0x000000000f0772ca */ /* 0x000fe200000e0000 */
[C---:B------:R-:W-:Y:S01]  /*1cc20*/  FMUL.FTZ R159, R2.reuse, R164 ;  /* 0x000000a4029f7220 */ /* 0x040fe20000410000 */
[C---:B------:R-:W-:Y:S01]  /*1cc30*/  FMUL.FTZ R138, R2.reuse, R142 ;  /* 0x0000008e028a7220 */ /* 0x040fe20000410000 */
[C---:B------:R-:W-:Y:S01]  /*1cc40*/  FMUL.FTZ R142, R2.reuse, R146 ;  /* 0x00000092028e7220 */ /* 0x040fe20000410000 */
[----:B------:R-:W-:Y:S01]  /*1cc50*/  IADD3 R164, R165, 0x1, R202 ;  /* 0x00000001a5a47810 */ /* 0x000fe20007ffe0ca */
[C---:B------:R-:W-:Y:S01]  /*1cc60*/  FMUL.FTZ R146, R2.reuse, R150 ;  /* 0x0000009602927220 */ /* 0x040fe20000410000 */
[C---:B------:R-:W-:Y:S01]  /*1cc70*/  FMUL.FTZ R150, R2.reuse, R120 ;  /* 0x0000007802967220 */ /* 0x040fe20000410000 */
[C---:B------:R-:W-:Y:S01]  /*1cc80*/  FMUL.FTZ R120, R2.reuse, R122 ;  /* 0x0000007a02787220 */ /* 0x040fe20000410000 */
[C---:B------:R-:W-:Y:S01]  /*1cc90*/  FMUL.FTZ R122, R2.reuse, R123 ;  /* 0x0000007b027a7220 */ /* 0x040fe20000410000 */
[----:B------:R-:W-:Y:S01]  /*1cca0*/  MUFU.TANH R9, R9 ;  /* 0x0000000900097308 */ /* 0x000fe20000002400 */
[----:B------:R-:W-:Y:S01]  /*1ccb0*/  FMUL.FTZ R123, R2, R124 ;  /* 0x0000007c027b7220 */ /* 0x000fe20000410000 */
[----:B------:R-:W-:-:S02]  /*1ccc0*/  IMAD.IADD R164, R164, 0x1, -R195 ;  /* 0x00000001a4a47824 */ /* 0x000fc400078e0ac3 */
[C---:B------:R-:W-:Y:S01]  /*1ccd0*/  FMUL.FTZ R124, R2.reuse, R126 ;  /* 0x0000007e027c7220 */ /* 0x040fe20000410000 */
[C---:B------:R-:W-:Y:S01]  /*1cce0*/  FMUL.FTZ R126, R2.reuse, R127 ;  /* 0x0000007f027e7220 */ /* 0x040fe20000410000 */
[C---:B------:R-:W-:Y:S01]  /*1ccf0*/  FMUL.FTZ R127, R2.reuse, R128 ;  /* 0x00000080027f7220 */ /* 0x040fe20000410000 */
[C---:B------:R-:W-:Y:S01]  /*1cd00*/  FMUL.FTZ R128, R2.reuse, R130 ;  /* 0x0000008202807220 */ /* 0x040fe20000410000 */
[----:B------:R-:W-:Y:S01]  /*1cd10*/  IMAD R165, R203, -0x2, R164 ;  /* 0xfffffffecba57824 */ /* 0x000fe200078e02a4 */
[----:B------:R-:W0:Y:S01]  /*1cd20*/  MUFU.TANH R13, R13 ;  /* 0x0000000d000d7308 */ /* 0x000e220000002400 */
[C---:B------:R-:W-:Y:S01]  /*1cd30*/  FMUL.FTZ R130, R2.reuse, R132 ;  /* 0x0000008402827220 */ /* 0x040fe20000410000 */
[C---:B------:R-:W-:Y:S01]  /*1cd40*/  FMUL.FTZ R132, R2.reuse, R135 ;  /* 0x0000008702847220 */ /* 0x040fe20000410000 */
[----:B------:R-:W-:Y:S01]  /*1cd50*/  FMUL.FTZ R135, R2, R104 ;  /* 0x0000006802877220 */ /* 0x000fe20000410000 */
[----:B------:R-:W-:Y:S02]  /*1cd60*/  IMAD.IADD R104, R206, 0x1, R165 ;  /* 0x00000001ce687824 */ /* 0x000fe400078e02a5 */
[C---:B------:R-:W-:Y:S01]  /*1cd70*/  FMUL.FTZ R15, R2.reuse, R155 ;  /* 0x0000009b020f7220 */ /* 0x040fe20000410000 */
[C---:B------:R-:W-:Y:S01]  /*1cd80*/  FMUL.FTZ R155, R2.reuse, R160 ;  /* 0x000000a0029b7220 */ /* 0x040fe20000410000 */
[----:B------:R-:W-:Y:S01]  /*1cd90*/  FMUL.FTZ R134, R2, R134 ;  /* 0x0000008602867220 */ /* 0x000fe20000410000 */
[----:B------:R-:W-:Y:S01]  /*1cda0*/  MUFU.TANH R21, R21 ;  /* 0x0000001500157308 */ /* 0x000fe20000002400 */
[----:B------:R-:W-:Y:S01]  /*1cdb0*/  ISETP.GT.AND P0, PT, R104, RZ, PT ;  /* 0x000000ff6800720c */ /* 0x000fe20003f04270 */
[----:B------:R-:W-:Y:S01]  /*1cdc0*/  FMUL.FTZ R141, R2, R141 ;  /* 0x0000008d028d7220 */ /* 0x000fe20000410000 */
[----:B------:R-:W-:Y:S01]  /*1cdd0*/  ISETP.GT.AND P2, PT, R104, 0x1, PT ;  /* 0x000000016800780c */ /* 0x000fe20003f44270 */
[C---:B------:R-:W-:Y:S01]  /*1cde0*/  FMUL.FTZ R20, R2.reuse, R158 ;  /* 0x0000009e02147220 */ /* 0x040fe20000410000 */
[C---:B------:R-:W-:Y:S01]  /*1cdf0*/  FMUL.FTZ R158, R2.reuse, R166 ;  /* 0x000000a6029e7220 */ /* 0x040fe20000410000 */
[C---:B------:R-:W-:Y:S01]  /*1ce00*/  FMUL.FTZ R121, R2.reuse, R121 ;  /* 0x0000007902797220 */ /* 0x040fe20000410000 */
[C---:B------:R-:W-:Y:S01]  /*1ce10*/  FMUL.FTZ R125, R2.reuse, R125 ;  /* 0x0000007d027d7220 */ /* 0x040fe20000410000 */
[----:B------:R-:W1:Y:S01]  /*1ce20*/  MUFU.TANH R153, R153 ;  /* 0x0000009900997308 */ /* 0x000e620000002400 */
[----:B0-----:R-:W-:Y:S01]  /*1ce30*/  FSEL R13, R13, -INF , P2 ;  /* 0xff8000000d0d7808 */ /* 0x001fe20001000000 */
[----:B------:R-:W-:Y:S01]  /*1ce40*/  FMUL.FTZ R160, R2, R167 ;  /* 0x000000a702a07220 */ /* 0x000fe20000410000 */
[----:B------:R-:W-:Y:S01]  /*1ce50*/  ISETP.GT.AND P2, PT, R104, 0x9, PT ;  /* 0x000000096800780c */ /* 0x000fe20003f44270 */
        /* <DEDUP_REMOVED lines=12> */
[----:B------:R2:W-:Y:S01]  /*1cf20*/  MUFU.TANH R131, R134 ;  /* 0x0000008600837308 */ /* 0x0005e20000002400 */
[----:B-1----:R-:W-:Y:S01]  /*1cf30*/  FSEL R153, R153, -INF , P2 ;  /* 0xff80000099997808 */ /* 0x002fe20001000000 */
[----:B------:R-:W-:Y:S01]  /*1cf40*/  FMUL.FTZ R90, R2, R90 ;  /* 0x0000005a025a7220 */ /* 0x000fe20000410000 */
[----:B------:R-:W-:Y:S01]  /*1cf50*/  ISETP.GT.AND P2, PT, R104, 0x11, PT ;  /* 0x000000116800780c */ /* 0x000fe20003f44270 */
[C---:B------:R-:W-:Y:S01]  /*1cf60*/  FMUL.FTZ R91, R2.reuse, R91 ;  /* 0x0000005b025b7220 */ /* 0x040fe20000410000 */
[C---:B------:R-:W-:Y:S01]  /*1cf70*/  FMUL.FTZ R94, R2.reuse, R94 ;  /* 0x0000005e025e7220 */ /* 0x040fe20000410000 */
[C---:B------:R-:W-:Y:S01]  /*1cf80*/  FMUL.FTZ R95, R2.reuse, R95 ;  /* 0x0000005f025f7220 */ /* 0x040fe20000410000 */
[C---:B------:R-:W-:Y:S01]  /*1cf90*/  FMUL.FTZ R98, R2.reuse, R98 ;  /* 0x0000006202627220 */ /* 0x040fe20000410000 */
[----:B------:R-:W1:Y:S01]  /*1cfa0*/  MUFU.TANH R157, R157 ;  /* 0x0000009d009d7308 */ /* 0x000e620000002400 */
[----:B--2---:R-:W-:Y:S01]  /*1cfb0*/  FSEL R134, R9, -INF , P0 ;  /* 0xff80000009867808 */ /* 0x004fe20000000000 */
[----:B------:R-:W-:Y:S01]  /*1cfc0*/  FMUL.FTZ R9, R2, R106 ;  /* 0x0000006a02097220 */ /* 0x000fe20000410000 */
[----:B------:R-:W-:Y:S01]  /*1cfd0*/  ISETP.GT.AND P0, PT, R104, 0x8, PT ;  /* 0x000000086800780c */ /* 0x000fe20003f04270 */
[----:B------:R-:W-:Y:S01]  /*1cfe0*/  FMUL.FTZ R106, R2, R107 ;  /* 0x0000006b026a7220 */ /* 0x000fe20000410000 */
[----:B------:R-:W-:Y:S01]  /*1cff0*/  FMNMX.FTZ R164, R134, R7, !PT ;  /* 0x0000000786a47209 */ /* 0x000fe20007810000 */
[C---:B------:R-:W-:Y:S01]  /*1d000*/  FMUL.FTZ R99, R2.reuse, R99 ;  /* 0x0000006302637220 */ /* 0x040fe20000410000 */
[----:B------:R-:W-:Y:S01]  /*1d010*/  FSEL R21, R21, -INF , P0 ;  /* 0xff80000015157808 */ /* 0x000fe20000000000 */
[----:B------:R-:W2:Y:S01]  /*1d020*/  MUFU.TANH R159, R159 ;  /* 0x0000009f009f7308 */ /* 0x000ea20000002400 */
[----:B------:R-:W-:Y:S01]  /*1d030*/  FMNMX.FTZ R164, R13, R164, !PT ;  /* 0x000000a40da47209 */ /* 0x000fe20007810000 */
[----:B------:R-:W-:Y:S01]  /*1d040*/  FMUL.FTZ R102, R2, R102 ;  /* 0x0000006602667220 */ /* 0x000fe20000410000 */
[----:B------:R-:W-:Y:S01]  /*1d050*/  ISETP.GT.AND P0, PT, R104, 0x10, PT ;  /* 0x000000106800780c */ /* 0x000fe20003f04270 */
[----:B------:R-:W-:Y:S01]  /*1d060*/  FMUL.FTZ R103, R2, R103 ;  /* 0x0000006702677220 */ /* 0x000fe20000410000 */
[----:B------:R-:W-:Y:S01]  /*1d070*/  FMNMX.FTZ R164, R21, R164, !PT ;  /* 0x000000a415a47209 */ /* 0x000fe20007810000 */
[----:B------:R-:W3:Y:S01]  /*1d080*/  S2R R228, SR_TID.X ;  /* 0x0000000000e47919 */ /* 0x000ee20000002100 */
[----:B0-----:R-:W-:Y:S01]  /*1d090*/  FSEL R155, R155, -INF , P0 ;  /* 0xff8000009b9b7808 */ /* 0x001fe20000000000 */
[----:B------:R-:W0:Y:S01]  /*1d0a0*/  MUFU.TANH R161, R161 ;  /* 0x000000a100a17308 */ /* 0x000e220000002400 */
[----:B------:R-:W-:-:S02]  /*1d0b0*/  FMNMX.FTZ R164, R153, R164, !PT ;  /* 0x000000a499a47209 */ /* 0x000fc40007810000 */
[C---:B------:R-:W-:Y:S02]  /*1d0c0*/  ISETP.GT.AND P0, PT, R104.reuse, 0x18, PT ;  /* 0x000000186800780c */ /* 0x040fe40003f04270 */
[----:B-1----:R-:W-:Y:S02]  /*1d0d0*/  FSEL R157, R157, -INF , P2 ;  /* 0xff8000009d9d7808 */ /* 0x002fe40001000000 */
[----:B------:R-:W-:Y:S01]  /*1d0e0*/  FMNMX.FTZ R164, R155, R164, !PT ;  /* 0x000000a49ba47209 */ /* 0x000fe20007810000 */
[----:B------:R-:W1:Y:S01]  /*1d0f0*/  MUFU.TANH R162, R162 ;  /* 0x000000a200a27308 */ /* 0x000e620000002400 */
[----:B------:R-:W-:Y:S02]  /*1d100*/  ISETP.GT.AND P2, PT, R104, 0x19, PT ;  /* 0x000000196800780c */ /* 0x000fe40003f44270 */
[----:B--2---:R-:W-:Y:S02]  /*1d110*/  FSEL R159, R159, -INF , P0 ;  /* 0xff8000009f9f7808 */ /* 0x004fe40000000000 */
[----:B------:R-:W-:-:S02]  /*1d120*/  FMNMX.FTZ R164, R157, R164, !PT ;  /* 0x000000a49da47209 */ /* 0x000fc40007810000 */
[----:B------:R-:W-:Y:S01]  /*1d130*/  ISETP.GT.AND P0, PT, R104, 0x20, PT ;  /* 0x000000206800780c */ /* 0x000fe20003f04270 */
[----:B------:R-:W2:Y:S01]  /*1d140*/  MUFU.TANH R163, R163 ;  /* 0x000000a300a37308 */ /* 0x000ea20000002400 */
[----:B0-----:R-:W-:Y:S02]  /*1d150*/  FSEL R161, R161, -INF , P2 ;  /* 0xff800000a1a17808 */ /* 0x001fe40001000000 */
[----:B------:R-:W-:Y:S01]  /*1d160*/  FMNMX.FTZ R166, R159, R164, !PT ;  /* 0x000000a49fa67209 */ /* 0x000fe20007810000 */
[----:B------:R-:W-:Y:S01]  /*1d170*/  FMUL.FTZ R164, R2, R109 ;  /* 0x0000006d02a47220 */ /* 0x000fe20000410000 */
[----:B------:R-:W-:Y:S01]  /*1d180*/  ISETP.GT.AND P2, PT, R104, 0x21, PT ;  /* 0x000000216800780c */ /* 0x000fe20003f44270 */
[----:B------:R-:W-:Y:S01]  /*1d190*/  FMUL.FTZ R109, R2, R110 ;  /* 0x0000006e026d7220 */ /* 0x000fe20000410000 */
[----:B------:R-:W-:Y:S01]  /*1d1a0*/  FMNMX.FTZ R166, R161, R166, !PT ;  /* 0x000000a6a1a67209 */ /* 0x000fe20007810000 */
[----:B------:R-:W0:Y:S01]  /*1d1b0*/  MUFU.TANH R139, R139 ;  /* 0x0000008b008b7308 */ /* 0x000e220000002400 */
[----:B-1----:R-:W-:Y:S01]  /*1d1c0*/  FSEL R107, R162, -INF , P0 ;  /* 0xff800000a26b7808 */ /* 0x002fe20000000000 */
[----:B------:R-:W-:Y:S01]  /*1d1d0*/  FMUL.FTZ R110, R2, R116 ;  /* 0x00000074026e7220 */ /* 0x000fe20000410000 */
[----:B------:R-:W-:-:S02]  /*1d1e0*/  ISETP.GT.AND P0, PT, R104, 0x28, PT ;  /* 0x000000286800780c */ /* 0x000fc40003f04270 */
[----:B------:R-:W-:Y:S02]  /*1d1f0*/  FMNMX.FTZ R166, R107, R166, !PT ;  /* 0x000000a66ba67209 */ /* 0x000fe40007810000 */
[----:B---3--:R-:W-:Y:S01]  /*1d200*/  LOP3.LUT R230, R228, 0x7f, RZ, 0xc0, !PT ;  /* 0x0000007fe4e67812 */ /* 0x008fe200078ec0ff */
[----:B------:R-:W1:Y:S01]  /*1d210*/  MUFU.TANH R141, R141 ;  /* 0x0000008d008d7308 */ /* 0x000e620000002400 */
[----:B--2---:R-:W-:Y:S01]  /*1d220*/  FSEL R163, R163, -INF , P2 ;  /* 0xff800000a3a37808 */ /* 0x004fe20001000000 */
[----:B------:R-:W2:Y:S01]  /*1d230*/  S2R R228, SR_TID.X ;  /* 0x0000000000e47919 */ /* 0x000ea20000002100 */
[----:B------:R-:W-:Y:S02]  /*1d240*/  ISETP.GT.AND P2, PT, R104, 0x29, PT ;  /* 0x000000296800780c */ /* 0x000fe40003f44270 */
[----:B------:R-:W-:-:S03]  /*1d250*/  FMNMX.FTZ R166, R163, R166, !PT ;  /* 0x000000a6a3a67209 */ /* 0x000fc60007810000 */
[----:B------:R-:W3:Y:S01]  /*1d260*/  MUFU.TANH R143, R143 ;  /* 0x0000008f008f7308 */ /* 0x000ee20000002400 */
[----:B0-----:R-:W-:Y:S02]  /*1d270*/  FSEL R139, R139, -INF , P0 ;  /* 0xff8000008b8b7808 */ /* 0x001fe40000000000 */
[----:B------:R-:W-:Y:S02]  /*1d280*/  ISETP.GT.AND P0, PT, R104, 0x30, PT ;  /* 0x000000306800780c */ /* 0x000fe40003f04270 */
[----:B------:R-:W-:-:S03]  /*1d290*/  FMNMX.FTZ R166, R139, R166, !PT ;  /* 0x000000a68ba67209 */ /* 0x000fc60007810000 */
[----:B------:R-:W0:Y:S01]  /*1d2a0*/  MUFU.TANH R144, R144 ;  /* 0x0000009000907308 */ /* 0x000e220000002400 */
[----:B-1----:R-:W-:Y:S02]  /*1d2b0*/  FSEL R141, R141, -INF , P2 ;  /* 0xff8000008d8d7808 */ /* 0x002fe40001000000 */
[----:B------:R-:W-:Y:S02]  /*1d2c0*/  ISETP.GT.AND P2, PT, R104, 0x31, PT ;  /* 0x000000316800780c */ /* 0x000fe40003f44270 */
[----:B------:R-:W-:-:S03]  /*1d2d0*/  FMNMX.FTZ R166, R141, R166, !PT ;  /* 0x000000a68da67209 */ /* 0x000fc60007810000 */
[----:B------:R-:W1:Y:S01]  /*1d2e0*/  MUFU.TANH R147, R147 ;  /* 0x0000009300937308 */ /* 0x000e620000002400 */
[----:B---3--:R-:W-:Y:S02]  /*1d2f0*/  FSEL R143, R143, -INF , P0 ;  /* 0xff8000008f8f7808 */ /* 0x008fe40000000000 */
[----:B------:R-:W-:Y:S02]  /*1d300*/  ISETP.GT.AND P0, PT, R104, 0x38, PT ;  /* 0x000000386800780c */ /* 0x000fe40003f04270 */
[----:B------:R-:W-:Y:S01]  /*1d310*/  FMNMX.FTZ R166, R143, R166, !PT ;  /* 0x000000a68fa67209 */ /* 0x000fe20007810000 */
[----:B------:R-:W-:Y:S02]  /*1d320*/  WARPGROUP.DEPBAR.LE gsb0, 0x0 ;  /* 0x00008000000079c5 */ /* 0x000fe40000010000 */
[----:B------:R-:W-:Y:S01]  /*1d330*/  WARPGROUP.ARRIVE ;  /* 0x00000000000079c5 */ /* 0x000fe20000000000 */
[----:B------:R-:W3:Y:S01]  /*1d340*/  MUFU.TANH R148, R148 ;  /* 0x0000009400947308 */ /* 0x000ee20000002400 */
[----:B0-----:R-:W-:Y:S01]  /*1d350*/  FSEL R165, R144, -INF , P2 ;  /* 0xff80000090a57808 */ /* 0x001fe20001000000 */
[----:B------:R-:W-:Y:S01]  /*1d360*/  FMUL.FTZ R185, R2, R113 ;  /* 0x0000007102b97220 */ /* 0x000fe20000410000 */
[----:B------:R-:W-:Y:S01]  /*1d370*/  ISETP.GT.AND P2, PT, R104, 0x39, PT ;  /* 0x000000396800780c */ /* 0x000fe20003f44270 */
[----:B------:R-:W-:Y:S01]  /*1d380*/  FMUL.FTZ R187, R2, R117 ;  /* 0x0000007502bb7220 */ /* 0x000fe20000410000 */
[----:B------:R-:W-:Y:S01]  /*1d390*/  QGMMA.64x128x32.F32.E4M3.E4M3 R24, R180, gdesc[UR4], R24, gsb0 ;  /* 0x01e00004b4187df3 */ /* 0x000fe20008000818 */
[----:B------:R-:W-:-:S02]  /*1d3a0*/  FMNMX.FTZ R166, R165, R166, !PT ;  /* 0x000000a6a5a67209 */ /* 0x000fc40007810000 */
[----:B------:R-:W0:Y:S01]  /*1d3b0*/  MUFU.TANH R150, R150 ;  /* 0x0000009600967308 */ /* 0x000e220000002400 */
[----:B-1----:R-:W-:Y:S02]  /*1d3c0*/  FSEL R147, R147, -INF , P0 ;  /* 0xff80000093937808 */ /* 0x002fe40000000000 */
[----:B------:R-:W-:Y:S02]  /*1d3d0*/  ISETP.GT.AND P0, PT, R104, 0x40, PT ;  /* 0x000000406800780c */ /* 0x000fe40003f04270 */
[----:B------:R-:W-:Y:S02]  /*1d3e0*/  FMNMX.FTZ R166, R147, R166, !PT ;  /* 0x000000a693a67209 */ /* 0x000fe40007810000 */
[----:B--2---:R-:W-:Y:S01]  /*1d3f0*/  SHF.R.U32.HI R228, RZ, 0x7, R228 ;  /* 0x00000007ffe47819 */ /* 0x004fe200000116e4 */
[----:B------:R-:W1:Y:S01]  /*1d400*/  MUFU.TANH R121, R121 ;  /* 0x0000007900797308 */ /* 0x000e620000002400 */
[----:B---3--:R-:W-:Y:S02]  /*1d410*/  FSEL R113, R148, -INF , P2 ;  /* 0xff80000094717808 */ /* 0x008fe40001000000 */
[----:B------:R-:W-:-:S02]  /*1d420*/  ISETP.GT.AND P2, PT, R104, 0x41, PT ;  /* 0x000000416800780c */ /* 0x000fc40003f44270 */
[----:B------:R-:W-:-:S03]  /*1d430*/  FMNMX.FTZ R166, R113, R166, !PT ;  /* 0x000000a671a67209 */ /* 0x000fc60007810000 */
[----:B------:R-:W2:Y:S01]  /*1d440*/  MUFU.TANH R123, R123 ;  /* 0x0000007b007b7308 */ /* 0x000ea20000002400 */
        /* <DEDUP_REMOVED lines=8> */
[----:B--2---:R-:W-:Y:S02]  /*1d4d0*/  FSEL R123, R123, -INF , P0 ;  /* 0xff8000007b7b7808 */ /* 0x004fe40000000000 */
[----:B------:R-:W-:Y:S02]  /*1d4e0*/  ISETP.GT.AND P0, PT, R104, 0x50, PT ;  /* 0x000000506800780c */ /* 0x000fe40003f04270 */
        /* <DEDUP_REMOVED lines=30> */
[----:B-1----:R-:W-:Y:S01]  /*1d6d0*/  FSEL R93, R108, -INF , P0 ;  /* 0xff8000006c5d7808 */ /* 0x002fe20000000000 */
[----:B------:R-:W-:Y:S01]  /*1d6e0*/  FMUL.FTZ R108, R2, R101 ;  /* 0x00000065026c7220 */ /* 0x000fe20000410000 */
[----:B------:R-:W-:Y:S02]  /*1d6f0*/  ISETP.GT.AND P0, PT, R104, 0x70, PT ;  /* 0x000000706800780c */ /* 0x000fe40003f04270 */
[----:B------:R-:W-:-:S03]  /*1d700*/  FMNMX.FTZ R166, R93, R166, !PT ;  /* 0x000000a65da67209 */ /* 0x000fc60007810000 */
[----:B------:R-:W-:Y:S08]  /*1d710*/  MUFU.TANH R110, R110 ;  /* 0x0000006e006e7308 */ /* 0x000ff00000002400 */
[----:B------:R-:W1:Y:S08]  /*1d720*/  MUFU.TANH R187, R187 ;  /* 0x000000bb00bb7308 */ /* 0x000e700000002400 */
[----:B------:R-:W-:Y:S08]  /*1d730*/  MUFU.TANH R229, R229 ;  /* 0x000000e500e57308 */ /* 0x000ff00000002400 */
[----:B------:R-:W3:Y:S08]  /*1d740*/  MUFU.TANH R231, R231 ;  /* 0x000000e700e77308 */ /* 0x000ef00000002400 */
[----:B------:R-:W-:Y:S01]  /*1d750*/  MUFU.TANH R233, R233 ;  /* 0x000000e900e97308 */ /* 0x000fe20000002400 */
[----:B------:R-:W-:-:S02]  /*1d760*/  WARPGROUP.DEPBAR.LE gsb0, 0x0 ;  /* 0x00008000000079c5 */ /* 0x000fc40000010000 */
[----:B------:R-:W-:Y:S01]  /*1d770*/  FMUL.FTZ R183, R2, R112 ;  /* 0x0000007002b77220 */ /* 0x000fe20000410000 */
[----:B--2---:R-:W-:Y:S01]  /*1d780*/  FSEL R181, R162, -INF , P2 ;  /* 0xff800000a2b57808 */ /* 0x004fe20001000000 */
[----:B------:R-:W-:Y:S01]  /*1d790*/  FMUL.FTZ R112, R2, R119 ;  /* 0x0000007702707220 */ /* 0x000fe20000410000 */
[C---:B------:R-:W-:Y:S02]  /*1d7a0*/  ISETP.GT.AND P2, PT, R104.reuse, 0x71, PT ;  /* 0x000000716800780c */ /* 0x040fe40003f44270 */
[----:B------:R-:W2:Y:S01]  /*1d7b0*/  MUFU.TANH R88, R88 ;  /* 0x0000005800587308 */ /* 0x000ea20000002400 */
[----:B------:R-:W-:Y:S01]  /*1d7c0*/  FMNMX.FTZ R166, R181, R166, !PT ;  /* 0x000000a6b5a67209 */ /* 0x000fe20007810000 */
[----:B------:R-:W-:Y:S01]  /*1d7d0*/  WARPGROUP.ARRIVE ;  /* 0x00000000000079c5 */ /* 0x000fe20000000000 */
[----:B0-----:R-:W-:Y:S02]  /*1d7e0*/  FSEL R185, R185, -INF , P2 ;  /* 0xff800000b9b97808 */ /* 0x001fe40001000000 */
[----:B------:R-:W-:-:S03]  /*1d7f0*/  ISETP.GT.AND P2, PT, R104, 0x79, PT ;  /* 0x000000796800780c */ /* 0x000fc60003f44270 */
[----:B------:R-:W0:Y:S01]  /*1d800*/  MUFU.TANH R183, R183 ;  /* 0x000000b700b77308 */ /* 0x000e220000002400 */
[----:B-1----:R-:W-:Y:S02]  /*1d810*/  FSEL R187, R187, -INF , P2 ;  /* 0xff800000bbbb7808 */ /* 0x002fe40001000000 */
[----:B------:R-:W-:-:S04]  /*1d820*/  ISETP.GT.AND P2, PT, R104, 0x81, PT ;  /* 0x000000816800780c */ /* 0x000fc80003f44270 */
[----:B---3--:R-:W-:Y:S01]  /*1d830*/  FSEL R231, R231, -INF , P2 ;  /* 0xff800000e7e77808 */ /* 0x008fe20001000000 */
[----:B------:R-:W1:Y:S01]  /*1d840*/  MUFU.TANH R89, R89 ;  /* 0x0000005900597308 */ /* 0x000e620000002400 */
[----:B------:R-:W-:-:S04]  /*1d850*/  ISETP.GT.AND P2, PT, R104, 0x89, PT ;  /* 0x000000896800780c */ /* 0x000fc80003f44270 */
[----:B--2---:R-:W-:Y:S02]  /*1d860*/  FSEL R101, R88, -INF , P2 ;  /* 0xff80000058657808 */ /* 0x004fe40001000000 */
[C---:B------:R-:W-:Y:S01]  /*1d870*/  ISETP.GT.AND P2, PT, R104.reuse, 0x91, PT ;  /* 0x000000916800780c */ /* 0x040fe20003f44270 */
[----:B------:R-:W2:Y:S01]  /*1d880*/  MUFU.TANH R235, R235 ;  /* 0x000000eb00eb7308 */ /* 0x000ea20000002400 */
[----:B0-----:R-:W-:Y:S02]  /*1d890*/  FSEL R183, R183, -INF , P0 ;  /* 0xff800000b7b77808 */ /* 0x001fe40000000000 */
[----:B------:R-:W-:Y:S02]  /*1d8a0*/  ISETP.GT.AND P0, PT, R104, 0x78, PT ;  /* 0x000000786800780c */ /* 0x000fe40003f04270 */
[----:B------:R-:W-:Y:S02]  /*1d8b0*/  FMNMX.FTZ R166, R183, R166, !PT ;  /* 0x000000a6b7a67209 */ /* 0x000fe40007810000 */
[----:B------:R-:W-:Y:S01]  /*1d8c0*/  FSEL R97, R110, -INF , P0 ;  /* 0xff8000006e617808 */ /* 0x000fe20000000000 */
[----:B------:R0:W3:Y:S01]  /*1d8d0*/  MUFU.TANH R96, R100 ;  /* 0x0000006400607308 */ /* 0x0000e20000002400 */
[----:B------:R-:W-:Y:S01]  /*1d8e0*/  FMNMX.FTZ R166, R185, R166, !PT ;  /* 0x000000a6b9a67209 */ /* 0x000fe20007810000 */
[----:B------:R-:W-:Y:S01]  /*1d8f0*/  FMUL.FTZ R110, R2, R118 ;  /* 0x00000076026e7220 */ /* 0x000fe20000410000 */
[----:B------:R-:W-:-:S02]  /*1d900*/  ISETP.GT.AND P0, PT, R104, 0x80, PT ;  /* 0x000000806800780c */ /* 0x000fc40003f04270 */
[----:B------:R-:W-:Y:S02]  /*1d910*/  FMNMX.FTZ R166, R97, R166, !PT ;  /* 0x000000a661a67209 */ /* 0x000fe40007810000 */
[----:B------:R-:W-:Y:S01]  /*1d920*/  FSEL R229, R229, -INF , P0 ;  /* 0xff800000e5e57808 */ /* 0x000fe20000000000 */
[----:B------:R-:W4:Y:S01]  /*1d930*/  MUFU.TANH R108, R108 ;  /* 0x0000006c006c7308 */ /* 0x000f220000002400 */
[----:B------:R-:W-:Y:S01]  /*1d940*/  FMNMX.FTZ R166, R187, R166, !PT ;  /* 0x000000a6bba67209 */ /* 0x000fe20007810000 */
[----:B0-----:R-:W-:Y:S01]  /*1d950*/  FMUL.FTZ R100, R2, R114 ;  /* 0x0000007202647220 */ /* 0x001fe20000410000 */
[----:B------:R-:W-:Y:S02]  /*1d960*/  ISETP.GT.AND P0, PT, R104, 0x88, PT ;  /* 0x000000886800780c */ /* 0x000fe40003f04270 */
[----:B------:R-:W-:Y:S02]  /*1d970*/  FMNMX.FTZ R166, R229, R166, !PT ;  /* 0x000000a6e5a67209 */ /* 0x000fe40007810000 */
[----:B------:R-:W-:Y:S01]  /*1d980*/  FSEL R233, R233, -INF , P0 ;  /* 0xff800000e9e97808 */ /* 0x000fe20000000000 */
[----:B------:R-:W0:Y:S01]  /*1d990*/  MUFU.TANH R15, R15 ;  /* 0x0000000f000f7308 */ /* 0x000e220000002400 */
[----:B------:R-:W-:-:S02]  /*1d9a0*/  FMNMX.FTZ R166, R231, R166, !PT ;  /* 0x000000a6e7a67209 */ /* 0x000fc40007810000 */
[C---:B------:R-:W-:Y:S02]  /*1d9b0*/  ISETP.GT.AND P0, PT, R104.reuse, 0x90, PT ;  /* 0x000000906800780c */ /* 0x040fe40003f04270 */
[----:B------:R-:W-:Y:S02]  /*1d9c0*/  FMNMX.FTZ R166, R233, R166, !PT ;  /* 0x000000a6e9a67209 */ /* 0x000fe40007810000 */
[----:B-1----:R-:W-:Y:S01]  /*1d9d0*/  FSEL R111, R89, -INF , P0 ;  /* 0xff800000596f7808 */ /* 0x002fe20000000000 */
[----:B------:R-:W-:Y:S01]  /*1d9e0*/  MUFU.TANH R14, R14 ;  /* 0x0000000e000e7308 */ /* 0x000fe20000002400 */
[----:B------:R-:W-:Y:S02]  /*1d9f0*/  FMNMX.FTZ R166, R101, R166, !PT ;  /* 0x000000a665a67209 */ /* 0x000fe40007810000 */
[----:B------:R-:W-:Y:S02]  /*1da00*/  ISETP.GT.AND P0, PT, R104, 0x98, PT ;  /* 0x000000986800780c */ /* 0x000fe40003f04270 */
[----:B--2---:R-:W-:-:S02]  /*1da10*/  FSEL R235, R235, -INF , P2 ;  /* 0xff800000ebeb7808 */ /* 0x004fc40001000000 */
[----:B------:R-:W-:Y:S01]  /*1da20*/  FMNMX.FTZ R166, R111, R166, !PT ;  /* 0x000000a66fa67209 */ /* 0x000fe20007810000 */
[----:B------:R-:W1:Y:S01]  /*1da30*/  MUFU.TANH R158, R158 ;  /* 0x0000009e009e7308 */ /* 0x000e620000002400 */
[C---:B------:R-:W-:Y:S01]  /*1da40*/  ISETP.GT.AND P2, PT, R104.reuse, 0x99, PT ;  /* 0x000000996800780c */ /* 0x040fe20003f44270 */
[----:B------:R-:W-:Y:S01]  /*1da50*/  VIADD R104, R104, 0x8 ;  /* 0x0000000868687836 */ /* 0x000fe20000000000 */
[----:B---3--:R-:W-:Y:S02]  /*1da60*/  FSEL R96, R96, -INF , P0 ;  /* 0xff80000060607808 */ /* 0x008fe40000000000 */
[----:B------:R-:W-:Y:S02]  /*1da70*/  FMNMX.FTZ R89, R235, R166, !PT ;  /* 0x000000a6eb597209 */ /* 0x000fe40007810000 */
[----:B----4-:R-:W-:Y:S01]  /*1da80*/  FSEL R237, R108, -INF , P2 ;  /* 0xff8000006ced7808 */ /* 0x010fe20001000000 */
[----:B------:R-:W-:Y:S01]  /*1da90*/  FMUL.FTZ R108, R2, R115 ;  /* 0x00000073026c7220 */ /* 0x000fe20000410000 */
[----:B------:R-:W-:Y:S01]  /*1daa0*/  FMNMX.FTZ R88, R96, R89, !PT ;  /* 0x0000005960587209 */ /* 0x000fe20007810000 */
[----:B------:R-:W2:Y:S01]  /*1dab0*/  MUFU.TANH R20, R20 ;  /* 0x0000001400147308 */ /* 0x000ea20000002400 */
[----:B------:R-:W-:-:S02]  /*1dac0*/  ISETP.GT.AND P4, PT, R104, 0x1, PT ;  /* 0x000000016800780c */ /* 0x000fc40003f84270 */
[----:B------:R-:W-:Y:S02]  /*1dad0*/  FMNMX.FTZ R114, R237, R88, !PT ;  /* 0x00000058ed727209 */ /* 0x000fe40007810000 */
[----:B------:R-:W-:Y:S02]  /*1dae0*/  IADD3 R88, R12, 0x200, RZ ;  /* 0x000002000c587810 */ /* 0x000fe40007ffe0ff */
[----:B------:R-:W-:Y:S01]  /*1daf0*/  ISETP.GT.AND P5, PT, R104, RZ, PT ;  /* 0x000000ff6800720c */ /* 0x000fe20003fa4270 */
[----:B------:R-:W3:Y:S01]  /*1db00*/  SHFL.BFLY PT, R89, R114, 0x2, 0x1f ;  /* 0x0c401f0072597f89 */ /* 0x000ee200000e0000 */
[----:B------:R-:W-:Y:S01]  /*1db10*/  R2UR UR6, R88 ;  /* 0x00000000580672ca */ /* 0x000fe200000e0000 */
[----:B------:R-:W4:Y:S01]  /*1db20*/  MUFU.TANH R152, R152 ;  /* 0x0000009800987308 */ /* 0x000f220000002400 */
[----:B0-----:R-:W-:Y:S02]  /*1db30*/  FSEL R15, R15, -INF , P4 ;  /* 0xff8000000f0f7808 */ /* 0x001fe40002000000 */
[----:B------:R-:W-:-:S02]  /*1db40*/  ISETP.GT.AND P4, PT, R104, 0x18, PT ;  /* 0x000000186800780c */ /* 0x000fc40003f84270 */
[C---:B------:R-:W-:Y:S02]  /*1db50*/  ISETP.GT.AND P0, PT, R104.reuse, 0x8, PT ;  /* 0x000000086800780c */ /* 0x040fe40003f04270 */
[----:B------:R-:W-:Y:S01]  /*1db60*/  ISETP.GT.AND P3, PT, R104, 0x9, PT ;  /* 0x000000096800780c */ /* 0x000fe20003f64270 */
[----:B------:R-:W-:Y:S01]  /*1db70*/  MUFU.TANH R156, R156 ;  /* 0x0000009c009c7308 */ /* 0x000fe20000002400 */
[----:B-1----:R-:W-:Y:S02]  /*1db80*/  FSEL R158, R158, -INF , P4 ;  /* 0xff8000009e9e7808 */ /* 0x002fe40002000000 */
[----:B------:R-:W-:Y:S02]  /*1db90*/  ISETP.GT.AND P4, PT, R104, 0x29, PT ;  /* 0x000000296800780c */ /* 0x000fe40003f84270 */
[----:B--2---:R-:W-:Y:S02]  /*1dba0*/  FSEL R119, R20, -INF , P0 ;  /* 0xff80000014777808 */ /* 0x004fe40000000000 */
[----:B------:R-:W-:Y:S01]  /*1dbb0*/  ISETP.GT.AND P0, PT, R104, 0x19, PT ;  /* 0x000000196800780c */ /* 0x000fe20003f04270 */
[----:B------:R-:W0:Y:S01]  /*1dbc0*/  MUFU.TANH R140, R140 ;  /* 0x0000008c008c7308 */ /* 0x000e220000002400 */
[----:B----4-:R-:W-:-:S02]  /*1dbd0*/  FSEL R152, R152, -INF , P3 ;  /* 0xff80000098987808 */ /* 0x010fc40001800000 */
[C---:B------:R-:W-:Y:S02]  /*1dbe0*/  ISETP.GT.AND P3, PT, R104.reuse, 0x20, PT ;  /* 0x000000206800780c */ /* 0x040fe40003f64270 */
[----:B------:R-:W-:Y:S02]  /*1dbf0*/  ISETP.GT.AND P2, PT, R104, 0x10, PT ;  /* 0x000000106800780c */ /* 0x000fe40003f44270 */
[----:B---3--:R-:W-:Y:S01]  /*1dc00*/  FMNMX.FTZ R115, R114, R89, !PT ;  /* 0x0000005972737209 */ /* 0x008fe20007810000 */
[----:B------:R-:W1:Y:S01]  /*1dc10*/  MUFU.TANH R160, R160 ;  /* 0x000000a000a07308 */ /* 0x000e620000002400 */
[----:B------:R-:W-:-:S03]  /*1dc20*/  IMAD.MOV.U32 R89, RZ, RZ, -0x3ffffff0 ;  /* 0xc0000010ff597424 */ /* 0x000fc600078e00ff */
[----:B------:R-:W2:Y:S02]  /*1dc30*/  SHFL.BFLY PT, R88, R115, 0x1, 0x1f ;  /* 0x0c201f0073587f89 */ /* 0x000ea400000e0000 */
[----:B------:R-:W-:Y:S02]  /*1dc40*/  R2UR UR7, R89 ;  /* 0x00000000590772ca */ /* 0x000fe400000e0000 */
[----:B------:R-:W3:Y:S01]  /*1dc50*/  MUFU.TANH R136, R136 ;  /* 0x0000008800887308 */ /* 0x000ee20000002400 */
[----:B0-----:R-:W-:Y:S02]  /*1dc60*/  FSEL R140, R140, -INF , P4 ;  /* 0xff8000008c8c7808 */ /* 0x001fe40002000000 */
[----:B------:R-:W-:-:S05]  /*1dc70*/  ISETP.GT.AND P4, PT, R104, 0x39, PT ;  /* 0x000000396800780c */ /* 0x000fca0003f84270 */
[----:B------:R-:W-:Y:S01]  /*1dc80*/  MUFU.TANH R138, R138 ;  /* 0x0000008a008a7308 */ /* 0x000fe20000002400 */
[----:B-1----:R-:W-:Y:S02]  /*1dc90*/  FSEL R160, R160, -INF , P0 ;  /* 0xff800000a0a07808 */ /* 0x002fe40000000000 */
[----:B------:R-:W-:Y:S05]  /*1dca0*/  QGMMA.64x128x32.F32.E4M3.E4M3 R24, R176, gdesc[UR4], R24, gsb0 ;  /* 0x01e00004b0187df3 */ /* 0x000fea0008000818 */
[----:B------:R-:W0:Y:S01]  /*1dcb0*/  MUFU.TANH R149, R149 ;  /* 0x0000009500957308 */ /* 0x000e220000002400 */
[----:B---3--:R-:W-:Y:S02]  /*1dcc0*/  FSEL R136, R136, -INF , P3 ;  /* 0xff80000088887808 */ /* 0x008fe40001800000 */
[----:B------:R-:W-:-:S02]  /*1dcd0*/  ISETP.GT.AND P3, PT, R104, 0x30, PT ;  /* 0x000000306800780c */ /* 0x000fc40003f64270 */
[----:B--2---:R-:W-:Y:S01]  /*1dce0*/  FMNMX.FTZ R89, R115, R88, !PT ;  /* 0x0000005873597209 */ /* 0x004fe20007810000 */
[----:B------:R-:W-:Y:S01]  /*1dcf0*/  IMAD.U32 R88, RZ, RZ, UR55 ;  /* 0x00000037ff587e24 */ /* 0x000fe2000f8e00ff */
[----:B------:R-:W-:Y:S01]  /*1dd00*/  FSEL R115, R14, -INF , P5 ;  /* 0xff8000000e737808 */ /* 0x000fe20002800000 */
[----:B------:R-:W1:Y:S01]  /*1dd10*/  MUFU.TANH R142, R142 ;  /* 0x0000008e008e7308 */ /* 0x000e620000002400 */
[----:B------:R-:W-:Y:S01]  /*1dd20*/  ISETP.GT.AND P5, PT, R104, 0x11, PT ;  /* 0x000000116800780c */ /* 0x000fe20003fa4270 */
[----:B------:R-:W-:-:S01]  /*1dd30*/  FFMA.FTZ R14, R89, R88, -8 ;  /* 0xc1000000590e7423 */ /* 0x000fc20000010058 */
[----:B------:R-:W-:Y:S02]  /*1dd40*/  FSETP.NEU.FTZ.AND P0, PT, R89, -INF , PT ;  /* 0xff8000005900780b */ /* 0x000fe40003f1d000 */
[----:B------:R-:W-:Y:S02]  /*1dd50*/  FSEL R156, R156, -INF , P5 ;  /* 0xff8000009c9c7808 */ /* 0x000fe40002800000 */
[----:B------:R-:W-:Y:S01]  /*1dd60*/  ISETP.GT.AND P5, PT, R104, 0x28, PT ;  /* 0x000000286800780c */ /* 0x000fe20003fa4270 */
[----:B------:R-:W2:Y:S01]  /*1dd70*/  MUFU.TANH R146, R146 ;  /* 0x0000009200927308 */ /* 0x000ea20000002400 */
[----:B0-----:R-:W-:-:S02]  /*1dd80*/  FSEL R149, R149, -INF , P4 ;  /* 0xff80000095957808 */ /* 0x001fc40002000000 */
[----:B------:R-:W-:Y:S02]  /*1dd90*/  FSEL R138, R138, -INF , P5 ;  /* 0xff8000008a8a7808 */ /* 0x000fe40002800000 */
[C---:B------:R-:W-:Y:S02]  /*1dda0*/  ISETP.GT.AND P5, PT, R104.reuse, 0x38, PT ;  /* 0x000000386800780c */ /* 0x040fe40003fa4270 */
[----:B------:R-:W-:Y:S01]  /*1ddb0*/  ISETP.GT.AND P4, PT, R104, 0x49, PT ;  /* 0x000000496800780c */ /* 0x000fe20003f84270 */
[----:B------:R-:W0:Y:S01]  /*1ddc0*/  MUFU.TANH R126, R126 ;  /* 0x0000007e007e7308 */ /* 0x000e220000002400 */
[----:B------:R-:W-:Y:S02]  /*1ddd0*/  FSEL R14, R14, RZ, P0 ;  /* 0x000000ff0e0e7208 */ /* 0x000fe40000000000 */
[----:B-1----:R-:W-:Y:S02]  /*1dde0*/  FSEL R142, R142, -INF , P3 ;  /* 0xff8000008e8e7808 */ /* 0x002fe40001800000 */
[----:B------:R-:W-:Y:S01]  /*1ddf0*/  ISETP.GT.AND P3, PT, R104, 0x40, PT ;  /* 0x000000406800780c */ /* 0x000fe20003f64270 */
[-CC-:B------:R-:W-:Y:S01]  /*1de00*/  FFMA.FTZ R114, R13, R88.reuse, -R14.reuse ;  /* 0x000000580d727223 */ /* 0x180fe2000001080e */
[----:B------:R-:W-:-:S01]  /*1de10*/  FFMA.FTZ R118, R157, R88, -R14 ;  /* 0x000000589d767223 */ /* 0x000fc2000001080e */
[----:B------:R-:W1:Y:S01]  /*1de20*/  MUFU.TANH R120, R120 ;  /* 0x0000007800787308 */ /* 0x000e620000002400 */
[----:B--2---:R-:W-:Y:S01]  /*1de30*/  FSEL R146, R146, -INF , P5 ;  /* 0xff80000092927808 */ /* 0x004fe20002800000 */
[-CC-:B------:R-:W-:Y:S01]  /*1de40*/  FFMA.FTZ R116, R21, R88.reuse, -R14.reuse ;  /* 0x0000005815747223 */ /* 0x180fe2000001080e */
[----:B------:R-:W-:Y:S01]  /*1de50*/  ISETP.GT.AND P5, PT, R104, 0x48, PT ;  /* 0x000000486800780c */ /* 0x000fe20003fa4270 */
[-CC-:B------:R-:W-:Y:S01]  /*1de60*/  FFMA.FTZ R21, R155, R88.reuse, -R14.reuse ;  /* 0x000000589b157223 */ /* 0x180fe2000001080e */
[----:B------:R-:W-:-:S01]  /*1de70*/  FFMA.FTZ R20, R134, R88, -R14 ;  /* 0x0000005886147223 */ /* 0x000fc2000001080e */
[-CC-:B------:R-:W-:Y:S01]  /*1de80*/  FFMA.FTZ R133, R133, R88.reuse, -R14.reuse ;  /* 0x0000005885857223 */ /* 0x180fe2000001080e */
[----:B------:R-:W-:-:S01]  /*1de90*/  FFMA.FTZ R151, R151, R88, -R14 ;  /* 0x0000005897977223 */ /* 0x000fc2000001080e */
[----:B------:R-:W2:Y:S01]  /*1dea0*/  MUFU.TANH R124, R124 ;  /* 0x0000007c007c7308 */ /* 0x000ea20000002400 */
[----:B0-----:R-:W-:Y:S01]  /*1deb0*/  FSEL R126, R126, -INF , P4 ;  /* 0xff8000007e7e7808 */ /* 0x001fe20002000000 */
[-CC-:B------:R-:W-:Y:S01]  /*1dec0*/  FFMA.FTZ R180, R101, R88.reuse, -R14.reuse ;  /* 0x0000005865b47223 */ /* 0x180fe2000001080e */
[----:B------:R-:W-:Y:S01]  /*1ded0*/  ISETP.GT.AND P4, PT, R104, 0x59, PT ;  /* 0x000000596800780c */ /* 0x000fe20003f84270 */
[-CC-:B------:R-:W-:Y:S01]  /*1dee0*/  FFMA.FTZ R153, R153, R88.reuse, -R14.reuse ;  /* 0x0000005899997223 */ /* 0x180fe2000001080e */
[----:B------:R-:W-:-:S01]  /*1def0*/  FFMA.FTZ R161, R161, R88, -R14 ;  /* 0x00000058a1a17223 */ /* 0x000fc2000001080e */
[-CC-:B------:R-:W-:Y:S01]  /*1df00*/  FFMA.FTZ R113, R113, R88.reuse, -R14.reuse ;  /* 0x0000005871717223 */ /* 0x180fe2000001080e */
[----:B------:R-:W-:-:S01]  /*1df10*/  FFMA.FTZ R167, R167, R88, -R14 ;  /* 0x00000058a7a77223 */ /* 0x000fc2000001080e */
[----:B------:R-:W0:Y:S01]  /*1df20*/  MUFU.TANH R132, R132 ;  /* 0x0000008400847308 */ /* 0x000e220000002400 */
[----:B-1----:R-:W-:Y:S01]  /*1df30*/  FSEL R13, R120, -INF , P3 ;  /* 0xff800000780d7808 */ /* 0x002fe20001800000 */
[-CC-:B------:R-:W-:Y:S01]  /*1df40*/  FFMA.FTZ R120, R143, R88.reuse, -R14.reuse ;  /* 0x000000588f787223 */ /* 0x180fe2000001080e */
[----:B------:R-:W-:Y:S01]  /*1df50*/  ISETP.GT.AND P3, PT, R104, 0x50, PT ;  /* 0x000000506800780c */ /* 0x000fe20003f64270 */
[-CC-:B------:R-:W-:Y:S01]  /*1df60*/  FFMA.FTZ R143, R125, R88.reuse, -R14.reuse ;  /* 0x000000587d8f7223 */ /* 0x180fe2000001080e */
[----:B------:R-:W-:-:S01]  /*1df70*/  FFMA.FTZ R125, R127, R88, -R14 ;  /* 0x000000587f7d7223 */ /* 0x000fc2000001080e */
        /* <DEDUP_REMOVED lines=9> */
[----:B------:R-:W-:Y:S01]  /*1e010*/  FSEL R131, R131, -INF , P5 ;  /* 0xff80000083837808 */ /* 0x000fe20002800000 */
[----:B------:R-:W2:Y:S01]  /*1e020*/  MUFU.TANH R92, R92 ;  /* 0x0000005c005c7308 */ /* 0x000ea20000002400 */
[----:B0-----:R-:W-:Y:S01]  /*1e030*/  FSEL R132, R132, -INF , P4 ;  /* 0xff80000084847808 */ /* 0x001fe20002000000 */
[-CC-:B------:R-:W-:Y:S01]  /*1e040*/  FFMA.FTZ R97, R97, R88.reuse, -R14.reuse ;  /* 0x0000005861617223 */ /* 0x180fe2000001080e */
[C---:B------:R-:W-:Y:S01]  /*1e050*/  ISETP.GT.AND P4, PT, R104.reuse, 0x69, PT ;  /* 0x000000696800780c */ /* 0x040fe20003f84270 */
[-CC-:B------:R-:W-:Y:S01]  /*1e060*/  FFMA.FTZ R164, R187, R88.reuse, -R14.reuse ;  /* 0x00000058bba47223 */ /* 0x180fe2000001080e */
[----:B------:R-:W-:Y:S01]  /*1e070*/  ISETP.GT.AND P5, PT, R104, 0x68, PT ;  /* 0x000000686800780c */ /* 0x000fe20003fa4270 */
[-CC-:B------:R-:W-:Y:S01]  /*1e080*/  FFMA.FTZ R101, R111, R88.reuse, -R14.reuse ;  /* 0x000000586f657223 */ /* 0x180fe2000001080e */
[----:B------:R-:W-:-:S01]  /*1e090*/  FFMA.FTZ R182, R235, R88, -R14 ;  /* 0x00000058ebb67223 */ /* 0x000fc2000001080e */
[----:B------:R-:W0:Y:S01]  /*1e0a0*/  MUFU.TANH R9, R9 ;  /* 0x0000000900097308 */ /* 0x000e220000002400 */
[----:B-1----:R-:W-:Y:S01]  /*1e0b0*/  FSEL R128, R128, -INF , P3 ;  /* 0xff80000080807808 */ /* 0x002fe20001800000 */
[-CC-:B------:R-:W-:Y:S01]  /*1e0c0*/  FFMA.FTZ R96, R96, R88.reuse, -R14.reuse ;  /* 0x0000005860607223 */ /* 0x180fe2000001080e */
[----:B------:R-:W-:Y:S01]  /*1e0d0*/  ISETP.GT.AND P3, PT, R104, 0x60, PT ;  /* 0x000000606800780c */ /* 0x000fe20003f64270 */
[----:B------:R-:W-:-:S04]  /*1e0e0*/  FFMA.FTZ R237, R237, R88, -R14 ;  /* 0x00000058eded7223 */ /* 0x000fc8000001080e */
[----:B------:R-:W1:Y:S01]  /*1e0f0*/  MUFU.TANH R109, R109 ;  /* 0x0000006d006d7308 */ /* 0x000e620000002400 */
[----:B--2---:R-:W-:Y:S02]  /*1e100*/  FSEL R157, R92, -INF , P4 ;  /* 0xff8000005c9d7808 */ /* 0x004fe40002000000 */
[----:B------:R-:W-:-:S05]  /*1e110*/  ISETP.GT.AND P4, PT, R104, 0x79, PT ;  /* 0x000000796800780c */ /* 0x000fca0003f84270 */
[----:B------:R-:W-:Y:S01]  /*1e120*/  MUFU.TANH R110, R110 ;  /* 0x0000006e006e7308 */ /* 0x000fe20000002400 */
[----:B0-----:R-:W-:Y:S02]  /*1e130*/  FSEL R155, R9, -INF , P3 ;  /* 0xff800000099b7808 */ /* 0x001fe40001800000 */
[----:B------:R-:W-:-:S05]  /*1e140*/  ISETP.GT.AND P3, PT, R104, 0x70, PT ;  /* 0x000000706800780c */ /* 0x000fca0003f64270 */
[----:B------:R-:W0:Y:S01]  /*1e150*/  MUFU.TANH R154, R154 ;  /* 0x0000009a009a7308 */ /* 0x000e220000002400 */
[----:B-1----:R-:W-:Y:S02]  /*1e160*/  FSEL R109, R109, -INF , P5 ;  /* 0xff8000006d6d7808 */ /* 0x002fe40002800000 */
[----:B------:R-:W-:-:S05]  /*1e170*/  ISETP.GT.AND P5, PT, R104, 0x78, PT ;  /* 0x000000786800780c */ /* 0x000fca0003fa4270 */
[----:B------:R1:W-:Y:S08]  /*1e180*/  MUFU.EX2 R92, R118 ;  /* 0x00000076005c7308 */ /* 0x0003f00000000800 */
[----:B------:R2:W-:Y:S01]  /*1e190*/  MUFU.EX2 R9, R21 ;  /* 0x0000001500097308 */ /* 0x0005e20000000800 */
[----:B-1----:R-:W-:Y:S02]  /*1e1a0*/  FMNMX.FTZ R118, R115, R6, !PT ;  /* 0x0000000673767209 */ /* 0x002fe40007810000 */
[----:B0-----:R-:W-:-:S02]  /*1e1b0*/  FSEL R154, R154, -INF , P2 ;  /* 0xff8000009a9a7808 */ /* 0x001fc40001000000 */
[----:B------:R-:W-:Y:S02]  /*1e1c0*/  FMNMX.FTZ R118, R15, R118, !PT ;  /* 0x000000760f767209 */ /* 0x000fe40007810000 */
[----:B------:R-:W-:Y:S01]  /*1e1d0*/  ISETP.GT.AND P2, PT, R104, 0x21, PT ;  /* 0x000000216800780c */ /* 0x000fe20003f44270 */
[----:B------:R-:W0:Y:S01]  /*1e1e0*/  MUFU.TANH R137, R137 ;  /* 0x0000008900897308 */ /* 0x000e220000002400 */
[----:B--2---:R-:W-:-:S01]  /*1e1f0*/  FFMA.FTZ R21, R159, R88, -R14 ;  /* 0x000000589f157223 */ /* 0x004fc2000001080e */
[----:B------:R-:W-:Y:S02]  /*1e200*/  FSEL R159, R110, -INF , P5 ;  /* 0xff8000006e9f7808 */ /* 0x000fe40002800000 */
[----:B------:R-:W-:-:S04]  /*1e210*/  ISETP.GT.AND P5, PT, R104, 0x88, PT ;  /* 0x000000886800780c */ /* 0x000fc80003fa4270 */
[----:B------:R1:W-:Y:S08]  /*1e220*/  MUFU.EX2 R110, R21 ;  /* 0x00000015006e7308 */ /* 0x0003f00000000800 */
[----:B------:R-:W2:Y:S01]  /*1e230*/  MUFU.TANH R145, R145 ;  /* 0x0000009100917308 */ /* 0x000ea20000002400 */
[----:B-1----:R-:W-:Y:S01]  /*1e240*/  FMNMX.FTZ R21, R119, R118, !PT ;  /* 0x0000007677157209 */ /* 0x002fe20007810000 */
[-CC-:B------:R-:W-:Y:S01]  /*1e250*/  FFMA.FTZ R118, R139, R88.reuse, -R14.reuse ;  /* 0x000000588b767223 */ /* 0x180fe2000001080e */
[----:B0-----:R-:W-:Y:S01]  /*1e260*/  FSEL R137, R137, -INF , P2 ;  /* 0xff80000089897808 */ /* 0x001fe20001000000 */
[-CC-:B------:R-:W-:Y:S01]  /*1e270*/  FFMA.FTZ R139, R141, R88.reuse, -R14.reuse ;  /* 0x000000588d8b7223 */ /* 0x180fe2000001080e */
[----:B------:R-:W-:Y:S01]  /*1e280*/  FMNMX.FTZ R21, R152, R21, !PT ;  /* 0x0000001598157209 */ /* 0x000fe20007810000 */
[----:B------:R-:W-:Y:S01]  /*1e290*/  FFMA.FTZ R141, R165, R88, -R14 ;  /* 0x00000058a58d7223 */ /* 0x000fe2000001080e */
[----:B------:R-:W-:Y:S01]  /*1e2a0*/  ISETP.GT.AND P2, PT, R104, 0x31, PT ;  /* 0x000000316800780c */ /* 0x000fe20003f44270 */
[----:B------:R-:W0:Y:S01]  /*1e2b0*/  MUFU.TANH R122, R122 ;  /* 0x0000007a007a7308 */ /* 0x000e220000002400 */
[----:B------:R-:W-:Y:S01]  /*1e2c0*/  FMNMX.FTZ R21, R154, R21, !PT ;  /* 0x000000159a157209 */ /* 0x000fe20007810000 */
[----:B------:R-:W-:-:S02]  /*1e2d0*/  WARPGROUP.DEPBAR.LE gsb0, 0x0 ;  /* 0x00008000000079c5 */ /* 0x000fc40000010000 */
[----:B------:R-:W-:Y:S01]  /*1e2e0*/  WARPGROUP.ARRIVE ;  /* 0x00000000000079c5 */ /* 0x000fe20000000000 */
[----:B------:R-:W-:-:S03]  /*1e2f0*/  FMNMX.FTZ R21, R156, R21, !PT ;  /* 0x000000159c157209 */ /* 0x000fc60007810000 */
[----:B------:R-:W1:Y:S01]  /*1e300*/  MUFU.TANH R129, R129 ;  /* 0x0000008100817308 */ /* 0x000e620000002400 */
[----:B------:R-:W-:Y:S02]  /*1e310*/  FMNMX.FTZ R21, R158, R21, !PT ;  /* 0x000000159e157209 */ /* 0x000fe40007810000 */
[----:B--2---:R-:W-:Y:S02]  /*1e320*/  FSEL R145, R145, -INF , P2 ;  /* 0xff80000091917808 */ /* 0x004fe40001000000 */
[----:B------:R-:W-:Y:S02]  /*1e330*/  FMNMX.FTZ R21, R160, R21, !PT ;  /* 0x00000015a0157209 */ /* 0x000fe40007810000 */
[----:B------:R-:W-:Y:S01]  /*1e340*/  ISETP.GT.AND P2, PT, R104, 0x41, PT ;  /* 0x000000416800780c */ /* 0x000fe20003f44270 */
[----:B------:R-:W2:Y:S01]  /*1e350*/  MUFU.TANH R106, R106 ;  /* 0x0000006a006a7308 */ /* 0x000ea20000002400 */
[----:B------:R-:W-:Y:S02]  /*1e360*/  FMNMX.FTZ R130, R136, R21, !PT ;  /* 0x0000001588827209 */ /* 0x000fe40007810000 */
[----:B0-----:R-:W-:-:S02]  /*1e370*/  FSEL R122, R122, -INF , P2 ;  /* 0xff8000007a7a7808 */ /* 0x001fc40001000000 */
[----:B------:R-:W-:Y:S01]  /*1e380*/  FMNMX.FTZ R21, R137, R130, !PT ;  /* 0x0000008289157209 */ /* 0x000fe20007810000 */
[-CC-:B------:R-:W-:Y:S01]  /*1e390*/  FFMA.FTZ R130, R147, R88.reuse, -R14.reuse ;  /* 0x0000005893827223 */ /* 0x180fe2000001080e */
[----:B------:R-:W-:Y:S01]  /*1e3a0*/  ISETP.GT.AND P2, PT, R104, 0x51, PT ;  /* 0x000000516800780c */ /* 0x000fe20003f44270 */
[----:B------:R-:W0:Y:S01]  /*1e3b0*/  MUFU.TANH R100, R100 ;  /* 0x0000006400647308 */ /* 0x000e220000002400 */
[----:B------:R-:W-:Y:S01]  /*1e3c0*/  FMNMX.FTZ R21, R138, R21, !PT ;  /* 0x000000158a157209 */ /* 0x000fe20007810000 */
[----:B------:R-:W-:Y:S01]  /*1e3d0*/  FFMA.FTZ R147, R233, R88, -R14 ;  /* 0x00000058e9937223 */ /* 0x000fe2000001080e */
[----:B-1----:R-:W-:Y:S02]  /*1e3e0*/  FSEL R129, R129, -INF , P2 ;  /* 0xff80000081817808 */ /* 0x002fe40001000000 */
[----:B------:R-:W-:Y:S02]  /*1e3f0*/  FMNMX.FTZ R21, R140, R21, !PT ;  /* 0x000000158c157209 */ /* 0x000fe40007810000 */
[----:B------:R-:W-:Y:S01]  /*1e400*/  ISETP.GT.AND P2, PT, R104, 0x61, PT ;  /* 0x000000616800780c */ /* 0x000fe20003f44270 */
[----:B------:R-:W1:Y:S01]  /*1e410*/  MUFU.TANH R108, R108 ;  /* 0x0000006c006c7308 */ /* 0x000e620000002400 */
[----:B------:R-:W-:-:S02]  /*1e420*/  FMNMX.FTZ R134, R142, R21, !PT ;  /* 0x000000158e867209 */ /* 0x000fc40007810000 */
[----:B--2---:R-:W-:Y:S02]  /*1e430*/  FSEL R106, R106, -INF , P2 ;  /* 0xff8000006a6a7808 */ /* 0x004fe40001000000 */
[----:B------:R-:W-:Y:S02]  /*1e440*/  FMNMX.FTZ R21, R145, R134, !PT ;  /* 0x0000008691157209 */ /* 0x000fe40007810000 */
[----:B------:R-:W-:Y:S01]  /*1e450*/  ISETP.GT.AND P2, PT, R104, 0x71, PT ;  /* 0x000000716800780c */ /* 0x000fe20003f44270 */
[----:B------:R-:W2:Y:S01]  /*1e460*/  MUFU.TANH R112, R112 ;  /* 0x0000007000707308 */ /* 0x000ea20000002400 */
[----:B------:R-:W-:Y:S02]  /*1e470*/  FMNMX.FTZ R134, R146, R21, !PT ;  /* 0x0000001592867209 */ /* 0x000fe40007810000 */
[----:B0-----:R-:W-:Y:S02]  /*1e480*/  FSEL R100, R100, -INF , P3 ;  /* 0xff80000064647808 */ /* 0x001fe40001800000 */
[----:B------:R-:W-:-:S02]  /*1e490*/  FMNMX.FTZ R134, R149, R134, !PT ;  /* 0x0000008695867209 */ /* 0x000fc40007810000 */
[----:B------:R-:W-:Y:S01]  /*1e4a0*/  ISETP.GT.AND P3, PT, R104, 0x80, PT ;  /* 0x000000806800780c */ /* 0x000fe20003f64270 */
[----:B------:R-:W0:Y:S01]  /*1e4b0*/  MUFU.TANH R90, R90 ;  /* 0x0000005a005a7308 */ /* 0x000e220000002400 */
[----:B------:R-:W-:Y:S02]  /*1e4c0*/  FMNMX.FTZ R21, R13, R134, !PT ;  /* 0x000000860d157209 */ /* 0x000fe40007810000 */
        /* <DEDUP_REMOVED lines=29> */
[----:B------:R-:W-:Y:S01]  /*1e6a0*/  FMNMX.FTZ R21, R100, R21, !PT ;  /* 0x0000001564157209 */ /* 0x000fe20007810000 */
[-CC-:B------:R-:W-:Y:S01]  /*1e6b0*/  FFMA.FTZ R104, R107, R88.reuse, -R14.reuse ;  /* 0x000000586b687223 */ /* 0x180fe2000001080e */
[----:B-1----:R-:W-:Y:S01]  /*1e6c0*/  FSEL R105, R98, -INF , P3 ;  /* 0xff80000062697808 */ /* 0x002fe20001800000 */
[----:B------:R-:W-:Y:S01]  /*1e6d0*/  FFMA.FTZ R107, R163, R88, -R14 ;  /* 0x00000058a36b7223 */ /* 0x000fe2000001080e */
[----:B------:R-:W-:-:S03]  /*1e6e0*/  FMNMX.FTZ R150, R108, R21, !PT ;  /* 0x000000156c967209 */ /* 0x000fc60007810000 */
[----:B------:R-:W1:Y:S01]  /*1e6f0*/  MUFU.TANH R103, R103 ;  /* 0x0000006700677308 */ /* 0x000e620000002400 */
[----:B------:R-:W-:Y:S02]  /*1e700*/  FMNMX.FTZ R21, R159, R150, !PT ;  /* 0x000000969f157209 */ /* 0x000fe40007810000 */
[----:B--2---:R-:W-:Y:S02]  /*1e710*/  FSEL R99, R99, -INF , P2 ;  /* 0xff80000063637808 */ /* 0x004fe40001000000 */
[----:B------:R-:W-:-:S03]  /*1e720*/  FMNMX.FTZ R21, R112, R21, !PT ;  /* 0x0000001570157209 */ /* 0x000fc60007810000 */
[----:B------:R0:W-:Y:S01]  /*1e730*/  MUFU.EX2 R150, R133 ;  /* 0x0000008500967308 */ /* 0x0001e20000000800 */
[----:B------:R-:W-:-:S04]  /*1e740*/  FMNMX.FTZ R162, R90, R21, !PT ;  /* 0x000000155aa27209 */ /* 0x000fc80007810000 */
[----:B------:R-:W-:-:S03]  /*1e750*/  FMNMX.FTZ R21, R91, R162, !PT ;  /* 0x000000a25b157209 */ /* 0x000fc60007810000 */
[----:B------:R-:W-:Y:S01]  /*1e760*/  MUFU.EX2 R148, R151 ;  /* 0x0000009700947308 */ /* 0x000fe20000000800 */
[----:B------:R-:W-:Y:S02]  /*1e770*/  FMNMX.FTZ R162, R94, R21, !PT ;  /* 0x000000155ea27209 */ /* 0x000fe40007810000 */
[----:B0-----:R-:W-:Y:S01]  /*1e780*/  FSEL R133, R102, -INF , P5 ;  /* 0xff80000066857808 */ /* 0x001fe20002800000 */
[----:B------:R-:W-:-:S01]  /*1e790*/  FFMA.FTZ R102, R181, R88, -R14 ;  /* 0x00000058b5667223 */ /* 0x000fc2000001080e */
[----:B------:R-:W-:Y:S02]  /*1e7a0*/  FMNMX.FTZ R162, R95, R162, !PT ;  /* 0x000000a25fa27209 */ /* 0x000fe40007810000 */
[----:B-1----:R-:W-:Y:S01]  /*1e7b0*/  FSEL R103, R103, -INF , P4 ;  /* 0xff80000067677808 */ /* 0x002fe20002000000 */
[----:B------:R0:W-:Y:S01]  /*1e7c0*/  MUFU.EX2 R144, R143 ;  /* 0x0000008f00907308 */ /* 0x0001e20000000800 */
[----:B------:R-:W-:-:S04]  /*1e7d0*/  FMNMX.FTZ R162, R105, R162, !PT ;  /* 0x000000a269a27209 */ /* 0x000fc80007810000 */
[----:B------:R-:W-:-:S03]  /*1e7e0*/  FMNMX.FTZ R162, R99, R162, !PT ;  /* 0x000000a263a27209 */ /* 0x000fc60007810000 */
[----:B------:R1:W-:Y:S01]  /*1e7f0*/  MUFU.EX2 R98, R135 ;  /* 0x0000008700627308 */ /* 0x0003e20000000800 */
[----:B------:R-:W-:Y:S01]  /*1e800*/  FMNMX.FTZ R162, R133, R162, !PT ;  /* 0x000000a285a27209 */ /* 0x000fe20007810000 */
[----:B0-----:R-:W-:-:S03]  /*1e810*/  FFMA.FTZ R143, R229, R88, -R14 ;  /* 0x00000058e58f7223 */ /* 0x001fc6000001080e */
[----:B------:R-:W-:Y:S01]  /*1e820*/  FMNMX.FTZ R21, R103, R162, !PT ;  /* 0x000000a267157209 */ /* 0x000fe20007810000 */
[----:B------:R-:W-:-:S02]  /*1e830*/  FFMA.FTZ R162, R185, R88, -R14 ;  /* 0x00000058b9a27223 */ /* 0x000fc4000001080e */
[----:B------:R-:W-:Y:S01]  /*1e840*/  MUFU.EX2 R20, R20 ;  /* 0x0000001400147308 */ /* 0x000fe20000000800 */
[----:B-1----:R-:W-:-:S01]  /*1e850*/  FFMA.FTZ R135, R183, R88, -R14 ;  /* 0x00000058b7877223 */ /* 0x002fc2000001080e */
[----:B------:R-:W0:Y:S06]  /*1e860*/  SHFL.BFLY PT, R166, R21, 0x2, 0x1f ;  /* 0x0c401f0015a67f89 */ /* 0x000e2c00000e0000 */
[----:B------:R-:W-:Y:S08]  /*1e870*/  MUFU.EX2 R114, R114 ;  /* 0x0000007200727308 */ /* 0x000ff00000000800 */
[----:B------:R-:W-:Y:S08]  /*1e880*/  MUFU.EX2 R116, R116 ;  /* 0x0000007400747308 */ /* 0x000ff00000000800 */
[----:B------:R-:W-:Y:S01]  /*1e890*/  MUFU.EX2 R153, R153 ;  /* 0x0000009900997308 */ /* 0x000fe20000000800 */
[----:B0-----:R-:W-:Y:S01]  /*1e8a0*/  FMNMX.FTZ R151, R21, R166, !PT ;  /* 0x000000a615977209 */ /* 0x001fe20007810000 */
[----:B------:R-:W-:Y:S01]  /*1e8b0*/  FFMA.FTZ R166, R231, R88, -R14 ;  /* 0x00000058e7a67223 */ /* 0x000fe2000001080e */
[----:B------:R-:W-:-:S03]  /*1e8c0*/  FSEL R14, R89, RZ, P0 ;  /* 0x000000ff590e7208 */ /* 0x000fc60000000000 */
[----:B------:R-:W0:Y:S02]  /*1e8d0*/  SHFL.BFLY PT, R184, R151, 0x1, 0x1f ;  /* 0x0c201f0097b87f89 */ /* 0x000e2400000e0000 */
[----:B------:R1:W-:Y:S08]  /*1e8e0*/  MUFU.EX2 R134, R167 ;  /* 0x000000a700867308 */ /* 0x0003f00000000800 */
[----:B------:R-:W-:Y:S08]  /*1e8f0*/  MUFU.EX2 R161, R161 ;  /* 0x000000a100a17308 */ /* 0x000ff00000000800 */
[----:B------:R-:W-:Y:S01]  /*1e900*/  MUFU.EX2 R104, R104 ;  /* 0x0000006800687308 */ /* 0x000fe20000000800 */
[----:B0-----:R-:W-:Y:S01]  /*1e910*/  FMNMX.FTZ R21, R151, R184, !PT ;  /* 0x000000b897157209 */ /* 0x001fe20007810000 */
[----:B------:R-:W-:Y:S01]  /*1e920*/  FADD.FTZ R151, -R14, R7 ;  /* 0x000000070e977221 */ /* 0x000fe20000010100 */
[C---:B------:R-:W-:Y:S01]  /*1e930*/  IADD3 R14, R12.reuse, 0x300, RZ ;  /* 0x000003000c0e7810 */ /* 0x040fe20007ffe0ff */
[----:B------:R-:W-:Y:S01]  /*1e940*/  VIADD R12, R12, 0x400 ;  /* 0x000004000c0c7836 */ /* 0x000fe20000000000 */
[C---:B------:R-:W-:Y:S01]  /*1e950*/  FSETP.NEU.FTZ.AND P0, PT, R21.reuse, -INF , PT ;  /* 0xff8000001500780b */ /* 0x040fe20003f1d000 */
[-C--:B------:R-:W-:Y:S01]  /*1e960*/  FFMA.FTZ R111, R21, R88.reuse, -8 ;  /* 0xc1000000156f7423 */ /* 0x080fe20000010058 */
[----:B------:R-:W-:Y:S01]  /*1e970*/  R2UR UR6, R14 ;  /* 0x000000000e0672ca */ /* 0x000fe200000e0000 */
[----:B------:R-:W-:Y:S01]  /*1e980*/  FMUL.FTZ R151, R151, R88 ;  /* 0x0000005897977220 */ /* 0x000fe20000410000 */
[----:B------:R-:W-:Y:S02]  /*1e990*/  MUFU.EX2 R107, R107 ;  /* 0x0000006b006b7308 */ /* 0x000fe40000000800 */
[----:B------:R-:W-:-:S05]  /*1e9a0*/  FSEL R111, R111, RZ, P0 ;  /* 0x000000ff6f6f7208 */ /* 0x000fca0000000000 */
[-CC-:B------:R-:W-:Y:S01]  /*1e9b0*/  FFMA.FTZ R176, R15, R88.reuse, -R111.reuse ;  /* 0x000000580fb07223 */ /* 0x180fe2000001086f */
[----:B------:R-:W-:Y:S02]  /*1e9c0*/  IMAD.MOV.U32 R15, RZ, RZ, -0x3ffffff0 ;  /* 0xc0000010ff0f7424 */ /* 0x000fe400078e00ff */
[-CC-:B------:R-:W-:Y:S01]  /*1e9d0*/  FFMA.FTZ R14, R13, R88.reuse, -R111.reuse ;  /* 0x000000580d0e7223 */ /* 0x180fe2000001086f */
[----:B------:R-:W-:Y:S01]  /*1e9e0*/  FSEL R13, R21, RZ, P0 ;  /* 0x000000ff150d7208 */ /* 0x000fe20000000000 */
[-CC-:B------:R-:W-:Y:S01]  /*1e9f0*/  FFMA.FTZ R115, R115, R88.reuse, -R111.reuse ;  /* 0x0000005873737223 */ /* 0x180fe2000001086f */
[----:B------:R-:W0:Y:S01]  /*1ea00*/  MUFU.EX2 R151, R151 ;  /* 0x0000009700977308 */ /* 0x000e220000000800 */
[----:B------:R-:W-:Y:S01]  /*1ea10*/  R2UR UR7, R15 ;  /* 0x000000000f0772ca */ /* 0x000fe200000e0000 */
[----:B------:R-:W-:Y:S01]  /*1ea20*/  FFMA.FTZ R15, R122, R88, -R111 ;  /* 0x000000587a0f7223 */ /* 0x000fe2000001086f */
[----:B------:R-:W-:-:S01]  /*1ea30*/  FADD.FTZ R13, -R13, R6 ;  /* 0x000000060d0d7221 */ /* 0x000fc20000010100 */
[-CC-:B------:R-:W-:Y:S01]  /*1ea40*/  FFMA.FTZ R119, R119, R88.reuse, -R111.reuse ;  /* 0x0000005877777223 */ /* 0x180fe2000001086f */
[----:B------:R-:W-:-:S01]  /*1ea50*/  FFMA.FTZ R152, R152, R88, -R111 ;  /* 0x0000005898987223 */ /* 0x000fc2000001086f */
[-CC-:B------:R-:W-:Y:S01]  /*1ea60*/  FFMA.FTZ R154, R154, R88.reuse, -R111.reuse ;  /* 0x000000589a9a7223 */ /* 0x180fe2000001086f */
[-C--:B------:R-:W-:Y:S01]  /*1ea70*/  FMUL.FTZ R13, R13, R88.reuse ;  /* 0x000000580d0d7220 */ /* 0x080fe20000410000 */
[----:B------:R-:W-:Y:S01]  /*1ea80*/  MUFU.EX2 R115, R115 ;  /* 0x0000007300737308 */ /* 0x000fe20000000800 */
[----:B------:R-:W-:-:S01]  /*1ea90*/  FFMA.FTZ R163, R156, R88, -R111 ;  /* 0x000000589ca37223 */ /* 0x000fc2000001086f */
[-CC-:B------:R-:W-:Y:S01]  /*1eaa0*/  FFMA.FTZ R156, R158, R88.reuse, -R111.reuse ;  /* 0x000000589e9c7223 */ /* 0x180fe2000001086f */
[----:B-1----:R-:W-:-:S01]  /*1eab0*/  FFMA.FTZ R167, R140, R88, -R111 ;  /* 0x000000588ca77223 */ /* 0x002fc2000001086f */
[-CC-:B------:R-:W-:Y:S01]  /*1eac0*/  FFMA.FTZ R140, R142, R88.reuse, -R111.reuse ;  /* 0x000000588e8c7223 */ /* 0x180fe2000001086f */
[----:B------:R-:W-:-:S01]  /*1ead0*/  FFMA.FTZ R142, R146, R88, -R111 ;  /* 0x00000058928e7223 */ /* 0x000fc2000001086f */
[----:B------:R-:W-:Y:S01]  /*1eae0*/  QGMMA.64x128x32.F32.E4M3.E4M3 R24, R172, gdesc[UR4], R24, gsb0 ;  /* 0x01e00004ac187df3 */ /* 0x000fe20008000818 */
[----:B------:R-:W-:-:S01]  /*1eaf0*/  FFMA.FTZ R165, R160, R88, -R111 ;  /* 0x00000058a0a57223 */ /* 0x000fc2000001086f */
[----:B------:R1:W2:Y:S01]  /*1eb00*/  MUFU.EX2 R122, R13 ;  /* 0x0000000d007a7308 */ /* 0x0002a20000000800 */
[----:B0-----:R-:W-:-:S01]  /*1eb10*/  FFMA.FTZ R3, R151, R3, R20 ;  /* 0x0000000397037223 */ /* 0x001fc20000010014 */
        /* <DEDUP_REMOVED lines=8> */
[----:B------:R-:W-:Y:S01]  /*1eba0*/  R2UR UR6, R12 ;  /* 0x000000000c0672ca */ /* 0x000fe200000e0000 */
[----:B------:R-:W-:-:S01]  /*1ebb0*/  FFMA.FTZ R145, R145, R88, -R111 ;  /* 0x0000005891917223 */ /* 0x000fc2000001086f */
[----:B------:R-:W-:Y:S01]  /*1ebc0*/  FFMA.FTZ R149, R149, R88, -R111 ;  /* 0x0000005895957223 */ /* 0x000fe2000001086f */
[----:B------:R-:W-:-:S01]  /*1ebd0*/  FADD.FTZ R128, R153, R128 ;  /* 0x0000008099807221 */ /* 0x000fc20000010000 */
[-CC-:B------:R-:W-:Y:S01]  /*1ebe0*/  FFMA.FTZ R129, R129, R88.reuse, -R111.reuse ;  /* 0x0000005881817223 */ /* 0x180fe2000001086f */
[----:B------:R-:W-:-:S01]  /*1ebf0*/  FFMA.FTZ R100, R100, R88, -R111 ;  /* 0x0000005864647223 */ /* 0x000fc2000001086f */
[----:B------:R-:W3:Y:S01]  /*1ec00*/  MUFU.EX2 R119, R119 ;  /* 0x0000007700777308 */ /* 0x000ee20000000800 */
[----:B-1----:R-:W-:-:S01]  /*1ec10*/  FADD.FTZ R13, R9, R128 ;  /* 0x00000080090d7221 */ /* 0x002fc20000010000 */
        /* <DEDUP_REMOVED lines=10> */
[----:B------:R-:W-:Y:S01]  /*1ecc0*/  ISETP.NE.AND P0, PT, R230, RZ, PT ;  /* 0x000000ffe600720c */ /* 0x000fe20003f05270 */
[----:B------:R-:W-:-:S01]  /*1ecd0*/  FFMA.FTZ R95, R95, R88, -R111 ;  /* 0x000000585f5f7223 */ /* 0x000fc2000001086f */
[-CC-:B------:R-:W-:Y:S01]  /*1ece0*/  FFMA.FTZ R105, R105, R88.reuse, -R111.reuse ;  /* 0x0000005869697223 */ /* 0x180fe2000001086f */
[----:B------:R-:W-:-:S01]  /*1ecf0*/  FFMA.FTZ R133, R133, R88, -R111 ;  /* 0x0000005885857223 */ /* 0x000fc2000001086f */
[----:B------:R-:W4:Y:S01]  /*1ed00*/  MUFU.EX2 R154, R154 ;  /* 0x0000009a009a7308 */ /* 0x000f220000000800 */
[----:B------:R-:W-:-:S07]  /*1ed10*/  FFMA.FTZ R103, R103, R88, -R111 ;  /* 0x0000005867677223 */ /* 0x000fce000001086f */
[----:B------:R-:W5:Y:S08]  /*1ed20*/  MUFU.EX2 R163, R163 ;  /* 0x000000a300a37308 */ /* 0x000f700000000800 */
[----:B------:R-:W5:Y:S08]  /*1ed30*/  MUFU.EX2 R156, R156 ;  /* 0x0000009c009c7308 */ /* 0x000f700000000800 */
[----:B------:R-:W5:Y:S08]  /*1ed40*/  MUFU.EX2 R165, R165 ;  /* 0x000000a500a57308 */ /* 0x000f700000000800 */
[----:B------:R-:W5:Y:S08]  /*1ed50*/  MUFU.EX2 R136, R136 ;  /* 0x0000008800887308 */ /* 0x000f700000000800 */
[----:B------:R-:W5:Y:S08]  /*1ed60*/  MUFU.EX2 R137, R137 ;  /* 0x0000008900897308 */ /* 0x000f700000000800 */
[----:B------:R-:W-:Y:S08]  /*1ed70*/  MUFU.EX2 R138, R138 ;  /* 0x0000008a008a7308 */ /* 0x000ff00000000800 */
[----:B------:R-:W-:Y:S08]  /*1ed80*/  MUFU.EX2 R167, R167 ;  /* 0x000000a700a77308 */ /* 0x000ff00000000800 */
[----:B------:R-:W-:Y:S08]  /*1ed90*/  MUFU.EX2 R140, R140 ;  /* 0x0000008c008c7308 */ /* 0x000ff00000000800 */
[----:B------:R-:W5:Y:S08]  /*1eda0*/  MUFU.EX2 R118, R118 ;  /* 0x0000007600767308 */ /* 0x000f700000000800 */
[----:B------:R-:W5:Y:S08]  /*1edb0*/  MUFU.EX2 R139, R139 ;  /* 0x0000008b008b7308 */ /* 0x000f700000000800 */
[----:B------:R-:W5:Y:S08]  /*1edc0*/  MUFU.EX2 R120, R120 ;  /* 0x0000007800787308 */ /* 0x000f700000000800 */
[----:B------:R-:W5:Y:S08]  /*1edd0*/  MUFU.EX2 R141, R141 ;  /* 0x0000008d008d7308 */ /* 0x000f700000000800 */
[----:B------:R-:W5:Y:S01]  /*1ede0*/  MUFU.EX2 R145, R145 ;  /* 0x0000009100917308 */ /* 0x000f620000000800 */
[----:B------:R-:W-:-:S02]  /*1edf0*/  WARPGROUP.DEPBAR.LE gsb0, 0x0 ;  /* 0x00008000000079c5 */ /* 0x000fc40000010000 */
[----:B--2---:R-:W-:Y:S01]  /*1ee00*/  FFMA.FTZ R175, R122, R0, R115 ;  /* 0x000000007aaf7223 */ /* 0x004fe20000010073 */
[----:B------:R-:W-:-:S01]  /*1ee10*/  FFMA.FTZ R173, R126, R88, -R111 ;  /* 0x000000587ead7223 */ /* 0x000fc2000001086f */
[-CC-:B------:R-:W-:Y:S01]  /*1ee20*/  FFMA.FTZ R126, R131, R88.reuse, -R111.reuse ;  /* 0x00000058837e7223 */ /* 0x180fe2000001086f */
[----:B------:R-:W-:-:S01]  /*1ee30*/  FFMA.FTZ R131, R132, R88, -R111 ;  /* 0x0000005884837223 */ /* 0x000fc2000001086f */
[----:B0-----:R-:W-:Y:S01]  /*1ee40*/  FADD.FTZ R0, R176, R175 ;  /* 0x000000afb0007221 */ /* 0x001fe20000010000 */
[----:B------:R-:W-:Y:S01]  /*1ee50*/  WARPGROUP.ARRIVE ;  /* 0x00000000000079c5 */ /* 0x000fe20000000000 */
[----:B------:R-:W0:Y:S02]  /*1ee60*/  MUFU.EX2 R130, R130 ;  /* 0x0000008200827308 */ /* 0x000e240000000800 */
[----:B---3--:R-:W-:-:S04]  /*1ee70*/  FADD.FTZ R3, R119, R0 ;  /* 0x0000000077037221 */ /* 0x008fc80000010000 */
[----:B-1----:R-:W-:Y:S02]  /*1ee80*/  FADD.FTZ R3, R152, R3 ;  /* 0x0000000398037221 */ /* 0x002fe40000010000 */
[----:B------:R-:W1:Y:S02]  /*1ee90*/  MUFU.EX2 R142, R142 ;  /* 0x0000008e008e7308 */ /* 0x000e640000000800 */
[----:B----4-:R-:W-:-:S04]  /*1eea0*/  FADD.FTZ R0, R154, R3 ;  /* 0x000000039a007221 */ /* 0x010fc80000010000 */
[----:B-----5:R-:W-:Y:S01]  /*1eeb0*/  FADD.FTZ R3, R163, R0 ;  /* 0x00000000a3037221 */ /* 0x020fe20000010000 */
[----:B------:R-:W-:-:S01]  /*1eec0*/  FADD.FTZ R0, R110, R13 ;  /* 0x0000000d6e007221 */ /* 0x000fc20000010000 */
[----:B------:R-:W2:Y:S02]  /*1eed0*/  MUFU.EX2 R113, R113 ;  /* 0x0000007100717308 */ /* 0x000ea40000000800 */
[----:B------:R-:W-:-:S01]  /*1eee0*/  FADD.FTZ R132, R156, R3 ;  /* 0x000000039c847221 */ /* 0x000fc20000010000 */
[----:B------:R-:W-:-:S03]  /*1eef0*/  FADD.FTZ R3, R161, R0 ;  /* 0x00000000a1037221 */ /* 0x000fc60000010000 */
[----:B------:R-:W-:Y:S01]  /*1ef00*/  FADD.FTZ R13, R165, R132 ;  /* 0x00000084a50d7221 */ /* 0x000fe20000010000 */
[----:B------:R-:W-:-:S01]  /*1ef10*/  FADD.FTZ R0, R104, R3 ;  /* 0x0000000368007221 */ /* 0x000fc20000010000 */
[----:B------:R-:W3:Y:S02]  /*1ef20*/  MUFU.EX2 R149, R149 ;  /* 0x0000009500957308 */ /* 0x000ee40000000800 */
[----:B------:R-:W-:-:S01]  /*1ef30*/  FADD.FTZ R132, R136, R13 ;  /* 0x0000000d88847221 */ /* 0x000fc20000010000 */
[----:B------:R-:W-:-:S03]  /*1ef40*/  FADD.FTZ R3, R107, R0 ;  /* 0x000000006b037221 */ /* 0x000fc60000010000 */
[----:B------:R-:W-:Y:S01]  /*1ef50*/  FADD.FTZ R13, R137, R132 ;  /* 0x00000084890d7221 */ /* 0x000fe20000010000 */
[----:B------:R-:W-:-:S01]  /*1ef60*/  FADD.FTZ R0, R118, R3 ;  /* 0x0000000376007221 */ /* 0x000fc20000010000 */
[----:B------:R-:W4:Y:S02]  /*1ef70*/  MUFU.EX2 R14, R14 ;  /* 0x0000000e000e7308 */ /* 0x000f240000000800 */
[----:B------:R-:W-:-:S01]  /*1ef80*/  FADD.FTZ R132, R138, R13 ;  /* 0x0000000d8a847221 */ /* 0x000fc20000010000 */
[----:B------:R-:W-:-:S03]  /*1ef90*/  FADD.FTZ R3, R139, R0 ;  /* 0x000000008b037221 */ /* 0x000fc60000010000 */
[----:B------:R-:W-:Y:S01]  /*1efa0*/  FADD.FTZ R13, R167, R132 ;  /* 0x00000084a70d7221 */ /* 0x000fe20000010000 */
[----:B------:R-:W-:-:S01]  /*1efb0*/  FADD.FTZ R0, R120, R3 ;  /* 0x0000000378007221 */ /* 0x000fc20000010000 */
[----:B------:R-:W5:Y:S02]  /*1efc0*/  MUFU.EX2 R121, R121 ;  /* 0x0000007900797308 */ /* 0x000f640000000800 */
[----:B------:R-:W-:-:S01]  /*1efd0*/  FADD.FTZ R132, R140, R13 ;  /* 0x0000000d8c847221 */ /* 0x000fc20000010000 */
[----:B------:R-:W-:Y:S02]  /*1efe0*/  IMAD.MOV.U32 R13, RZ, RZ, -0x3ffffff0 ;  /* 0xc0000010ff0d7424 */ /* 0x000fe400078e00ff */
[----:B------:R-:W-:-:S01]  /*1eff0*/  FADD.FTZ R3, R141, R0 ;  /* 0x000000008d037221 */ /* 0x000fc20000010000 */
[----:B------:R-:W-:Y:S02]  /*1f000*/  FADD.FTZ R157, R145, R132 ;  /* 0x00000084919d7221 */ /* 0x000fe40000010000 */
[----:B------:R-:W-:Y:S01]  /*1f010*/  R2UR UR7, R13 ;  /* 0x000000000d0772ca */ /* 0x000fe200000e0000 */
[----:B------:R-:W5:Y:S01]  /*1f020*/  MUFU.EX2 R15, R15 ;  /* 0x0000000f000f7308 */ /* 0x000f620000000800 */
[----:B0-----:R-:W-:-:S01]  /*1f030*/  FADD.FTZ R0, R130, R3 ;  /* 0x0000000382007221 */ /* 0x001fc20000010000 */
[----:B-1----:R-:W-:Y:S01]  /*1f040*/  FADD.FTZ R132, R142, R157 ;  /* 0x0000009d8e847221 */ /* 0x002fe20000010000 */
[----:B------:R-:W-:-:S02]  /*1f050*/  FFMA.FTZ R13, R108, R88, -R111 ;  /* 0x000000586c0d7223 */ /* 0x000fc4000001086f */
[----:B--2---:R-:W-:Y:S01]  /*1f060*/  FADD.FTZ R3, R113, R0 ;  /* 0x0000000071037221 */ /* 0x004fe20000010000 */
[----:B---3--:R-:W-:-:S02]  /*1f070*/  FADD.FTZ R157, R149, R132 ;  /* 0x00000084959d7221 */ /* 0x008fc40000010000 */
[----:B------:R-:W0:Y:S01]  /*1f080*/  MUFU.EX2 R123, R123 ;  /* 0x0000007b007b7308 */ /* 0x000e220000000800 */
[----:B------:R-:W-:-:S01]  /*1f090*/  FADD.FTZ R0, R134, R3 ;  /* 0x0000000386007221 */ /* 0x000fc20000010000 */
[----:B----4-:R-:W-:Y:S01]  /*1f0a0*/  FADD.FTZ R108, R14, R157 ;  /* 0x0000009d0e6c7221 */ /* 0x010fe20000010000 */
[----:B------:R-:W-:-:S01]  /*1f0b0*/  FFMA.FTZ R157, R112, R88, -R111 ;  /* 0x00000058709d7223 */ /* 0x000fc2000001086f */
[----:B------:R-:W-:Y:S01]  /*1f0c0*/  QGMMA.64x128x32.F32.E4M3.E4M3 R24, R168, gdesc[UR4], R24, gsb0 ;  /* 0x01e00004a8187df3 */ /* 0x000fe20008000818 */
[----:B-----5:R-:W-:-:S03]  /*1f0d0*/  FADD.FTZ R0, R121, R0 ;  /* 0x0000000079007221 */ /* 0x020fc60000010000 */
[----:B------:R1:W2:Y:S01]  /*1f0e0*/  MUFU.EX2 R6, R146 ;  /* 0x0000009200067308 */ /* 0x0002a20000000800 */
[----:B------:R-:W-:-:S07]  /*1f0f0*/  FADD.FTZ R3, R15, R108 ;  /* 0x0000006c0f037221 */ /* 0x000fce0000010000 */
[----:B------:R-:W3:Y:S01]  /*1f100*/  MUFU.EX2 R173, R173 ;  /* 0x000000ad00ad7308 */ /* 0x000ee20000000800 */
[----:B-1----:R-:W-:-:S07]  /*1f110*/  @!P0 LEA R146, R11, R16, 0x3 ;  /* 0x000000100b928211 */ /* 0x002fce00078e18ff */
[----:B------:R-:W1:Y:S08]  /*1f120*/  MUFU.EX2 R125, R125 ;  /* 0x0000007d007d7308 */ /* 0x000e700000000800 */
[----:B------:R-:W4:Y:S08]  /*1f130*/  MUFU.EX2 R124, R124 ;  /* 0x0000007c007c7308 */ /* 0x000f300000000800 */
[----:B------:R-:W5:Y:S08]  /*1f140*/  MUFU.EX2 R129, R129 ;  /* 0x0000008100817308 */ /* 0x000f700000000800 */
[----:B------:R-:W5:Y:S08]  /*1f150*/  MUFU.EX2 R117, R117 ;  /* 0x0000007500757308 */ /* 0x000f700000000800 */
[----:B------:R-:W5:Y:S08]  /*1f160*/  MUFU.EX2 R126, R126 ;  /* 0x0000007e007e7308 */ /* 0x000f700000000800 */
[----:B------:R-:W5:Y:S08]  /*1f170*/  MUFU.EX2 R131, R131 ;  /* 0x0000008300837308 */ /* 0x000f700000000800 */
[----:B------:R-:W5:Y:S08]  /*1f180*/  MUFU.EX2 R127, R127 ;  /* 0x0000007f007f7308 */ /* 0x000f700000000800 */
[----:B------:R-:W5:Y:S08]  /*1f190*/  MUFU.EX2 R128, R128 ;  /* 0x0000008000807308 */ /* 0x000f700000000800 */
[----:B------:R-:W5:Y:S08]  /*1f1a0*/  MUFU.EX2 R155, R155 ;  /* 0x0000009b009b7308 */ /* 0x000f700000000800 */
[----:B------:R-:W-:Y:S08]  /*1f1b0*/  MUFU.EX2 R12, R100 ;  /* 0x00000064000c7308 */ /* 0x000ff00000000800 */
[----:B------:R-:W5:Y:S08]  /*1f1c0*/  MUFU.EX2 R93, R93 ;  /* 0x0000005d005d7308 */ /* 0x000f700000000800 */
[----:B------:R5:W-:Y:S08]  /*1f1d0*/  MUFU.EX2 R100, R159 ;  /* 0x0000009f00647308 */ /* 0x000bf00000000800 */
[----:B------:R-:W5:Y:S08]  /*1f1e0*/  MUFU.EX2 R106, R106 ;  /* 0x0000006a006a7308 */ /* 0x000f700000000800 */
[----:B------:R-:W5:Y:S08]  /*1f1f0*/  MUFU.EX2 R102, R102 ;  /* 0x0000006600667308 */ /* 0x000f700000000800 */
[----:B------:R-:W5:Y:S08]  /*1f200*/  MUFU.EX2 R109, R109 ;  /* 0x0000006d006d7308 */ /* 0x000f700000000800 */
[----:B------:R-:W5:Y:S01]  /*1f210*/  MUFU.EX2 R135, R135 ;  /* 0x0000008700877308 */ /* 0x000f620000000800 */
[----:B------:R-:W-:-:S02]  /*1f220*/  WARPGROUP.DEPBAR.LE gsb0, 0x0 ;  /* 0x00008000000079c5 */ /* 0x000fc40000010000 */
[----:B0-----:R-:W-:Y:S01]  /*1f230*/  FADD.FTZ R169, R123, R0 ;  /* 0x000000007ba97221 */ /* 0x001fe20000010000 */
[----:B--2---:R-:W-:-:S03]  /*1f240*/  FADD.FTZ R0, R6, R3 ;  /* 0x0000000306007221 */ /* 0x004fc60000010000 */
[----:B------:R-:W-:Y:S01]  /*1f250*/  FADD.FTZ R108, R144, R169 ;  /* 0x000000a9906c7221 */ /* 0x000fe20000010000 */
[----:B---3--:R-:W-:-:S01]  /*1f260*/  FADD.FTZ R3, R173, R0 ;  /* 0x00000000ad037221 */ /* 0x008fc20000010000 */
[----:B------:R-:W0:Y:S02]  /*1f270*/  MUFU.EX2 R162, R162 ;  /* 0x000000a200a27308 */ /* 0x000e240000000800 */
[----:B-1----:R-:W-:-:S01]  /*1f280*/  FADD.FTZ R169, R125, R108 ;  /* 0x0000006c7da97221 */ /* 0x002fc20000010000 */
[----:B----4-:R-:W-:-:S03]  /*1f290*/  FADD.FTZ R0, R124, R3 ;  /* 0x000000037c007221 */ /* 0x010fc60000010000 */
[----:B------:R-:W-:Y:S01]  /*1f2a0*/  FADD.FTZ R108, R148, R169 ;  /* 0x000000a9946c7221 */ /* 0x000fe20000010000 */
[----:B-----5:R-:W-:-:S01]  /*1f2b0*/  FADD.FTZ R3, R129, R0 ;  /* 0x0000000081037221 */ /* 0x020fc20000010000 */
[----:B------:R-:W1:Y:S02]  /*1f2c0*/  MUFU.EX2 R13, R13 ;  /* 0x0000000d000d7308 */ /* 0x000e640000000800 */
[----:B------:R-:W-:-:S01]  /*1f2d0*/  FADD.FTZ R159, R117, R108 ;  /* 0x0000006c759f7221 */ /* 0x000fc20000010000 */
[----:B------:R-:W-:-:S03]  /*1f2e0*/  FADD.FTZ R0, R126, R3 ;  /* 0x000000037e007221 */ /* 0x000fc60000010000 */
[----:B------:R-:W-:Y:S01]  /*1f2f0*/  FADD.FTZ R108, R150, R159 ;  /* 0x0000009f966c7221 */ /* 0x000fe20000010000 */
        /* <DEDUP_REMOVED lines=11> */
[----:B------:R-:W4:Y:S01]  /*1f3b0*/  MUFU.EX2 R157, R157 ;  /* 0x0000009d009d7308 */ /* 0x000f220000000800 */
[----:B------:R-:W-:Y:S01]  /*1f3c0*/  IADD3 R0, -R228, 0xb, RZ ;  /* 0x0000000be4007810 */ /* 0x000fe20007ffe1ff */
[----:B------:R-:W-:Y:S01]  /*1f3d0*/  FADD.FTZ R159, R135, R108 ;  /* 0x0000006c879f7221 */ /* 0x000fe20000010000 */
[----:B------:R-:W-:-:S03]  /*1f3e0*/  FADD.FTZ R108, R12, R3 ;  /* 0x000000030c6c7221 */ /* 0x000fc60000010000 */
[----:B0-----:R-:W-:Y:S01]  /*1f3f0*/  FADD.FTZ R112, R162, R159 ;  /* 0x0000009fa2707221 */ /* 0x001fe20000010000 */
[----:B-1----:R-:W-:-:S01]  /*1f400*/  FADD.FTZ R3, R13, R108 ;  /* 0x0000006c0d037221 */ /* 0x002fc20000010000 */
[----:B------:R-:W0:Y:S01]  /*1f410*/  MUFU.EX2 R143, R143 ;  /* 0x0000008f008f7308 */ /* 0x000e220000000800 */
[----:B------:R-:W-:-:S01]  /*1f420*/  FFMA.FTZ R108, R99, R88, -R111 ;  /* 0x00000058636c7223 */ /* 0x000fc2000001086f */
[----:B--2---:R-:W-:Y:S01]  /*1f430*/  FADD.FTZ R159, R97, R112 ;  /* 0x00000070619f7221 */ /* 0x004fe20000010000 */
[----:B------:R-:W-:-:S03]  /*1f440*/  FADD.FTZ R112, R100, R3 ;  /* 0x0000000364707221 */ /* 0x000fc60000010000 */
[----:B---3--:R-:W-:Y:S02]  /*1f450*/  FADD.FTZ R132, R164, R159 ;  /* 0x0000009fa4847221 */ /* 0x008fe40000010000 */
[----:B------:R-:W1:Y:S01]  /*1f460*/  MUFU.EX2 R90, R90 ;  /* 0x0000005a005a7308 */ /* 0x000e620000000800 */
[----:B----4-:R-:W-:-:S07]  /*1f470*/  FADD.FTZ R3, R157, R112 ;  /* 0x000000709d037221 */ /* 0x010fce0000010000 */
[----:B------:R-:W2:Y:S01]  /*1f480*/  MUFU.EX2 R166, R166 ;  /* 0x000000a600a67308 */ /* 0x000ea20000000800 */
[----:B0-----:R-:W-:-:S07]  /*1f490*/  FADD.FTZ R159, R143, R132 ;  /* 0x000000848f9f7221 */ /* 0x001fce0000010000 */
[----:B------:R-:W0:Y:S01]  /*1f4a0*/  MUFU.EX2 R91, R91 ;  /* 0x0000005b005b7308 */ /* 0x000e220000000800 */
[----:B-1----:R-:W-:-:S01]  /*1f4b0*/  FADD.FTZ R112, R90, R3 ;  /* 0x000000035a707221 */ /* 0x002fc20000010000 */
[----:B------:R-:W-:-:S05]  /*1f4c0*/  @!P0 VIADD R3, R146, 0x29840 ;  /* 0x0002984092038836 */ /* 0x000fca0000000000 */
[----:B------:R-:W-:Y:S01]  /*1f4d0*/  @!P0 PRMT R3, RZ, 0x654, R3 ;  /* 0x00000654ff038816 */ /* 0x000fe20000000003 */
[----:B------:R-:W1:Y:S01]  /*1f4e0*/  MUFU.EX2 R147, R147 ;  /* 0x0000009300937308 */ /* 0x000e620000000800 */
[----:B--2---:R-:W-:-:S01]  /*1f4f0*/  FADD.FTZ R132, R166, R159 ;  /* 0x0000009fa6847221 */ /* 0x004fc20000010000 */
[----:B------:R2:W-:Y:S06]  /*1f500*/  BAR.ARV R0, 0x100 ;  /* 0x000400000000751d */ /* 0x0005ec0000002000 */
[----:B------:R-:W2:Y:S01]  /*1f510*/  MUFU.EX2 R94, R94 ;  /* 0x0000005e005e7308 */ /* 0x000ea20000000800 */
[----:B0-----:R-:W-:-:S01]  /*1f520*/  FADD.FTZ R159, R91, R112 ;  /* 0x000000705b9f7221 */ /* 0x001fc20000010000 */
[----:B------:R0:W-:Y:S06]  /*1f530*/  @!P0 SYNCS.ARRIVE.TRANS64.RED.A1T0 RZ, [R3+URZ], RZ ;  /* 0x000000ff03ff89a7 */ /* 0x0001ec000810043f */
[----:B------:R-:W3:Y:S01]  /*1f540*/  MUFU.EX2 R180, R180 ;  /* 0x000000b400b47308 */ /* 0x000ee20000000800 */
[----:B-1----:R-:W-:-:S07]  /*1f550*/  FADD.FTZ R111, R147, R132 ;  /* 0x00000084936f7221 */ /* 0x002fce0000010000 */
[----:B------:R-:W1:Y:S01]  /*1f560*/  MUFU.EX2 R95, R95 ;  /* 0x0000005f005f7308 */ /* 0x000e620000000800 */
[----:B--2---:R-:W-:-:S07]  /*1f570*/  FADD.FTZ R0, R94, R159 ;  /* 0x0000009f5e007221 */ /* 0x004fce0000010000 */
[----:B------:R-:W0:Y:S01]  /*1f580*/  MUFU.EX2 R101, R101 ;  /* 0x0000006500657308 */ /* 0x000e220000000800 */
[----:B---3--:R-:W-:-:S07]  /*1f590*/  FADD.FTZ R112, R180, R111 ;  /* 0x0000006fb4707221 */ /* 0x008fce0000010000 */
        /* <DEDUP_REMOVED lines=14> */
[----:B0-----:R-:W-:-:S03]  /*1f680*/  FADD.FTZ R3, R7, R112 ;  /* 0x0000007007037221 */ /* 0x001fc60000010000 */
[----:B--2---:R-:W-:Y:S01]  /*1f690*/  FADD.FTZ R0, R103, R0 ;  /* 0x0000000067007221 */ /* 0x004fe20000010000 */
[----:B------:R-:W-:Y:S06]  /*1f6a0*/  @!P1 BRA `(.L_x_2325) ;  /* 0x0000000000049947 */ /* 0x000fec0003800000 */
[----:B------:R-:W-:Y:S01]  /*1f6b0*/  BPT.TRAP 0x1 ;  /* 0x000000040000795c */ /* 0x000fe20000300000 */
.L_x_2325:
        /* <DEDUP_REMOVED lines=10> */
[----:B------:R-:W-:Y:S01]  /*1f760*/  IADD3 R6, R6, 0x29860, RZ ;  /* 0x0002986006067810 */ /* 0x000fe20007ffe0ff */
[-C--:B------:R-:W-:Y:S01]  /*1f770*/  FMUL.FTZ R29, R29, R151.reuse ;  /* 0x000000971d1d7220 */ /* 0x080fe20000410000 */
[----:B------:R-:W-:Y:S01]  /*1f780*/  F2FP.SATFINITE.E4M3.F32.PACK_AB_MERGE_C R113, R113, R130, RZ ;  /* 0x000000827171723e */ /* 0x000fe200048070ff */
[-C--:B------:R-:W-:Y:S01]  /*1f790*/  FMUL.FTZ R32, R32, R151.reuse ;  /* 0x0000009720207220 */ /* 0x080fe20000410000 */
[----:B------:R-:W-:Y:S01]  /*1f7a0*/  PRMT R6, R9, 0x654, R6 ;  /* 0x0000065409067816 */ /* 0x000fe20000000006 */
[----:B------:R-:W-:Y:S01]  /*1f7b0*/  FMUL.FTZ R33, R33, R151 ;  /* 0x0000009721217220 */ /* 0x000fe20000410000 */
[----:B------:R-:W-:Y:S01]  /*1f7c0*/  F2FP.SATFINITE.E4M3.F32.PACK_AB_MERGE_C R119, R152, R119, RZ ;  /* 0x000000779877723e */ /* 0x000fe200048070ff */
[-C--:B------:R-:W-:Y:S01]  /*1f7d0*/  FMUL.FTZ R36, R36, R151.reuse ;  /* 0x0000009724247220 */ /* 0x080fe20000410000 */
[----:B------:R-:W-:Y:S01]  /*1f7e0*/  F2FP.SATFINITE.E4M3.F32.PACK_AB_MERGE_C R7, R7, R96, RZ ;  /* 0x000000600707723e */ /* 0x000fe200048070ff */
[----:B------:R0:W-:Y:S01]  /*1f7f0*/  SYNCS.ARRIVE.TRANS64.RED.A1T0 RZ, [R6+URZ], RZ ;  /* 0x000000ff06ff79a7 */ /* 0x0001e2000810043f */
[----:B------:R-:W-:Y:S01]  /*1f800*/  F2FP.SATFINITE.E4M3.F32.PACK_AB_MERGE_C R113, R141, R120, R113 ;  /* 0x000000788d71723e */ /* 0x000fe20004807071 */
        /* <DEDUP_REMOVED lines=91> */
[----:B0-----:R-:W-:-:S02]  /*1fdc0*/  IMAD.MOV.U32 R6, RZ, RZ, R21 ;  /* 0x000000ffff067224 */ /* 0x001fc400078e0015 */
[----:B------:R-:W-:Y:S02]  /*1fdd0*/  IMAD.MOV.U32 R7, RZ, RZ, R89 ;  /* 0x000000ffff077224 */ /* 0x000fe400078e0059 */
[----:B------:R-:W-:Y:S02]  /*1fde0*/  IMAD.MOV.U32 R10, RZ, RZ, R11 ;  /* 0x000000ffff0a7224 */ /* 0x000fe400078e000b */
[----:B------:R-:W-:Y:S01]  /*1fdf0*/  IMAD.MOV.U32 R182, RZ, RZ, R113 ;  /* 0x000000ffffb67224 */ /* 0x000fe200078e0071 */
[----:B------:R-:W-:Y:S06]  /*1fe00*/  @P0 BRA `(.L_x_2326) ;  /* 0xffffffb800400947 */ /* 0x000fec000383ffff */
[----:B------:R-:W-:-:S07]  /*1fe10*/  IMAD.MOV.U32 R145, RZ, RZ, R11 ;  /* 0x000000ffff917224 */ /* 0x000fce00078e000b */
.L_x_2315:
[----:B------:R-:W-:-:S13]  /*1fe20*/  ISETP.GE.AND P0, PT, R8, RZ, PT ;  /* 0x000000ff0800720c */ /* 0x000fda0003f06270 */
[----:B------:R-:W-:Y:S05]  /*1fe30*/  @!P0 BRA `(.L_x_2327) ;  /* 0x0000003c00288947 */ /* 0x000fea0003800000 */
[----:B------:R-:W-:Y:S01]  /*1fe40*/  MOV R5, R21 ;  /* 0x0000001500057202 */ /* 0x000fe20000000f00 */
[----:B------:R-:W-:Y:S02]  /*1fe50*/  IMAD.MOV.U32 R6, RZ, RZ, R89 ;  /* 0x000000ffff067224 */ /* 0x000fe400078e0059 */
[----:B------:R-:W-:Y:S02]  /*1fe60*/  IMAD.MOV.U32 R7, RZ, RZ, R188 ;  /* 0x000000ffff077224 */ /* 0x000fe400078e00bc */
[----:B------:R-:W-:-:S07]  /*1fe70*/  IMAD.MOV.U32 R9, RZ, RZ, R145 ;  /* 0x000000ffff097224 */ /* 0x000fce00078e0091 */
.L_x_2339:
        /* <DEDUP_REMOVED lines=8> */
.L_x_2329:
[----:B------:R-:W-:-:S04]  /*1ff00*/  IADD3 R10, R9, 0x1, RZ ;  /* 0x00000001090a7810 */ /* 0x000fc80007ffe0ff */
[----:B------:R-:W-:-:S04]  /*1ff10*/  ISETP.NE.AND P2, PT, R10, 0x2, PT ;  /* 0x000000020a00780c */ /* 0x000fc80003f45270 */
[----:B------:R-:W-:Y:S02]  /*1ff20*/  SEL R11, R10, RZ, P2 ;  /* 0x000000ff0a0b7207 */ /* 0x000fe40001000000 */
[----:B------:R-:W-:-:S03]  /*1ff30*/  SHF.L.U32 R10, R188, 0x1f, RZ ;  /* 0x0000001fbc0a7819 */ /* 0x000fc600000006ff */
[----:B------:R-:W-:-:S04]  /*1ff40*/  IMAD R11, R11, 0x8, R16 ;  /* 0x000000080b0b7824 */ /* 0x000fc800078e0210 */
[----:B------:R0:W1:Y:S01]  /*1ff50*/  SYNCS.PHASECHK.TRANS64.TRYWAIT P2, [R11+URZ+0x29830], R10 ;  /* 0x0298300a0b0075a7 */ /* 0x000062000804017f */
[----:B------:R-:W-:Y:S05]  /*1ff60*/  @!P1 BRA `(.L_x_2330) ;  /* 0x0000000000049947 */ /* 0x000fea0003800000 */
[----:B------:R-:W-:Y:S01]  /*1ff70*/  BPT.TRAP 0x1 ;  /* 0x000000040000795c */ /* 0x000fe20000300000 */
.L_x_2330:
[----:B------:R-:W-:Y:S04]  /*1ff80*/  BSSY B0, `(.L_x_2328) ;  /* 0x0000004000007945 */ /* 0x000fe80003800000 */
[----:B-1----:R-:W-:Y:S05]  /*1ff90*/  @P2 BRA `(.L_x_2331) ;  /* 0x0000000000082947 */ /* 0x002fea0003800000 */
[----:B------:R-:W1:Y:S02]  /*1ffa0*/  SYNCS.PHASECHK.TRANS64.TRYWAIT P2, [R11+URZ+0x29830], R10 ;  /* 0x0298300a0b0075a7 */ /* 0x000e64000804017f */
[----:B-1----:R-:W-:Y:S05]  /*1ffb0*/  @!P2 BRA `(.L_x_2332) ;  /* 0x000000dc0028a947 */ /* 0x002fea0003800000 */
.L_x_2331:
[----:B------:R-:W-:Y:S05]  /*1ffc0*/  BSYNC B0 ;  /* 0x0000000000007941 */ /* 0x000fea0003800000 */
.L_x_2328:
[----:B01----:R-:W0:Y:S01]  /*1ffd0*/  S2R R11, SR_TID.X ;  /* 0x00000000000b7919 */ /* 0x003e220000002100 */
[----:B------:R-:W-:Y:S01]  /*1ffe0*/  VIADD R10, R9, 0x1 ;  /* 0x00000001090a7836 */ /* 0x000fe20000000000 */
[----:B------:R-:W-:Y:S05]  /*1fff0*/  WARPSYNC.ALL ;  /* 0x0000000000007948 */ /* 0x000fea0003800000 */
[C---:B------:R-:W-:Y:S01]  /*20000*/  ISETP.NE.AND P2, PT, R10.reuse, 0x2, PT ;  /* 0x000000020a00780c */ /* 0x040fe20003f45270 */
[----:B------:R-:W-:Y:S01]  /*20010*/  IMAD.MOV.U32 R13, RZ, RZ, -0x7fffffe0 ;  /* 0x80000020ff0d7424 */ /* 0x000fe200078e00ff */
[----:B------:R-:W-:Y:S01]  /*20020*/  UMOV UR28, UR24 ;  /* 0x00000018001c7c82 */ /* 0x000fe20008000000 */
[----:B------:R-:W-:Y:S01]  /*20030*/  IMAD.MOV.U32 R15, RZ, RZ, -0x7fffffe0 ;  /* 0x80000020ff0f7424 */ /* 0x000fe200078e00ff */
        /* <DEDUP_REMOVED lines=19> */
[----:B------:R-:W-:Y:S01]  /*20170*/  UMOV UR49, UR25 ;  /* 0x0000001900317c82 */ /* 0x000fe20008000000 */
[----:B------:R-:W-:-:S02]  /*20180*/  R2UR UR47, R15 ;  /* 0x000000000f2f72ca */ /* 0x000fc400000e0000 */
[----:B0-----:R-:W-:Y:S02]  /*20190*/  SHF.R.U32.HI R11, RZ, 0x7, R11 ;  /* 0x00000007ff0b7819 */ /* 0x001fe4000001160b */
[----:B------:R-:W-:Y:S01]  /*201a0*/  R2UR UR46, R14 ;  /* 0x000000000e2e72ca */ /* 0x000fe200000e0000 */
[----:B------:R-:W-:Y:S01]  /*201b0*/  VIADD R14, R12, 0x2 ;  /* 0x000000020c0e7836 */ /* 0x000fe20000000000 */
[----:B------:R-:W-:Y:S01]  /*201c0*/  R2UR UR50, R20 ;  /* 0x00000000143272ca */ /* 0x000fe200000e0000 */
[----:B------:R-:W-:Y:S01]  /*201d0*/  VIADD R11, R11, 0x8 ;  /* 0x000000080b0b7836 */ /* 0x000fe20000000000 */
[----:B------:R-:W-:Y:S02]  /*201e0*/  R2UR UR51, R21 ;  /* 0x00000000153372ca */ /* 0x000fe400000e0000 */
[----:B------:R-:W-:Y:S02]  /*201f0*/  MOV R15, 0x80000020 ;  /* 0x80000020000f7802 */ /* 0x000fe40000000f00 */
[----:B------:R0:W-:Y:S01]  /*20200*/  BAR.SYNC.DEFER_BLOCKING R11, 0x100 ;  /* 0x0004000b0000751d */ /* 0x0001e20000010000 */
[----:B------:R-:W-:Y:S01]  /*20210*/  R2UR UR6, R14 ;  /* 0x000000000e0672ca */ /* 0x000fe200000e0000 */
[----:B------:R-:W-:Y:S01]  /*20220*/  VIADD R14, R12, 0x82 ;  /* 0x000000820c0e7836 */ /* 0x000fe20000000000 */
[----:B------:R-:W-:Y:S01]  /*20230*/  R2UR UR7, R15 ;  /* 0x000000000f0772ca */ /* 0x000fe200000e0000 */
[----:B------:R-:W-:Y:S01]  /*20240*/  IMAD.MOV.U32 R15, RZ, RZ, -0x7fffffe0 ;  /* 0x80000020ff0f7424 */ /* 0x000fe200078e00ff */
[----:B------:R-:W-:Y:S01]  /*20250*/  MOV R13, 0x80000020 ;  /* 0x80000020000d7802 */ /* 0x000fe20000000f00 */
        /* <DEDUP_REMOVED lines=190> */
[C---:B------:R-:W-:Y:S02]  /*20e40*/  VIADD R14, R12.reuse, 0x682 ;  /* 0x000006820c0e7836 */ /* 0x040fe40000000000 */
[----:B------:R-:W-:Y:S02]  /*20e50*/  IMAD.MOV.U32 R15, RZ, RZ, -0x7fffffe0 ;  /* 0x80000020ff0f7424 */ /* 0x000fe400078e00ff */
[----:B------:R-:W-:Y:S01]  /*20e60*/  VIADD R12, R12, 0x702 ;  /* 0x000007020c0c7836 */ /* 0x000fe20000000000 */
[----:B------:R-:W-:-:S02]  /*20e70*/  WARPGROUP.DEPBAR.LE gsb0, 0x0 ;  /* 0x00008000000079c5 */ /* 0x000fc40000010000 */
        /* <DEDUP_REMOVED lines=32> */
.L_x_2334:
[----:B------:R-:W-:Y:S01]  /*21080*/  SHF.L.U32 R7, R7, 0x1f, RZ ;  /* 0x0000001f07077819 */ /* 0x000fe200000006ff */
[----:B------:R-:W-:-:S04]  /*21090*/  IMAD R12, R9, 0x8, R16 ;  /* 0x00000008090c7824 */ /* 0x000fc800078e0210 */
[----:B------:R0:W1:Y:S01]  /*210a0*/  SYNCS.PHASECHK.TRANS64.TRYWAIT P0, [R12+URZ+0x29850], R7 ;  /* 0x029850070c0075a7 */ /* 0x000062000800017f */
[----:B------:R-:W-:Y:S05]  /*210b0*/  @!P1 BRA `(.L_x_2335) ;  /* 0x0000000000049947 */ /* 0x000fea0003800000 */
[----:B------:R-:W-:Y:S01]  /*210c0*/  BPT.TRAP 0x1 ;  /* 0x000000040000795c */ /* 0x000fe20000300000 */
.L_x_2335:
[----:B------:R-:W-:Y:S04]  /*210d0*/  BSSY B0, `(.L_x_2333) ;  /* 0x0000004000007945 */ /* 0x000fe80003800000 */
[----:B-1----:R-:W-:Y:S05]  /*210e0*/  @P0 BRA `(.L_x_2336) ;  /* 0x0000000000080947 */ /* 0x002fea0003800000 */
[----:B------:R-:W1:Y:S02]  /*210f0*/  SYNCS.PHASECHK.TRANS64.TRYWAIT P0, [R12+URZ+0x29850], R7 ;  /* 0x029850070c0075a7 */ /* 0x000e64000800017f */
[----:B-1----:R-:W-:Y:S05]  /*21100*/  @!P0 BRA `(.L_x_2337) ;  /* 0x000000c800e88947 */ /* 0x002fea0003800000 */
.L_x_2336:
[----:B------:R-:W-:Y:S05]  /*21110*/  BSYNC B0 ;  /* 0x0000000000007941 */ /* 0x000fea0003800000 */
.L_x_2333:
[C---:B01----:R-:W-:Y:S01]  /*21120*/  FMUL.FTZ R7, R2.reuse, R152 ;  /* 0x0000009802077220 */ /* 0x043fe20000410000 */
        /* <DEDUP_REMOVED lines=25> */
[----:B0-----:R-:W-:Y:S01]  /*212c0*/  FMNMX.FTZ R20, R7, R6, !PT ;  /* 0x0000000607147209 */ /* 0x001fe20007810000 */
        /* <DEDUP_REMOVED lines=77> */
[----:B------:R-:W-:Y:S05]  /*217a0*/  WARPSYNC.ALL ;  /* 0x0000000000007948 */ /* 0x000fea0003800000 */
[----:B------:R-:W-:Y:S01]  /*217b0*/  WARPGROUP.ARRIVE ;  /* 0x00000000000079c5 */ /* 0x000fe20000000000 */
[----:B------:R-:W1:Y:S01]  /*217c0*/  MUFU.TANH R157, R157 ;  /* 0x0000009d009d7308 */ /* 0x000e620000002400 */
[----:B--2---:R-:W-:-:S04]  /*217d0*/  FMNMX.FTZ R20, R156, R20, !PT ;  /* 0x000000149c147209 */ /* 0x004fc80007810000 */
        /* <DEDUP_REMOVED lines=9> */
[----:B--2---:R-:W-:Y:S02]  /*21870*/  LOP3.LUT R228, R202, 0x7f, RZ, 0xc0, !PT ;  /* 0x0000007fcae47812 */ /* 0x004fe400078ec0ff */
[----:B------:R-:W0:Y:S02]  /*21880*/  S2R R202, SR_TID.X ;  /* 0x0000000000ca7919 */ /* 0x000e240000002100 */
[----:B------:R-:W-:Y:S01]  /*21890*/  ISETP.NE.AND P0, PT, R228, RZ, PT ;  /* 0x000000ffe400720c */ /* 0x000fe20003f05270 */
[----:B------:R-:W2:Y:S01]  /*218a0*/  MUFU.TANH R165, R165 ;  /* 0x000000a500a57308 */ /* 0x000ea20000002400 */
[----:B-1----:R-:W-:-:S07]  /*218b0*/  FMNMX.FTZ R88, R137, R88, !PT ;  /* 0x0000005889587209 */ /* 0x002fce0007810000 */
[----:B------:R-:W1:Y:S01]  /*218c0*/  MUFU.TANH R163, R163 ;  /* 0x000000a300a37308 */ /* 0x000e620000002400 */
[----:B---3--:R-:W-:-:S07]  /*218d0*/  FMNMX.FTZ R20, R161, R20, !PT ;  /* 0x00000014a1147209 */ /* 0x008fce0007810000 */
[----:B------:R-:W3:Y:S01]  /*218e0*/  MUFU.TANH R141, R141 ;  /* 0x0000008d008d7308 */ /* 0x000ee20000002400 */
[----:B--2---:R-:W-:-:S07]  /*218f0*/  FMNMX.FTZ R88, R165, R88, !PT ;  /* 0x00000058a5587209 */ /* 0x004fce0007810000 */
[----:B------:R-:W2:Y:S01]  /*21900*/  MUFU.TANH R139, R139 ;  /* 0x0000008b008b7308 */ /* 0x000ea20000002400 */
[----:B-1----:R-:W-:Y:S02]  /*21910*/  FMNMX.FTZ R20, R163, R20, !PT ;  /* 0x00000014a3147209 */ /* 0x002fe40007810000 */
[----:B0-----:R-:W-:-:S05]  /*21920*/  SHF.R.U32.HI R202, RZ, 0x7, R202 ;  /* 0x00000007ffca7819 */ /* 0x001fca00000116ca */
[----:B------:R-:W0:Y:S01]  /*21930*/  MUFU.TANH R193, R193 ;  /* 0x000000c100c17308 */ /* 0x000e220000002400 */
[----:B---3--:R-:W-:-:S07]  /*21940*/  FMNMX.FTZ R88, R141, R88, !PT ;  /* 0x000000588d587209 */ /* 0x008fce0007810000 */
        /* <DEDUP_REMOVED lines=116> */
[----:B---3--:R-:W-:Y:S01]  /*22090*/  FMNMX.FTZ R89, R103, R20, !PT ;  /* 0x0000001467597209 */ /* 0x008fe20007810000 */
[----:B------:R-:W-:Y:S01]  /*220a0*/  VIADD R20, R16, 0x400 ;  /* 0x0000040010147836 */ /* 0x000fe20000000000 */
[----:B0-----:R-:W-:Y:S01]  /*220b0*/  FMNMX.FTZ R102, R88, R21, !PT ;  /* 0x0000001558667209 */ /* 0x001fe20007810000 */
[----:B------:R-:W-:-:S03]  /*220c0*/  IMAD.MOV.U32 R21, RZ, RZ, -0x3ffffff0 ;  /* 0xc0000010ff157424 */ /* 0x000fc600078e00ff */
[----:B------:R-:W-:Y:S01]  /*220d0*/  SHF.R.U32.HI R20, RZ, 0x4, R20 ;  /* 0x00000004ff147819 */ /* 0x000fe20000011614 */
[----:B------:R-:W0:Y:S03]  /*220e0*/  SHFL.BFLY PT, R138, R89, 0x2, 0x1f ;  /* 0x0c401f00598a7f89 */ /* 0x000e2600000e0000 */
[----:B------:R-:W-:Y:S02]  /*220f0*/  LOP3.LUT R20, R20, 0x3fff, RZ, 0xc0, !PT ;  /* 0x00003fff14147812 */ /* 0x000fe400078ec0ff */
[----:B------:R-:W-:Y:S02]  /*22100*/  R2UR UR7, R21 ;  /* 0x00000000150772ca */ /* 0x000fe400000e0000 */
[----:B------:R-:W-:Y:S01]  /*22110*/  LOP3.LUT R20, R20, 0x10000, RZ, 0xfc, !PT ;  /* 0x0001000014147812 */ /* 0x000fe200078efcff */
[----:B------:R-:W1:Y:S04]  /*22120*/  SHFL.BFLY PT, R21, R102, 0x1, 0x1f ;  /* 0x0c201f0066157f89 */ /* 0x000e6800000e0000 */
[----:B------:R-:W-:-:S05]  /*22130*/  IMAD R20, R9, 0x500, R20 ;  /* 0x0000050009147824 */ /* 0x000fca00078e0214 */
[C---:B------:R-:W-:Y:S02]  /*22140*/  R2UR UR6, R20.reuse ;  /* 0x00000000140672ca */ /* 0x040fe400000e0000 */
[----:B------:R-:W-:Y:S02]  /*22150*/  IADD3 R88, R20, 0x100, RZ ;  /* 0x0000010014587810 */ /* 0x000fe40007ffe0ff */
[----:B0-----:R-:W-:Y:S01]  /*22160*/  FMNMX.FTZ R138, R89, R138, !PT ;  /* 0x0000008a598a7209 */ /* 0x001fe20007810000 */
[----:B------:R-:W-:-:S04]  /*22170*/  IMAD.MOV.U32 R89, RZ, RZ, -0x3ffffff0 ;  /* 0xc0000010ff597424 */ /* 0x000fc800078e00ff */
[----:B------:R-:W0:Y:S04]  /*22180*/  SHFL.BFLY PT, R140, R138, 0x1, 0x1f ;  /* 0x0c201f008a8c7f89 */ /* 0x000e2800000e0000 */
[----:B------:R-:W-:Y:S01]  /*22190*/  QGMMA.64x128x32.F32.E4M3.E4M3 R24, R184, gdesc[UR4], R24, gsb0 ;  /* 0x01e00004b8187df3 */ /* 0x000fe20008000818 */
[----:B------:R-:W-:Y:S01]  /*221a0*/  R2UR UR6, R88 ;  /* 0x00000000580672ca */ /* 0x000fe200000e0000 */
[----:B------:R-:W-:Y:S01]  /*221b0*/  IMAD.U32 R88, RZ, RZ, UR54 ;  /* 0x00000036ff587e24 */ /* 0x000fe2000f8e00ff */
[----:B------:R-:W-:Y:S02]  /*221c0*/  R2UR UR7, R89 ;  /* 0x00000000590772ca */ /* 0x000fe400000e0000 */
[----:B-1----:R-:W-:Y:S02]  /*221d0*/  FMNMX.FTZ R89, R102, R21, !PT ;  /* 0x0000001566597209 */ /* 0x002fe40007810000 */
[----:B0-----:R-:W-:-:S05]  /*221e0*/  FMNMX.FTZ R21, R138, R140, !PT ;  /* 0x0000008c8a157209 */ /* 0x001fca0007810000 */
[----:B------:R-:W-:-:S04]  /*221f0*/  FADD.FTZ R5, -R21, R5 ;  /* 0x0000000515057221 */ /* 0x000fc80000010100 */
[----:B------:R-:W-:-:S06]  /*22200*/  FMUL.FTZ R5, R5, R88 ;  /* 0x0000005805057220 */ /* 0x000fcc0000410000 */
[----:B------:R-:W-:Y:S01]  /*22210*/  MUFU.EX2 R5, R5 ;  /* 0x0000000500057308 */ /* 0x000fe20000000800 */
[----:B------:R-:W-:Y:S02]  /*22220*/  WARPGROUP.DEPBAR.LE gsb0, 0x0 ;  /* 0x00008000000079c5 */ /* 0x000fe40000010000 */
[----:B------:R-:W-:Y:S01]  /*22230*/  WARPGROUP.ARRIVE ;  /* 0x00000000000079c5 */ /* 0x000fe20000000000 */
[----:B------:R-:W-:-:S01]  /*22240*/  FADD.FTZ R185, -R89, R6 ;  /* 0x0000000659b97221 */ /* 0x000fc20000010100 */
[----:B------:R-:W-:-:S03]  /*22250*/  FFMA.FTZ R187, R89, R88, -8 ;  /* 0xc100000059bb7423 */ /* 0x000fc60000010058 */
[-C--:B------:R-:W-:Y:S01]  /*22260*/  FMUL.FTZ R6, R185, R88.reuse ;  /* 0x00000058b9067220 */ /* 0x080fe20000410000 */
[----:B------:R-:W-:Y:S01]  /*22270*/  QGMMA.64x128x32.F32.E4M3.E4M3 R24, R180, gdesc[UR4], R24, gsb0 ;  /* 0x01e00004b4187df3 */ /* 0x000fe20008000818 */
[----:B------:R-:W-:-:S01]  /*22280*/  FFMA.FTZ R185, R7, R88, -R187 ;  /* 0x0000005807b97223 */ /* 0x000fc200000108bb */
[----:B------:R-:W-:Y:S01]  /*22290*/  MOV R7, 0xc0000010 ;  /* 0xc000001000077802 */ /* 0x000fe20000000f00 */
[----:B------:R0:W-:Y:S01]  /*222a0*/  MUFU.EX2 R102, R6 ;  /* 0x0000000600667308 */ /* 0x0001e20000000800 */
[----:B------:R-:W-:-:S01]  /*222b0*/  FFMA.FTZ R138, R11, R88, -R187 ;  /* 0x000000580b8a7223 */ /* 0x000fc200000108bb */
[-CC-:B------:R-:W-:Y:S01]  /*222c0*/  FFMA.FTZ R146, R193, R88.reuse, -R187.reuse ;  /* 0x00000058c1927223 */ /* 0x180fe200000108bb */
[----:B------:R-:W-:Y:S01]  /*222d0*/  R2UR UR7, R7 ;  /* 0x00000000070772ca */ /* 0x000fe200000e0000 */
[----:B------:R-:W-:Y:S02]  /*222e0*/  IMAD.MOV.U32 R7, RZ, RZ, -0x3ffffff0 ;  /* 0xc0000010ff077424 */ /* 0x000fe400078e00ff */
[----:B------:R-:W-:-:S01]  /*222f0*/  FFMA.FTZ R193, R235, R88, -R187 ;  /* 0x00000058ebc17223 */ /* 0x000fc200000108bb */
[-CC-:B------:R-:W-:Y:S01]  /*22300*/  FFMA.FTZ R235, R116, R88.reuse, -R187.reuse ;  /* 0x0000005874eb7223 */ /* 0x180fe200000108bb */
[----:B------:R-:W-:-:S01]  /*22310*/  FFMA.FTZ R11, R14, R88, -R187 ;  /* 0x000000580e0b7223 */ /* 0x000fc200000108bb */
[----:B------:R-:W1:Y:S01]  /*22320*/  MUFU.EX2 R185, R185 ;  /* 0x000000b900b97308 */ /* 0x000e620000000800 */
[----:B0-----:R-:W-:-:S02]  /*22330*/  VIADD R6, R20, 0x200 ;  /* 0x0000020014067836 */ /* 0x001fc40000000000 */
[-CC-:B------:R-:W-:Y:S01]  /*22340*/  FFMA.FTZ R150, R233, R88.reuse, -R187.reuse ;  /* 0x00000058e9967223 */ /* 0x180fe200000108bb */
[----:B------:R-:W-:-:S01]  /*22350*/  FFMA.FTZ R233, R112, R88, -R187 ;  /* 0x0000005870e97223 */ /* 0x000fc200000108bb */
[-CC-:B------:R-:W-:Y:S01]  /*22360*/  FFMA.FTZ R14, R15, R88.reuse, -R187.reuse ;  /* 0x000000580f0e7223 */ /* 0x180fe200000108bb */
[----:B------:R-:W-:-:S01]  /*22370*/  FFMA.FTZ R112, R118, R88, -R187 ;  /* 0x0000005876707223 */ /* 0x000fc200000108bb */
[----:B------:R-:W-:Y:S01]  /*22380*/  R2UR UR6, R6 ;  /* 0x00000000060672ca */ /* 0x000fe200000e0000 */
[----:B------:R-:W-:Y:S01]  /*22390*/  VIADD R6, R20, 0x300 ;  /* 0x0000030014067836 */ /* 0x000fe20000000000 */
        /* <DEDUP_REMOVED lines=25> */
[----:B------:R-:W-:-:S01]  /*22530*/  FFMA.FTZ R114, R134, R88, -R187 ;  /* 0x0000005886727223 */ /* 0x000fc200000108bb */
[-CC-:B------:R-:W-:Y:S01]  /*22540*/  FFMA.FTZ R104, R104, R88.reuse, -R187.reuse ;  /* 0x0000005868687223 */ /* 0x180fe200000108bb */
[----:B------:R-:W-:-:S01]  /*22550*/  FFMA.FTZ R106, R106, R88, -R187 ;  /* 0x000000586a6a7223 */ /* 0x000fc200000108bb */
[-CC-:B------:R-:W-:Y:S01]  /*22560*/  FFMA.FTZ R92, R92, R88.reuse, -R187.reuse ;  /* 0x000000585c5c7223 */ /* 0x180fe200000108bb */
[----:B------:R-:W-:-:S01]  /*22570*/  FFMA.FTZ R94, R94, R88, -R187 ;  /* 0x000000585e5e7223 */ /* 0x000fc200000108bb */
[-CC-:B------:R-:W-:Y:S01]  /*22580*/  FFMA.FTZ R96, R96, R88.reuse, -R187.reuse ;  /* 0x0000005860607223 */ /* 0x180fe200000108bb */
[----:B------:R-:W-:-:S01]  /*22590*/  FFMA.FTZ R98, R98, R88, -R187 ;  /* 0x0000005862627223 */ /* 0x000fc200000108bb */
[----:B------:R-:W4:Y:S08]  /*225a0*/  MUFU.EX2 R140, R140 ;  /* 0x0000008c008c7308 */ /* 0x000f300000000800 */
        /* <DEDUP_REMOVED lines=14> */
[----:B------:R-:W-:-:S03]  /*22690*/  FFMA.FTZ R183, R128, R88, -R187 ;  /* 0x0000005880b77223 */ /* 0x000fc600000108bb */
[----:B------:R-:W-:Y:S01]  /*226a0*/  MUFU.EX2 R193, R193 ;  /* 0x000000c100c17308 */ /* 0x000fe20000000800 */
[----:B------:R-:W-:Y:S01]  /*226b0*/  QGMMA.64x128x32.F32.E4M3.E4M3 R24, R176, gdesc[UR4], R24, gsb0 ;  /* 0x01e00004b0187df3 */ /* 0x000fe20008000818 */
[----:B------:R-:W-:Y:S01]  /*226c0*/  R2UR UR6, R6 ;  /* 0x00000000060672ca */ /* 0x000fe200000e0000 */
[----:B0-----:R-:W-:Y:S01]  /*226d0*/  FADD.FTZ R6, R138, R3 ;  /* 0x000000038a067221 */ /* 0x001fe20000010000 */
[----:B------:R-:W-:-:S04]  /*226e0*/  R2UR UR7, R7 ;  /* 0x00000000070772ca */ /* 0x000fc800000e0000 */
[----:B------:R-:W-:Y:S01]  /*226f0*/  MUFU.EX2 R154, R154 ;  /* 0x0000009a009a7308 */ /* 0x000fe20000000800 */
[----:B--2---:R-:W-:-:S04]  /*22700*/  FADD.FTZ R7, R11, R6 ;  /* 0x000000060b077221 */ /* 0x004fc80000010000 */
[----:B-1----:R-:W-:-:S03]  /*22710*/  FADD.FTZ R6, R14, R7 ;  /* 0x000000070e067221 */ /* 0x002fc60000010000 */
[----:B------:R-:W-:Y:S01]  /*22720*/  MUFU.EX2 R195, R195 ;  /* 0x000000c300c37308 */ /* 0x000fe20000000800 */
[----:B---3--:R-:W-:-:S04]  /*22730*/  FADD.FTZ R7, R15, R6 ;  /* 0x000000060f077221 */ /* 0x008fc80000010000 */
[----:B----4-:R-:W-:-:S03]  /*22740*/  FADD.FTZ R7, R140, R7 ;  /* 0x000000078c077221 */ /* 0x010fc60000010000 */
        /* <DEDUP_REMOVED lines=19> */
[----:B------:R-:W-:-:S03]  /*22880*/  FFMA.FTZ R100, R21, R88, -8 ;  /* 0xc100000015647423 */ /* 0x000fc60000010058 */
[----:B------:R-:W-:Y:S01]  /*22890*/  MUFU.EX2 R94, R94 ;  /* 0x0000005e005e7308 */ /* 0x000fe20000000800 */
[----:B------:R-:W-:Y:S01]  /*228a0*/  QGMMA.64x128x32.F32.E4M3.E4M3 R24, R172, gdesc[UR4], R24, gsb0 ;  /* 0x01e00004ac187df3 */ /* 0x000fe20008000818 */
[----:B------:R-:W-:-:S01]  /*228b0*/  FFMA.FTZ R12, R12, R88, -R100 ;  /* 0x000000580c0c7223 */ /* 0x000fc20000010864 */
        /* <DEDUP_REMOVED lines=30> */
[----:B-1----:R-:W-:-:S01]  /*22aa0*/  FADD.FTZ R3, R13, R0 ;  /* 0x000000000d037221 */ /* 0x002fc20000010000 */
[-CC-:B------:R-:W-:Y:S01]  /*22ab0*/  FFMA.FTZ R105, R105, R88.reuse, -R100.reuse ;  /* 0x0000005869697223 */ /* 0x180fe20000010864 */
[----:B------:R-:W-:-:S01]  /*22ac0*/  FFMA.FTZ R113, R113, R88, -R100 ;  /* 0x0000005871717223 */ /* 0x000fc20000010864 */
[-CC-:B------:R-:W-:Y:S01]  /*22ad0*/  FFMA.FTZ R90, R90, R88.reuse, -R100.reuse ;  /* 0x000000585a5a7223 */ /* 0x180fe20000010864 */
[----:B------:R-:W-:-:S01]  /*22ae0*/  FFMA.FTZ R91, R91, R88, -R100 ;  /* 0x000000585b5b7223 */ /* 0x000fc20000010864 */
[----:B------:R-:W-:-:S02]  /*22af0*/  FFMA.FTZ R93, R93, R88, -R100 ;  /* 0x000000585d5d7223 */ /* 0x000fc40000010864 */
        /* <DEDUP_REMOVED lines=8> */
[----:B------:R-:W-:-:S06]  /*22b80*/  FADD.FTZ R0, R142, R7 ;  /* 0x000000078e007221 */ /* 0x000fcc0000010000 */
        /* <DEDUP_REMOVED lines=14> */
[----:B------:R-:W-:Y:S02]  /*22c70*/  VIADD R6, R20, 0x400 ;  /* 0x0000040014067836 */ /* 0x000fe40000000000 */
[----:B------:R-:W-:-:S01]  /*22c80*/  FADD.FTZ R3, R159, R0 ;  /* 0x000000009f037221 */ /* 0x000fc20000010000 */
[----:B------:R-:W-:Y:S02]  /*22c90*/  FFMA.FTZ R20, R111, R88, -R100 ;  /* 0x000000586f147223 */ /* 0x000fe40000010864 */
[----:B------:R-:W-:Y:S01]  /*22ca0*/  R2UR UR6, R6 ;  /* 0x00000000060672ca */ /* 0x000fe200000e0000 */
        /* <DEDUP_REMOVED lines=10> */
[----:B------:R-:W-:Y:S01]  /*22d50*/  MOV R7, 0xc0000010 ;  /* 0xc000001000077802 */ /* 0x000fe20000000f00 */
[----:B------:R-:W-:-:S03]  /*22d60*/  FADD.FTZ R164, R154, R111 ;  /* 0x0000006f9aa47221 */ /* 0x000fc60000010000 */
[----:B------:R-:W-:Y:S01]  /*22d70*/  R2UR UR7, R7 ;  /* 0x00000000070772ca */ /* 0x000fe200000e0000 */
[----:B------:R-:W-:-:S01]  /*22d80*/  FADD.FTZ R111, R195, R164 ;  /* 0x000000a4c36f7221 */ /* 0x000fc20000010000 */
[----:B------:R-:W0:Y:S01]  /*22d90*/  MUFU.EX2 R147, R147 ;  /* 0x0000009300937308 */ /* 0x000e220000000800 */
[----:B-1----:R-:W-:-:S01]  /*22da0*/  FADD.FTZ R109, R145, R162 ;  /* 0x000000a2916d7221 */ /* 0x002fc20000010000 */
[----:B------:R-:W-:Y:S01]  /*22db0*/  FFMA.FTZ R7, R115, R88, -R100 ;  /* 0x0000005873077223 */ /* 0x000fe20000010864 */
[----:B------:R-:W-:-:S04]  /*22dc0*/  FADD.FTZ R164, R120, R111 ;  /* 0x0000006f78a47221 */ /* 0x000fc80000010000 */
[----:B------:R-:W-:Y:S01]  /*22dd0*/  FADD.FTZ R111, R181, R164 ;  /* 0x000000a4b56f7221 */ /* 0x000fe20000010000 */
[----:B------:R-:W1:Y:S01]  /*22de0*/  MUFU.EX2 R121, R121 ;  /* 0x0000007900797308 */ /* 0x000e620000000800 */
[----:B--2---:R-:W-:-:S01]  /*22df0*/  FADD.FTZ R162, R132, R109 ;  /* 0x0000006d84a27221 */ /* 0x004fc20000010000 */
[----:B------:R-:W-:Y:S01]  /*22e00*/  FFMA.FTZ R109, R117, R88, -R100 ;  /* 0x00000058756d7223 */ /* 0x000fe20000010864 */
[----:B------:R-:W-:-:S01]  /*22e10*/  FADD.FTZ R164, R122, R111 ;  /* 0x0000006f7aa47221 */ /* 0x000fc20000010000 */
[----:B------:R-:W-:Y:S02]  /*22e20*/  WARPGROUP.DEPBAR.LE gsb0, 0x0 ;  /* 0x00008000000079c5 */ /* 0x000fe40000010000 */
[----:B------:R-:W-:Y:S02]  /*22e30*/  WARPGROUP.ARRIVE ;  /* 0x00000000000079c5 */ /* 0x000fe40000000000 */
[----:B------:R-:W2:Y:S01]  /*22e40*/  MUFU.EX2 R134, R134 ;  /* 0x0000008600867308 */ /* 0x000ea20000000800 */
[----:B0-----:R-:W-:-:S01]  /*22e50*/  FADD.FTZ R162, R147, R162 ;  /* 0x000000a293a27221 */ /* 0x001fc20000010000 */
[----:B------:R-:W-:-:S02]  /*22e60*/  FADD.FTZ R111, R183, R164 ;  /* 0x000000a4b76f7221 */ /* 0x000fc40000010000 */
[----:B------:R-:W-:Y:S02]  /*22e70*/  QGMMA.64x128x32.F32.E4M3.E4M3 R24, R168, gdesc[UR4], R24, gsb0 ;  /* 0x01e00004a8187df3 */ /* 0x000fe40008000818 */
[----:B------:R-:W-:-:S01]  /*22e80*/  FADD.FTZ R164, R104, R111 ;  /* 0x0000006f68a47221 */ /* 0x000fc20000010000 */
[----:B-1----:R-:W-:Y:S01]  /*22e90*/  FADD.FTZ R3, R121, R162 ;  /* 0x000000a279037221 */ /* 0x002fe20000010000 */
[----:B------:R-:W0:Y:S01]  /*22ea0*/  MUFU.EX2 R123, R123 ;  /* 0x0000007b007b7308 */ /* 0x000e220000000800 */
[----:B------:R-:W-:-:S01]  /*22eb0*/  FFMA.FTZ R162, R119, R88, -R100 ;  /* 0x0000005877a27223 */ /* 0x000fc20000010864 */
[----:B------:R-:W-:Y:S01]  /*22ec0*/  FADD.FTZ R111, R229, R164 ;  /* 0x000000a4e56f7221 */ /* 0x000fe20000010000 */
[----:B------:R-:W-:-:S03]  /*22ed0*/  FFMA.FTZ R164, R95, R88, -R100 ;  /* 0x000000585fa47223 */ /* 0x000fc60000010864 */
[----:B------:R-:W-:Y:S01]  /*22ee0*/  FADD.FTZ R166, R106, R111 ;  /* 0x0000006f6aa67221 */ /* 0x000fe20000010000 */
[----:B------:R-:W-:Y:S01]  /*22ef0*/  IADD3 R111, -R202, 0xb, RZ ;  /* 0x0000000bca6f7810 */ /* 0x000fe20007ffe1ff */
        /* <DEDUP_REMOVED lines=21> */
[----:B------:R-:W-:Y:S01]  /*23050*/  FADD.FTZ R0, R108, R95 ;  /* 0x0000005f6c007221 */ /* 0x000fe20000010000 */
[----:B------:R-:W-:-:S01]  /*23060*/  FFMA.FTZ R95, R97, R88, -R100 ;  /* 0x00000058615f7223 */ /* 0x000fc20000010864 */
[----:B------:R-:W-:-:S04]  /*23070*/  FFMA.FTZ R97, R101, R88, -R100 ;  /* 0x0000005865617223 */ /* 0x000fc80000010864 */
[----:B------:R-:W2:Y:S01]  /*23080*/  MUFU.EX2 R7, R7 ;  /* 0x0000000700077308 */ /* 0x000ea20000000800 */
[----:B0-----:R-:W-:-:S07]  /*23090*/  FADD.FTZ R3, R20, R3 ;  /* 0x0000000314037221 */ /* 0x001fce0000010000 */
[----:B------:R-:W0:Y:S01]  /*230a0*/  MUFU.EX2 R109, R109 ;  /* 0x0000006d006d7308 */ /* 0x000e220000000800 */
[----:B-1----:R-:W-:-:S01]  /*230b0*/  FADD.FTZ R166, R6, R3 ;  /* 0x0000000306a67221 */ /* 0x002fc20000010000 */
[----:B------:R-:W-:-:S06]  /*230c0*/  FADD.FTZ R3, R233, R0 ;  /* 0x00000000e9037221 */ /* 0x000fcc0000010000 */
[----:B------:R-:W1:Y:S01]  /*230d0*/  MUFU.EX2 R162, R162 ;  /* 0x000000a200a27308 */ /* 0x000e620000000800 */
[----:B--2---:R-:W-:-:S01]  /*230e0*/  FADD.FTZ R0, R7, R166 ;  /* 0x000000a607007221 */ /* 0x004fc20000010000 */
[-CC-:B------:R-:W-:Y:S01]  /*230f0*/  FFMA.FTZ R166, R99, R88.reuse, -R100.reuse ;  /* 0x0000005863a67223 */ /* 0x180fe20000010864 */
[----:B------:R-:W-:-:S05]  /*23100*/  FFMA.FTZ R100, R103, R88, -R100 ;  /* 0x0000005867647223 */ /* 0x000fca0000010864 */
[----:B------:R-:W2:Y:S08]  /*23110*/  MUFU.EX2 R90, R90 ;  /* 0x0000005a005a7308 */ /* 0x000eb00000000800 */
[----:B------:R-:W3:Y:S08]  /*23120*/  MUFU.EX2 R91, R91 ;  /* 0x0000005b005b7308 */ /* 0x000ef00000000800 */
[----:B------:R-:W4:Y:S08]  /*23130*/  MUFU.EX2 R93, R93 ;  /* 0x0000005d005d7308 */ /* 0x000f300000000800 */
[----:B------:R-:W5:Y:S01]  /*23140*/  MUFU.EX2 R164, R164 ;  /* 0x000000a400a47308 */ /* 0x000f620000000800 */
[----:B------:R-:W-:-:S02]  /*23150*/  WARPGROUP.DEPBAR.LE gsb0, 0x0 ;  /* 0x00008000000079c5 */ /* 0x000fc40000010000 */
[----:B------:R-:W-:Y:S01]  /*23160*/  FADD.FTZ R168, R110, R3 ;  /* 0x000000036ea87221 */ /* 0x000fe20000010000 */
[----:B0-----:R-:W-:-:S01]  /*23170*/  FADD.FTZ R3, R109, R0 ;  /* 0x000000006d037221 */ /* 0x001fc20000010000 */
[----:B------:R-:W-:-:S03]  /*23180*/  @!P0 IMAD R0, R10, 0x8, R16 ;  /* 0x000000080a008824 */ /* 0x000fc600078e0210 */
[----:B------:R-:W-:Y:S01]  /*23190*/  MUFU.EX2 R95, R95 ;  /* 0x0000005f005f7308 */ /* 0x000fe20000000800 */
[----:B------:R-:W-:-:S01]  /*231a0*/  FADD.FTZ R99, R235, R168 ;  /* 0x000000a8eb637221 */ /* 0x000fc20000010000 */
[----:B-1----:R-:W-:Y:S01]  /*231b0*/  FADD.FTZ R3, R162, R3 ;  /* 0x00000003a2037221 */ /* 0x002fe20000010000 */
[----:B------:R-:W-:Y:S02]  /*231c0*/  @!P0 VIADD R0, R0, 0x29840 ;  /* 0x0002984000008836 */ /* 0x000fe40000000000 */
[----:B------:R-:W-:Y:S01]  /*231d0*/  FADD.FTZ R168, R112, R99 ;  /* 0x0000006370a87221 */ /* 0x000fe20000010000 */
[----:B--2---:R-:W-:-:S02]  /*231e0*/  FADD.FTZ R170, R90, R3 ;  /* 0x000000035aaa7221 */ /* 0x004fc40000010000 */
[----:B------:R-:W0:Y:S01]  /*231f0*/  MUFU.EX2 R96, R96 ;  /* 0x0000006000607308 */ /* 0x000e220000000800 */
[----:B------:R-:W-:-:S01]  /*23200*/  FADD.FTZ R3, R237, R168 ;  /* 0x000000a8ed037221 */ /* 0x000fc20000010000 */
[----:B---3--:R-:W-:Y:S01]  /*23210*/  FADD.FTZ R170, R91, R170 ;  /* 0x000000aa5baa7221 */ /* 0x008fe20000010000 */
[----:B------:R-:W-:Y:S01]  /*23220*/  @!P0 PRMT R0, RZ, 0x654, R0 ;  /* 0x00000654ff008816 */ /* 0x000fe20000000000 */
[----:B------:R1:W-:Y:S06]  /*23230*/  BAR.ARV R111, 0x100 ;  /* 0x0004006f0000751d */ /* 0x0003ec0000002000 */
[----:B------:R-:W2:Y:S01]  /*23240*/  MUFU.EX2 R166, R166 ;  /* 0x000000a600a67308 */ /* 0x000ea20000000800 */
[----:B------:R-:W-:-:S01]  /*23250*/  FADD.FTZ R3, R92, R3 ;  /* 0x000000035c037221 */ /* 0x000fc20000010000 */
[----:B----4-:R-:W-:Y:S01]  /*23260*/  FADD.FTZ R99, R93, R170 ;  /* 0x000000aa5d637221 */ /* 0x010fe20000010000 */
[----:B------:R5:W-:Y:S02]  /*23270*/  @!P0 SYNCS.ARRIVE.TRANS64.RED.A1T0 RZ, [R0+URZ], RZ ;  /* 0x000000ff00ff89a7 */ /* 0x000be4000810043f */
[----:B------:R-:W-:-:S03]  /*23280*/  FADD.FTZ R3, R114, R3 ;  /* 0x0000000372037221 */ /* 0x000fc60000010000 */
[----:B------:R-:W3:Y:S01]  /*23290*/  MUFU.EX2 R98, R98 ;  /* 0x0000006200627308 */ /* 0x000ee20000000800 */
[----:B------:R-:W-:-:S01]  /*232a0*/  FADD.FTZ R3, R94, R3 ;  /* 0x000000035e037221 */ /* 0x000fc20000010000 */
[----:B-----5:R-:W-:-:S03]  /*232b0*/  FADD.FTZ R0, R164, R99 ;  /* 0x00000063a4007221 */ /* 0x020fc60000010000 */
[----:B0-----:R-:W-:Y:S01]  /*232c0*/  FADD.FTZ R3, R96, R3 ;  /* 0x0000000360037221 */ /* 0x001fe20000010000 */
[----:B------:R-:W-:-:S02]  /*232d0*/  FADD.FTZ R99, R95, R0 ;  /* 0x000000005f637221 */ /* 0x000fc40000010000 */
[----:B------:R-:W0:Y:S02]  /*232e0*/  MUFU.EX2 R97, R97 ;  /* 0x0000006100617308 */ /* 0x000e240000000800 */
[----:B--2---:R-:W-:-:S06]  /*232f0*/  FADD.FTZ R0, R166, R99 ;  /* 0x00000063a6007221 */ /* 0x004fcc0000010000 */
[----:B------:R-:W2:Y:S01]  /*23300*/  MUFU.EX2 R177, R177 ;  /* 0x000000b100b17308 */ /* 0x000ea20000000800 */
[----:B---3--:R-:W-:-:S07]  /*23310*/  FADD.FTZ R168, R98, R3 ;  /* 0x0000000362a87221 */ /* 0x008fce0000010000 */
[----:B------:R-:W3:Y:S01]  /*23320*/  MUFU.EX2 R100, R100 ;  /* 0x0000006400647308 */ /* 0x000ee20000000800 */
[----:B0-----:R-:W-:-:S01]  /*23330*/  FADD.FTZ R0, R97, R0 ;  /* 0x0000000061007221 */ /* 0x001fc20000010000 */
[----:B--2---:R-:W-:-:S03]  /*23340*/  FADD.FTZ R3, R177, R168 ;  /* 0x000000a8b1037221 */ /* 0x004fc60000010000 */
[----:B---3--:R-:W-:Y:S01]  /*23350*/  FADD.FTZ R0, R100, R0 ;  /* 0x0000000064007221 */ /* 0x008fe20000010000 */
[----:B-1----:R-:W-:Y:S06]  /*23360*/  @!P1 BRA `(.L_x_2338) ;  /* 0x0000000000049947 */ /* 0x002fec0003800000 */
[----:B------:R-:W-:Y:S01]  /*23370*/  BPT.TRAP 0x1 ;  /* 0x000000040000795c */ /* 0x000fe20000300000 */
.L_x_2338:
[----:B------:R-:W-:Y:S01]  /*23380*/  F2FP.SATFINITE.E4M3.F32.PACK_AB_MERGE_C R11, R14, R11, RZ ;  /* 0x0000000b0e0b723e */ /* 0x000fe200048070ff */
[----:B------:R-:W-:Y:S01]  /*23390*/  IMAD R9, R9, 0x8, R16 ;  /* 0x0000000809097824 */ /* 0x000fe200078e0210 */
[----:B------:R-:W-:Y:S01]  /*233a0*/  F2FP.SATFINITE.E4M3.F32.PACK_AB_MERGE_C R116, R153, R116, RZ ;  /* 0x000000749974723e */ /* 0x000fe200048070ff */
[----:B------:R-:W-:Y:S01]  /*233b0*/  FMUL.FTZ R26, R26, R5 ;  /* 0x000000051a1a7220 */ /* 0x000fe20000410000 */
[----:B------:R-:W-:Y:S01]  /*233c0*/  ISETP.GT.AND P0, PT, R8, RZ, PT ;  /* 0x000000ff0800720c */ /* 0x000fe20003f04270 */
[----:B------:R-:W-:Y:S01]  /*233d0*/  VIADD R9, R9, 0x29860 ;  /* 0x0002986009097836 */ /* 0x000fe20000000000 */
[----:B------:R-:W-:Y:S01]  /*233e0*/  F2FP.SATFINITE.E4M3.F32.PACK_AB_MERGE_C R184, R138, R185, R11 ;  /* 0x000000b98ab8723e */ /* 0x000fe2000480700b */
[-C--:B------:R-:W-:Y:S01]  /*233f0*/  FMUL.FTZ R27, R27, R5.reuse ;  /* 0x000000051b1b7220 */ /* 0x080fe20000410000 */
[----:B------:R-:W-:Y:S01]  /*23400*/  F2FP.SATFINITE.E4M3.F32.PACK_AB_MERGE_C R185, R13, R12, R116 ;  /* 0x0000000c0db9723e */ /* 0x000fe20004807074 */
[-C--:B------:R-:W-:Y:S01]  /*23410*/  FMUL.FTZ R30, R30, R5.reuse ;  /* 0x000000051e1e7220 */ /* 0x080fe20000410000 */
[----:B------:R-:W-:Y:S01]  /*23420*/  MOV R12, UR37 ;  /* 0x00000025000c7c02 */ /* 0x000fe20008000f00 */
[-C--:B------:R-:W-:Y:S01]  /*23430*/  FMUL.FTZ R31, R31, R5.reuse ;  /* 0x000000051f1f7220 */ /* 0x080fe20000410000 */
[----:B------:R-:W-:Y:S01]  /*23440*/  F2FP.SATFINITE.E4M3.F32.PACK_AB_MERGE_C R128, R143, R128, RZ ;  /* 0x000000808f80723e */ /* 0x000fe200048070ff */
[-C--:B------:R-:W-:Y:S01]  /*23450*/  FMUL.FTZ R34, R34, R5.reuse ;  /* 0x0000000522227220 */ /* 0x080fe20000410000 */
[----:B------:R-:W-:Y:S01]  /*23460*/  PRMT R9, R12, 0x654, R9 ;  /* 0x000006540c097816 */ /* 0x000fe20000000009 */
[-C--:B------:R-:W-:Y:S01]  /*23470*/  FMUL.FTZ R35, R35, R5.reuse ;  /* 0x0000000523237220 */ /* 0x080fe20000410000 */
[----:B------:R-:W-:Y:S01]  /*23480*/  F2FP.SATFINITE.E4M3.F32.PACK_AB_MERGE_C R122, R183, R122, RZ ;  /* 0x0000007ab77a723e */ /* 0x000fe200048070ff */
[----:B------:R-:W-:Y:S01]  /*23490*/  FMUL.FTZ R38, R38, R5 ;  /* 0x0000000526267220 */ /* 0x000fe20000410000 */
        /* <DEDUP_REMOVED lines=94> */
[----:B------:R-:W-:-:S02]  /*23a80*/  IMAD.MOV.U32 R5, RZ, RZ, R21 ;  /* 0x000000ffff057224 */ /* 0x000fc400078e0015 */
[----:B------:R-:W-:Y:S02]  /*23a90*/  IMAD.MOV.U32 R7, RZ, RZ, R188 ;  /* 0x000000ffff077224 */ /* 0x000fe400078e00bc */
[----:B0-----:R-:W-:Y:S02]  /*23aa0*/  IMAD.MOV.U32 R9, RZ, RZ, R10 ;  /* 0x000000ffff097224 */ /* 0x001fe400078e000a */
[----:B------:R-:W-:Y:S01]  /*23ab0*/  IMAD.MOV.U32 R181, RZ, RZ, R128 ;  /* 0x000000ffffb57224 */ /* 0x000fe200078e0080 */
[----:B------:R-:W-:Y:S06]  /*23ac0*/  @P0 BRA `(.L_x_2339) ;  /* 0xffffffc000ec0947 */ /* 0x000fec000383ffff */
[----:B------:R-:W-:-:S07]  /*23ad0*/  MOV R145, R10 ;  /* 0x0000000a00917202 */ /* 0x000fce0000000f00 */
.L_x_2327:
[----:B------:R-:W-:Y:S05]  /*23ae0*/  WARPSYNC.ALL ;  /* 0x0000000000007948 */ /* 0x000fea0003800000 */
[----:B------:R-:W-:Y:S06]  /*23af0*/  BAR.ARV 0x8, 0x120 ;  /* 0x0204800000007b1d */ /* 0x000fec0000002000 */
[----:B------:R-:W-:Y:S05]  /*23b00*/  @!P1 BRA `(.L_x_2340) ;  /* 0x0000000000049947 */ /* 0x000fea0003800000 */
[----:B------:R-:W-:Y:S01]  /*23b10*/  BPT.TRAP 0x1 ;  /* 0x000000040000795c */ /* 0x000fe20000300000 */
.L_x_2340:
[----:B------:R-:W-:Y:S01]  /*23b20*/  IMAD R11, R145, 0x8, R16 ;  /* 0x00000008910b7824 */ /* 0x000fe200078e0210 */
[----:B------:R-:W-:-:S04]  /*23b30*/  SHF.L.U32 R2, R188, 0x1f, RZ ;  /* 0x0000001fbc027819 */ /* 0x000fc800000006ff */
[----:B------:R0:W1:Y:S01]  /*23b40*/  SYNCS.PHASECHK.TRANS64.TRYWAIT P0, [R11+URZ+0x29850], R2 ;  /* 0x029850020b0075a7 */ /* 0x000062000800017f */
[----:B------:R-:W-:Y:S05]  /*23b50*/  @!P1 BRA `(.L_x_2341) ;  /* 0x0000000000049947 */ /* 0x000fea0003800000 */
[----:B------:R-:W-:Y:S01]  /*23b60*/  BPT.TRAP 0x1 ;  /* 0x000000040000795c */ /* 0x000fe20000300000 */
.L_x_2341:
[----:B------:R-:W-:-:S05]  /*23b70*/  VIADD R16, R16, 0x400 ;  /* 0x0000040010107836 */ /* 0x000fca0000000000 */
[----:B------:R-:W-:-:S04]  /*23b80*/  SHF.R.U32.HI R16, RZ, 0x4, R16 ;  /* 0x00000004ff107819 */ /* 0x000fc80000011610 */
[----:B------:R-:W-:-:S04]  /*23b90*/  LOP3.LUT R16, R16, 0x3fff, RZ, 0xc0, !PT ;  /* 0x00003fff10107812 */ /* 0x000fc800078ec0ff */
[----:B------:R-:W-:Y:S01]  /*23ba0*/  LOP3.LUT R16, R16, 0x10000, RZ, 0xfc, !PT ;  /* 0x0001000010107812 */ /* 0x000fe200078efcff */
[----:B-1----:R-:W-:Y:S06]  /*23bb0*/  @P0 BRA `(.L_x_2342) ;  /* 0x0000000000080947 */ /* 0x002fec0003800000 */
[----:B------:R-:W1:Y:S02]  /*23bc0*/  SYNCS.PHASECHK.TRANS64.TRYWAIT P0, [R11+URZ+0x29850], R2 ;  /* 0x029850020b0075a7 */ /* 0x000e64000800017f */
[----:B-1----:R-:W-:Y:S05]  /*23bd0*/  @!P0 BRA `(.L_x_2343) ;  /* 0x000000a000488947 */ /* 0x002fea0003800000 */
.L_x_2342:
[----:B------:R-:W-:Y:S01]  /*23be0*/  IMAD R4, R145, 0x500, R16 ;  /* 0x0000050091047824 */ /* 0x000fe200078e0210 */
[----:B------:R-:W-:Y:S05]  /*23bf0*/  WARPSYNC.ALL ;  /* 0x0000000000007948 */ /* 0x000fea0003800000 */
[----:B------:R-:W-:Y:S01]  /*23c00*/  IMAD.MOV.U32 R5, RZ, RZ, -0x3ffffff0 ;  /* 0xc0000010ff057424 */ /* 0x000fe200078e00ff */
[C---:B------:R-:W-:Y:S01]  /*23c10*/  R2UR UR6, R4.reuse ;  /* 0x00000000040672ca */ /* 0x040fe200000e0000 */
[----:B------:R-:W-:Y:S01]  /*23c20*/  WARPGROUP.ARRIVE ;  /* 0x00000000000079c5 */ /* 0x000fe20000000000 */
[----:B------:R-:W-:Y:S01]  /*23c30*/  IMAD.MOV.U32 R7, RZ, RZ, -0x3ffffff0 ;  /* 0xc0000010ff077424 */ /* 0x000fe200078e00ff */
[----:B------:R-:W-:Y:S01]  /*23c40*/  IADD3 R6, R4, 0x100, RZ ;  /* 0x0000010004067810 */ /* 0x000fe20007ffe0ff */
[----:B------:R-:W-:Y:S01]  /*23c50*/  ULDC.64 UR4, c[0x0][0x9a0] ;  /* 0x0002680000047ab9 */ /* 0x000fe20000000a00 */
[----:B------:R-:W-:-:S02]  /*23c60*/  R2UR UR7, R5 ;  /* 0x00000000050772ca */ /* 0x000fc400000e0000 */
[----:B------:R-:W-:-:S04]  /*23c70*/  ISETP.NE.U32.AND P0, PT, RZ, UR4, PT ;  /* 0x00000004ff007c0c */ /* 0x000fc8000bf05070 */
[----:B------:R-:W-:-:S07]  /*23c80*/  ISETP.NE.AND.EX P0, PT, RZ, UR5, PT, P0 ;  /* 0x00000005ff007c0c */ /* 0x000fce000bf05300 */
[----:B------:R-:W-:Y:S01]  /*23c90*/  QGMMA.64x128x32.F32.E4M3.E4M3 R24, R184, gdesc[UR4], R24, gsb0 ;  /* 0x01e00004b8187df3 */ /* 0x000fe20008000818 */
[----:B------:R-:W-:Y:S02]  /*23ca0*/  R2UR UR6, R6 ;  /* 0x00000000060672ca */ /* 0x000fe400000e0000 */
[----:B------:R-:W-:-:S03]  /*23cb0*/  R2UR UR7, R7 ;  /* 0x00000000070772ca */ /* 0x000fc600000e0000 */
[----:B------:R-:W0:Y:S01]  /*23cc0*/  @P0 LDC.64 R6, c[0x0][0x9c8] ;  /* 0x00027200ff060b82 */ /* 0x000e220000000a00 */
[----:B------:R-:W-:-:S07]  /*23cd0*/  @P0 SHF.R.S32.HI R13, RZ, 0x1f, R194 ;  /* 0x0000001fff0d0819 */ /* 0x000fce00000114c2 */
[----:B------:R-:W2:Y:S01]  /*23ce0*/  @P0 LDC.64 R8, c[0x0][0x9d0] ;  /* 0x00027400ff080b82 */ /* 0x000ea20000000a00 */
[----:B01----:R-:W-:-:S04]  /*23cf0*/  @P0 IMAD R2, R214, R6, RZ ;  /* 0x00000006d6020224 */ /* 0x003fc800078e02ff */
[C---:B------:R-:W-:Y:S02]  /*23d00*/  @P0 IMAD R5, R210.reuse, R7, R2 ;  /* 0x00000007d2050224 */ /* 0x040fe400078e0202 */
[----:B------:R-:W-:-:S04]  /*23d10*/  @P0 IMAD.WIDE.U32 R6, R210, R6, RZ ;  /* 0x00000006d2060225 */ /* 0x000fc800078e00ff */
[-C--:B--2---:R-:W-:Y:S02]  /*23d20*/  @P0 IMAD R2, R13, R8.reuse, RZ ;  /* 0x000000080d020224 */ /* 0x084fe400078e02ff */
[----:B------:R-:W-:Y:S02]  /*23d30*/  @P0 IMAD.IADD R7, R7, 0x1, R5 ;  /* 0x0000000107070824 */ /* 0x000fe400078e0205 */
[C---:B------:R-:W-:Y:S02]  /*23d40*/  @P0 IMAD R5, R194.reuse, R9, R2 ;  /* 0x00000009c2050224 */ /* 0x040fe400078e0202 */
[----:B------:R-:W-:Y:S01]  /*23d50*/  @P0 IMAD.WIDE.U32 R194, R194, R8, R6 ;  /* 0x00000008c2c20225 */ /* 0x000fe200078e0006 */
[----:B------:R-:W-:-:S03]  /*23d60*/  IADD3 R6, R4, 0x200, RZ ;  /* 0x0000020004067810 */ /* 0x000fc60007ffe0ff */
[----:B------:R-:W-:Y:S01]  /*23d70*/  IMAD.MOV.U32 R7, RZ, RZ, -0x3ffffff0 ;  /* 0xc0000010ff077424 */ /* 0x000fe200078e00ff */
[----:B------:R-:W-:Y:S01]  /*23d80*/  @P0 LEA R8, P2, R194, UR4, 0x2 ;  /* 0x00000004c2080c11 */ /* 0x000fe2000f8410ff */
[----:B------:R-:W-:Y:S02]  /*23d90*/  @P0 IMAD.IADD R5, R195, 0x1, R5 ;  /* 0x00000001c3050824 */ /* 0x000fe400078e0205 */
[----:B------:R-:W-:-:S03]  /*23da0*/  IMAD.MOV.U32 R2, RZ, RZ, 0x3f800000 ;  /* 0x3f800000ff027424 */ /* 0x000fc600078e00ff */
        /* <DEDUP_REMOVED lines=26> */
[----:B------:R-:W0:Y:S01]  /*23f50*/  SHFL.BFLY PT, R4, R7, 0x1, 0x1f ;  /* 0x0c201f0007047f89 */ /* 0x000e2200000e0000 */
        /* <DEDUP_REMOVED lines=9> */
[----:B------:R-:W-:Y:S02]  /*23ff0*/  FSETP.NE.FTZ.AND P0, PT, R8, RZ, PT ;  /* 0x000000ff0800720b */ /* 0x000fe40003f15000 */
[----:B------:R-:W-:Y:S01]  /*24000*/  MOV R7, RZ ;  /* 0x000000ff00077202 */ /* 0x000fe20000000f00 */
        /* <DEDUP_REMOVED lines=19> */
.L_x_2344:
[----:B------:R-:W-:Y:S01]  /*24140*/  VIADD R0, R11, 0x29860 ;  /* 0x000298600b007836 */ /* 0x000fe20000000000 */
[----:B------:R-:W-:Y:S01]  /*24150*/  MOV R5, UR37 ;  /* 0x0000002500057c02 */ /* 0x000fe20008000f00 */
        /* <DEDUP_REMOVED lines=73> */
.L_x_2269:
        /* <DEDUP_REMOVED lines=56> */
[C---:B------:R-:W-:Y:S02]  /*24970*/  IADD3 R11, P2, R4.reuse, 0x4020, RZ ;  /* 0x00004020040b7810 */ /* 0x040fe40007f5e0ff */
[----:B------:R-:W-:-:S02]  /*24980*/  IADD3 R21, P4, R4, 0x60, RZ ;  /* 0x0000006004157810 */ /* 0x000fc40007f9e0ff */
[----:B------:R-:W-:Y:S02]  /*24990*/  IADD3 R25, P5, R4, 0x40, RZ ;  /* 0x0000004004197810 */ /* 0x000fe40007fbe0ff */
[----:B------:R-:W-:Y:S02]  /*249a0*/  SHF.R.U64 R14, R14, 0x3, RZ ;  /* 0x000000030e0e7819 */ /* 0x000fe400000012ff */
[----:B------:R-:W-:Y:S02]  /*249b0*/  IADD3 R27, P1, R4, 0x20, RZ ;  /* 0x00000020041b7810 */ /* 0x000fe40007f3e0ff */
[----:B------:R-:W-:Y:S02]  /*249c0*/  LOP3.LUT R10, R11, 0x380, RZ, 0xc0, !PT ;  /* 0x000003800b0a7812 */ /* 0x000fe400078ec0ff */
[----:B------:R-:W-:Y:S02]  /*249d0*/  LOP3.LUT R20, R21, 0x380, RZ, 0xc0, !PT ;  /* 0x0000038015147812 */ /* 0x000fe400078ec0ff */
[----:B------:R-:W-:-:S02]  /*249e0*/  LOP3.LUT R14, R14, R15, RZ, 0x3c, !PT ;  /* 0x0000000f0e0e7212 */ /* 0x000fc400078e3cff */
        /* <DEDUP_REMOVED lines=16> */
[----:B------:R-:W-:-:S02]  /*24af0*/  LOP3.LUT R4, R15, R4, RZ, 0x3c, !PT ;  /* 0x000000040f047212 */ /* 0x000fc400078e3cff */
[----:B------:R-:W-:Y:S02]  /*24b00*/  IADD3.X R15, RZ, R5, RZ, P3, !PT ;  /* 0x00000005ff0f7210 */ /* 0x000fe40001ffe4ff */
        /* <DEDUP_REMOVED lines=14> */
[----:B------:R-:W-:Y:S02]  /*24bf0*/  MOV R79, R4 ;  /* 0x00000004004f7202 */ /* 0x000fe40000000f00 */
[----:B------:R-:W-:Y:S02]  /*24c00*/  MOV R64, R6 ;  /* 0x0000000600407202 */ /* 0x000fe40000000f00 */
[----:B------:R-:W-:-:S02]  /*24c10*/  MOV R66, R8 ;  /* 0x0000000800427202 */ /* 0x000fc40000000f00 */
[----:B------:R-:W-:Y:S02]  /*24c20*/  MOV R70, R10 ;  /* 0x0000000a00467202 */ /* 0x000fe40000000f00 */
[----:B------:R-:W-:Y:S02]  /*24c30*/  MOV R72, R14 ;  /* 0x0000000e00487202 */ /* 0x000fe40000000f00 */
        /* <DEDUP_REMOVED lines=61> */
[----:B------:R-:W-:Y:S02]  /*25010*/  SEL R14, R20, R37, P0 ;  /* 0x00000025140e7207 */ /* 0x000fe40000000000 */
        /* <DEDUP_REMOVED lines=11> */
[----:B------:R-:W-:Y:S02]  /*250d0*/  SEL R46, R40, R41, P0 ;  /* 0x00000029282e7207 */ /* 0x000fe40000000000 */
[----:B------:R-:W-:Y:S01]  /*250e0*/  MOV R20, RZ ;  /* 0x000000ff00147202 */ /* 0x000fe20000000f00 */
        /* <DEDUP_REMOVED lines=23> */
.L_x_2560:
        /* <DEDUP_REMOVED lines=26> */
[----:B0-----:R-:W-:-:S03]  /*25400*/  IMAD R5, R204, 0x40, R201 ;  /* 0x00000040cc057824 */ /* 0x001fc600078e02c9 */
[----:B------:R1:W5:Y:S01]  /*25410*/  @P0 LDG.E R0, desc[UR56][R212.64] ;  /* 0x00000038d4000981 */ /* 0x000362000c1e1900 */
[----:B------:R-:W-:Y:S01]  /*25420*/  IMAD.WIDE R60, R5, 0x2, R60 ;  /* 0x00000002053c7825 */ /* 0x000fe200078e023c */
[----:B------:R-:W-:Y:S06]  /*25430*/  @P0 BRA `(.L_x_2348) ;  /* 0x0000000000100947 */ /* 0x000fec0003800000 */
[----:B------:R-:W-:Y:S05]  /*25440*/  @!P2 BRA `(.L_x_2348) ;  /* 0x00000000000ca947 */ /* 0x000fea0003800000 */
[----:B------:R-:W2:Y:S04]  /*25450*/  LDG.E R5, desc[UR56][R2.64] ;  /* 0x0000003802057981 */ /* 0x000ea8000c1e1900 */
[----:B-----5:R-:W2:Y:S02]  /*25460*/  LDG.E R0, desc[UR56][R2.64+0x4] ;  /* 0x0000043802007981 */ /* 0x020ea4000c1e1900 */
[----:B--2---:R-:W-:-:S07]  /*25470*/  IMAD.IADD R0, R0, 0x1, -R5 ;  /* 0x0000000100007824 */ /* 0x004fce00078e0a05 */
.L_x_2348:
        /* <DEDUP_REMOVED lines=20> */
[----:B------:R-:W-:Y:S01]  /*255c0*/  SHF.R.U64 R8, R8, 0x3, RZ ;  /* 0x0000000308087819 */ /* 0x000fe200000012ff */
[----:B------:R-:W-:Y:S01]  /*255d0*/  ULDC.64 UR4, c[0x0][0xb40] ;  /* 0x0002d00000047ab9 */ /* 0x000fe20000000a00 */
        /* <DEDUP_REMOVED lines=8> */
[----:B------:R-:W-:-:S02]  /*25660*/  LOP3.LUT P0, RZ, R219, 0x3, RZ, 0xc0, !PT ;  /* 0x00000003dbff7812 */ /* 0x000fc4000780c0ff */
[----:B------:R-:W-:Y:S01]  /*25670*/  LOP3.LUT R24, R24, R25, RZ, 0x3c, !PT ;  /* 0x0000001918187212 */ /* 0x000fe200078e3cff */
[----:B------:R-:W-:Y:S01]  /*25680*/  IMAD.X R25, RZ, RZ, R61, P2 ;  /* 0x000000ffff197224 */ /* 0x000fe200010e063d */
[----:B------:R-:W-:Y:S01]  /*25690*/  LEA.HI.X R45, R2, UR5, R5, 0x2, P5 ;  /* 0x00000005022d7c11 */ /* 0x000fe2000a8f1405 */
[----:B------:R-:W-:Y:S01]  /*256a0*/  ULDC.64 UR4, c[0x0][0xaa0] ;  /* 0x0002a80000047ab9 */ /* 0x000fe20000000a00 */
[----:B------:R-:W-:Y:S02]  /*256b0*/  IADD3 R3, R7, 0x8, RZ ;  /* 0x0000000807037810 */ /* 0x000fe40007ffe0ff */
[----:B------:R-:W-:Y:S02]  /*256c0*/  IADD3 R29, P3, R60, 0x4000, RZ ;  /* 0x000040003c1d7810 */ /* 0x000fe40007f7e0ff */
[----:B------:R-:W-:Y:S01]  /*256d0*/  LOP3.LUT R12, R12, R13, RZ, 0x3c, !PT ;  /* 0x0000000d0c0c7212 */ /* 0x000fe200078e3cff */
[----:B------:R-:W-:Y:S01]  /*256e0*/  IMAD.X R13, RZ, RZ, R61, P1 ;  /* 0x000000ffff0d7224 */ /* 0x000fe200008e063d */
[----:B------:R-:W-:-:S02]  /*256f0*/  IADD3 R33, P4, R60, 0x5000, RZ ;  /* 0x000050003c217810 */ /* 0x000fc40007f9e0ff */
[C---:B------:R-:W-:Y:S02]  /*25700*/  IADD3 R37, P5, R60.reuse, 0x6000, RZ ;  /* 0x000060003c257810 */ /* 0x040fe40007fbe0ff */
[C---:B------:R-:W-:Y:S02]  /*25710*/  LOP3.LUT R2, R60.reuse, 0x380, RZ, 0xc0, !PT ;  /* 0x000003803c027812 */ /* 0x040fe400078ec0ff */
[----:B------:R-:W-:Y:S02]  /*25720*/  IADD3 R5, P2, R60, 0x7000, RZ ;  /* 0x000070003c057810 */ /* 0x000fe40007f5e0ff */
[-C--:B------:R-:W-:Y:S02]  /*25730*/  ISETP.GE.OR P1, PT, R7, R0.reuse, P0 ;  /* 0x000000000700720c */ /* 0x080fe40000726670 */
[----:B------:R-:W-:Y:S01]  /*25740*/  ISETP.GE.OR P0, PT, R3, R0, P0 ;  /* 0x000000000300720c */ /* 0x000fe20000706670 */
[----:B------:R-:W-:Y:S01]  /*25750*/  IMAD.X R41, RZ, RZ, R61, P2 ;  /* 0x000000ffff297224 */ /* 0x000fe200010e063d */
[----:B------:R-:W-:-:S02]  /*25760*/  LOP3.LUT R28, R29, 0x380, RZ, 0xc0, !PT ;  /* 0x000003801d1c7812 */ /* 0x000fc400078ec0ff */
[----:B------:R-:W-:Y:S02]  /*25770*/  LOP3.LUT R32, R33, 0x380, RZ, 0xc0, !PT ;  /* 0x0000038021207812 */ /* 0x000fe400078ec0ff */
[----:B------:R-:W-:Y:S02]  /*25780*/  LOP3.LUT R36, R37, 0x380, RZ, 0xc0, !PT ;  /* 0x0000038025247812 */ /* 0x000fe400078ec0ff */
[----:B------:R-:W-:Y:S02]  /*25790*/  SHF.R.U64 R3, R2, 0x3, RZ ;  /* 0x0000000302037819 */ /* 0x000fe400000012ff */
[----:B------:R-:W-:Y:S01]  /*257a0*/  LOP3.LUT R2, R5, 0x380, RZ, 0xc0, !PT ;  /* 0x0000038005027812 */ /* 0x000fe200078ec0ff */
[----:B------:R-:W-:Y:S01]  /*257b0*/  @!P1 STG.E desc[UR56][R44.64], R91 ;  /* 0x0000005b2c009986 */ /* 0x000fe2000c101938 */
[----:B------:R-:W-:Y:S02]  /*257c0*/  SHF.R.U64 R28, R28, 0x3, RZ ;  /* 0x000000031c1c7819 */ /* 0x000fe400000012ff */
[----:B------:R-:W-:Y:S01]  /*257d0*/  SHF.R.U64 R32, R32, 0x3, RZ ;  /* 0x0000000320207819 */ /* 0x000fe200000012ff */
[----:B------:R0:W-:Y:S01]  /*257e0*/  @!P0 STG.E desc[UR56][R44.64+0x20], R90 ;  /* 0x0000205a2c008986 */ /* 0x0001e2000c101938 */
[----:B------:R-:W-:-:S02]  /*257f0*/  SHF.R.U64 R36, R36, 0x3, RZ ;  /* 0x0000000324247819 */ /* 0x000fc400000012ff */
[----:B------:R-:W-:Y:S01]  /*25800*/  SHF.R.U64 R2, R2, 0x3, RZ ;  /* 0x0000000302027819 */ /* 0x000fe200000012ff */
[----:B------:R-:W5:Y:S01]  /*25810*/  LD.E.128 R8, desc[UR56][R8.64] ;  /* 0x0000003808087980 */ /* 0x000f62000c101d00 */
[----:B------:R-:W-:Y:S01]  /*25820*/  LOP3.LUT R28, R28, R29, RZ, 0x3c, !PT ;  /* 0x0000001d1c1c7212 */ /* 0x000fe200078e3cff */
[--C-:B------:R-:W-:Y:S01]  /*25830*/  IMAD.X R29, RZ, RZ, R61.reuse, P3 ;  /* 0x000000ffff1d7224 */ /* 0x100fe200018e063d */
[----:B------:R-:W-:Y:S01]  /*25840*/  LOP3.LUT R32, R32, R33, RZ, 0x3c, !PT ;  /* 0x0000002120207212 */ /* 0x000fe200078e3cff */
[----:B------:R-:W-:Y:S01]  /*25850*/  IMAD.X R33, RZ, RZ, R61, P4 ;  /* 0x000000ffff217224 */ /* 0x000fe200020e063d */
[----:B------:R-:W-:Y:S01]  /*25860*/  LOP3.LUT R36, R36, R37, RZ, 0x3c, !PT ;  /* 0x0000002524247212 */ /* 0x000fe200078e3cff */
[----:B------:R-:W5:Y:S01]  /*25870*/  LD.E.128 R12, desc[UR56][R12.64] ;  /* 0x000000380c0c7980 */ /* 0x000f62000c101d00 */
[----:B------:R-:W-:Y:S02]  /*25880*/  IADD3.X R37, RZ, R61, RZ, P5, !PT ;  /* 0x0000003dff257210 */ /* 0x000fe40002ffe4ff */
[----:B------:R-:W-:Y:S01]  /*25890*/  LOP3.LUT R40, R2, R5, RZ, 0x3c, !PT ;  /* 0x0000000502287212 */ /* 0x000fe200078e3cff */
[----:B------:R-:W5:Y:S01]  /*258a0*/  LD.E.128 R24, desc[UR56][R24.64] ;  /* 0x0000003818187980 */ /* 0x000f62000c101d00 */
[----:B------:R-:W-:-:S03]  /*258b0*/  LOP3.LUT R60, R3, R60, RZ, 0x3c, !PT ;  /* 0x0000003c033c7212 */ /* 0x000fc600078e3cff */
[----:B------:R-:W5:Y:S01]  /*258c0*/  LD.E.128 R28, desc[UR56][R28.64] ;  /* 0x000000381c1c7980 */ /* 0x000f62000c101d00 */
[----:B------:R-:W-:-:S03]  /*258d0*/  SHF.R.S32.HI R3, RZ, 0x1f, R201 ;  /* 0x0000001fff037819 */ /* 0x000fc600000114c9 */
[----:B------:R1:W5:Y:S04]  /*258e0*/  LD.E.128 R4, desc[UR56][R60.64] ;  /* 0x000000383c047980 */ /* 0x000368000c101d00 */
[----:B------:R-:W5:Y:S04]  /*258f0*/  LD.E.128 R32, desc[UR56][R32.64] ;  /* 0x0000003820207980 */ /* 0x000f68000c101d00 */
[----:B------:R-:W5:Y:S04]  /*25900*/  LD.E.128 R36, desc[UR56][R36.64] ;  /* 0x0000003824247980 */ /* 0x000f68000c101d00 */
[----:B------:R-:W5:Y:S01]  /*25910*/  LD.E.128 R40, desc[UR56][R40.64] ;  /* 0x0000003828287980 */ /* 0x000f62000c101d00 */
[----:B------:R-:W-:Y:S01]  /*25920*/  IMAD R21, R21, UR4, RZ ;  /* 0x0000000415157c24 */ /* 0x000fe2000f8e02ff */
[----:B------:R-:W-:Y:S01]  /*25930*/  @!PT LDS RZ, [RZ] ;  /* 0x00000000fffff984 */ /* 0x000fe20000000800 */
[----:B------:R-:W-:Y:S01]  /*25940*/  @!PT LDS RZ, [RZ] ;  /* 0x00000000fffff984 */ /* 0x000fe20000000800 */
[----:B------:R-:W-:Y:S01]  /*25950*/  @!PT LDS RZ, [RZ] ;  /* 0x00000000fffff984 */ /* 0x000fe20000000800 */
[----:B------:R-:W-:Y:S01]  /*25960*/  @!PT LDS RZ, [RZ] ;  /* 0x00000000fffff984 */ /* 0x000fe20000000800 */
[----:B------:R2:W-:Y:S06]  /*25970*/  MEMBAR.ALL.CTA ;  /* 0x0000000000007992 */ /* 0x0005ec0000008000 */
[----:B--2---:R-:W2:Y:S01]  /*25980*/  FENCE.VIEW.ASYNC.S ;  /* 0x00000000000073c6 */ /* 0x004ea20000000000 */
[----:B------:R-:W-:-:S02]  /*25990*/  IMAD.MOV.U32 R2, RZ, RZ, R201 ;  /* 0x000000ffff027224 */ /* 0x000fc400078e00c9 */
[C---:B------:R-:W-:Y:S02]  /*259a0*/  IMAD R21, R20.reuse, UR5, R21 ;  /* 0x0000000514157c24 */ /* 0x040fe4000f8e0215 */
[----:B------:R-:W-:Y:S01]  /*259b0*/  IMAD.WIDE.U32 R2, R20, UR4, R2 ;  /* 0x0000000414027c25 */ /* 0x000fe2000f8e0002 */
[----:B------:R-:W-:-:S03]  /*259c0*/  ULDC.64 UR4, c[0x0][0xae0] ;  /* 0x0002b80000047ab9 */ /* 0x000fc60000000a00 */
[----:B------:R-:W-:Y:S02]  /*259d0*/  IMAD R47, R217, -0x80, R0 ;  /* 0xffffff80d92f7824 */ /* 0x000fe400078e0200 */
[C---:B------:R-:W-:Y:S02]  /*259e0*/  VIADD R0, R204.reuse, 0x40 ;  /* 0x00000040cc007836 */ /* 0x040fe40000000000 */
[----:B------:R-:W-:Y:S01]  /*259f0*/  IMAD.IADD R3, R3, 0x1, R21 ;  /* 0x0000000103037824 */ /* 0x000fe200078e0215 */
[-C--:B------:R-:W-:Y:S01]  /*25a00*/  ISETP.GE.AND P3, PT, R204, R47.reuse, PT ;  /* 0x0000002fcc00720c */ /* 0x080fe20003f66270 */
[----:B0-----:R-:W-:Y:S01]  /*25a10*/  IMAD R44, R46, UR4, RZ ;  /* 0x000000042e2c7c24 */ /* 0x001fe2000f8e02ff */
[----:B------:R-:W-:Y:S01]  /*25a20*/  IADD3 R20, R204, 0x20, RZ ;  /* 0x00000020cc147810 */ /* 0x000fe20007ffe0ff */
[C---:B------:R-:W-:Y:S01]  /*25a30*/  IMAD.WIDE.U32 R2, R211.reuse, UR4, R2 ;  /* 0x00000004d3027c25 */ /* 0x040fe2000f8e0002 */
[-C--:B------:R-:W-:Y:S02]  /*25a40*/  ISETP.GE.AND P1, PT, R0, R47.reuse, PT ;  /* 0x0000002f0000720c */ /* 0x080fe40003f26270 */
[----:B------:R-:W-:Y:S01]  /*25a50*/  IADD3 R0, R16, 0x29820, RZ ;  /* 0x0002982010007810 */ /* 0x000fe20007ffe0ff */
[----:B------:R-:W-:Y:S01]  /*25a60*/  IMAD R45, R211, UR5, R44 ;  /* 0x00000005d32d7c24 */ /* 0x000fe2000f8e022c */
[----:B------:R-:W-:Y:S01]  /*25a70*/  ULDC.64 UR4, c[0x0][0xae8] ;  /* 0x0002ba0000047ab9 */ /* 0x000fe20000000a00 */
[----:B------:R-:W-:Y:S01]  /*25a80*/  VIADD R21, R204, 0x60 ;  /* 0x00000060cc157836 */ /* 0x000fe20000000000 */
[-C--:B------:R-:W-:Y:S01]  /*25a90*/  ISETP.GE.AND P0, PT, R20, R47.reuse, PT ;  /* 0x0000002f1400720c */ /* 0x080fe20003f06270 */
        /* <DEDUP_REMOVED lines=12> */
[----:B------:R-:W-:Y:S01]  /*25b60*/  MOV R3, R49 ;  /* 0x0000003100037202 */ /* 0x000fe20000000f00 */
[----:B------:R-:W-:Y:S01]  /*25b70*/  ULDC.64 UR4, c[0x0][0xad8] ;  /* 0x0002b60000047ab9 */ /* 0x000fe20000000a00 */
[----:B------:R-:W-:Y:S01]  /*25b80*/  IMAD.MOV.U32 R2, RZ, RZ, R44 ;  /* 0x000000ffff027224 */ /* 0x000fe200078e002c */
[----:B------:R-:W-:Y:S01]  /*25b90*/  ULDC.64 UR6, c[0x0][0xa80] ;  /* 0x0002a00000067ab9 */ /* 0x000fe20000000a00 */
[----:B------:R-:W-:Y:S02]  /*25ba0*/  IMAD R47, R21, UR4, RZ ;  /* 0x00000004152f7c24 */ /* 0x000fe4000f8e02ff */
[C---:B------:R-:W-:Y:S02]  /*25bb0*/  VIADD R0, R201.reuse, 0x40 ;  /* 0x00000040c9007836 */ /* 0x040fe40000000000 */
[C---:B------:R-:W-:Y:S01]  /*25bc0*/  IMAD.WIDE.U32 R2, R20.reuse, UR4, R2 ;  /* 0x0000000414027c25 */ /* 0x040fe2000f8e0002 */
[----:B------:R-:W-:Y:S02]  /*25bd0*/  ULDC UR4, c[0x0][0xa8c] ;  /* 0x0002a30000047ab9 */ /* 0x000fe40000000800 */
[----:B------:R-:W-:Y:S01]  /*25be0*/  ISETP.GE.AND P3, PT, R201, UR4, PT ;  /* 0x00000004c9007c0c */ /* 0x000fe2000bf66270 */
[----:B------:R-:W-:Y:S01]  /*25bf0*/  IMAD R47, R20, UR5, R47 ;  /* 0x00000005142f7c24 */ /* 0x000fe2000f8e022f */
[----:B------:R-:W-:-:S02]  /*25c00*/  ISETP.GE.AND P4, PT, R0, UR4, PT ;  /* 0x0000000400007c0c */ /* 0x000fc4000bf86270 */
[----:B------:R-:W-:Y:S01]  /*25c10*/  LEA R46, P5, R2, UR6, 0x1 ;  /* 0x00000006022e7c11 */ /* 0x000fe2000f8a08ff */
[----:B------:R-:W-:-:S05]  /*25c20*/  IMAD.IADD R3, R3, 0x1, R47 ;  /* 0x0000000103037824 */ /* 0x000fca00078e022f */
[----:B------:R-:W-:-:S05]  /*25c30*/  LEA.HI.X R47, R2, UR7, R3, 0x1, P5 ;  /* 0x00000007022f7c11 */ /* 0x000fca000a8f0c03 */
[----:B-----5:R0:W-:Y:S04]  /*25c40*/  @!P3 STG.E.128 desc[UR56][R46.64], R4 ;  /* 0x000000042e00b986 */ /* 0x0201e8000c101d38 */
[----:B------:R0:W-:Y:S02]  /*25c50*/  @!P4 STG.E.128 desc[UR56][R46.64+0x80], R28 ;  /* 0x0000801c2e00c986 */ /* 0x0001e4000c101d38 */
.L_x_2350:
[----:B------:R-:W-:Y:S05]  /*25c60*/  BSYNC B1 ;  /* 0x0000000000017941 */ /* 0x000fea0003800000 */
.L_x_2349:
        /* <DEDUP_REMOVED lines=20> */
.L_x_2352:
[----:B------:R-:W-:Y:S05]  /*25db0*/  BSYNC B1 ;  /* 0x0000000000017941 */ /* 0x000fea0003800000 */
.L_x_2351:
[----:B------:R-:W-:Y:S04]  /*25dc0*/  BSSY B1, `(.L_x_2353) ;  /* 0x0000014000017945 */ /* 0x000fe80003800000 */
[----:B------:R-:W-:Y:S05]  /*25dd0*/  @P1 BRA `(.L_x_2354) ;  /* 0x0000000000481947 */ /* 0x000fea0003800000 */
[----:B01---5:R-:W-:Y:S01]  /*25de0*/  IADD3 R5, P0, R20, 0x40, RZ ;  /* 0x0000004014057810 */ /* 0x023fe20007f1e0ff */
[----:B------:R-:W-:Y:S01]  /*25df0*/  ULDC.64 UR4, c[0x0][0xad8] ;  /* 0x0002b60000047ab9 */ /* 0x000fe20000000a00 */
[----:B------:R-:W-:Y:S01]  /*25e00*/  IMAD.MOV.U32 R2, RZ, RZ, R44 ;  /* 0x000000ffff027224 */ /* 0x000fe200078e002c */
[----:B------:R-:W-:Y:S01]  /*25e10*/  IADD3 R4, R201, 0x40, RZ ;  /* 0x00000040c9047810 */ /* 0x000fe20007ffe0ff */
[----:B------:R-:W-:Y:S01]  /*25e20*/  IMAD.MOV.U32 R3, RZ, RZ, R49 ;  /* 0x000000ffff037224 */ /* 0x000fe200078e0031 */
[----:B------:R-:W-:Y:S01]  /*25e30*/  ULDC.64 UR6, c[0x0][0xa80] ;  /* 0x0002a00000067ab9 */ /* 0x000fe20000000a00 */
[----:B------:R-:W-:Y:S02]  /*25e40*/  IMAD.X R0, RZ, RZ, R21, P0 ;  /* 0x000000ffff007224 */ /* 0x000fe400000e0615 */
        /* <DEDUP_REMOVED lines=11> */
.L_x_2354:
[----:B------:R-:W-:Y:S05]  /*25f00*/  BSYNC B1 ;  /* 0x0000000000017941 */ /* 0x000fea0003800000 */
.L_x_2353:
[----:B------:R-:W-:Y:S05]  /*25f10*/  @P2 BRA `(.L_x_2355) ;  /* 0x0000000800cc2947 */ /* 0x000fea0003800000 */
[----:B012--5:R-:W-:Y:S01]  /*25f20*/  IADD3 R5, P0, R20, 0x60, RZ ;  /* 0x0000006014057810 */ /* 0x027fe20007f1e0ff */
[----:B------:R-:W-:Y:S01]  /*25f30*/  ULDC.64 UR6, c[0x0][0xad8] ;  /* 0x0002b60000067ab9 */ /* 0x000fe20000000a00 */
[----:B------:R-:W-:Y:S01]  /*25f40*/  IMAD.MOV.U32 R2, RZ, RZ, R44 ;  /* 0x000000ffff027224 */ /* 0x000fe200078e002c */
[----:B------:R-:W-:Y:S01]  /*25f50*/  ULDC UR4, c[0x0][0xa8c] ;  /* 0x0002a30000047ab9 */ /* 0x000fe20000000800 */
[----:B------:R-:W-:Y:S01]  /*25f60*/  IADD3.X R20, RZ, R21, RZ, P0, !PT ;  /* 0x00000015ff147210 */ /* 0x000fe200007fe4ff */
[----:B------:R-:W-:Y:S01]  /*25f70*/  IMAD.MOV.U32 R3, RZ, RZ, R49 ;  /* 0x000000ffff037224 */ /* 0x000fe200078e0031 */
[C---:B------:R-:W-:Y:S02]  /*25f80*/  ISETP.GE.AND P1, PT, R201.reuse, UR4, PT ;  /* 0x00000004c9007c0c */ /* 0x040fe4000bf26270 */
[----:B------:R-:W-:Y:S01]  /*25f90*/  IADD3 R0, R201, 0x40, RZ ;  /* 0x00000040c9007810 */ /* 0x000fe20007ffe0ff */
[----:B------:R-:W-:Y:S02]  /*25fa0*/  IMAD R20, R20, UR6, RZ ;  /* 0x0000000614147c24 */ /* 0x000fe4000f8e02ff */
[----:B------:R-:W-:-:S04]  /*25fb0*/  IMAD.WIDE.U32 R2, R5, UR6, R2 ;  /* 0x0000000605027c25 */ /* 0x000fc8000f8e0002 */
        /* <DEDUP_REMOVED lines=10> */
.L_x_2346:
        /* <DEDUP_REMOVED lines=15> */
[----:B------:R-:W-:Y:S01]  /*26150*/  ISETP.GT.AND P2, PT, R234, 0x7f, PT ;  /* 0x0000007fea00780c */ /* 0x000fe20003f44270 */
[----:B------:R-:W-:-:S12]  /*26160*/  @P1 BRA `(.L_x_2356) ;  /* 0x0000000000101947 */ /* 0x000fd80003800000 */
[----:B------:R-:W-:Y:S05]  /*26170*/  @!P0 BRA `(.L_x_2356) ;  /* 0x00000000000c8947 */ /* 0x000fea0003800000 */
[----:B------:R-:W3:Y:S04]  /*26180*/  LDG.E R5, desc[UR56][R2.64] ;  /* 0x0000003802057981 */ /* 0x000ee8000c1e1900 */
[----:B-----5:R-:W3:Y:S02]  /*26190*/  LDG.E R0, desc[UR56][R2.64+0x4] ;  /* 0x0000043802007981 */ /* 0x020ee4000c1e1900 */
[----:B---3--:R-:W-:-:S07]  /*261a0*/  IMAD.IADD R0, R0, 0x1, -R5 ;  /* 0x0000000100007824 */ /* 0x008fce00078e0a05 */
.L_x_2356:
[----:B------:R-:W-:Y:S01]  /*261b0*/  BSSY B1, `(.L_x_2357) ;  /* 0x000001d000017945 */ /* 0x000fe20003800000 */
[----:B------:R-:W-:Y:S02]  /*261c0*/  SHF.R.S32.HI R8, RZ, 0x1f, R211 ;  /* 0x0000001fff087819 */ /* 0x000fe400000114d3 */
[----:B------:R-:W-:Y:S02]  /*261d0*/  SHF.R.S32.HI R10, RZ, 0x1f, R201 ;  /* 0x0000001fff0a7819 */ /* 0x000fe400000114c9 */
[----:B------:R-:W-:Y:S02]  /*261e0*/  SEL R11, R210, RZ, !P0 ;  /* 0x000000ffd20b7207 */ /* 0x000fe40004000000 */
[----:B------:R-:W-:Y:S02]  /*261f0*/  SEL R214, R214, RZ, !P0 ;  /* 0x000000ffd6d67207 */ /* 0x000fe40004000000 */
[----:B-----5:R-:W-:Y:S01]  /*26200*/  SHF.R.S32.HI R6, RZ, 0x1f, R7 ;  /* 0x0000001fff067819 */ /* 0x020fe20000011407 */
[----:B------:R-:W-:Y:S06]  /*26210*/  @P2 BRA `(.L_x_2358) ;  /* 0x0000000000582947 */ /* 0x000fec0003800000 */
[----:B--2---:R-:W2:Y:S02]  /*26220*/  S2R R2, SR_TID.X ;  /* 0x0000000000027919 */ /* 0x004ea40000002100 */
[----:B--2---:R-:W-:-:S05]  /*26230*/  LEA R2, R217, R2, 0x7 ;  /* 0x00000002d9027211 */ /* 0x004fca00078e38ff */
        /* <DEDUP_REMOVED lines=17> */
[----:B------:R-:W-:Y:S02]  /*26350*/  LEA.HI.X R5, R2, UR5, R3, 0x2, P0 ;  /* 0x0000000502057c11 */ /* 0x000fe400080f1403 */
[----:B------:R-:W-:-:S05]  /*26360*/  MOV R3, 0xff800000 ;  /* 0xff80000000037802 */ /* 0x000fca0000000f00 */
[----:B------:R3:W-:Y:S02]  /*26370*/  STG.E desc[UR56][R4.64], R3 ;  /* 0x0000000304007986 */ /* 0x0007e4000c101938 */
.L_x_2358:
[----:B------:R-:W-:Y:S05]  /*26380*/  BSYNC B1 ;  /* 0x0000000000017941 */ /* 0x000fea0003800000 */
.L_x_2357:
[----:B------:R-:W-:Y:S01]  /*26390*/  ULDC.64 UR4, c[0x0][0xaa0] ;  /* 0x0002a80000047ab9 */ /* 0x000fe20000000a00 */
[----:B--2---:R-:W-:Y:S01]  /*263a0*/  IMAD.MOV.U32 R2, RZ, RZ, R201 ;  /* 0x000000ffff027224 */ /* 0x004fe200078e00c9 */
[----:B------:R-:W-:Y:S01]  /*263b0*/  BSSY B1, `(.L_x_2359) ;  /* 0x000002c000017945 */ /* 0x000fe20003800000 */
[----:B---3--:R-:W-:Y:S02]  /*263c0*/  IMAD.MOV.U32 R3, RZ, RZ, R10 ;  /* 0x000000ffff037224 */ /* 0x008fe400078e000a */
[----:B------:R-:W-:Y:S01]  /*263d0*/  IMAD R4, R6, UR4, RZ ;  /* 0x0000000406047c24 */ /* 0x000fe2000f8e02ff */
[----:B------:R-:W-:Y:S01]  /*263e0*/  IADD3 R6, R204, 0x20, RZ ;  /* 0x00000020cc067810 */ /* 0x000fe20007ffe0ff */
[----:B------:R-:W-:-:S04]  /*263f0*/  IMAD.WIDE.U32 R2, R7, UR4, R2 ;  /* 0x0000000407027c25 */ /* 0x000fc8000f8e0002 */
[----:B------:R-:W-:Y:S01]  /*26400*/  IMAD R7, R7, UR5, R4 ;  /* 0x0000000507077c24 */ /* 0x000fe2000f8e0204 */
[----:B------:R-:W-:Y:S02]  /*26410*/  ULDC.64 UR4, c[0x0][0xae0] ;  /* 0x0002b80000047ab9 */ /* 0x000fe40000000a00 */
[----:B------:R-:W-:Y:S02]  /*26420*/  IMAD R4, R8, UR4, RZ ;  /* 0x0000000408047c24 */ /* 0x000fe4000f8e02ff */
[----:B------:R-:W-:Y:S02]  /*26430*/  IMAD.IADD R3, R3, 0x1, R7 ;  /* 0x0000000103037824 */ /* 0x000fe400078e0207 */
[----:B------:R-:W-:Y:S02]  /*26440*/  IMAD R7, R217, -0x80, R0 ;  /* 0xffffff80d9077824 */ /* 0x000fe400078e0200 */
[C---:B------:R-:W-:Y:S02]  /*26450*/  VIADD R0, R204.reuse, 0x40 ;  /* 0x00000040cc007836 */ /* 0x040fe40000000000 */
[C---:B------:R-:W-:Y:S01]  /*26460*/  IMAD R5, R211.reuse, UR5, R4 ;  /* 0x00000005d3057c24 */ /* 0x040fe2000f8e0204 */
[-C--:B------:R-:W-:Y:S01]  /*26470*/  ISETP.GE.AND P3, PT, R204, R7.reuse, PT ;  /* 0x00000007cc00720c */ /* 0x080fe20003f66270 */
[----:B------:R-:W-:Y:S01]  /*26480*/  IMAD.WIDE.U32 R2, R211, UR4, R2 ;  /* 0x00000004d3027c25 */ /* 0x000fe2000f8e0002 */
[----:B------:R-:W-:Y:S01]  /*26490*/  ULDC.64 UR4, c[0x0][0xae8] ;  /* 0x0002ba0000047ab9 */ /* 0x000fe20000000a00 */
[----:B------:R-:W-:-:S02]  /*264a0*/  ISETP.GE.AND P0, PT, R0, R7, PT ;  /* 0x000000070000720c */ /* 0x000fc40003f06270 */
[----:B------:R-:W-:Y:S01]  /*264b0*/  VIADD R4, R204, 0x60 ;  /* 0x00000060cc047836 */ /* 0x000fe20000000000 */
[-C--:B------:R-:W-:Y:S01]  /*264c0*/  ISETP.GE.AND P2, PT, R6, R7.reuse, PT ;  /* 0x000000070600720c */ /* 0x080fe20003f46270 */
[----:B------:R-:W-:Y:S01]  /*264d0*/  IMAD.IADD R3, R3, 0x1, R5 ;  /* 0x0000000103037824 */ /* 0x000fe200078e0205 */
[----:B------:R-:W-:Y:S01]  /*264e0*/  MOV R6, R204 ;  /* 0x000000cc00067202 */ /* 0x000fe20000000f00 */
        /* <DEDUP_REMOVED lines=24> */
.L_x_2360:
[----:B------:R-:W-:Y:S05]  /*26670*/  BSYNC B1 ;  /* 0x0000000000017941 */ /* 0x000fea0003800000 */
.L_x_2359:
        /* <DEDUP_REMOVED lines=20> */
.L_x_2362:
[----:B------:R-:W-:Y:S05]  /*267c0*/  BSYNC B1 ;  /* 0x0000000000017941 */ /* 0x000fea0003800000 */
.L_x_2361:
[----:B------:R-:W-:Y:S04]  /*267d0*/  BSSY B1, `(.L_x_2363) ;  /* 0x0000014000017945 */ /* 0x000fe80003800000 */
[----:B------:R-:W-:Y:S05]  /*267e0*/  @P0 BRA `(.L_x_2364) ;  /* 0x0000000000480947 */ /* 0x000fea0003800000 */
[----:B--23--:R-:W-:Y:S01]  /*267f0*/  IADD3 R9, P0, R6, 0x40, RZ ;  /* 0x0000004006097810 */ /* 0x00cfe20007f1e0ff */
        /* <DEDUP_REMOVED lines=17> */
.L_x_2364:
[----:B------:R-:W-:Y:S05]  /*26910*/  BSYNC B1 ;  /* 0x0000000000017941 */ /* 0x000fea0003800000 */
.L_x_2363:
[----:B------:R-:W-:Y:S05]  /*26920*/  @P1 BRA `(.L_x_2355) ;  /* 0x0000000000481947 */ /* 0x000fea0003800000 */
[----:B------:R-:W-:Y:S01]  /*26930*/  IADD3 R5, P0, R6, 0x60, RZ ;  /* 0x0000006006057810 */ /* 0x000fe20007f1e0ff */
        /* <DEDUP_REMOVED lines=17> */
.L_x_2355:
[----:B------:R-:W-:Y:S05]  /*26a50*/  BSYNC B0 ;  /* 0x0000000000007941 */ /* 0x000fea0003800000 */
.L_x_2345:
[----:B------:R-:W-:Y:S02]  /*26a60*/  ULDC UR4, c[0x0][0xc14] ;  /* 0x0003050000047ab9 */ /* 0x000fe40000000800 */
[----:B-1----:R-:W-:-:S13]  /*26a70*/  ISETP.GE.AND P0, PT, R195, UR4, PT ;  /* 0x00000004c3007c0c */ /* 0x002fda000bf06270 */
[----:B------:R-:W-:Y:S05]  /*26a80*/  @!P0 BRA `(.L_x_2365) ;  /* 0xfffffda8002c8947 */ /* 0x000fea000383ffff */
[----:B------:R-:W-:Y:S05]  /*26a90*/  BRA `(.L_x_2159) ;  /* 0x0000006800507947 */ /* 0x000fea0003800000 */
.L_x_2157:
        /* <DEDUP_REMOVED lines=20> */
.L_x_2366:
        /* <DEDUP_REMOVED lines=33> */
[----:B0-----:R-:W-:-:S05]  /*26df0*/  IMAD R7, R7, UR5, RZ ;  /* 0x0000000507077c24 */ /* 0x001fca000f8e02ff */
[----:B--2---:R-:W-:Y:S02]  /*26e00*/  ISETP.GT.AND P6, PT, R7, UR6, PT ;  /* 0x0000000607007c0c */ /* 0x004fe4000bfc4270 */
[----:B------:R-:W-:-:S11]  /*26e10*/  MOV R2, R7 ;  /* 0x0000000700027202 */ /* 0x000fd60000000f00 */
[----:B------:R-:W-:Y:S05]  /*26e20*/  @P6 BRA `(.L_x_2368) ;  /* 0x0000000000a06947 */ /* 0x000fea0003800000 */
[----:B------:R-:W0:Y:S01]  /*26e30*/  LDC R6, c[0x0][0xc14] ;  /* 0x00030500ff067b82 */ /* 0x000e220000000800 */
[----:B------:R-:W-:Y:S01]  /*26e40*/  IMAD.MOV.U32 R7, RZ, RZ, R2 ;  /* 0x000000ffff077224 */ /* 0x000fe200078e0002 */
[----:B------:R-:W-:Y:S01]  /*26e50*/  UMOV UR4, URZ ;  /* 0x0000003f00047c82 */ /* 0x000fe20008000000 */
[----:B------:R-:W-:Y:S01]  /*26e60*/  ULDC UR7, c[0x0][0xc14] ;  /* 0x0003050000077ab9 */ /* 0x000fe20000000800 */
[----:B------:R-:W-:-:S05]  /*26e70*/  ULDC UR5, c[0x0][0xc10] ;  /* 0x0003040000057ab9 */ /* 0x000fca0000000800 */
.L_x_2372:
        /* <DEDUP_REMOVED lines=13> */
.L_x_2371:
[----:B------:R-:W-:Y:S05]  /*26f50*/  BSYNC B0 ;  /* 0x0000000000007941 */ /* 0x000fea0003800000 */
.L_x_2370:
        /* <DEDUP_REMOVED lines=21> */
.L_x_2368:
[----:B------:R-:W-:-:S05]  /*270b0*/  IADD3 R7, -R2, R7, RZ ;  /* 0x0000000702077210 */ /* 0x000fca0007ffe1ff */
        /* <DEDUP_REMOVED lines=20> */
.L_x_2373:
[----:B-1----:R-:W-:Y:S01]  /*27200*/  IADD3 R2, RZ, -R3, RZ ;  /* 0x80000003ff027210 */ /* 0x002fe20007ffe0ff */
[----:B---3--:R-:W-:Y:S01]  /*27210*/  IMAD R4, R4, UR5, R7 ;  /* 0x0000000504047c24 */ /* 0x008fe2000f8e0207 */
[----:B--2---:R-:W-:-:S03]  /*27220*/  IABS R6, R9 ;  /* 0x0000000900067213 */ /* 0x004fc60000000000 */
[----:B------:R-:W-:Y:S01]  /*27230*/  IMAD R7, R2, R11, RZ ;  /* 0x0000000b02077224 */ /* 0x000fe200078e02ff */
[----:B------:R1:W-:Y:S01]  /*27240*/  STL [R1], R4 ;  /* 0x0000000401007387 */ /* 0x0003e20000100800 */
[----:B------:R-:W-:Y:S02]  /*27250*/  IMAD.MOV.U32 R2, RZ, RZ, RZ ;  /* 0x000000ffff027224 */ /* 0x000fe400078e00ff */
        /* <DEDUP_REMOVED lines=9> */
[----:B------:R-:W-:Y:S01]  /*272f0*/  @!P1 IMAD.IADD R4, R4, 0x1, -R11 ;  /* 0x0000000104049824 */ /* 0x000fe200078e0a0b */
[----:B------:R-:W-:Y:S02]  /*27300*/  @!P1 IADD3 R7, R7, 0x1, RZ ;  /* 0x0000000107079810 */ /* 0x000fe40007ffe0ff */
        /* <DEDUP_REMOVED lines=14> */
[----:B-1----:R-:W-:-:S02]  /*273f0*/  IADD3 R3, R8, 0xffffffe, RZ ;  /* 0x0ffffffe08037810 */ /* 0x002fc40007ffe0ff */
[----:B------:R-:W-:-:S04]  /*27400*/  IABS R8, R10 ;  /* 0x0000000a00087213 */ /* 0x000fc80000000000 */
[----:B------:R-:W1:Y:S02]  /*27410*/  F2I.FTZ.U32.TRUNC.NTZ R3, R3 ;  /* 0x0000000300037305 */ /* 0x000e64000021f000 */
[----:B-1----:R-:W-:-:S04]  /*27420*/  IMAD.MOV R7, RZ, RZ, -R3 ;  /* 0x000000ffff077224 */ /* 0x002fc800078e0a03 */
[----:B------:R-:W-:-:S04]  /*27430*/  IMAD R7, R7, R6, RZ ;  /* 0x0000000607077224 */ /* 0x000fc800078e02ff */
[----:B------:R-:W-:Y:S01]  /*27440*/  IMAD.HI.U32 R2, R3, R7, R2 ;  /* 0x0000000703027227 */ /* 0x000fe200078e0002 */
[----:B------:R-:W-:Y:S02]  /*27450*/  IABS R7, R9 ;  /* 0x0000000900077213 */ /* 0x000fe40000000000 */
[----:B------:R-:W-:-:S03]  /*27460*/  IADD3 R3, RZ, -R8, RZ ;  /* 0x80000008ff037210 */ /* 0x000fc60007ffe0ff */
        /* <DEDUP_REMOVED lines=11> */
[----:B------:R-:W-:Y:S02]  /*27520*/  @!P2 IADD3 R2, -R2, RZ, RZ ;  /* 0x000000ff0202a210 */ /* 0x000fe40007ffe1ff */
        /* <DEDUP_REMOVED lines=8> */
.L_x_2369:
[----:B------:R-:W-:Y:S01]  /*275b0*/  MOV R2, UR6 ;  /* 0x0000000600027c02 */ /* 0x000fe20008000f00 */
[----:B------:R0:W-:Y:S04]  /*275c0*/  STL [R1+0x4], RZ ;  /* 0x000004ff01007387 */ /* 0x0001e80000100800 */
[----:B------:R0:W-:Y:S04]  /*275d0*/  STL [R1+0x8], RZ ;  /* 0x000008ff01007387 */ /* 0x0001e80000100800 */
[----:B------:R0:W-:Y:S02]  /*275e0*/  STL [R1], R2 ;  /* 0x0000000201007387 */ /* 0x0001e40000100800 */
.L_x_2374:
        /* <DEDUP_REMOVED lines=10> */
.L_x_2367:
        /* <DEDUP_REMOVED lines=8> */
[----:B-1----:R-:W1:Y:S01]  /*27710*/  S2R R0, SR_TID.X ;  /* 0x0000000000007919 */ /* 0x002e620000002100 */
[----:B------:R-:W-:Y:S01]  /*27720*/  BSSY B7, `(.L_x_2375) ;  /* 0x000058a000077945 */ /* 0x000fe20003800000 */
[----:B------:R-:W-:Y:S01]  /*27730*/  ULDC UR38, c[0x0][0xc] ;  /* 0x0000030000267ab9 */ /* 0x000fe20000000800 */
[----:B------:R-:W-:Y:S01]  /*27740*/  ULOP3.LUT UR37, UR36, 0x1, URZ, 0xfc, !UPT ;  /* 0x0000000124257892 */ /* 0x000fe2000f8efc3f */
[----:B--2---:R-:W2:Y:S01]  /*27750*/  S2R R6, SR_TID.X ;  /* 0x0000000000067919 */ /* 0x004ea20000002100 */
[----:B------:R-:W-:Y:S01]  /*27760*/  ULOP3.LUT UR39, UR36, 0x2, URZ, 0xfc, !UPT ;  /* 0x0000000224277892 */ /* 0x000fe2000f8efc3f */
[----:B------:R-:W-:Y:S01]  /*27770*/  ULDC.64 UR40, c[0x0][0x198] ;  /* 0x0000660000287ab9 */ /* 0x000fe20000000a00 */
[----:B-1----:R-:W-:Y:S01]  /*27780*/  LOP3.LUT R0, R0, 0x7f, RZ, 0xc0, !PT ;  /* 0x0000007f00007812 */ /* 0x002fe200078ec0ff */
[C---:B--2---:R-:W-:Y:S01]  /*27790*/  IMAD.SHL.U32 R4, R6.reuse, 0x20, RZ ;  /* 0x0000002006047824 */ /* 0x044fe200078e00ff */
[----:B------:R-:W-:-:S03]  /*277a0*/  LOP3.LUT P0, RZ, R6, 0x4, RZ, 0xc0, !PT ;  /* 0x0000000406ff7812 */ /* 0x000fc6000780c0ff */
[----:B------:R-:W-:Y:S02]  /*277b0*/  IMAD.SHL.U32 R0, R0, 0x10, RZ ;  /* 0x0000001000007824 */ /* 0x000fe400078e00ff */
[----:B------:R-:W-:-:S03]  /*277c0*/  IMAD.SHL.U32 R7, R6, 0x4, RZ ;  /* 0x0000000406077824 */ /* 0x000fc600078e00ff */
[----:B------:R-:W-:Y:S02]  /*277d0*/  LOP3.LUT R3, R0, 0x600, RZ, 0xc0, !PT ;  /* 0x0000060000037812 */ /* 0x000fe400078ec0ff */
[----:B------:R-:W-:Y:S02]  /*277e0*/  SHF.L.U32 R0, R6, 0x7, RZ ;  /* 0x0000000706007819 */ /* 0x000fe400000006ff */
[----:B------:R-:W-:Y:S02]  /*277f0*/  LOP3.LUT R5, R3, 0x60, R4, 0xf8, !PT ;  /* 0x0000006003057812 */ /* 0x000fe400078ef804 */
[----:B------:R-:W-:Y:S02]  /*27800*/  SHF.R.U32.HI R3, RZ, 0x1, R6 ;  /* 0x00000001ff037819 */ /* 0x000fe40000011606 */
[----:B0-----:R-:W-:Y:S02]  /*27810*/  LOP3.LUT R2, R0, 0x380, RZ, 0xc0, !PT ;  /* 0x0000038000027812 */ /* 0x001fe400078ec0ff */
[----:B------:R-:W-:-:S02]  /*27820*/  LOP3.LUT R5, R5, 0x100, R4, 0xf8, !PT ;  /* 0x0000010005057812 */ /* 0x000fc400078ef804 */
        /* <DEDUP_REMOVED lines=12> */
[----:B------:R-:W-:Y:S02]  /*278f0*/  SEL R2, R0, 0xffffffc0, !P0 ;  /* 0xffffffc000027807 */ /* 0x000fe40004000000 */
[----:B------:R-:W-:-:S05]  /*27900*/  MOV R0, 0x1 ;  /* 0x0000000100007802 */ /* 0x000fca0000000f00 */
[----:B------:R1:W-:Y:S04]  /*27910*/  STL [R1+0x1c], R0 ;  /* 0x00001c0001007387 */ /* 0x0003e80000100800 */
[----:B------:R1:W-:Y:S04]  /*27920*/  STL [R1+0x14], RZ ;  /* 0x000014ff01007387 */ /* 0x0003e80000100800 */
[----:B------:R1:W-:Y:S04]  /*27930*/  STL [R1+0x10], RZ ;  /* 0x000010ff01007387 */ /* 0x0003e80000100800 */
[----:B------:R1:W-:Y:S02]  /*27940*/  STL [R1+0x18], R0 ;  /* 0x0000180001007387 */ /* 0x0003e40000100800 */
.L_x_2480:
[----:B-1----:R-:W2:Y:S01]  /*27950*/  LDL R0, [R1+0xc] ;  /* 0x00000c0001007983 */ /* 0x002ea20000100800 */
[----:B------:R-:W2:Y:S01]  /*27960*/  LDC.64 R16, c[0x0][0xc60] ;  /* 0x00031800ff107b82 */ /* 0x000ea20000000a00 */
[----:B------:R-:W-:Y:S05]  /*27970*/  YIELD ;  /* 0x0000000000007946 */ /* 0x000fea0003800000 */
[----:B------:R-:W-:Y:S01]  /*27980*/  ULDC.64 UR4, c[0x0][0xa28] ;  /* 0x00028a0000047ab9 */ /* 0x000fe20000000a00 */
[----:B------:R-:W-:Y:S01]  /*27990*/  ULDC.64 UR10, c[0x0][0xa18] ;  /* 0x00028600000a7ab9 */ /* 0x000fe20000000a00 */
[----:B------:R-:W-:Y:S01]  /*279a0*/  ISETP.NE.U32.AND P0, PT, RZ, UR4, PT ;  /* 0x00000004ff007c0c */ /* 0x000fe2000bf05070 */
[----:B------:R-:W-:Y:S01]  /*279b0*/  IMAD.MOV.U32 R8, RZ, RZ, RZ ;  /* 0x000000ffff087224 */ /* 0x000fe200078e00ff */
[----:B------:R-:W-:Y:S01]  /*279c0*/  ULDC.64 UR6, c[0x0][0xa08] ;  /* 0x0002820000067ab9 */ /* 0x000fe20000000a00 */
[----:B------:R-:W-:Y:S01]  /*279d0*/  ULDC.64 UR8, c[0x0][0xa10] ;  /* 0x0002840000087ab9 */ /* 0x000fe20000000a00 */
[----:B--2---:R-:W-:-:S06]  /*279e0*/  IMAD.WIDE R16, R0, 0x4, R16 ;  /* 0x0000000400107825 */ /* 0x004fcc00078e0210 */
[----:B------:R-:W2:Y:S01]  /*279f0*/  LDG.E R16, desc[UR56][R16.64] ;  /* 0x0000003810107981 */ /* 0x000ea2000c1e1900 */
[----:B------:R-:W-:Y:S02]  /*27a00*/  ISETP.NE.AND.EX P0, PT, RZ, UR5, PT, P0 ;  /* 0x00000005ff007c0c */ /* 0x000fe4000bf05300 */
[----:B------:R-:W-:-:S04]  /*27a10*/  ISETP.NE.U32.AND P3, PT, RZ, UR10, PT ;  /* 0x0000000aff007c0c */ /* 0x000fc8000bf65070 */
[----:B------:R-:W-:Y:S01]  /*27a20*/  ISETP.NE.AND.EX P3, PT, RZ, UR11, PT, P3 ;  /* 0x0000000bff007c0c */ /* 0x000fe2000bf65330 */
[----:B------:R-:W-:Y:S01]  /*27a30*/  IMAD.MOV.U32 R0, RZ, RZ, RZ ;  /* 0x000000ffff007224 */ /* 0x000fe200078e00ff */
[----:B------:R-:W-:Y:S01]  /*27a40*/  MOV R11, RZ ;  /* 0x000000ff000b7202 */ /* 0x000fe20000000f00 */
[----:B------:R-:W-:Y:S01]  /*27a50*/  IMAD.MOV.U32 R20, RZ, RZ, RZ ;  /* 0x000000ffff147224 */ /* 0x000fe200078e00ff */
[----:B--2---:R-:W-:-:S03]  /*27a60*/  SHF.R.S32.HI R18, RZ, 0x1f, R16 ;  /* 0x0000001fff127819 */ /* 0x004fc60000011410 */
[----:B------:R-:W-:-:S04]  /*27a70*/  @P0 LEA R2, P1, R16, UR4, 0x2 ;  /* 0x0000000410020c11 */ /* 0x000fc8000f8210ff */
[C-C-:B------:R-:W-:Y:S01]  /*27a80*/  @P0 LEA.HI.X R3, R16.reuse, UR5, R18.reuse, 0x2, P1 ;  /* 0x0000000510030c11 */ /* 0x140fe200088f1412 */
[----:B------:R-:W-:Y:S01]  /*27a90*/  ULDC.64 UR4, c[0x0][0xa00] ;  /* 0x0002800000047ab9 */ /* 0x000fe20000000a00 */
[C---:B------:R-:W-:Y:S01]  /*27aa0*/  IMAD.SHL.U32 R17, R16.reuse, 0x4, RZ ;  /* 0x0000000410117824 */ /* 0x040fe200078e00ff */
[----:B------:R-:W-:Y:S02]  /*27ab0*/  ISETP.NE.U32.AND P2, PT, RZ, UR4, PT ;  /* 0x00000004ff007c0c */ /* 0x000fe4000bf45070 */
[----:B0-----:R0:W5:Y:S01]  /*27ac0*/  @P0 LDG.E R8, desc[UR56][R2.64] ;  /* 0x0000003802080981 */ /* 0x001162000c1e1900 */
[----:B------:R-:W-:Y:S02]  /*27ad0*/  SHF.L.U64.HI R18, R16, 0x2, R18 ;  /* 0x0000000210127819 */ /* 0x000fe40000010212 */
[----:B------:R-:W-:Y:S02]  /*27ae0*/  ISETP.NE.AND.EX P2, PT, RZ, UR5, PT, P2 ;  /* 0x00000005ff007c0c */ /* 0x000fe4000bf45320 */
[----:B------:R-:W-:-:S02]  /*27af0*/  ISETP.NE.U32.AND P0, PT, RZ, UR6, PT ;  /* 0x00000006ff007c0c */ /* 0x000fc4000bf05070 */
[----:B------:R-:W-:Y:S02]  /*27b00*/  ISETP.NE.U32.AND P1, PT, RZ, UR8, PT ;  /* 0x00000008ff007c0c */ /* 0x000fe4000bf25070 */
[----:B------:R-:W-:Y:S02]  /*27b10*/  ISETP.NE.AND.EX P0, PT, RZ, UR7, PT, P0 ;  /* 0x00000007ff007c0c */ /* 0x000fe4000bf05300 */
[C---:B0-----:R-:W-:Y:S02]  /*27b20*/  IADD3 R2, P4, R17.reuse, UR4, RZ ;  /* 0x0000000411027c10 */ /* 0x041fe4000ff9e0ff */
[----:B------:R-:W-:Y:S02]  /*27b30*/  ISETP.NE.AND.EX P1, PT, RZ, UR9, PT, P1 ;  /* 0x00000009ff007c0c */ /* 0x000fe4000bf25310 */
[C---:B------:R-:W-:Y:S02]  /*27b40*/  IADD3.X R3, R18.reuse, UR5, RZ, P4, !PT ;  /* 0x0000000512037c10 */ /* 0x040fe4000a7fe4ff */
[C---:B------:R-:W-:Y:S01]  /*27b50*/  IADD3 R4, P4, R17.reuse, UR8, RZ ;  /* 0x0000000811047c10 */ /* 0x040fe2000ff9e0ff */
[----:B------:R-:W-:Y:S01]  /*27b60*/  ULDC UR4, c[0x0][0x288] ;  /* 0x0000a20000047ab9 */ /* 0x000fe20000000800 */
[----:B------:R-:W-:Y:S01]  /*27b70*/  IADD3 R6, P5, R17, UR6, RZ ;  /* 0x0000000611067c10 */ /* 0x000fe2000ffbe0ff */
[----:B------:R-:W2:Y:S01]  /*27b80*/  @P2 LDG.E R0, desc[UR56][R2.64] ;  /* 0x0000003802002981 */ /* 0x000ea2000c1e1900 */
[----:B------:R-:W-:-:S02]  /*27b90*/  IADD3.X R5, R18, UR9, RZ, P4, !PT ;  /* 0x0000000912057c10 */ /* 0x000fc4000a7fe4ff */
[----:B------:R-:W-:Y:S01]  /*27ba0*/  @P3 IADD3 R12, P4, R17, UR10, RZ ;  /* 0x0000000a110c3c10 */ /* 0x000fe2000ff9e0ff */
[----:B------:R-:W-:Y:S01]  /*27bb0*/  IMAD.U32 R10, RZ, RZ, UR4 ;  /* 0x00000004ff0a7e24 */ /* 0x000fe2000f8e00ff */
[C---:B------:R-:W-:Y:S01]  /*27bc0*/  IADD3.X R7, R18.reuse, UR7, RZ, P5, !PT ;  /* 0x0000000712077c10 */ /* 0x040fe2000affe4ff */
[----:B------:R0:W5:Y:S01]  /*27bd0*/  @P1 LDG.E R20, desc[UR56][R4.64] ;  /* 0x0000003804141981 */ /* 0x000162000c1e1900 */
[----:B------:R-:W-:Y:S01]  /*27be0*/  @P3 IADD3.X R13, R18, UR11, RZ, P4, !PT ;  /* 0x0000000b120d3c10 */ /* 0x000fe2000a7fe4ff */
[----:B------:R-:W-:Y:S02]  /*27bf0*/  ULDC.64 UR4, c[0x0][0x3f8] ;  /* 0x0000fe0000047ab9 */ /* 0x000fe40000000a00 */
[----:B------:R0:W5:Y:S04]  /*27c00*/  @P0 LDG.E R11, desc[UR56][R6.64] ;  /* 0x00000038060b0981 */ /* 0x000168000c1e1900 */
[----:B------:R0:W5:Y:S01]  /*27c10*/  @P3 LDG.E R10, desc[UR56][R12.64] ;  /* 0x000000380c0a3981 */ /* 0x000162000c1e1900 */
[----:B------:R-:W-:-:S03]  /*27c20*/  UISETP.NE.U32.AND UP0, UPT, UR4, URZ, UPT ;  /* 0x0000003f0400728c */ /* 0x000fc6000bf05070 */
[----:B------:R-:W-:Y:S01]  /*27c30*/  ULDC UR4, c[0x0][0x404] ;  /* 0x0001010000047ab9 */ /* 0x000fe20000000800 */
[----:B------:R-:W-:-:S03]  /*27c40*/  UISETP.NE.AND.EX UP0, UPT, UR5, URZ, UPT, UP0 ;  /* 0x0000003f0500728c */ /* 0x000fc6000bf05300 */
[----:B------:R-:W-:Y:S01]  /*27c50*/  ULDC UR5, c[0x0][0x2e0] ;  /* 0x0000b80000057ab9 */ /* 0x000fe20000000800 */
[----:B------:R-:W-:-:S04]  /*27c60*/  USEL UR4, UR4, 0x1, UP0 ;  /* 0x0000000104047887 */ /* 0x000fc80008000000 */
[----:B------:R-:W-:-:S03]  /*27c70*/  UIMAD UR4, UR4, UR5, URZ ;  /* 0x00000005040472a4 */ /* 0x000fc6000f8e023f */
[----:B------:R-:W-:-:S03]  /*27c80*/  ULDC UR5, c[0x0][0x338] ;  /* 0x0000ce0000057ab9 */ /* 0x000fc60000000800 */
[----:B------:R-:W-:Y:S01]  /*27c90*/  MOV R9, UR4 ;  /* 0x0000000400097c02 */ /* 0x000fe20008000f00 */
[----:B--2---:R1:W-:Y:S02]  /*27ca0*/  STL [R1+0x28], R0 ;  /* 0x0000280001007387 */ /* 0x0043e40000100800 */
[----:B-1----:R-:W-:Y:S01]  /*27cb0*/  IMAD.U32 R0, RZ, RZ, UR5 ;  /* 0x00000005ff007e24 */ /* 0x002fe2000f8e00ff */
[----:B0-----:R-:W-:Y:S06]  /*27cc0*/  @P3 BRA `(.L_x_2376) ;  /* 0x0000000000103947 */ /* 0x001fec0003800000 */
[----:B------:R-:W-:Y:S05]  /*27cd0*/  @!P2 BRA `(.L_x_2376) ;  /* 0x00000000000ca947 */ /* 0x000fea0003800000 */
[----:B-----5:R-:W2:Y:S04]  /*27ce0*/  LDG.E R10, desc[UR56][R2.64] ;  /* 0x00000038020a7981 */ /* 0x020ea8000c1e1900 */
[----:B------:R-:W2:Y:S02]  /*27cf0*/  LDG.E R2, desc[UR56][R2.64+0x4] ;  /* 0x0000043802027981 */ /* 0x000ea4000c1e1900 */
[----:B--2---:R-:W-:-:S07]  /*27d00*/  IMAD.IADD R10, R2, 0x1, -R10 ;  /* 0x00000001020a7824 */ /* 0x004fce00078e0a0a */
.L_x_2376:
[----:B-----5:R-:W-:Y:S01]  /*27d10*/  IMAD.IADD R2, R11, 0x1, R8 ;  /* 0x000000010b027824 */ /* 0x020fe200078e0208 */
[----:B------:R-:W-:Y:S02]  /*27d20*/  ULDC.64 UR4, c[0x0][0xa20] ;  /* 0x0002880000047ab9 */ /* 0x000fe40000000a00 */
[----:B------:R-:W-:Y:S02]  /*27d30*/  ISETP.NE.U32.AND P2, PT, RZ, UR4, PT ;  /* 0x00000004ff007c0c */ /* 0x000fe4000bf45070 */
[----:B------:R0:W-:Y:S02]  /*27d40*/  STL [R1+0x2c], R2 ;  /* 0x00002c0201007387 */ /* 0x0001e40000100800 */
[----:B------:R-:W-:-:S13]  /*27d50*/  ISETP.NE.AND.EX P2, PT, RZ, UR5, PT, P2 ;  /* 0x00000005ff007c0c */ /* 0x000fda000bf45320 */
[----:B0-----:R-:W-:Y:S05]  /*27d60*/  @!P2 BRA `(.L_x_2377) ;  /* 0x000000000010a947 */ /* 0x001fea0003800000 */
[----:B------:R-:W-:-:S04]  /*27d70*/  IADD3 R2, P0, R17, UR4, RZ ;  /* 0x0000000411027c10 */ /* 0x000fc8000ff1e0ff */
[----:B------:R-:W-:-:S05]  /*27d80*/  IADD3.X R3, R18, UR5, RZ, P0, !PT ;  /* 0x0000000512037c10 */ /* 0x000fca00087fe4ff */
[----:B------:R0:W5:Y:S01]  /*27d90*/  LDG.E R9, desc[UR56][R2.64] ;  /* 0x0000003802097981 */ /* 0x000162000c1e1900 */
[----:B------:R-:W-:Y:S05]  /*27da0*/  BRA `(.L_x_2378) ;  /* 0x0000000000107947 */ /* 0x000fea0003800000 */
.L_x_2377:
[----:B------:R-:W-:Y:S05]  /*27db0*/  @!P0 BRA `(.L_x_2378) ;  /* 0x00000000000c8947 */ /* 0x000fea0003800000 */
[----:B------:R-:W2:Y:S04]  /*27dc0*/  LDG.E R9, desc[UR56][R6.64] ;  /* 0x0000003806097981 */ /* 0x000ea8000c1e1900 */
[----:B------:R-:W2:Y:S02]  /*27dd0*/  LDG.E R6, desc[UR56][R6.64+0x4] ;  /* 0x0000043806067981 */ /* 0x000ea4000c1e1900 */
[----:B--2---:R-:W-:-:S07]  /*27de0*/  IMAD.IADD R9, R6, 0x1, -R9 ;  /* 0x0000000106097824 */ /* 0x004fce00078e0a09 */
.L_x_2378:
[----:B0-----:R-:W2:Y:S04]  /*27df0*/  @P1 LDG.E R2, desc[UR56][R4.64] ;  /* 0x0000003804021981 */ /* 0x001ea8000c1e1900 */
[----:B------:R-:W3:Y:S01]  /*27e00*/  LDL R3, [R1+0x4] ;  /* 0x0000040001037983 */ /* 0x000ee20000100800 */
[----:B-----5:R-:W-:-:S03]  /*27e10*/  IADD3 R9, -R8, R9, RZ ;  /* 0x0000000908097210 */ /* 0x020fc60007ffe1ff */
[----:B------:R-:W2:Y:S01]  /*27e20*/  @P1 LDG.E R4, desc[UR56][R4.64+0x4] ;  /* 0x0000043804041981 */ /* 0x000ea2000c1e1900 */
[----:B------:R-:W-:Y:S01]  /*27e30*/  BSSY B0, `(.L_x_2379) ;  /* 0x000013c000007945 */ /* 0x000fe20003800000 */
[----:B---3--:R-:W-:Y:S01]  /*27e40*/  LEA R3, R3, 0x11f, 0x7 ;  /* 0x0000011f03037811 */ /* 0x008fe200078e38ff */
[----:B--2---:R-:W-:-:S04]  /*27e50*/  @P1 IMAD.IADD R0, R4, 0x1, -R2 ;  /* 0x0000000104001824 */ /* 0x004fc800078e0a02 */
[----:B------:R-:W-:-:S05]  /*27e60*/  IMAD.IADD R2, R9, 0x1, R0 ;  /* 0x0000000109027824 */ /* 0x000fca00078e0200 */
[C---:B------:R-:W-:Y:S01]  /*27e70*/  IADD3 R3, R2.reuse, R3, -R10 ;  /* 0x0000000302037210 */ /* 0x040fe20007ffe80a */
[----:B------:R-:W-:-:S04]  /*27e80*/  VIADD R2, R2, 0x9f ;  /* 0x0000009f02027836 */ /* 0x000fc80000000000 */
[----:B------:R-:W-:-:S04]  /*27e90*/  IMAD.HI R2, R2, 0x66666667, RZ ;  /* 0x6666666702027827 */ /* 0x000fc800078e02ff */
[----:B------:R-:W-:Y:S01]  /*27ea0*/  IMAD.HI R3, R3, 0x66666667, RZ ;  /* 0x6666666703037827 */ /* 0x000fe200078e02ff */
[----:B------:R-:W-:-:S04]  /*27eb0*/  SHF.R.U32.HI R4, RZ, 0x1f, R2 ;  /* 0x0000001fff047819 */ /* 0x000fc80000011602 */
[----:B------:R-:W-:Y:S02]  /*27ec0*/  SHF.R.U32.HI R19, RZ, 0x1f, R3 ;  /* 0x0000001fff137819 */ /* 0x000fe40000011603 */
[----:B------:R-:W-:Y:S02]  /*27ed0*/  LEA.HI.SX32 R4, R2, R4, 0x1a ;  /* 0x0000000402047211 */ /* 0x000fe400078fd2ff */
[----:B------:R-:W-:-:S04]  /*27ee0*/  LEA.HI.SX32 R19, R3, R19, 0x1a ;  /* 0x0000001303137211 */ /* 0x000fc800078fd2ff */
[----:B------:R-:W-:-:S05]  /*27ef0*/  VIMNMX R19, R4, R19, PT ;  /* 0x0000001304137248 */ /* 0x000fca0003fe0100 */
[----:B------:R-:W-:Y:S01]  /*27f00*/  IMAD R2, R19, 0xa0, -R9 ;  /* 0x000000a013027824 */ /* 0x000fe200078e0a09 */
[----:B------:R-:W-:-:S04]  /*27f10*/  IADD3 R9, -R9, RZ, RZ ;  /* 0x000000ff09097210 */ /* 0x000fc80007ffe1ff */
[----:B------:R-:W-:Y:S02]  /*27f20*/  VIMNMX R0, R2, R0, PT ;  /* 0x0000000002007248 */ /* 0x000fe40003fe0100 */
[----:B------:R-:W-:-:S04]  /*27f30*/  VIMNMX R2, RZ, R9, !PT ;  /* 0x00000009ff027248 */ /* 0x000fc80007fe0100 */
[----:B------:R-:W-:Y:S01]  /*27f40*/  ISETP.GT.AND P0, PT, R0, R2, PT ;  /* 0x000000020000720c */ /* 0x000fe20003f04270 */
[----:B------:R-:W-:-:S05]  /*27f50*/  IMAD.WIDE.U32 R2, R2, -0x33333333, RZ ;  /* 0xcccccccd02027825 */ /* 0x000fca00078e00ff */
[----:B------:R-:W-:-:S07]  /*27f60*/  SHF.R.U32.HI R3, RZ, 0x7, R3 ;  /* 0x00000007ff037819 */ /* 0x000fce0000011603 */
[----:B------:R-:W-:-:S04]  /*27f70*/  @P0 VIADD R0, R0, 0x9f ;  /* 0x0000009f00000836 */ /* 0x000fc80000000000 */
[----:B------:R-:W-:-:S05]  /*27f80*/  @P0 IMAD.HI R0, R0, 0x66666667, RZ ;  /* 0x6666666700000827 */ /* 0x000fca00078e02ff */
[----:B------:R-:W-:Y:S01]  /*27f90*/  @P0 SHF.R.U32.HI R2, RZ, 0x1f, R0 ;  /* 0x0000001fff020819 */ /* 0x000fe20000011600 */
[----:B------:R-:W-:-:S03]  /*27fa0*/  IMAD.MOV.U32 R4, RZ, RZ, R3 ;  /* 0x000000ffff047224 */ /* 0x000fc600078e0003 */
[----:B------:R-:W-:-:S04]  /*27fb0*/  @P0 LEA.HI.SX32 R4, R0, R2, 0x1a ;  /* 0x0000000200040211 */ /* 0x000fc800078fd2ff */
[----:B------:R-:W-:Y:S02]  /*27fc0*/  ISETP.GT.AND P2, PT, R4, R3, PT ;  /* 0x000000030400720c */ /* 0x000fe40003f44270 */
[----:B------:R-:W-:-:S11]  /*27fd0*/  PLOP3.LUT P0, PT, PT, PT, PT, 0x80, 0x0 ;  /* 0x000000000000781c */ /* 0x000fd60003f0f070 */
[----:B------:R-:W-:Y:S05]  /*27fe0*/  @!P2 BRA `(.L_x_2380) ;  /* 0x000000100080a947 */ /* 0x000fea0003800000 */
        /* <DEDUP_REMOVED lines=15> */
.L_x_2563:
[----:B-1----:R-:W-:Y:S02]  /*280e0*/  ISETP.NE.AND P0, PT, R14, RZ, PT ;  /* 0x000000ff0e00720c */ /* 0x002fe40003f05270 */
[----:B------:R-:W-:-:S11]  /*280f0*/  PLOP3.LUT P6, PT, PT, PT, PT, 0x8, 0x0 ;  /* 0x000000000000781c */ /* 0x000fd60003fce170 */
[----:B------:R-:W-:Y:S05]  /*28100*/  @P0 BRA `(.L_x_2382) ;  /* 0x00000000000c0947 */ /* 0x000fea0003800000 */
[----:B------:R-:W-:-:S03]  /*28110*/  UMOV UR4, 0xffffffff ;  /* 0xffffffff00047882 */ /* 0x000fc60000000000 */
[----:B------:R-:W-:Y:S05]  /*28120*/  BRA.DIV UR4, `(.L_x_2383) ;  /* 0x0000006e04387947 */ /* 0x000fea000b800000 */
[----:B------:R-:W-:-:S13]  /*28130*/  ELECT P6, URZ, PT ;  /* 0x00000000003f782f */ /* 0x000fda00038c0000 */
.L_x_2382:
[----:B0-----:R-:W2:Y:S01]  /*28140*/  LDL R5, [R1+0x3c] ;  /* 0x00003c0001057983 */ /* 0x001ea20000100800 */
[----:B------:R-:W-:Y:S01]  /*28150*/  BSSY B1, `(.L_x_2384) ;  /* 0x000000b000017945 */ /* 0x000fe20003800000 */
[----:B------:R-:W0:Y:S01]  /*28160*/  S2R R11, SR_CgaCtaId ;  /* 0x00000000000b7919 */ /* 0x000e220000008800 */
        /* <DEDUP_REMOVED lines=9> */
.L_x_2566:
[----:B------:R-:W-:Y:S05]  /*28200*/  BSYNC B1 ;  /* 0x0000000000017941 */ /* 0x000fea0003800000 */
.L_x_2384:
        /* <DEDUP_REMOVED lines=12> */
.L_x_2567:
[----:B------:R-:W-:Y:S05]  /*282d0*/  BSYNC B2 ;  /* 0x0000000000027941 */ /* 0x000fea0003800000 */
.L_x_2388:
        /* <DEDUP_REMOVED lines=9> */
.L_x_2391:
[----:B------:R-:W-:Y:S05]  /*28370*/  BSYNC B2 ;  /* 0x0000000000027941 */ /* 0x000fea0003800000 */
.L_x_2390:
        /* <DEDUP_REMOVED lines=13> */
.L_x_2392:
        /* <DEDUP_REMOVED lines=11> */
[----:B------:R-:W-:Y:S01]  /*28500*/  UMOV UR6, 0x0 ;  /* 0x0000000000067882 */ /* 0x000fe20000000000 */
[----:B------:R-:W-:Y:S01]  /*28510*/  IADD3 R7, R9, 0x1cc00, RZ ;  /* 0x0001cc0009077810 */ /* 0x000fe20007ffe0ff */
[----:B------:R-:W-:Y:S01]  /*28520*/  UMOV UR7, 0x12f00000 ;  /* 0x12f0000000077882 */ /* 0x000fe20000000000 */
[----:B------:R-:W-:-:S09]  /*28530*/  UMOV UR10, 0x40 ;  /* 0x00000040000a7882 */ /* 0x000fd20000000000 */
.L_x_2393:
        /* <DEDUP_REMOVED lines=15> */
.L_x_2394:
        /* <DEDUP_REMOVED lines=13> */
.L_x_2568:
[----:B------:R-:W-:Y:S05]  /*28700*/  BSYNC B2 ;  /* 0x0000000000027941 */ /* 0x000fea0003800000 */
.L_x_2395:
[----:B------:R-:W-:Y:S01]  /*28710*/  BSSY B2, `(.L_x_2397) ;  /* 0x000000b000027945 */ /* 0x000fe20003800000 */
[----:B------:R-:W-:Y:S02]  /*28720*/  IMAD.MOV.U32 R14, RZ, RZ, 0x0 ;  /* 0x00000000ff0e7424 */ /* 0x000fe400078e00ff */
[----:B------:R-:W-:Y:S01]  /*28730*/  IMAD.MOV.U32 R15, RZ, RZ, 0x12f00000 ;  /* 0x12f00000ff0f7424 */ /* 0x000fe200078e00ff */
[----:B------:R-:W-:Y:S06]  /*28740*/  @P1 BRA `(.L_x_2398) ;  /* 0x00000000001c1947 */ /* 0x000fec0003800000 */
[----:B------:R-:W2:Y:S02]  /*28750*/  S2R R5, SR_TID.X ;  /* 0x0000000000057919 */ /* 0x000ea40000002100 */
[----:B--2---:R-:W-:Y:S02]  /*28760*/  LOP3.LUT R7, R5, 0x1f, RZ, 0xc0, !PT ;  /* 0x0000001f05077812 */ /* 0x004fe400078ec0ff */
[----:B------:R-:W-:Y:S02]  /*28770*/  MOV R5, 0x5000 ;  /* 0x0000500000057802 */ /* 0x000fe40000000f00 */
[----:B------:R-:W-:Y:S02]  /*28780*/  ISETP.NE.AND P0, PT, R7, RZ, PT ;  /* 0x000000ff0700720c */ /* 0x000fe40003f05270 */
[----:B------:R2:W-:Y:S11]  /*28790*/  SYNCS.ARRIVE.TRANS64 RZ, [R8+URZ+0x298b0], R5 ;  /* 0x0298b00508ff79a7 */ /* 0x0005f6000800003f */
[----:B--2---:R-:W-:Y:S05]  /*287a0*/  @!P0 BRA `(.L_x_2398) ;  /* 0x0000000000048947 */ /* 0x004fea0003800000 */
[----:B------:R-:W-:Y:S01]  /*287b0*/  BPT.TRAP 0x1 ;  /* 0x000000040000795c */ /* 0x000fe20000300000 */
.L_x_2398:
[----:B------:R-:W-:Y:S05]  /*287c0*/  BSYNC B2 ;  /* 0x0000000000027941 */ /* 0x000fea0003800000 */
.L_x_2397:
[----:B------:R-:W2:Y:S01]  /*287d0*/  LDL R5, [R1+0x14] ;  /* 0x0000140001057983 */ /* 0x000ea20000100800 */
[----:B------:R-:W-:Y:S01]  /*287e0*/  R2UR UR10, R12 ;  /* 0x000000000c0a72ca */ /* 0x000fe200000e0000 */
[----:B------:R-:W-:Y:S01]  /*287f0*/  UIADD3 UR4, UP0, UR40, 0x670, URZ ;  /* 0x0000067028047890 */ /* 0x000fe2000ff1e03f */
[----:B------:R-:W-:Y:S01]  /*28800*/  R2UR UR6, R14 ;  /* 0x000000000e0672ca */ /* 0x000fe200000e0000 */
[----:B01----:R-:W-:Y:S01]  /*28810*/  VIADD R8, R8, 0x298b0 ;  /* 0x000298b008087836 */ /* 0x003fe20000000000 */
[----:B------:R-:W-:Y:S01]  /*28820*/  R2UR UR7, R15 ;  /* 0x000000000f0772ca */ /* 0x000fe200000e0000 */
[----:B------:R-:W-:Y:S01]  /*28830*/  UIADD3.X UR5, URZ, UR41, URZ, UP0, !UPT ;  /* 0x000000293f057290 */ /* 0x000fe200087fe43f */
[----:B------:R-:W-:Y:S01]  /*28840*/  PLOP3.LUT P0, PT, PT, PT, PT, 0x80, 0x0 ;  /* 0x000000000000781c */ /* 0x000fe20003f0f070 */
[----:B--2---:R-:W-:-:S04]  /*28850*/  IMAD R5, R5, 0x5000, R11 ;  /* 0x0000500005057824 */ /* 0x004fc800078e020b */
[----:B------:R-:W-:-:S08]  /*28860*/  VIADD R5, R5, 0xa400 ;  /* 0x0000a40005057836 */ /* 0x000fd00000000000 */
.L_x_2399:
        /* <DEDUP_REMOVED lines=10> */
.L_x_2387:
[----:B------:R-:W-:Y:S05]  /*28910*/  BSYNC B1 ;  /* 0x0000000000017941 */ /* 0x000fea0003800000 */
.L_x_2386:
[----:B------:R-:W0:Y:S04]  /*28920*/  LDL.LU R9, [R1+0x14] ;  /* 0x0000140001097983 */ /* 0x000e280000300800 */
[----:B------:R-:W2:Y:S01]  /*28930*/  LDL.LU R7, [R1+0x1c] ;  /* 0x00001c0001077983 */ /* 0x000ea20000300800 */
[----:B------:R-:W-:Y:S02]  /*28940*/  PLOP3.LUT P0, PT, PT, PT, PT, 0x8, 0x0 ;  /* 0x000000000000781c */ /* 0x000fe40003f0e170 */
[----:B0-----:R-:W-:-:S04]  /*28950*/  IADD3 R5, R9, 0x1, RZ ;  /* 0x0000000109057810 */ /* 0x001fc80007ffe0ff */
        /* <DEDUP_REMOVED lines=8> */
[----:B0-----:R-:W-:Y:S05]  /*289e0*/  @!P2 BRA `(.L_x_2380) ;  /* 0x000000080000a947 */ /* 0x001fea0003800000 */
[C---:B------:R-:W-:Y:S02]  /*289f0*/  IMAD R8, R4.reuse, 0xa0, R20 ;  /* 0x000000a004087824 */ /* 0x040fe400078e0214 */
[----:B------:R-:W-:-:S03]  /*28a00*/  VIADD R9, R4, 0xffffffff ;  /* 0xffffffff04097836 */ /* 0x000fc60000000000 */
[----:B------:R-:W-:-:S07]  /*28a10*/  IADD3 R8, R8, -0x140, RZ ;  /* 0xfffffec008087810 */ /* 0x000fce0007ffe0ff */
.L_x_2414:
        /* <DEDUP_REMOVED lines=13> */
.L_x_2569:
[----:B------:R-:W-:Y:S05]  /*28af0*/  BSYNC B2 ;  /* 0x0000000000027941 */ /* 0x000fea0003800000 */
.L_x_2402:
        /* <DEDUP_REMOVED lines=9> */
.L_x_2405:
[----:B------:R-:W-:Y:S05]  /*28b90*/  BSYNC B2 ;  /* 0x0000000000027941 */ /* 0x000fea0003800000 */
.L_x_2404:
[----:B------:R-:W2:Y:S01]  /*28ba0*/  LDL R4, [R1+0x14] ;  /* 0x0000140001047983 */ /* 0x000ea20000100800 */
[----:B------:R-:W-:Y:S01]  /*28bb0*/  MOV R12, RZ ;  /* 0x000000ff000c7202 */ /* 0x000fe20000000f00 */
[----:B------:R-:W-:Y:S01]  /*28bc0*/  UIADD3 UR4, UP0, UR40, 0x570, URZ ;  /* 0x0000057028047890 */ /* 0x000fe2000ff1e03f */
[----:B------:R-:W-:Y:S01]  /*28bd0*/  PLOP3.LUT P1, PT, PT, PT, PT, 0x80, 0x0 ;  /* 0x000000000000781c */ /* 0x000fe20003f2f070 */
[----:B------:R-:W-:Y:S01]  /*28be0*/  UMOV UR6, 0x0 ;  /* 0x0000000000067882 */ /* 0x000fe20000000000 */
[----:B------:R-:W-:Y:S01]  /*28bf0*/  R2UR UR10, R12 ;  /* 0x000000000c0a72ca */ /* 0x000fe200000e0000 */
[----:B------:R-:W-:Y:S01]  /*28c00*/  UIADD3.X UR5, URZ, UR41, URZ, UP0, !UPT ;  /* 0x000000293f057290 */ /* 0x000fe200087fe43f */
[----:B------:R-:W-:Y:S01]  /*28c10*/  UMOV UR7, 0x12f00000 ;  /* 0x12f0000000077882 */ /* 0x000fe20000000000 */
[----:B--2---:R-:W-:Y:S02]  /*28c20*/  IMAD R5, R4, 0x7800, R11 ;  /* 0x0000780004057824 */ /* 0x004fe400078e020b */
[----:B------:R-:W-:-:S02]  /*28c30*/  VIADD R4, R7, 0x29890 ;  /* 0x0002989007047836 */ /* 0x000fc40000000000 */
[----:B------:R-:W-:-:S08]  /*28c40*/  VIADD R10, R5, 0x1a400 ;  /* 0x0001a400050a7836 */ /* 0x000fd00000000000 */
.L_x_2406:
        /* <DEDUP_REMOVED lines=15> */
.L_x_2407:
        /* <DEDUP_REMOVED lines=15> */
.L_x_2408:
        /* <DEDUP_REMOVED lines=13> */
.L_x_2570:
[----:B------:R-:W-:Y:S05]  /*28f00*/  BSYNC B2 ;  /* 0x0000000000027941 */ /* 0x000fea0003800000 */
.L_x_2409:
[----:B------:R-:W-:Y:S01]  /*28f10*/  BSSY B2, `(.L_x_2411) ;  /* 0x000000b000027945 */ /* 0x000fe20003800000 */
[----:B------:R-:W-:Y:S01]  /*28f20*/  IMAD.MOV.U32 R4, RZ, RZ, 0x0 ;  /* 0x00000000ff047424 */ /* 0x000fe200078e00ff */
[----:B------:R-:W-:Y:S02]  /*28f30*/  MOV R5, 0x12f00000 ;  /* 0x12f0000000057802 */ /* 0x000fe40000000f00 */
        /* <DEDUP_REMOVED lines=8> */
.L_x_2412:
[----:B------:R-:W-:Y:S05]  /*28fc0*/  BSYNC B2 ;  /* 0x0000000000027941 */ /* 0x000fea0003800000 */
.L_x_2411:
        /* <DEDUP_REMOVED lines=8> */
[----:B--2---:R-:W-:-:S05]  /*29050*/  IMAD R4, R6, 0x5000, R11 ;  /* 0x0000500006047824 */ /* 0x004fca00078e020b */
[----:B------:R-:W-:-:S07]  /*29060*/  IADD3 R4, R4, 0xa400, RZ ;  /* 0x0000a40004047810 */ /* 0x000fce0007ffe0ff */
.L_x_2413:
        /* <DEDUP_REMOVED lines=10> */
.L_x_2401:
[----:B------:R-:W-:Y:S05]  /*29110*/  BSYNC B1 ;  /* 0x0000000000017941 */ /* 0x000fea0003800000 */
.L_x_2400:
[----:B------:R-:W2:Y:S04]  /*29120*/  LDL.LU R5, [R1+0x14] ;  /* 0x0000140001057983 */ /* 0x000ea80000300800 */
[----:B------:R-:W3:Y:S01]  /*29130*/  LDL.LU R6, [R1+0x1c] ;  /* 0x00001c0001067983 */ /* 0x000ee20000300800 */
[----:B------:R-:W-:Y:S01]  /*29140*/  VIADD R9, R9, 0xffffffff ;  /* 0xffffffff09097836 */ /* 0x000fe20000000000 */
[----:B------:R-:W-:-:S04]  /*29150*/  IADD3 R8, R8, -0xa0, RZ ;  /* 0xffffff6008087810 */ /* 0x000fc80007ffe0ff */
        /* <DEDUP_REMOVED lines=9> */
.L_x_2380:
[----:B------:R-:W-:Y:S05]  /*291f0*/  BSYNC B0 ;  /* 0x0000000000007941 */ /* 0x000fea0003800000 */
.L_x_2379:
        /* <DEDUP_REMOVED lines=23> */
.L_x_2416:
[----:B------:R-:W1:Y:S01]  /*29370*/  S2R R0, SR_CgaCtaId ;  /* 0x0000000000007919 */ /* 0x000e620000008800 */
[----:B------:R-:W-:-:S04]  /*29380*/  MOV R2, 0x400 ;  /* 0x0000040000027802 */ /* 0x000fc80000000f00 */
[----:B-1----:R-:W-:-:S05]  /*29390*/  LEA R3, R0, R2, 0x18 ;  /* 0x0000000200037211 */ /* 0x002fca00078ec0ff */
[----:B------:R1:W-:Y:S01]  /*293a0*/  STL [R1+0x38], R3 ;  /* 0x0000380301007387 */ /* 0x0003e20000100800 */
[----:B------:R-:W-:-:S05]  /*293b0*/  VIADD R0, R3, 0x1a400 ;  /* 0x0001a40003007836 */ /* 0x000fca0000000000 */
        /* <DEDUP_REMOVED lines=18> */
.L_x_2418:
        /* <DEDUP_REMOVED lines=27> */
.L_x_2419:
[----:B-1----:R-:W2:Y:S02]  /*29690*/  LDL R2, [R1+0x38] ;  /* 0x0000380001027983 */ /* 0x002ea40000100800 */
[----:B--2---:R-:W-:-:S04]  /*296a0*/  IADD3 R0, R2, 0x400, RZ ;  /* 0x0000040002007810 */ /* 0x004fc80007ffe0ff */
[----:B------:R-:W-:-:S13]  /*296b0*/  LOP3.LUT P0, RZ, R0, 0x9f, RZ, 0xc0, !PT ;  /* 0x0000009f00ff7812 */ /* 0x000fda000780c0ff */
[----:B------:R-:W-:Y:S05]  /*296c0*/  @!P0 BRA `(.L_x_2420) ;  /* 0x0000000000408947 */ /* 0x000fea0003800000 */
        /* <DEDUP_REMOVED lines=16> */
.L_x_2420:
[----:B------:R-:W2:Y:S02]  /*297d0*/  LDL.LU R2, [R1+0x24] ;  /* 0x0000240001027983 */ /* 0x000ea40000300800 */
[----:B--2---:R-:W-:-:S13]  /*297e0*/  LOP3.LUT P6, RZ, R2, 0x3ff, RZ, 0xc0, !PT ;  /* 0x000003ff02ff7812 */ /* 0x004fda00078cc0ff */
        /* <DEDUP_REMOVED lines=17> */
.L_x_2421:
[----:B------:R-:W-:Y:S01]  /*29900*/  ULDC.64 UR4, c[0x0][0x9f8] ;  /* 0x00027e0000047ab9 */ /* 0x000fe20000000a00 */
[----:B0-----:R-:W2:Y:S01]  /*29910*/  LDL.LU R4, [R1+0x28] ;  /* 0x0000280001047983 */ /* 0x001ea20000300800 */
[----:B------:R-:W-:-:S03]  /*29920*/  ISETP.NE.U32.AND P0, PT, RZ, UR4, PT ;  /* 0x00000004ff007c0c */ /* 0x000fc6000bf05070 */
[----:B------:R-:W2:Y:S01]  /*29930*/  LDL.LU R0, [R1+0x4] ;  /* 0x0000040001007983 */ /* 0x000ea20000300800 */
[----:B------:R-:W-:Y:S01]  /*29940*/  ISETP.NE.AND.EX P0, PT, RZ, UR5, PT, P0 ;  /* 0x00000005ff007c0c */ /* 0x000fe2000bf05300 */
[----:B------:R-:W-:Y:S02]  /*29950*/  IMAD.MOV.U32 R5, RZ, RZ, R16 ;  /* 0x000000ffff057224 */ /* 0x000fe400078e0010 */
        /* <DEDUP_REMOVED lines=8> */
[----:B0-----:R-:W-:Y:S02]  /*299e0*/  ISETP.NE.AND P0, PT, R0, 0x1, PT ;  /* 0x000000010000780c */ /* 0x001fe40003f05270 */
[----:B---3--:R-:W-:Y:S01]  /*299f0*/  MOV R0, R6 ;  /* 0x0000000600007202 */ /* 0x008fe20000000f00 */
[----:B-1----:R-:W0:Y:S10]  /*29a00*/  S2R R5, SR_TID.X ;  /* 0x0000000000057919 */ /* 0x002e340000002100 */
        /* <DEDUP_REMOVED lines=14> */
.L_x_2422:
        /* <DEDUP_REMOVED lines=14> */
.L_x_2423:
        /* <DEDUP_REMOVED lines=13> */
.L_x_2424:
        /* <DEDUP_REMOVED lines=24> */
.L_x_2573:
[----:B--2---:R-:W-:Y:S02]  /*29e20*/  ISETP.NE.AND P0, PT, R14, RZ, PT ;  /* 0x000000ff0e00720c */ /* 0x004fe40003f05270 */
[----:B------:R-:W-:-:S11]  /*29e30*/  PLOP3.LUT P6, PT, PT, PT, PT, 0x8, 0x0 ;  /* 0x000000000000781c */ /* 0x000fd60003fce170 */
[----:B------:R-:W-:Y:S05]  /*29e40*/  @P0 BRA `(.L_x_2426) ;  /* 0x0000000800440947 */ /* 0x000fea0003800000 */
[----:B------:R-:W-:-:S03]  /*29e50*/  UMOV UR4, 0xffffffff ;  /* 0xffffffff00047882 */ /* 0x000fc60000000000 */
[----:B------:R-:W-:Y:S05]  /*29e60*/  BRA.DIV UR4, `(.L_x_2427) ;  /* 0x0000005204a07947 */ /* 0x000fea000b800000 */
[----:B------:R-:W-:-:S13]  /*29e70*/  ELECT P6, URZ, PT ;  /* 0x00000000003f782f */ /* 0x000fda00038c0000 */
.L_x_2576:
[----:B------:R-:W-:Y:S05]  /*29e80*/  @!P6 BRA `(.L_x_2428) ;  /* 0x000000040098e947 */ /* 0x000fea0003800000 */
[----:B------:R-:W-:Y:S01]  /*29e90*/  ISETP.NE.U32.AND P0, PT, R6, RZ, PT ;  /* 0x000000ff0600720c */ /* 0x000fe20003f05070 */
[----:B-1----:R-:W-:-:S03]  /*29ea0*/  VIADD R5, R19, 0xffffffff ;  /* 0xffffffff13057836 */ /* 0x002fc60000000000 */
[----:B------:R-:W-:-:S13]  /*29eb0*/  ISETP.NE.AND.EX P0, PT, R7, RZ, PT, P0 ;  /* 0x000000ff0700720c */ /* 0x000fda0003f05300 */
        /* <DEDUP_REMOVED lines=8> */
[----:B------:R-:W-:Y:S02]  /*29f40*/  IADD3 R8, -R2, RZ, RZ ;  /* 0x000000ff02087210 */ /* 0x000fe40007ffe1ff */
[----:B------:R-:W-:-:S03]  /*29f50*/  SHF.R.S32.HI R9, RZ, 0x1f, R2 ;  /* 0x0000001fff097819 */ /* 0x000fc60000011402 */
        /* <DEDUP_REMOVED lines=9> */
.L_x_2429:
[----:B-1----:R-:W2:Y:S01]  /*29ff0*/  LDL R6, [R1+0x10] ;  /* 0x0000100001067983 */ /* 0x002ea20000100800 */
[----:B------:R-:W-:-:S03]  /*2a000*/  MOV R9, 0x400 ;  /* 0x0000040000097802 */ /* 0x000fc60000000f00 */
[----:B------:R-:W3:Y:S01]  /*2a010*/  LDL R7, [R1+0x18] ;  /* 0x0000180001077983 */ /* 0x000ee20000100800 */
[----:B------:R-:W1:Y:S01]  /*2a020*/  S2R R10, SR_CgaCtaId ;  /* 0x00000000000a7919 */ /* 0x000e620000008800 */
[----:B------:R-:W4:Y:S01]  /*2a030*/  S2R R8, SR_TID.X ;  /* 0x0000000000087919 */ /* 0x000f220000002100 */
[----:B-1----:R-:W-:Y:S02]  /*2a040*/  LEA R9, R10, R9, 0x18 ;  /* 0x000000090a097211 */ /* 0x002fe400078ec0ff */
[----:B----4-:R-:W-:-:S04]  /*2a050*/  LOP3.LUT R8, R8, 0x7f, RZ, 0xc0, !PT ;  /* 0x0000007f08087812 */ /* 0x010fc800078ec0ff */
[----:B------:R-:W-:Y:S02]  /*2a060*/  ISETP.NE.AND P0, PT, R8, RZ, PT ;  /* 0x000000ff0800720c */ /* 0x000fe40003f05270 */
[----:B--2---:R-:W-:Y:S02]  /*2a070*/  LEA R6, R6, R9, 0x3 ;  /* 0x0000000906067211 */ /* 0x004fe400078e18ff */
[----:B---3--:R-:W-:-:S04]  /*2a080*/  SHF.L.U32 R7, R7, 0x1f, RZ ;  /* 0x0000001f07077819 */ /* 0x008fc800000006ff */
[----:B------:R-:W1:Y:S02]  /*2a090*/  SYNCS.PHASECHK.TRANS64.TRYWAIT P2, [R6+URZ+0x29880], R7 ;  /* 0x02988007060075a7 */ /* 0x000e64000804017f */
[----:B-1----:R-:W-:Y:S05]  /*2a0a0*/  @!P2 BRA `(.L_x_2430) ;  /* 0x000000500030a947 */ /* 0x002fea0003800000 */
.L_x_2577:
        /* <DEDUP_REMOVED lines=8> */
.L_x_2431:
        /* <DEDUP_REMOVED lines=22> */
.L_x_2578:
        /* <DEDUP_REMOVED lines=8> */
.L_x_2433:
        /* <DEDUP_REMOVED lines=30> */
.L_x_2428:
        /* <DEDUP_REMOVED lines=10> */
[----:B------:R-:W-:Y:S02]  /*2a590*/  R2UR UR24, R7 ;  /* 0x00000000071872ca */ /* 0x000fe400000e0000 */
[----:B-1----:R-:W-:Y:S01]  /*2a5a0*/  @P0 MOV R5, 0x6000 ;  /* 0x0000600000050802 */ /* 0x002fe20000000f00 */
[----:B------:R-:W-:Y:S01]  /*2a5b0*/  BAR.SYNC.DEFER_BLOCKING 0x8, 0x120 ;  /* 0x0204800000007b1d */ /* 0x000fe20000010000 */
[----:B------:R-:W-:-:S09]  /*2a5c0*/  @P0 R2UR UR21, R3 ;  /* 0x00000000031502ca */ /* 0x000fd200000e0000 */
        /* <DEDUP_REMOVED lines=25> */
.L_x_2426:
        /* <DEDUP_REMOVED lines=13> */
.L_x_2579:
[----:B------:R-:W-:Y:S05]  /*2a830*/  BSYNC B0 ;  /* 0x0000000000007941 */ /* 0x000fea0003800000 */
.L_x_2434:
[----:B------:R-:W-:-:S13]  /*2a840*/  ISETP.GE.AND P0, PT, R19, 0x2, PT ;  /* 0x000000021300780c */ /* 0x000fda0003f06270 */
[----:B------:R-:W-:Y:S05]  /*2a850*/  @!P0 BRA `(.L_x_2436) ;  /* 0x0000001000508947 */ /* 0x000fea0003800000 */
[----:B------:R2:W5:Y:S01]  /*2a860*/  LDL.LU R6, [R1+0x10] ;  /* 0x0000100001067983 */ /* 0x0005620000300800 */
[----:B------:R-:W-:-:S03]  /*2a870*/  IADD3 R20, R19, -0x2, RZ ;  /* 0xfffffffe13147810 */ /* 0x000fc60007ffe0ff */
[----:B------:R2:W5:Y:S04]  /*2a880*/  LDL.LU R7, [R1+0x18] ;  /* 0x0000180001077983 */ /* 0x0005680000300800 */
.L_x_2458:
[----:B-1---5:R-:W-:Y:S01]  /*2a890*/  VIADD R4, R6, 0x1 ;  /* 0x0000000106047836 */ /* 0x022fe20000000000 */
[----:B------:R-:W-:Y:S05]  /*2a8a0*/  YIELD ;  /* 0x0000000000007946 */ /* 0x000fea0003800000 */
[----:B------:R-:W-:Y:S01]  /*2a8b0*/  ISETP.NE.AND P0, PT, R4, 0x2, PT ;  /* 0x000000020400780c */ /* 0x000fe20003f05270 */
[----:B------:R-:W-:Y:S03]  /*2a8c0*/  BSSY B0, `(.L_x_2437) ;  /* 0x0000094000007945 */ /* 0x000fe60003800000 */
[----:B---3--:R-:W-:-:S02]  /*2a8d0*/  SEL R3, RZ, 0x1, P0 ;  /* 0x00000001ff037807 */ /* 0x008fc40000000000 */
        /* <DEDUP_REMOVED lines=16> */
[----:B----4-:R-:W-:Y:S01]  /*2a9e0*/  @P0 IMAD.HI.U32 R4, R20, R2, RZ ;  /* 0x0000000214040227 */ /* 0x010fe200078e00ff */
[----:B------:R-:W-:-:S04]  /*2a9f0*/  MOV R2, R20 ;  /* 0x0000001400027202 */ /* 0x000fc80000000f00 */
        /* <DEDUP_REMOVED lines=11> */
.L_x_2439:
[----:B---3--:R-:W3:Y:S01]  /*2aab0*/  S2R R4, SR_CgaCtaId ;  /* 0x0000000000047919 */ /* 0x008ee20000008800 */
[----:B------:R-:W-:Y:S01]  /*2aac0*/  MOV R3, 0x400 ;  /* 0x0000040000037802 */ /* 0x000fe20000000f00 */
[----:B------:R-:W-:Y:S01]  /*2aad0*/  BSSY B1, `(.L_x_2440) ;  /* 0x0000009000017945 */ /* 0x000fe20003800000 */
[----:B------:R-:W4:Y:S02]  /*2aae0*/  S2R R5, SR_TID.X ;  /* 0x0000000000057919 */ /* 0x000f240000002100 */
[----:B---3--:R-:W-:-:S04]  /*2aaf0*/  LEA R3, R4, R3, 0x18 ;  /* 0x0000000304037211 */ /* 0x008fc800078ec0ff */
[----:B------:R-:W-:Y:S02]  /*2ab00*/  LEA R4, R10, R3, 0x3 ;  /* 0x000000030a047211 */ /* 0x000fe400078e18ff */
[----:B------:R-:W-:Y:S02]  /*2ab10*/  SHF.L.U32 R3, R9, 0x1f, RZ ;  /* 0x0000001f09037819 */ /* 0x000fe400000006ff */
[----:B----4-:R-:W-:Y:S02]  /*2ab20*/  LOP3.LUT R5, R5, 0x7f, RZ, 0xc0, !PT ;  /* 0x0000007f05057812 */ /* 0x010fe400078ec0ff */
[----:B------:R-:W3:Y:S02]  /*2ab30*/  SYNCS.PHASECHK.TRANS64.TRYWAIT P0, [R4+URZ+0x29880], R3 ;  /* 0x02988003040075a7 */ /* 0x000ee4000800017f */
[----:B------:R-:W-:Y:S01]  /*2ab40*/  ISETP.NE.AND P2, PT, R5, RZ, PT ;  /* 0x000000ff0500720c */ /* 0x000fe20003f45270 */
[----:B---3--:R-:W-:-:S12]  /*2ab50*/  @!P0 BRA `(.L_x_2441) ;  /* 0x0000004400cc8947 */ /* 0x008fd80003800000 */
.L_x_2580:
[----:B------:R-:W-:Y:S05]  /*2ab60*/  BSYNC B1 ;  /* 0x0000000000017941 */ /* 0x000fea0003800000 */
.L_x_2440:
[----:B------:R-:W-:Y:S04]  /*2ab70*/  BSSY B1, `(.L_x_2442) ;  /* 0x0000009000017945 */ /* 0x000fe80003800000 */
[----:B------:R-:W-:Y:S05]  /*2ab80*/  @P2 BRA `(.L_x_2443) ;  /* 0x00000000001c2947 */ /* 0x000fea0003800000 */
[----:B------:R-:W1:Y:S02]  /*2ab90*/  S2R R5, SR_TID.X ;  /* 0x0000000000057919 */ /* 0x000e640000002100 */
[----:B-1----:R-:W-:Y:S01]  /*2aba0*/  LOP3.LUT R9, R5, 0x1f, RZ, 0xc0, !PT ;  /* 0x0000001f05097812 */ /* 0x002fe200078ec0ff */
[----:B------:R-:W-:-:S03]  /*2abb0*/  IMAD.MOV.U32 R5, RZ, RZ, 0x5000 ;  /* 0x00005000ff057424 */ /* 0x000fc600078e00ff */
[----:B------:R-:W-:Y:S01]  /*2abc0*/  ISETP.NE.AND P0, PT, R9, RZ, PT ;  /* 0x000000ff0900720c */ /* 0x000fe20003f05270 */
[----:B------:R4:W-:-:S12]  /*2abd0*/  SYNCS.ARRIVE.TRANS64 RZ, [R4+URZ+0x29870], R5 ;  /* 0x0298700504ff79a7 */ /* 0x0009d8000800003f */
[----:B----4-:R-:W-:Y:S05]  /*2abe0*/  @!P0 BRA `(.L_x_2443) ;  /* 0x0000000000048947 */ /* 0x010fea0003800000 */
[----:B------:R-:W-:Y:S01]  /*2abf0*/  BPT.TRAP 0x1 ;  /* 0x000000040000795c */ /* 0x000fe20000300000 */
.L_x_2443:
[----:B------:R-:W-:Y:S05]  /*2ac00*/  BSYNC B1 ;  /* 0x0000000000017941 */ /* 0x000fea0003800000 */
.L_x_2442:
[----:B-1----:R-:W4:Y:S04]  /*2ac10*/  LDL R9, [R1+0x10] ;  /* 0x0000100001097983 */ /* 0x002f280000100800 */
[----:B------:R-:W2:Y:S01]  /*2ac20*/  LDL R5, [R1+0x2c] ;  /* 0x00002c0001057983 */ /* 0x000ea20000100800 */
[----:B------:R-:W-:Y:S01]  /*2ac30*/  MOV R10, 0x400 ;  /* 0x00000400000a7802 */ /* 0x000fe20000000f00 */
[----:B------:R-:W-:Y:S01]  /*2ac40*/  IMAD.MOV.U32 R12, RZ, RZ, RZ ;  /* 0x000000ffff0c7224 */ /* 0x000fe200078e00ff */
        /* <DEDUP_REMOVED lines=8> */
[----:B----4-:R-:W-:Y:S02]  /*2acd0*/  IMAD R9, R9, 0x5000, R10 ;  /* 0x0000500009097824 */ /* 0x010fe400078e020a */
[----:B--2---:R-:W-:-:S03]  /*2ace0*/  IMAD R5, R8, 0xa0, R5 ;  /* 0x000000a008057824 */ /* 0x004fc600078e0205 */
[----:B------:R-:W-:Y:S01]  /*2acf0*/  IADD3 R8, R9, 0xa400, RZ ;  /* 0x0000a40009087810 */ /* 0x000fe20007ffe0ff */
[----:B------:R-:W-:-:S07]  /*2ad00*/  VIADD R9, R4, 0x29870 ;  /* 0x0002987004097836 */ /* 0x000fce0000000000 */
.L_x_2444:
        /* <DEDUP_REMOVED lines=13> */
.L_x_2581:
[----:B------:R-:W-:Y:S05]  /*2ade0*/  BSYNC B1 ;  /* 0x0000000000017941 */ /* 0x000fea0003800000 */
.L_x_2445:
[----:B------:R-:W-:Y:S01]  /*2adf0*/  BSSY B1, `(.L_x_2447) ;  /* 0x000000b000017945 */ /* 0x000fe20003800000 */
[----:B------:R-:W-:Y:S01]  /*2ae00*/  IMAD.MOV.U32 R10, RZ, RZ, 0x0 ;  /* 0x00000000ff0a7424 */ /* 0x000fe200078e00ff */
[----:B------:R-:W-:Y:S02]  /*2ae10*/  MOV R11, 0x14f00000 ;  /* 0x14f00000000b7802 */ /* 0x000fe40000000f00 */
[----:B------:R-:W-:Y:S05]  /*2ae20*/  @P2 BRA `(.L_x_2448) ;  /* 0x00000000001c2947 */ /* 0x000fea0003800000 */
[----:B------:R-:W2:Y:S01]  /*2ae30*/  S2R R8, SR_TID.X ;  /* 0x0000000000087919 */ /* 0x000ea20000002100 */
[----:B-1-3--:R-:W-:-:S04]  /*2ae40*/  IMAD.MOV.U32 R3, RZ, RZ, 0x7800 ;  /* 0x00007800ff037424 */ /* 0x00afc800078e00ff */
[----:B------:R4:W-:Y:S01]  /*2ae50*/  SYNCS.ARRIVE.TRANS64 RZ, [R4+URZ+0x29830], R3 ;  /* 0x0298300304ff79a7 */ /* 0x0009e2000800003f */
[----:B--2---:R-:W-:-:S04]  /*2ae60*/  LOP3.LUT R8, R8, 0x1f, RZ, 0xc0, !PT ;  /* 0x0000001f08087812 */ /* 0x004fc800078ec0ff */
[----:B------:R-:W-:-:S13]  /*2ae70*/  ISETP.NE.AND P0, PT, R8, RZ, PT ;  /* 0x000000ff0800720c */ /* 0x000fda0003f05270 */
[----:B----4-:R-:W-:Y:S05]  /*2ae80*/  @!P0 BRA `(.L_x_2448) ;  /* 0x0000000000048947 */ /* 0x010fea0003800000 */
[----:B------:R-:W-:Y:S01]  /*2ae90*/  BPT.TRAP 0x1 ;  /* 0x000000040000795c */ /* 0x000fe20000300000 */
.L_x_2448:
[----:B------:R-:W-:Y:S05]  /*2aea0*/  BSYNC B1 ;  /* 0x0000000000017941 */ /* 0x000fea0003800000 */
.L_x_2447:
[----:B-1-3--:R-:W2:Y:S01]  /*2aeb0*/  LDL R3, [R1+0x10] ;  /* 0x0000100001037983 */ /* 0x00aea20000100800 */
        /* <DEDUP_REMOVED lines=10> */
[----:B--2---:R-:W-:-:S05]  /*2af60*/  IMAD R3, R3, 0x7800, R8 ;  /* 0x0000780003037824 */ /* 0x004fca00078e0208 */
[----:B------:R-:W-:-:S07]  /*2af70*/  IADD3 R8, R3, 0x1a400, RZ ;  /* 0x0001a40003087810 */ /* 0x000fce0007ffe0ff */
.L_x_2449:
        /* <DEDUP_REMOVED lines=15> */
.L_x_2450:
        /* <DEDUP_REMOVED lines=15> */
.L_x_2451:
        /* <DEDUP_REMOVED lines=10> */
.L_x_2438:
[----:B------:R-:W-:Y:S05]  /*2b200*/  BSYNC B0 ;  /* 0x0000000000007941 */ /* 0x000fea0003800000 */
.L_x_2437:
[----:B------:R-:W-:-:S06]  /*2b210*/  UISETP.NE.AND UP0, UPT, UR37, 0x3, UPT ;  /* 0x000000032500788c */ /* 0x000fcc000bf05270 */
[----:B------:R-:W-:-:S13]  /*2b220*/  PLOP3.LUT P0, PT, PT, PT, UP0, 0x80, 0x0 ;  /* 0x000000000000781c */ /* 0x000fda0003f0f008 */
[----:B------:R-:W-:Y:S05]  /*2b230*/  @!P0 BRA `(.L_x_2452) ;  /* 0x0000000000048947 */ /* 0x000fea0003800000 */
[----:B------:R-:W-:Y:S01]  /*2b240*/  BPT.TRAP 0x1 ;  /* 0x000000040000795c */ /* 0x000fe20000300000 */
.L_x_2452:
[----:B------:R-:W3:Y:S01]  /*2b250*/  S2R R5, SR_CgaCtaId ;  /* 0x0000000000057919 */ /* 0x000ee20000008800 */
[----:B------:R-:W-:Y:S01]  /*2b260*/  MOV R3, UR39 ;  /* 0x0000002700037c02 */ /* 0x000fe20008000f00 */
[----:B------:R-:W-:Y:S01]  /*2b270*/  BSSY B0, `(.L_x_2453) ;  /* 0x000000a000007945 */ /* 0x000fe20003800000 */
[----:B------:R-:W-:Y:S02]  /*2b280*/  MOV R4, 0x400 ;  /* 0x0000040000047802 */ /* 0x000fe40000000f00 */
        /* <DEDUP_REMOVED lines=8> */
.L_x_2582:
[----:B------:R-:W-:Y:S05]  /*2b310*/  BSYNC B0 ;  /* 0x0000000000007941 */ /* 0x000fea0003800000 */
.L_x_2453:
[----:B------:R-:W-:Y:S05]  /*2b320*/  @!P0 BRA `(.L_x_2455) ;  /* 0x0000000000048947 */ /* 0x000fea0003800000 */
[----:B------:R-:W-:Y:S01]  /*2b330*/  BPT.TRAP 0x1 ;  /* 0x000000040000795c */ /* 0x000fe20000300000 */
.L_x_2455:
[----:B---3--:R-:W3:Y:S01]  /*2b340*/  LDL R4, [R1+0x4] ;  /* 0x0000040001047983 */ /* 0x008ee20000100800 */
[----:B------:R-:W-:Y:S01]  /*2b350*/  SHF.L.U32 R3, R7, 0x1f, RZ ;  /* 0x0000001f07037819 */ /* 0x000fe200000006ff */
[----:B------:R-:W-:-:S03]  /*2b360*/  IMAD R12, R6, 0x5000, RZ ;  /* 0x00005000060c7824 */ /* 0x000fc600078e02ff */
[----:B---3--:R-:W3:Y:S02]  /*2b370*/  SYNCS.PHASECHK.TRANS64.TRYWAIT P2, [R4+URZ+0x29860], R3 ;  /* 0x02986003040075a7 */ /* 0x008ee4000804017f */
[----:B---3--:R-:W-:Y:S05]  /*2b380*/  @!P2 BRA `(.L_x_2456) ;  /* 0x000000400000a947 */ /* 0x008fea0003800000 */
.L_x_2583:
[----:B---3--:R-:W3:Y:S04]  /*2b390*/  LDL R4, [R1+0x34] ;  /* 0x0000340001047983 */ /* 0x008ee80000100800 */
[----:B------:R-:W4:Y:S01]  /*2b3a0*/  LDL R15, [R1+0x30] ;  /* 0x00003000010f7983 */ /* 0x000f220000100800 */
[----:B------:R-:W-:Y:S01]  /*2b3b0*/  MOV R13, 0x400 ;  /* 0x00000400000d7802 */ /* 0x000fe20000000f00 */
[----:B------:R-:W-:Y:S05]  /*2b3c0*/  WARPSYNC.ALL ;  /* 0x0000000000007948 */ /* 0x000fea0003800000 */
[----:B------:R-:W5:Y:S01]  /*2b3d0*/  S2R R14, SR_CgaCtaId ;  /* 0x00000000000e7919 */ /* 0x000f620000008800 */
[----:B------:R-:W-:Y:S01]  /*2b3e0*/  MOV R16, 0x40 ;  /* 0x0000004000107802 */ /* 0x000fe20000000f00 */
[----:B-1----:R-:W1:Y:S01]  /*2b3f0*/  S2R R9, SR_TID.X ;  /* 0x0000000000097919 */ /* 0x002e620000002100 */
[----:B-----5:R-:W-:-:S02]  /*2b400*/  LEA R13, R14, R13, 0x18 ;  /* 0x0000000d0e0d7211 */ /* 0x020fc400078ec0ff */
[----:B-1----:R-:W-:-:S04]  /*2b410*/  LOP3.LUT P2, RZ, R9, 0x4, RZ, 0xc0, !PT ;  /* 0x0000000409ff7812 */ /* 0x002fc8000784c0ff */
[----:B------:R-:W-:Y:S02]  /*2b420*/  SEL R16, R16, 0xffffffc0, !P2 ;  /* 0xffffffc010107807 */ /* 0x000fe40005000000 */
[C---:B---3--:R-:W-:Y:S02]  /*2b430*/  LOP3.LUT R3, R12.reuse, R4, RZ, 0xfc, !PT ;  /* 0x000000040c037212 */ /* 0x048fe400078efcff */
[----:B----4-:R-:W-:-:S03]  /*2b440*/  LOP3.LUT R12, R12, R15, RZ, 0xfc, !PT ;  /* 0x0000000f0c0c7212 */ /* 0x010fc600078efcff */
[----:B------:R-:W-:-:S04]  /*2b450*/  IMAD.IADD R3, R13, 0x1, R3 ;  /* 0x000000010d037824 */ /* 0x000fc800078e0203 */
[----:B------:R-:W-:Y:S01]  /*2b460*/  IMAD.IADD R21, R16, 0x1, R3 ;  /* 0x0000000110157824 */ /* 0x000fe200078e0203 */
[----:B------:R-:W1:Y:S01]  /*2b470*/  LDSM.16.MT88.4 R4, [R3+0xa400] ;  /* 0x00a400000304783b */ /* 0x000e620000004200 */
        /* <DEDUP_REMOVED lines=71> */
.L_x_2457:
[----:B------:R-:W0:Y:S01]  /*2b8f0*/  LDL.LU R3, [R1+0x4] ;  /* 0x0000040001037983 */ /* 0x000e220000300800 */
[C---:B------:R-:W-:Y:S01]  /*2b900*/  ISETP.GT.AND P0, PT, R20.reuse, RZ, PT ;  /* 0x000000ff1400720c */ /* 0x040fe20003f04270 */
[----:B------:R-:W-:Y:S02]  /*2b910*/  VIADD R20, R20, 0xffffffff ;  /* 0xffffffff14147836 */ /* 0x000fe40000000000 */
[----:B------:R3:W5:Y:S04]  /*2b920*/  LDL R6, [R1+0x10] ;  /* 0x0000100001067983 */ /* 0x0007680000100800 */
[----:B------:R3:W5:Y:S01]  /*2b930*/  LDL R7, [R1+0x18] ;  /* 0x0000180001077983 */ /* 0x0007620000100800 */
[----:B0-----:R0:W-:Y:S02]  /*2b940*/  SYNCS.ARRIVE.TRANS64.A1T0 RZ, [R3+URZ+0x29850], RZ ;  /* 0x029850ff03ff79a7 */ /* 0x0011e4000810003f */
[----:B0-----:R-:W-:-:S04]  /*2b950*/  @!P1 IADD3 R3, R3, 0x29880, RZ ;  /* 0x0002988003039810 */ /* 0x001fc80007ffe0ff */
[----:B------:R-:W-:Y:S01]  /*2b960*/  @!P1 PRMT R3, RZ, 0x654, R3 ;  /* 0x00000654ff039816 */ /* 0x000fe20000000003 */
[----:B------:R-:W-:Y:S06]  /*2b970*/  BAR.SYNC.DEFER_BLOCKING 0x2, 0x80 ;  /* 0x0082000000007b1d */ /* 0x000fec0000010000 */
[----:B------:R3:W-:Y:S01]  /*2b980*/  @!P1 SYNCS.ARRIVE.TRANS64.RED.A1T0 RZ, [R3+URZ], RZ ;  /* 0x000000ff03ff99a7 */ /* 0x0007e2000810043f */
[----:B------:R-:W-:Y:S05]  /*2b990*/  @P0 BRA `(.L_x_2458) ;  /* 0xffffffec00bc0947 */ /* 0x000fea000383ffff */
.L_x_2436:
[----:B------:R-:W-:Y:S04]  /*2b9a0*/  BSSY B0, `(.L_x_2459) ;  /* 0x000000f000007945 */ /* 0x000fe80003800000 */
[----:B------:R-:W-:Y:S05]  /*2b9b0*/  @P1 BRA `(.L_x_2460) ;  /* 0x0000000000341947 */ /* 0x000fea0003800000 */
[----:B------:R-:W4:Y:S01]  /*2b9c0*/  S2R R5, SR_LANEID ;  /* 0x0000000000057919 */ /* 0x000f220000000000 */
[----:B------:R-:W-:Y:S01]  /*2b9d0*/  VOTEU.ANY UR4, UPT, PT ;  /* 0x0000000000047886 */ /* 0x000fe200038e0100 */
[----:B-1-3--:R-:W1:Y:S01]  /*2b9e0*/  LDC.64 R2, c[0x0][0xc38] ;  /* 0x00030e00ff027b82 */ /* 0x00ae620000000a00 */
[----:B------:R-:W4:Y:S02]  /*2b9f0*/  FLO.U32 R0, UR4 ;  /* 0x0000000400007d00 */ /* 0x000f2400080e0000 */
[----:B----4-:R-:W-:-:S06]  /*2ba00*/  ISETP.EQ.U32.AND P0, PT, R0, R5, PT ;  /* 0x000000050000720c */ /* 0x010fcc0003f02070 */
[----:B------:R-:W1:Y:S07]  /*2ba10*/  POPC R5, UR4 ;  /* 0x0000000400057d09 */ /* 0x000e6e0008000000 */
[----:B-1----:R-:W3:Y:S01]  /*2ba20*/  @P0 ATOMG.E.ADD.STRONG.GPU PT, R3, desc[UR56][R2.64], R5 ;  /* 0x00000005020309a8 */ /* 0x002ee200081ee1f8 */
[----:B------:R-:W1:Y:S02]  /*2ba30*/  S2R R4, SR_LTMASK ;  /* 0x0000000000047919 */ /* 0x000e640000003900 */
[----:B-1----:R-:W-:-:S04]  /*2ba40*/  LOP3.LUT R4, R4, UR4, RZ, 0xc0, !PT ;  /* 0x0000000404047c12 */ /* 0x002fc8000f8ec0ff */
[----:B-----5:R-:W1:Y:S01]  /*2ba50*/  POPC R7, R4 ;  /* 0x0000000400077309 */ /* 0x020e620000000000 */
[----:B---3--:R-:W1:Y:S02]  /*2ba60*/  SHFL.IDX PT, R0, R3, R0, 0x1f ;  /* 0x00001f0003007589 */ /* 0x008e6400000e0000 */
[----:B-1----:R-:W-:-:S05]  /*2ba70*/  IADD3 R0, R0, UR38, R7 ;  /* 0x0000002600007c10 */ /* 0x002fca000fffe007 */
[----:B------:R4:W-:Y:S02]  /*2ba80*/  STL [R1], R0 ;  /* 0x0000000001007387 */ /* 0x0009e40000100800 */
.L_x_2460:
[----:B------:R-:W-:Y:S05]  /*2ba90*/  BSYNC B0 ;  /* 0x0000000000007941 */ /* 0x000fea0003800000 */
.L_x_2459:
[----:B------:R-:W-:-:S06]  /*2baa0*/  UISETP.NE.AND UP0, UPT, UR37, 0x3, UPT ;  /* 0x000000032500788c */ /* 0x000fcc000bf05270 */
[----:B------:R-:W-:-:S13]  /*2bab0*/  PLOP3.LUT P0, PT, PT, PT, UP0, 0x80, 0x0 ;  /* 0x000000000000781c */ /* 0x000fda0003f0f008 */
[----:B------:R-:W-:Y:S05]  /*2bac0*/  @!P0 BRA `(.L_x_2461) ;  /* 0x0000000000048947 */ /* 0x000fea0003800000 */
[----:B------:R-:W-:Y:S01]  /*2bad0*/  BPT.TRAP 0x1 ;  /* 0x000000040000795c */ /* 0x000fe20000300000 */
.L_x_2461:
[----:B-1-3--:R-:W3:Y:S04]  /*2bae0*/  LDL R3, [R1+0x18] ;  /* 0x0000180001037983 */ /* 0x00aee80000100800 */
[----:B----4-:R-:W4:Y:S01]  /*2baf0*/  LDL R0, [R1+0x10] ;  /* 0x0000100001007983 */ /* 0x010f220000100800 */
[----:B------:R-:W1:Y:S01]  /*2bb00*/  S2R R4, SR_CgaCtaId ;  /* 0x0000000000047919 */ /* 0x000e620000008800 */
[----:B------:R-:W-:-:S04]  /*2bb10*/  MOV R2, 0x400 ;  /* 0x0000040000027802 */ /* 0x000fc80000000f00 */
[----:B-1----:R-:W-:Y:S01]  /*2bb20*/  LEA R2, R4, R2, 0x18 ;  /* 0x0000000204027211 */ /* 0x002fe200078ec0ff */
[----:B------:R-:W-:Y:S01]  /*2bb30*/  BSSY B0, `(.L_x_2462) ;  /* 0x0000008000007945 */ /* 0x000fe20003800000 */
[----:B---3--:R-:W-:-:S04]  /*2bb40*/  LOP3.LUT R3, R3, 0x1, RZ, 0x3c, !PT ;  /* 0x0000000103037812 */ /* 0x008fc800078e3cff */
[----:B------:R-:W-:Y:S01]  /*2bb50*/  SHF.L.U32 R3, R3, 0x1f, RZ ;  /* 0x0000001f03037819 */ /* 0x000fe200000006ff */
[----:B----4-:R-:W-:-:S04]  /*2bb60*/  IMAD R20, R0, 0x8, R2 ;  /* 0x0000000800147824 */ /* 0x010fc800078e0202 */
[----:B------:R-:W1:Y:S01]  /*2bb70*/  SYNCS.PHASECHK.TRANS64.TRYWAIT P0, [R20+URZ+0x29870], R3 ;  /* 0x02987003140075a7 */ /* 0x000e62000800017f */
[----:B------:R-:W-:-:S04]  /*2bb80*/  MOV R0, UR39 ;  /* 0x0000002700007c02 */ /* 0x000fc80008000f00 */
[----:B------:R-:W-:Y:S01]  /*2bb90*/  ISETP.NE.AND P2, PT, R0, 0x3, PT ;  /* 0x000000030000780c */ /* 0x000fe20003f45270 */
[----:B-1----:R-:W-:-:S12]  /*2bba0*/  @!P0 BRA `(.L_x_2463) ;  /* 0x0000003800108947 */ /* 0x002fd80003800000 */
.L_x_2584:
[----:B------:R-:W-:Y:S05]  /*2bbb0*/  BSYNC B0 ;  /* 0x0000000000007941 */ /* 0x000fea0003800000 */
.L_x_2462:
[----:B------:R-:W-:Y:S05]  /*2bbc0*/  @!P2 BRA `(.L_x_2464) ;  /* 0x000000000004a947 */ /* 0x000fea0003800000 */
[----:B------:R-:W-:Y:S01]  /*2bbd0*/  BPT.TRAP 0x1 ;  /* 0x000000040000795c */ /* 0x000fe20000300000 */
.L_x_2464:
[----:B------:R-:W1:Y:S02]  /*2bbe0*/  LDL R0, [R1+0x18] ;  /* 0x0000180001007983 */ /* 0x000e640000100800 */
[----:B-1----:R-:W-:-:S04]  /*2bbf0*/  SHF.L.U32 R3, R0, 0x1f, RZ ;  /* 0x0000001f00037819 */ /* 0x002fc800000006ff */
[----:B------:R-:W1:Y:S02]  /*2bc00*/  SYNCS.PHASECHK.TRANS64.TRYWAIT P0, [R20+URZ+0x29860], R3 ;  /* 0x02986003140075a7 */ /* 0x000e64000800017f */
[----:B-1----:R-:W-:Y:S05]  /*2bc10*/  @!P0 BRA `(.L_x_2465) ;  /* 0x0000003800088947 */ /* 0x002fea0003800000 */
.L_x_2585:
[----:B------:R-:W3:Y:S04]  /*2bc20*/  LDL R0, [R1+0x10] ;  /* 0x0000100001007983 */ /* 0x000ee80000100800 */
[----:B------:R-:W4:Y:S04]  /*2bc30*/  LDL R2, [R1+0x34] ;  /* 0x0000340001027983 */ /* 0x000f280000100800 */
[----:B------:R-:W2:Y:S01]  /*2bc40*/  LDL R11, [R1+0x30] ;  /* 0x00003000010b7983 */ /* 0x000ea20000100800 */
[----:B------:R-:W-:Y:S01]  /*2bc50*/  MOV R8, 0x400 ;  /* 0x0000040000087802 */ /* 0x000fe20000000f00 */
[----:B------:R-:W-:Y:S05]  /*2bc60*/  WARPSYNC.ALL ;  /* 0x0000000000007948 */ /* 0x000fea0003800000 */
[----:B------:R-:W0:Y:S01]  /*2bc70*/  S2R R10, SR_CgaCtaId ;  /* 0x00000000000a7919 */ /* 0x000e220000008800 */
[----:B------:R-:W-:Y:S01]  /*2bc80*/  MOV R12, 0x40 ;  /* 0x00000040000c7802 */ /* 0x000fe20000000f00 */
[----:B------:R-:W1:Y:S01]  /*2bc90*/  S2R R9, SR_TID.X ;  /* 0x0000000000097919 */ /* 0x000e620000002100 */
[----:B0-----:R-:W-:-:S02]  /*2bca0*/  LEA R8, R10, R8, 0x18 ;  /* 0x000000080a087211 */ /* 0x001fc400078ec0ff */
[----:B-1----:R-:W-:-:S04]  /*2bcb0*/  LOP3.LUT P0, RZ, R9, 0x4, RZ, 0xc0, !PT ;  /* 0x0000000409ff7812 */ /* 0x002fc8000780c0ff */
[----:B------:R-:W-:Y:S01]  /*2bcc0*/  SEL R12, R12, 0xffffffc0, !P0 ;  /* 0xffffffc00c0c7807 */ /* 0x000fe20004000000 */
[----:B---3--:R-:W-:-:S05]  /*2bcd0*/  IMAD R0, R0, 0x5000, RZ ;  /* 0x0000500000007824 */ /* 0x008fca00078e02ff */
[C---:B----4-:R-:W-:Y:S02]  /*2bce0*/  LOP3.LUT R2, R0.reuse, R2, RZ, 0xfc, !PT ;  /* 0x0000000200027212 */ /* 0x050fe400078efcff */
[----:B--2---:R-:W-:-:S03]  /*2bcf0*/  LOP3.LUT R0, R0, R11, RZ, 0xfc, !PT ;  /* 0x0000000b00007212 */ /* 0x004fc600078efcff */
[C---:B------:R-:W-:Y:S02]  /*2bd00*/  IMAD.IADD R2, R8.reuse, 0x1, R2 ;  /* 0x0000000108027824 */ /* 0x040fe400078e0202 */
[----:B------:R-:W-:-:S03]  /*2bd10*/  IMAD.IADD R0, R8, 0x1, R0 ;  /* 0x0000000108007824 */ /* 0x000fc600078e0200 */
[----:B-----5:R-:W0:Y:S01]  /*2bd20*/  LDSM.16.MT88.4 R4, [R2+0xa400] ;  /* 0x00a400000204783b */ /* 0x020e220000004200 */
        /* <DEDUP_REMOVED lines=68> */
.L_x_2466:
[----:B------:R-:W2:Y:S01]  /*2c170*/  LDL.LU R2, [R1+0x10] ;  /* 0x0000100001027983 */ /* 0x000ea20000300800 */
[----:B0-----:R-:W-:Y:S03]  /*2c180*/  SYNCS.ARRIVE.TRANS64.A1T0 RZ, [R20+URZ+0x29850], RZ ;  /* 0x029850ff14ff79a7 */ /* 0x001fe6000810003f */
[----:B------:R-:W3:Y:S01]  /*2c190*/  LDL.LU R3, [R1+0x18] ;  /* 0x0000180001037983 */ /* 0x000ee20000300800 */
[----:B-1----:R-:W-:-:S05]  /*2c1a0*/  @!P1 VIADD R0, R20, 0x29880 ;  /* 0x0002988014009836 */ /* 0x002fca0000000000 */
[----:B------:R-:W-:Y:S01]  /*2c1b0*/  @!P1 PRMT R0, RZ, 0x654, R0 ;  /* 0x00000654ff009816 */ /* 0x000fe20000000000 */
[----:B------:R-:W-:Y:S06]  /*2c1c0*/  BAR.SYNC.DEFER_BLOCKING 0x2, 0x80 ;  /* 0x0082000000007b1d */ /* 0x000fec0000010000 */
[----:B------:R2:W-:Y:S02]  /*2c1d0*/  @!P1 SYNCS.ARRIVE.TRANS64.RED.A1T0 RZ, [R0+URZ], RZ ;  /* 0x000000ff00ff99a7 */ /* 0x0005e4000810043f */
[----:B--2---:R-:W-:-:S04]  /*2c1e0*/  IADD3 R0, R2, 0x1, RZ ;  /* 0x0000000102007810 */ /* 0x004fc80007ffe0ff */
[----:B------:R-:W-:-:S04]  /*2c1f0*/  ISETP.NE.AND P0, PT, R0, 0x2, PT ;  /* 0x000000020000780c */ /* 0x000fc80003f05270 */
[----:B------:R-:W-:Y:S02]  /*2c200*/  SEL R2, RZ, 0x1, P0 ;  /* 0x00000001ff027807 */ /* 0x000fe40000000000 */
[----:B------:R-:W-:Y:S02]  /*2c210*/  SEL R0, R0, RZ, P0 ;  /* 0x000000ff00007207 */ /* 0x000fe40000000000 */
[----:B---3--:R-:W-:-:S03]  /*2c220*/  LOP3.LUT R3, R3, R2, RZ, 0x3c, !PT ;  /* 0x0000000203037212 */ /* 0x008fc600078e3cff */
[----:B------:R0:W-:Y:S04]  /*2c230*/  STL [R1+0x10], R0 ;  /* 0x0000100001007387 */ /* 0x0001e80000100800 */
[----:B------:R0:W-:Y:S02]  /*2c240*/  STL [R1+0x18], R3 ;  /* 0x0000180301007387 */ /* 0x0001e40000100800 */
.L_x_2417:
[----:B------:R-:W-:Y:S05]  /*2c250*/  BSYNC B6 ;  /* 0x0000000000067941 */ /* 0x000fea0003800000 */
.L_x_2415:
        /* <DEDUP_REMOVED lines=13> */
.L_x_2467:
        /* <DEDUP_REMOVED lines=17> */
[----:B------:R-:W-:Y:S01]  /*2c440*/  ISETP.GE.U32.AND P5, PT, R7, 0x10, PT ;  /* 0x000000100700780c */ /* 0x000fe20003fa6070 */
[----:B------:R-:W-:Y:S01]  /*2c450*/  SHFL.IDX PT, R4, R6, 0x1, 0x1f ;  /* 0x00201f0006047f89 */ /* 0x000fe200000e0000 */
[----:B0-----:R-:W-:Y:S01]  /*2c460*/  IMAD.MOV.U32 R3, RZ, RZ, RZ ;  /* 0x000000ffff037224 */ /* 0x001fe200078e00ff */
[----:B---3--:R-:W-:-:S02]  /*2c470*/  @!P1 MOV R3, R2 ;  /* 0x0000000200039202 */ /* 0x008fc40000000f00 */
[----:B------:R-:W-:-:S03]  /*2c480*/  ISETP.NE.AND P1, PT, R7, RZ, PT ;  /* 0x000000ff0700720c */ /* 0x000fc60003f25270 */
        /* <DEDUP_REMOVED lines=15> */
[----:B------:R0:W1:Y:S02]  /*2c580*/  SHFL.IDX PT, R14, R2, 0x1f, 0x1f ;  /* 0x03e01f00020e7f89 */ /* 0x00006400000e0000 */
.L_x_2595:
[----:B------:R-:W-:Y:S02]  /*2c590*/  ULDC UR4, c[0x0][0xc10] ;  /* 0x0003040000047ab9 */ /* 0x000fe40000000800 */
[----:B------:R-:W-:-:S05]  /*2c5a0*/  MOV R5, UR4 ;  /* 0x0000000400057c02 */ /* 0x000fca0008000f00 */
[----:B-1----:R-:W-:-:S04]  /*2c5b0*/  IMAD R7, R14, R5, RZ ;  /* 0x000000050e077224 */ /* 0x002fc800078e02ff */
[----:B------:R-:W-:-:S05]  /*2c5c0*/  IMAD.IADD R4, R4, 0x1, R7 ;  /* 0x0000000104047824 */ /* 0x000fca00078e0207 */
[----:B------:R-:W-:-:S13]  /*2c5d0*/  ISETP.GT.AND P6, PT, R4, R0, PT ;  /* 0x000000000400720c */ /* 0x000fda0003fc4270 */
[----:B------:R-:W-:Y:S05]  /*2c5e0*/  @P6 BRA `(.L_x_2470) ;  /* 0x0000000000a46947 */ /* 0x000fea0003800000 */
.L_x_2475:
        /* <DEDUP_REMOVED lines=8> */
[----:B0-----:R-:W-:-:S04]  /*2c670*/  LOP3.LUT R3, R3, 0x1f, RZ, 0xc0, !PT ;  /* 0x0000001f03037812 */ /* 0x001fc800078ec0ff */
[----:B------:R-:W-:Y:S01]  /*2c680*/  IADD3 R6, R2, R3, RZ ;  /* 0x0000000302067210 */ /* 0x000fe20007ffe0ff */
[----:B------:R-:W-:-:S03]  /*2c690*/  IMAD.MOV.U32 R3, RZ, RZ, RZ ;  /* 0x000000ffff037224 */ /* 0x000fc600078e00ff */
[----:B------:R-:W-:-:S13]  /*2c6a0*/  ISETP.GE.OR P6, PT, R6, R5, !P0 ;  /* 0x000000050600720c */ /* 0x000fda00047c6670 */
[----:B-1----:R-:W-:Y:S05]  /*2c6b0*/  @P6 BRA `(.L_x_2473) ;  /* 0x00000000000c6947 */ /* 0x002fea0003800000 */
[----:B------:R-:W0:Y:S02]  /*2c6c0*/  LDC.64 R2, c[0x0][0xc58] ;  /* 0x00031600ff027b82 */ /* 0x000e240000000a00 */
[----:B0-----:R-:W-:-:S06]  /*2c6d0*/  IMAD.WIDE R2, R6, 0x4, R2 ;  /* 0x0000000406027825 */ /* 0x001fcc00078e0202 */
[----:B------:R0:W5:Y:S02]  /*2c6e0*/  LDG.E R3, desc[UR56][R2.64] ;  /* 0x0000003802037981 */ /* 0x000164000c1e1900 */
.L_x_2473:
[----:B------:R-:W-:Y:S05]  /*2c6f0*/  BSYNC B0 ;  /* 0x0000000000007941 */ /* 0x000fea0003800000 */
.L_x_2472:
[----:B------:R-:W-:-:S03]  /*2c700*/  UMOV UR4, 0xffffffff ;  /* 0xffffffff00047882 */ /* 0x000fc60000000000 */
[----:B------:R-:W-:Y:S05]  /*2c710*/  BRA.DIV UR4, `(.L_x_2474) ;  /* 0x0000003204887947 */ /* 0x000fea000b800000 */
[----:B-----5:R-:W1:Y:S02]  /*2c720*/  SHFL.UP PT, R14, R3, 0x1, RZ ;  /* 0x04200000030e7989 */ /* 0x020e6400000e00ff */
        /* <DEDUP_REMOVED lines=8> */
[----:B------:R-:W1:Y:S02]  /*2c7b0*/  SHFL.UP PT, R14, R6, 0x8, RZ ;  /* 0x05000000060e7989 */ /* 0x000e6400000e00ff */
[----:B-1----:R-:W-:-:S05]  /*2c7c0*/  SEL R7, R14, RZ, P4 ;  /* 0x000000ff0e077207 */ /* 0x002fca0002000000 */
[----:B------:R-:W-:-:S05]  /*2c7d0*/  IMAD.IADD R7, R6, 0x1, R7 ;  /* 0x0000000106077824 */ /* 0x000fca00078e0207 */
[----:B------:R-:W0:Y:S02]  /*2c7e0*/  SHFL.UP PT, R14, R7, 0x10, RZ ;  /* 0x06000000070e7989 */ /* 0x000e2400000e00ff */
[----:B0-----:R-:W-:-:S04]  /*2c7f0*/  SEL R2, R14, RZ, P5 ;  /* 0x000000ff0e027207 */ /* 0x001fc80002800000 */
[----:B------:R-:W-:-:S05]  /*2c800*/  IADD3 R2, R7, R2, RZ ;  /* 0x0000000207027210 */ /* 0x000fca0007ffe0ff */
[----:B------:R0:W1:Y:S02]  /*2c810*/  SHFL.IDX PT, R14, R2, 0x1f, 0x1f ;  /* 0x03e01f00020e7f89 */ /* 0x00006400000e0000 */
.L_x_2603:
[----:B------:R-:W-:Y:S02]  /*2c820*/  ULDC UR4, c[0x0][0xc10] ;  /* 0x0003040000047ab9 */ /* 0x000fe40000000800 */
[----:B------:R-:W-:-:S04]  /*2c830*/  IMAD.U32 R5, RZ, RZ, UR4 ;  /* 0x00000004ff057e24 */ /* 0x000fc8000f8e00ff */
[----:B-1----:R-:W-:-:S04]  /*2c840*/  IMAD R7, R14, R5, RZ ;  /* 0x000000050e077224 */ /* 0x002fc800078e02ff */
[----:B------:R-:W-:-:S05]  /*2c850*/  IMAD.IADD R4, R7, 0x1, R4 ;  /* 0x0000000107047824 */ /* 0x000fca00078e0204 */
[----:B------:R-:W-:-:S13]  /*2c860*/  ISETP.GT.AND P6, PT, R4, R0, PT ;  /* 0x000000000400720c */ /* 0x000fda0003fc4270 */
[----:B------:R-:W-:Y:S05]  /*2c870*/  @!P6 BRA `(.L_x_2475) ;  /* 0xfffffffc005ce947 */ /* 0x000fea000383ffff */
.L_x_2470:
[----:B------:R-:W-:Y:S01]  /*2c880*/  IADD3 R8, -R7, R4, RZ ;  /* 0x0000000407087210 */ /* 0x000fe20007ffe1ff */
[----:B------:R-:W-:-:S04]  /*2c890*/  UMOV UR4, 0xffffffff ;  /* 0xffffffff00047882 */ /* 0x000fc80000000000 */
[----:B------:R-:W-:-:S05]  /*2c8a0*/  IMAD R7, R2, R5, R8 ;  /* 0x0000000502077224 */ /* 0x000fca00078e0208 */
[----:B------:R-:W-:Y:S01]  /*2c8b0*/  ISETP.GT.AND P6, PT, R7, R0, PT ;  /* 0x000000000700720c */ /* 0x000fe20003fc4270 */
[----:B------:R-:W-:-:S12]  /*2c8c0*/  BRA.DIV UR4, `(.L_x_2476) ;  /* 0x0000003204d87947 */ /* 0x000fd8000b800000 */
[----:B------:R-:W-:-:S04]  /*2c8d0*/  VOTE.ANY R6, PT, !P6 ;  /* 0x0000000000067806 */ /* 0x000fc800070e0100 */
[----:B------:R-:W1:Y:S02]  /*2c8e0*/  POPC R7, R6 ;  /* 0x0000000600077309 */ /* 0x000e640000000000 */
[----:B-1----:R1:W2:Y:S02]  /*2c8f0*/  SHFL.IDX PT, R4, R3, R7, 0x1f ;  /* 0x00001f0703047589 */ /* 0x0022a400000e0000 */
.L_x_2607:
[----:B------:R-:W-:Y:S01]  /*2c900*/  ISETP.NE.AND P0, PT, R6, RZ, PT ;  /* 0x000000ff0600720c */ /* 0x000fe20003f05270 */
[----:B------:R-:W-:-:S12]  /*2c910*/  IMAD.MOV.U32 R9, RZ, RZ, RZ ;  /* 0x000000ffff097224 */ /* 0x000fd800078e00ff */
[----:B------:R-:W-:Y:S05]  /*2c920*/  @!P0 BRA `(.L_x_2477) ;  /* 0x0000000000108947 */ /* 0x000fea0003800000 */
[----:B------:R-:W-:Y:S01]  /*2c930*/  UMOV UR4, 0xffffffff ;  /* 0xffffffff00047882 */ /* 0x000fe20000000000 */
[----:B------:R-:W-:Y:S02]  /*2c940*/  VIADD R12, R7, 0xffffffff ;  /* 0xffffffff070c7836 */ /* 0x000fe40000000000 */
[----:B------:R-:W-:Y:S05]  /*2c950*/  BRA.DIV UR4, `(.L_x_2478) ;  /* 0x0000003204fc7947 */ /* 0x000fea000b800000 */
[----:B------:R3:W4:Y:S02]  /*2c960*/  SHFL.IDX PT, R9, R2, R12, 0x1f ;  /* 0x00001f0c02097589 */ /* 0x00072400000e0000 */
.L_x_2477:
[----:B------:R-:W5:Y:S01]  /*2c970*/  LDL.LU R6, [R1+0xc] ;  /* 0x00000c0001067983 */ /* 0x000f620000300800 */
[----:B01-3--:R-:W0:Y:S01]  /*2c980*/  LDC.64 R2, c[0x0][0xc68] ;  /* 0x00031a00ff027b82 */ /* 0x00be220000000a00 */
[----:B-----5:R-:W-:-:S05]  /*2c990*/  IADD3 R6, R7, R6, RZ ;  /* 0x0000000607067210 */ /* 0x020fca0007ffe0ff */
        /* <DEDUP_REMOVED lines=13> */
[----:B------:R-:W-:Y:S01]  /*2ca70*/  IMAD R8, R2, R10, RZ ;  /* 0x0000000a02087224 */ /* 0x000fe200078e02ff */
[----:B------:R-:W-:-:S05]  /*2ca80*/  MOV R2, RZ ;  /* 0x000000ff00027202 */ /* 0x000fca0000000f00 */
[----:B------:R-:W-:Y:S01]  /*2ca90*/  IMAD.HI.U32 R2, R3, R8, R2 ;  /* 0x0000000803027227 */ /* 0x000fe200078e0002 */
[----:B------:R-:W-:Y:S02]  /*2caa0*/  IABS R3, R0 ;  /* 0x0000000000037213 */ /* 0x000fe40000000000 */
[----:B------:R-:W-:-:S03]  /*2cab0*/  IABS R8, R6 ;  /* 0x0000000600087213 */ /* 0x000fc60000000000 */
        /* <DEDUP_REMOVED lines=13> */
[----:B------:R-:W-:Y:S01]  /*2cb90*/  IMAD R8, R7, R2, RZ ;  /* 0x0000000207087224 */ /* 0x000fe200078e02ff */
[----:B------:R-:W-:-:S03]  /*2cba0*/  IADD3 R2, -R2, RZ, RZ ;  /* 0x000000ff02027210 */ /* 0x000fc60007ffe1ff */
        /* <DEDUP_REMOVED lines=14> */
[----:B------:R-:W-:Y:S01]  /*2cc90*/  IMAD.HI.U32 R2, R2, R3, RZ ;  /* 0x0000000302027227 */ /* 0x000fe200078e00ff */
[----:B------:R-:W-:-:S05]  /*2cca0*/  IADD3 R6, RZ, -R6, RZ ;  /* 0x80000006ff067210 */ /* 0x000fca0007ffe0ff */
[----:B------:R-:W-:Y:S01]  /*2ccb0*/  IMAD R6, R2, R6, R3 ;  /* 0x0000000602067224 */ /* 0x000fe200078e0203 */
[----:B------:R-:W-:-:S04]  /*2ccc0*/  LOP3.LUT R3, R0, R5, RZ, 0x3c, !PT ;  /* 0x0000000500037212 */ /* 0x000fc800078e3cff */
[----:B------:R-:W-:Y:S02]  /*2ccd0*/  ISETP.GT.U32.AND P1, PT, R7, R6, PT ;  /* 0x000000060700720c */ /* 0x000fe40003f24070 */
[----:B------:R-:W-:Y:S01]  /*2cce0*/  ISETP.GE.AND P2, PT, R3, RZ, PT ;  /* 0x000000ff0300720c */ /* 0x000fe20003f46270 */
[----:B------:R-:W-:-:S10]  /*2ccf0*/  IMAD.IADD R3, R0, 0x1, R8 ;  /* 0x0000000100037824 */ /* 0x000fd400078e0208 */
[----:B------:R-:W-:Y:S02]  /*2cd00*/  @!P1 IMAD.IADD R6, R6, 0x1, -R7 ;  /* 0x0000000106069824 */ /* 0x000fe400078e0a07 */
[----:B------:R-:W-:Y:S01]  /*2cd10*/  @!P1 VIADD R2, R2, 0x1 ;  /* 0x0000000102029836 */ /* 0x000fe20000000000 */
[----:B------:R-:W-:Y:S02]  /*2cd20*/  ISETP.NE.AND P1, PT, R5, RZ, PT ;  /* 0x000000ff0500720c */ /* 0x000fe40003f25270 */
[----:B------:R-:W-:-:S13]  /*2cd30*/  ISETP.GE.U32.AND P0, PT, R6, R7, PT ;  /* 0x000000070600720c */ /* 0x000fda0003f06070 */
[----:B------:R-:W-:-:S05]  /*2cd40*/  @P0 IADD3 R2, R2, 0x1, RZ ;  /* 0x0000000102020810 */ /* 0x000fca0007ffe0ff */
[----:B------:R-:W-:Y:S01]  /*2cd50*/  @!P2 IMAD.MOV R2, RZ, RZ, -R2 ;  /* 0x000000ffff02a224 */ /* 0x000fe200078e0a02 */
[----:B------:R-:W-:Y:S02]  /*2cd60*/  @!P1 LOP3.LUT R2, RZ, R5, RZ, 0x33, !PT ;  /* 0x00000005ff029212 */ /* 0x000fe400078e33ff */
[----:B------:R-:W-:-:S05]  /*2cd70*/  IADD3 R5, -R5, RZ, RZ ;  /* 0x000000ff05057210 */ /* 0x000fca0007ffe1ff */
[----:B------:R-:W-:Y:S01]  /*2cd80*/  IMAD R5, R2, R5, R3 ;  /* 0x0000000502057224 */ /* 0x000fe200078e0203 */
[----:B------:R-:W-:-:S04]  /*2cd90*/  LOP3.LUT R3, RZ, R2, RZ, 0x33, !PT ;  /* 0x00000002ff037212 */ /* 0x000fc800078e33ff */
[----:B------:R0:W-:Y:S01]  /*2cda0*/  STL [R1+0x8], R5 ;  /* 0x0000080501007387 */ /* 0x0001e20000100800 */
[----:B------:R-:W-:-:S05]  /*2cdb0*/  IMAD.IADD R0, R4, 0x1, R3 ;  /* 0x0000000104007824 */ /* 0x000fca00078e0203 */
[----:B------:R0:W-:Y:S01]  /*2cdc0*/  STL [R1+0x4], R0 ;  /* 0x0000040001007387 */ /* 0x0001e20000100800 */
[----:B------:R-:W-:Y:S05]  /*2cdd0*/  BRA `(.L_x_2479) ;  /* 0x0000000000287947 */ /* 0x000fea0003800000 */
.L_x_2471:
[----:B------:R-:W-:Y:S01]  /*2cde0*/  UMOV UR4, URZ ;  /* 0x0000003f00047c82 */ /* 0x000fe20008000000 */
[----:B------:R-:W-:Y:S01]  /*2cdf0*/  ULDC UR6, c[0x0][0xc14] ;  /* 0x0003050000067ab9 */ /* 0x000fe20000000800 */
[----:B------:R-:W-:Y:S01]  /*2ce00*/  UMOV UR5, URZ ;  /* 0x0000003f00057c82 */ /* 0x000fe20008000000 */
[----:B------:R0:W-:Y:S01]  /*2ce10*/  STL [R1], R0 ;  /* 0x0000000001007387 */ /* 0x0001e20000100800 */
[----:B------:R-:W-:Y:S01]  /*2ce20*/  IMAD.U32 R3, RZ, RZ, UR4 ;  /* 0x00000004ff037e24 */ /* 0x000fe2000f8e00ff */
[----:B------:R-:W-:-:S04]  /*2ce30*/  MOV R2, UR5 ;  /* 0x0000000500027c02 */ /* 0x000fc80008000f00 */
[----:B------:R1:W-:Y:S01]  /*2ce40*/  STL [R1+0x4], R3 ;  /* 0x0000040301007387 */ /* 0x0003e20000100800 */
[----:B0-----:R-:W-:-:S05]  /*2ce50*/  IMAD.U32 R0, RZ, RZ, UR6 ;  /* 0x00000006ff007e24 */ /* 0x001fca000f8e00ff */
[----:B------:R1:W-:Y:S04]  /*2ce60*/  STL [R1+0xc], R0 ;  /* 0x00000c0001007387 */ /* 0x0003e80000100800 */
[----:B------:R1:W-:Y:S02]  /*2ce70*/  STL [R1+0x8], R2 ;  /* 0x0000080201007387 */ /* 0x0003e40000100800 */
.L_x_2479:
        /* <DEDUP_REMOVED lines=12> */
[----:B---3--:R-:W-:Y:S02]  /*2cf40*/  MOV R7, R2 ;  /* 0x0000000200077202 */ /* 0x008fe40000000f00 */
[----:B0-----:R-:W-:-:S05]  /*2cf50*/  @!P0 LEA R0, R3, R0, 0x18 ;  /* 0x0000000003008211 */ /* 0x001fca00078ec0ff */
[----:B----4-:R1:W-:Y:S01]  /*2cf60*/  @!P0 STS.128 [R0+0x298d0], R4 ;  /* 0x0298d00400008388 */ /* 0x0103e20000000c00 */
[----:B------:R-:W-:Y:S06]  /*2cf70*/  BAR.ARV 0x5, 0x180 ;  /* 0x0146000000007b1d */ /* 0x000fec0000002000 */
.L_x_2468:
[----:B-1----:R-:W2:Y:S01]  /*2cf80*/  LDL R0, [R1+0xc] ;  /* 0x00000c0001007983 */ /* 0x002ea20000100800 */
[----:B------:R-:W-:Y:S02]  /*2cf90*/  ULDC UR4, c[0x0][0xc14] ;  /* 0x0003050000047ab9 */ /* 0x000fe40000000800 */
[----:B--2---:R-:W-:-:S13]  /*2cfa0*/  ISETP.GE.AND P0, PT, R0, UR4, PT ;  /* 0x0000000400007c0c */ /* 0x004fda000bf06270 */
[----:B------:R-:W-:Y:S05]  /*2cfb0*/  @!P0 BRA `(.L_x_2480) ;  /* 0xffffffa800648947 */ /* 0x000fea000383ffff */
[----:B------:R-:W-:Y:S05]  /*2cfc0*/  BSYNC B7 ;  /* 0x0000000000077941 */ /* 0x000fea0003800000 */
.L_x_2375:
        /* <DEDUP_REMOVED lines=12> */
.L_x_2610:
[----:B------:R-:W-:Y:S05]  /*2d090*/  BSYNC B0 ;  /* 0x0000000000007941 */ /* 0x000fea0003800000 */
.L_x_2481:
[----:B------:R-:W-:-:S03]  /*2d0a0*/  UMOV UR4, 0xffffffff ;  /* 0xffffffff00047882 */ /* 0x000fc60000000000 */
[----:B------:R-:W-:Y:S05]  /*2d0b0*/  BRA.DIV UR4, `(.L_x_2483) ;  /* 0x0000002e04607947 */ /* 0x000fea000b800000 */
[----:B------:R-:W1:Y:S02]  /*2d0c0*/  S2R R2, SR_TID.X ;  /* 0x0000000000027919 */ /* 0x000e640000002100 */
[----:B-1----:R-:W-:-:S04]  /*2d0d0*/  SHF.R.U32.HI R2, RZ, 0x5, R2 ;  /* 0x00000005ff027819 */ /* 0x002fc80000011602 */
[----:B------:R-:W-:-:S05]  /*2d0e0*/  LOP3.LUT R2, R2, 0x3, RZ, 0xc0, !PT ;  /* 0x0000000302027812 */ /* 0x000fca00078ec0ff */
[----:B------:R1:W2:Y:S02]  /*2d0f0*/  SHFL.IDX PT, R14, R2, RZ, 0x1f ;  /* 0x00001fff020e7589 */ /* 0x0002a400000e0000 */
.L_x_2613:
[----:B--2---:R-:W-:-:S13]  /*2d100*/  ISETP.NE.AND P0, PT, R14, RZ, PT ;  /* 0x000000ff0e00720c */ /* 0x004fda0003f05270 */
[----:B------:R-:W-:Y:S05]  /*2d110*/  @P0 BRA `(.L_x_2159) ;  /* 0x0000000000b00947 */ /* 0x000fea0003800000 */
[----:B------:R-:W-:-:S03]  /*2d120*/  UMOV UR4, 0xffffffff ;  /* 0xffffffff00047882 */ /* 0x000fc60000000000 */
[----:B------:R-:W-:Y:S05]  /*2d130*/  BRA.DIV UR4, `(.L_x_2484) ;  /* 0x0000002e04747947 */ /* 0x000fea000b800000 */
[----:B------:R-:W-:-:S13]  /*2d140*/  ELECT P6, URZ, PT ;  /* 0x00000000003f782f */ /* 0x000fda00038c0000 */
.L_x_2616:
[----:B------:R-:W-:Y:S05]  /*2d150*/  @!P6 BRA `(.L_x_2159) ;  /* 0x0000000000a0e947 */ /* 0x000fea0003800000 */
[----:B------:R-:W-:-:S06]  /*2d160*/  ULOP3.LUT UR4, UR36, 0x2, URZ, 0xfc, !UPT ;  /* 0x0000000224047892 */ /* 0x000fcc000f8efc3f */
[----:B-1----:R-:W-:-:S04]  /*2d170*/  MOV R2, UR4 ;  /* 0x0000000400027c02 */ /* 0x002fc80008000f00 */
[----:B------:R-:W-:-:S13]  /*2d180*/  ISETP.NE.AND P0, PT, R2, 0x3, PT ;  /* 0x000000030200780c */ /* 0x000fda0003f05270 */
[----:B------:R-:W-:Y:S05]  /*2d190*/  @!P0 BRA `(.L_x_2485) ;  /* 0x0000000000048947 */ /* 0x000fea0003800000 */
[----:B------:R-:W-:Y:S01]  /*2d1a0*/  BPT.TRAP 0x1 ;  /* 0x000000040000795c */ /* 0x000fe20000300000 */
.L_x_2485:
[----:B0-----:R-:W2:Y:S04]  /*2d1b0*/  LDL R3, [R1+0x10] ;  /* 0x0000100001037983 */ /* 0x001ea80000100800 */
[----:B------:R-:W3:Y:S01]  /*2d1c0*/  LDL.LU R7, [R1+0x18] ;  /* 0x0000180001077983 */ /* 0x000ee20000300800 */
[----:B------:R-:W-:-:S04]  /*2d1d0*/  VIADD R2, R0, 0x29840 ;  /* 0x0002984000027836 */ /* 0x000fc80000000000 */
[C---:B--2---:R-:W-:Y:S01]  /*2d1e0*/  IMAD R6, R3.reuse, 0x8, R2 ;  /* 0x0000000803067824 */ /* 0x044fe200078e0202 */
[----:B------:R-:W-:Y:S02]  /*2d1f0*/  IADD3 R3, R3, 0x1, RZ ;  /* 0x0000000103037810 */ /* 0x000fe40007ffe0ff */
[----:B---3--:R-:W-:Y:S02]  /*2d200*/  SHF.L.U32 R5, R7, 0x1f, RZ ;  /* 0x0000001f07057819 */ /* 0x008fe400000006ff */
[C---:B------:R-:W-:Y:S02]  /*2d210*/  ISETP.NE.AND P2, PT, R3.reuse, 0x2, PT ;  /* 0x000000020300780c */ /* 0x040fe40003f45270 */
[----:B------:R-:W0:Y:S02]  /*2d220*/  SYNCS.PHASECHK.TRANS64.TRYWAIT P1, [R6+URZ], R5 ;  /* 0x00000005060075a7 */ /* 0x000e24000802017f */
[----:B------:R-:W-:Y:S02]  /*2d230*/  SEL R4, RZ, 0x1, P2 ;  /* 0x00000001ff047807 */ /* 0x000fe40001000000 */
[----:B------:R-:W-:-:S02]  /*2d240*/  SEL R3, R3, RZ, P2 ;  /* 0x000000ff03037207 */ /* 0x000fc40001000000 */
[----:B------:R-:W-:-:S03]  /*2d250*/  LOP3.LUT R4, R7, R4, RZ, 0x3c, !PT ;  /* 0x0000000407047212 */ /* 0x000fc600078e3cff */
[----:B------:R-:W-:Y:S01]  /*2d260*/  IMAD R7, R3, 0x8, R2 ;  /* 0x0000000803077824 */ /* 0x000fe200078e0202 */
[----:B------:R-:W-:Y:S01]  /*2d270*/  SHF.L.U32 R2, R4, 0x1f, RZ ;  /* 0x0000001f04027819 */ /* 0x000fe200000006ff */
[----:B0-----:R-:W-:Y:S06]  /*2d280*/  @!P1 BRA `(.L_x_2486) ;  /* 0x0000002c00409947 */ /* 0x001fec0003800000 */
.L_x_2617:
[----:B------:R-:W1:Y:S02]  /*2d290*/  SYNCS.PHASECHK.TRANS64.TRYWAIT P1, [R7+URZ], R2 ;  /* 0x00000002070075a7 */ /* 0x000e64000802017f */
[----:B-1----:R-:W-:Y:S05]  /*2d2a0*/  @!P1 BRA `(.L_x_2487) ;  /* 0x0000002c004c9947 */ /* 0x002fea0003800000 */
.L_x_2618:
[----:B------:R-:W-:Y:S05]  /*2d2b0*/  @!P0 BRA `(.L_x_2488) ;  /* 0x0000000000048947 */ /* 0x000fea0003800000 */
[----:B------:R-:W-:Y:S01]  /*2d2c0*/  BPT.TRAP 0x1 ;  /* 0x000000040000795c */ /* 0x000fe20000300000 */
.L_x_2488:
[----:B------:R-:W2:Y:S02]  /*2d2d0*/  LDL.LU R4, [R1+0x10] ;  /* 0x0000100001047983 */ /* 0x000ea40000300800 */
[----:B--2---:R-:W-:-:S04]  /*2d2e0*/  IMAD R4, R4, 0x8, R0 ;  /* 0x0000000804047824 */ /* 0x004fc800078e0200 */
[----:B------:R-:W2:Y:S02]  /*2d2f0*/  SYNCS.PHASECHK.TRANS64.TRYWAIT P1, [R4+URZ+0x29860], R5 ;  /* 0x02986005040075a7 */ /* 0x000ea4000802017f */
[----:B--2---:R-:W-:Y:S05]  /*2d300*/  @!P1 BRA `(.L_x_2489) ;  /* 0x0000002c00489947 */ /* 0x004fea0003800000 */
.L_x_2619:
[----:B------:R-:W-:Y:S05]  /*2d310*/  @!P0 BRA `(.L_x_2490) ;  /* 0x0000000000048947 */ /* 0x000fea0003800000 */
[----:B------:R-:W-:Y:S01]  /*2d320*/  BPT.TRAP 0x1 ;  /* 0x000000040000795c */ /* 0x000fe20000300000 */
.L_x_2490:
[----:B------:R-:W-:-:S04]  /*2d330*/  LEA R3, R3, R0, 0x3 ;  /* 0x0000000003037211 */ /* 0x000fc800078e18ff */
[----:B------:R-:W3:Y:S02]  /*2d340*/  SYNCS.PHASECHK.TRANS64.TRYWAIT P1, [R3+URZ+0x29860], R2 ;  /* 0x02986002030075a7 */ /* 0x000ee4000802017f */
[----:B---3--:R-:W-:Y:S05]  /*2d350*/  @!P1 BRA `(.L_x_2491) ;  /* 0x0000002c00489947 */ /* 0x008fea0003800000 */
.L_x_2620:
[----:B------:R-:W-:Y:S05]  /*2d360*/  @!P0 BRA `(.L_x_2492) ;  /* 0x0000000000048947 */ /* 0x000fea0003800000 */
[----:B------:R-:W-:Y:S01]  /*2d370*/  BPT.TRAP 0x1 ;  /* 0x000000040000795c */ /* 0x000fe20000300000 */
.L_x_2492:
[----:B------:R-:W4:Y:S02]  /*2d380*/  SYNCS.PHASECHK.TRANS64.TRYWAIT P0, [R4+URZ+0x29880], R5 ;  /* 0x02988005040075a7 */ /* 0x000f24000800017f */
[----:B----4-:R-:W-:Y:S05]  /*2d390*/  @!P0 BRA `(.L_x_2493) ;  /* 0x0000002c004c8947 */ /* 0x010fea0003800000 */
.L_x_2494:
[----:B------:R0:W0:Y:S02]  /*2d3a0*/  SYNCS.PHASECHK.TRANS64.TRYWAIT P0, [R3+URZ+0x29880], R2 ;  /* 0x02988002030075a7 */ /* 0x000024000800017f */
[----:B0-----:R-:W-:Y:S05]  /*2d3b0*/  @!P0 NANOSLEEP.SYNCS 0x989680 ;  /* 0x009896800000895d */ /* 0x001fea0003900000 */
[----:B------:R-:W0:Y:S02]  /*2d3c0*/  @!P0 SYNCS.PHASECHK.TRANS64 P0, [R3+URZ+0x29880], R2 ;  /* 0x02988002030085a7 */ /* 0x000e24000800007f */
[----:B0-----:R-:W-:Y:S05]  /*2d3d0*/  @!P0 BRA `(.L_x_2494) ;  /* 0xfffffffc00f08947 */ /* 0x001fea000383ffff */
.L_x_2159:
[----:B------:R-:W-:Y:S05]  /*2d3e0*/  BSYNC B8 ;  /* 0x0000000000087941 */ /* 0x000fea0003800000 */
.L_x_2156:
[----:B------:R-:W-:Y:S05]  /*2d3f0*/  EXIT ;  /* 0x000000000000794d */ /* 0x000fea0003800000 */
.L_x_2177:
[----:B---3--:R3:W4:Y:S02]  /*2d400*/  SYNCS.PHASECHK.TRANS64.TRYWAIT P5, [R39+URZ+0x29890], R96 ;  /* 0x02989060270075a7 */ /* 0x00872400080a017f */
[----:B----4-:R-:W-:Y:S05]  /*2d410*/  @!P5 NANOSLEEP.SYNCS 0x989680 ;  /* 0x009896800000d95d */ /* 0x010fea0003900000 */
[----:B------:R-:W4:Y:S02]  /*2d420*/  @!P5 SYNCS.PHASECHK.TRANS64 P5, [R39+URZ+0x29890], R96 ;  /* 0x029890602700d5a7 */ /* 0x000f2400080a007f */
[----:B----4-:R-:W-:Y:S05]  /*2d430*/  @!P5 BRA `(.L_x_2177) ;  /* 0xfffffffc00f0d947 */ /* 0x010fea000383ffff */
[----:B------:R-:W-:Y:S05]  /*2d440*/  BRA `(.L_x_2495) ;  /* 0xfffffd6000347947 */ /* 0x000fea000383ffff */
.L_x_2231:
[----:B--2---:R2:W4:Y:S02]  /*2d450*/  SYNCS.PHASECHK.TRANS64.TRYWAIT P5, [R39+URZ+0x29890], R96 ;  /* 0x02989060270075a7 */ /* 0x00452400080a017f */
[----:B----4-:R-:W-:Y:S05]  /*2d460*/  @!P5 NANOSLEEP.SYNCS 0x989680 ;  /* 0x009896800000d95d */ /* 0x010fea0003900000 */
[----:B------:R-:W4:Y:S02]  /*2d470*/  @!P5 SYNCS.PHASECHK.TRANS64 P5, [R39+URZ+0x29890], R96 ;  /* 0x029890602700d5a7 */ /* 0x000f2400080a007f */
[----:B----4-:R-:W-:Y:S05]  /*2d480*/  @!P5 BRA `(.L_x_2231) ;  /* 0xfffffffc00f0d947 */ /* 0x010fea000383ffff */
[----:B------:R-:W-:Y:S05]  /*2d490*/  BRA `(.L_x_2496) ;  /* 0xfffffdbc00947947 */ /* 0x000fea000383ffff */
.L_x_2256:
[----:B-1----:R1:W2:Y:S02]  /*2d4a0*/  SYNCS.PHASECHK.TRANS64.TRYWAIT P2, [R39+URZ+0x29890], R96 ;  /* 0x02989060270075a7 */ /* 0x0022a4000804017f */
[----:B--2---:R-:W-:Y:S05]  /*2d4b0*/  @!P2 NANOSLEEP.SYNCS 0x989680 ;  /* 0x009896800000a95d */ /* 0x004fea0003900000 */
[----:B------:R-:W2:Y:S02]  /*2d4c0*/  @!P2 SYNCS.PHASECHK.TRANS64 P2, [R39+URZ+0x29890], R96 ;  /* 0x029890602700a5a7 */ /* 0x000ea4000804007f */
[----:B--2---:R-:W-:Y:S05]  /*2d4d0*/  @!P2 BRA `(.L_x_2256) ;  /* 0xfffffffc00f0a947 */ /* 0x004fea000383ffff */
[----:B------:R-:W-:Y:S05]  /*2d4e0*/  BRA `(.L_x_2497) ;  /* 0xfffffe1c00307947 */ /* 0x000fea000383ffff */
.L_x_2262:
[----:B-1----:R1:W2:Y:S02]  /*2d4f0*/  SYNCS.PHASECHK.TRANS64.TRYWAIT P1, [R39+URZ+0x298b0], R96 ;  /* 0x0298b060270075a7 */ /* 0x0022a4000802017f */
[----:B--2---:R-:W-:Y:S05]  /*2d500*/  @!P1 NANOSLEEP.SYNCS 0x989680 ;  /* 0x009896800000995d */ /* 0x004fea0003900000 */
[----:B------:R-:W2:Y:S02]  /*2d510*/  @!P1 SYNCS.PHASECHK.TRANS64 P1, [R39+URZ+0x298b0], R96 ;  /* 0x0298b060270095a7 */ /* 0x000ea4000802007f */
[----:B--2---:R-:W-:Y:S05]  /*2d520*/  @!P1 BRA `(.L_x_2262) ;  /* 0xfffffffc00f09947 */ /* 0x004fea000383ffff */
[----:B------:R-:W-:Y:S05]  /*2d530*/  BRA `(.L_x_2498) ;  /* 0xfffffe2000307947 */ /* 0x000fea000383ffff */
.L_x_2270:
[----:B------:R-:W-:Y:S01]  /*2d540*/  BSSY B0, `(.L_x_2499) ;  /* 0x0000008000007945 */ /* 0x000fe20003800000 */
[----:B------:R-:W-:Y:S01]  /*2d550*/  IMAD.MOV.U32 R13, RZ, RZ, R223 ;  /* 0x000000ffff0d7224 */ /* 0x000fe200078e00df */
[----:B------:R-:W-:Y:S01]  /*2d560*/  MOV R11, 0x1f ;  /* 0x0000001f000b7802 */ /* 0x000fe20000000f00 */
[----:B------:R-:W-:Y:S02]  /*2d570*/  IMAD.MOV.U32 R12, RZ, RZ, RZ ;  /* 0x000000ffff0c7224 */ /* 0x000fe400078e00ff */
[----:B------:R-:W-:-:S07]  /*2d580*/  IMAD.MOV.U32 R15, RZ, RZ, -0x1 ;  /* 0xffffffffff0f7424 */ /* 0x000fce00078e00ff */
[----:B-----5:R-:W-:Y:S05]  /*2d590*/  WARPSYNC.COLLECTIVE R15, `(.L_x_2500) ;  /* 0x000000000f087348 */ /* 0x020fea0003c00000 */
[----:B------:R0:W1:Y:S02]  /*2d5a0*/  SHFL.IDX P6, R14, R13, R12, R11 ;  /* 0x0000000c0d0e7389 */ /* 0x00006400000c000b */
[----:B01---5:R-:W-:Y:S01]  /*2d5b0*/  ENDCOLLECTIVE ;  /* 0x000000000000791b */ /* 0x023fe20003800000 */
.L_x_2500:
[----:B------:R-:W-:Y:S05]  /*2d5c0*/  BSYNC B0 ;  /* 0x0000000000007941 */ /* 0x000fea0003800000 */
.L_x_2499:
[----:B------:R-:W-:Y:S01]  /*2d5d0*/  IMAD.MOV.U32 R192, RZ, RZ, R14 ;  /* 0x000000ffffc07224 */ /* 0x000fe200078e000e */
[----:B------:R-:W-:Y:S06]  /*2d5e0*/  BRA `(.L_x_2501) ;  /* 0xfffffe2800207947 */ /* 0x000fec000383ffff */
.L_x_2282:
[----:B------:R-:W-:Y:S01]  /*2d5f0*/  BSSY B1, `(.L_x_2502) ;  /* 0x0000007000017945 */ /* 0x000fe20003800000 */
[----:B------:R-:W-:Y:S01]  /*2d600*/  MOV R12, RZ ;  /* 0x000000ff000c7202 */ /* 0x000fe20000000f00 */
[----:B------:R-:W-:Y:S02]  /*2d610*/  IMAD.MOV.U32 R11, RZ, RZ, 0x1e1f ;  /* 0x00001e1fff0b7424 */ /* 0x000fe400078e00ff */
[----:B-1----:R-:W-:-:S07]  /*2d620*/  IMAD.MOV.U32 R15, RZ, RZ, -0x1 ;  /* 0xffffffffff0f7424 */ /* 0x002fce00078e00ff */
[----:B0----5:R-:W-:Y:S05]  /*2d630*/  WARPSYNC.COLLECTIVE R15, `(.L_x_2503) ;  /* 0x000000000f087348 */ /* 0x021fea0003c00000 */
[----:B------:R1:W2:Y:S02]  /*2d640*/  SHFL.IDX P6, R14, R13, R12, R11 ;  /* 0x0000000c0d0e7389 */ /* 0x0002a400000c000b */
[----:B012--5:R-:W-:Y:S01]  /*2d650*/  ENDCOLLECTIVE ;  /* 0x000000000000791b */ /* 0x027fe20003800000 */
.L_x_2503:
[----:B------:R-:W-:Y:S05]  /*2d660*/  BSYNC B1 ;  /* 0x0000000000017941 */ /* 0x000fea0003800000 */
.L_x_2502:
[----:B------:R-:W-:Y:S05]  /*2d670*/  BRA `(.L_x_2504) ;  /* 0xfffffe3400a47947 */ /* 0x000fea000383ffff */
.L_x_2283:
[----:B------:R-:W-:Y:S01]  /*2d680*/  BSSY B1, `(.L_x_2505) ;  /* 0x0000008000017945 */ /* 0x000fe20003800000 */
[----:B------:R-:W-:Y:S01]  /*2d690*/  MOV R13, R4 ;  /* 0x00000004000d7202 */ /* 0x000fe20000000f00 */
[----:B------:R-:W-:Y:S01]  /*2d6a0*/  IMAD.MOV.U32 R12, RZ, RZ, RZ ;  /* 0x000000ffff0c7224 */ /* 0x000fe200078e00ff */
[----:B-1----:R-:W-:Y:S01]  /*2d6b0*/  MOV R15, 0xffffffff ;  /* 0xffffffff000f7802 */ /* 0x002fe20000000f00 */
[----:B------:R-:W-:-:S07]  /*2d6c0*/  IMAD.MOV.U32 R11, RZ, RZ, 0x1e1f ;  /* 0x00001e1fff0b7424 */ /* 0x000fce00078e00ff */
[----:B0----5:R-:W-:Y:S05]  /*2d6d0*/  WARPSYNC.COLLECTIVE R15, `(.L_x_2506) ;  /* 0x000000000f087348 */ /* 0x021fea0003c00000 */
[----:B------:R1:W2:Y:S02]  /*2d6e0*/  SHFL.IDX P6, R14, R13, R12, R11 ;  /* 0x0000000c0d0e7389 */ /* 0x0002a400000c000b */
[----:B012--5:R-:W-:Y:S01]  /*2d6f0*/  ENDCOLLECTIVE ;  /* 0x000000000000791b */ /* 0x027fe20003800000 */
.L_x_2506:
[----:B------:R-:W-:Y:S05]  /*2d700*/  BSYNC B1 ;  /* 0x0000000000017941 */ /* 0x000fea0003800000 */
.L_x_2505:
[----:B------:R-:W-:Y:S05]  /*2d710*/  BRA `(.L_x_2507) ;  /* 0xfffffe3400847947 */ /* 0x000fea000383ffff */
.L_x_2284:
[----:B------:R-:W-:Y:S01]  /*2d720*/  BSSY B1, `(.L_x_2508) ;  /* 0x0000008000017945 */ /* 0x000fe20003800000 */
[----:B------:R-:W-:Y:S01]  /*2d730*/  IMAD.MOV.U32 R13, RZ, RZ, R3 ;  /* 0x000000ffff0d7224 */ /* 0x000fe200078e0003 */
[----:B------:R-:W-:Y:S01]  /*2d740*/  MOV R11, 0x1e1f ;  /* 0x00001e1f000b7802 */ /* 0x000fe20000000f00 */
[----:B------:R-:W-:Y:S02]  /*2d750*/  IMAD.MOV.U32 R12, RZ, RZ, RZ ;  /* 0x000000ffff0c7224 */ /* 0x000fe400078e00ff */
[----:B-1----:R-:W-:-:S07]  /*2d760*/  IMAD.MOV.U32 R15, RZ, RZ, -0x1 ;  /* 0xffffffffff0f7424 */ /* 0x002fce00078e00ff */
[----:B0----5:R-:W-:Y:S05]  /*2d770*/  WARPSYNC.COLLECTIVE R15, `(.L_x_2509) ;  /* 0x000000000f087348 */ /* 0x021fea0003c00000 */
[----:B------:R1:W2:Y:S02]  /*2d780*/  SHFL.IDX P6, R14, R13, R12, R11 ;  /* 0x0000000c0d0e7389 */ /* 0x0002a400000c000b */
[----:B012--5:R-:W-:Y:S01]  /*2d790*/  ENDCOLLECTIVE ;  /* 0x000000000000791b */ /* 0x027fe20003800000 */
.L_x_2509:
[----:B------:R-:W-:Y:S05]  /*2d7a0*/  BSYNC B1 ;  /* 0x0000000000017941 */ /* 0x000fea0003800000 */
.L_x_2508:
[----:B------:R-:W-:Y:S05]  /*2d7b0*/  BRA `(.L_x_2510) ;  /* 0xfffffe3400647947 */ /* 0x000fea000383ffff */
.L_x_2285:
[----:B------:R-:W-:Y:S01]  /*2d7c0*/  BSSY B1, `(.L_x_2511) ;  /* 0x0000008000017945 */ /* 0x000fe20003800000 */
[----:B------:R-:W-:Y:S01]  /*2d7d0*/  IMAD.MOV.U32 R13, RZ, RZ, R0 ;  /* 0x000000ffff0d7224 */ /* 0x000fe200078e0000 */
[----:B------:R-:W-:Y:S01]  /*2d7e0*/  MOV R12, RZ ;  /* 0x000000ff000c7202 */ /* 0x000fe20000000f00 */
[----:B------:R-:W-:Y:S02]  /*2d7f0*/  IMAD.MOV.U32 R11, RZ, RZ, 0x1e1f ;  /* 0x00001e1fff0b7424 */ /* 0x000fe400078e00ff */
[----:B-1----:R-:W-:-:S07]  /*2d800*/  IMAD.MOV.U32 R15, RZ, RZ, -0x1 ;  /* 0xffffffffff0f7424 */ /* 0x002fce00078e00ff */
[----:B0----5:R-:W-:Y:S05]  /*2d810*/  WARPSYNC.COLLECTIVE R15, `(.L_x_2512) ;  /* 0x000000000f087348 */ /* 0x021fea0003c00000 */
[----:B------:R1:W2:Y:S02]  /*2d820*/  SHFL.IDX P6, R14, R13, R12, R11 ;  /* 0x0000000c0d0e7389 */ /* 0x0002a400000c000b */
[----:B012--5:R-:W-:Y:S01]  /*2d830*/  ENDCOLLECTIVE ;  /* 0x000000000000791b */ /* 0x027fe20003800000 */
.L_x_2512:
[----:B------:R-:W-:Y:S05]  /*2d840*/  BSYNC B1 ;  /* 0x0000000000017941 */ /* 0x000fea0003800000 */
.L_x_2511:
[----:B------:R-:W-:Y:S05]  /*2d850*/  BRA `(.L_x_2513) ;  /* 0xfffffe3400447947 */ /* 0x000fea000383ffff */
.L_x_2287:
[----:B--2---:R2:W3:Y:S02]  /*2d860*/  SYNCS.PHASECHK.TRANS64.TRYWAIT P1, [R16+URZ+0x29800], R3 ;  /* 0x02980003100075a7 */ /* 0x0044e4000802017f */
[----:B---3--:R-:W-:Y:S05]  /*2d870*/  @!P1 NANOSLEEP.SYNCS 0x989680 ;  /* 0x009896800000995d */ /* 0x008fea0003900000 */
[----:B------:R-:W3:Y:S02]  /*2d880*/  @!P1 SYNCS.PHASECHK.TRANS64 P1, [R16+URZ+0x29800], R3 ;  /* 0x02980003100095a7 */ /* 0x000ee4000802007f */
[----:B---3--:R-:W-:Y:S05]  /*2d890*/  @!P1 BRA `(.L_x_2287) ;  /* 0xfffffffc00f09947 */ /* 0x008fea000383ffff */
[----:B------:R-:W-:Y:S05]  /*2d8a0*/  BRA `(.L_x_2514) ;  /* 0xfffffe3400507947 */ /* 0x000fea000383ffff */
.L_x_2301:
[----:B------:R-:W-:Y:S01]  /*2d8b0*/  BSSY B1, `(.L_x_2515) ;  /* 0x0000007000017945 */ /* 0x000fe20003800000 */
[----:B------:R-:W-:Y:S01]  /*2d8c0*/  MOV R12, RZ ;  /* 0x000000ff000c7202 */ /* 0x000fe20000000f00 */
[----:B------:R-:W-:Y:S02]  /*2d8d0*/  IMAD.MOV.U32 R11, RZ, RZ, 0x1e1f ;  /* 0x00001e1fff0b7424 */ /* 0x000fe400078e00ff */
[----:B------:R-:W-:-:S07]  /*2d8e0*/  IMAD.MOV.U32 R15, RZ, RZ, -0x1 ;  /* 0xffffffffff0f7424 */ /* 0x000fce00078e00ff */
[----:B0----5:R-:W-:Y:S05]  /*2d8f0*/  WARPSYNC.COLLECTIVE R15, `(.L_x_2516) ;  /* 0x000000000f087348 */ /* 0x021fea0003c00000 */
[----:B------:R1:W2:Y:S02]  /*2d900*/  SHFL.IDX P6, R14, R13, R12, R11 ;  /* 0x0000000c0d0e7389 */ /* 0x0002a400000c000b */
[----:B012--5:R-:W-:Y:S01]  /*2d910*/  ENDCOLLECTIVE ;  /* 0x000000000000791b */ /* 0x027fe20003800000 */
.L_x_2516:
[----:B------:R-:W-:Y:S05]  /*2d920*/  BSYNC B1 ;  /* 0x0000000000017941 */ /* 0x000fea0003800000 */
.L_x_2515:
[----:B------:R-:W-:Y:S05]  /*2d930*/  BRA `(.L_x_2517) ;  /* 0xfffffe6800387947 */ /* 0x000fea000383ffff */
.L_x_2302:
[----:B------:R-:W-:Y:S01]  /*2d940*/  BSSY B1, `(.L_x_2518) ;  /* 0x0000008000017945 */ /* 0x000fe20003800000 */
[----:B------:R-:W-:Y:S01]  /*2d950*/  MOV R13, R8 ;  /* 0x00000008000d7202 */ /* 0x000fe20000000f00 */
[----:B------:R-:W-:Y:S01]  /*2d960*/  IMAD.MOV.U32 R12, RZ, RZ, RZ ;  /* 0x000000ffff0c7224 */ /* 0x000fe200078e00ff */
[----:B------:R-:W-:Y:S01]  /*2d970*/  MOV R15, 0xffffffff ;  /* 0xffffffff000f7802 */ /* 0x000fe20000000f00 */
[----:B------:R-:W-:-:S07]  /*2d980*/  IMAD.MOV.U32 R11, RZ, RZ, 0x1e1f ;  /* 0x00001e1fff0b7424 */ /* 0x000fce00078e00ff */
[----:B0----5:R-:W-:Y:S05]  /*2d990*/  WARPSYNC.COLLECTIVE R15, `(.L_x_2519) ;  /* 0x000000000f087348 */ /* 0x021fea0003c00000 */
[----:B------:R1:W2:Y:S02]  /*2d9a0*/  SHFL.IDX P6, R14, R13, R12, R11 ;  /* 0x0000000c0d0e7389 */ /* 0x0002a400000c000b */
[----:B012--5:R-:W-:Y:S01]  /*2d9b0*/  ENDCOLLECTIVE ;  /* 0x000000000000791b */ /* 0x027fe20003800000 */
.L_x_2519:
[----:B------:R-:W-:Y:S05]  /*2d9c0*/  BSYNC B1 ;  /* 0x0000000000017941 */ /* 0x000fea0003800000 */
.L_x_2518:
[----:B------:R-:W-:Y:S05]  /*2d9d0*/  BRA `(.L_x_2520) ;  /* 0xfffffe6800187947 */ /* 0x000fea000383ffff */
.L_x_2303:
[----:B------:R-:W-:Y:S01]  /*2d9e0*/  BSSY B1, `(.L_x_2521) ;  /* 0x0000008000017945 */ /* 0x000fe20003800000 */
[----:B------:R-:W-:Y:S01]  /*2d9f0*/  IMAD.MOV.U32 R13, RZ, RZ, R3 ;  /* 0x000000ffff0d7224 */ /* 0x000fe200078e0003 */
[----:B------:R-:W-:Y:S01]  /*2da00*/  MOV R11, 0x1e1f ;  /* 0x00001e1f000b7802 */ /* 0x000fe20000000f00 */
[----:B------:R-:W-:Y:S02]  /*2da10*/  IMAD.MOV.U32 R12, RZ, RZ, RZ ;  /* 0x000000ffff0c7224 */ /* 0x000fe400078e00ff */
[----:B------:R-:W-:-:S07]  /*2da20*/  IMAD.MOV.U32 R15, RZ, RZ, -0x1 ;  /* 0xffffffffff0f7424 */ /* 0x000fce00078e00ff */
[----:B0----5:R-:W-:Y:S05]  /*2da30*/  WARPSYNC.COLLECTIVE R15, `(.L_x_2522) ;  /* 0x000000000f087348 */ /* 0x021fea0003c00000 */
[----:B------:R1:W2:Y:S02]  /*2da40*/  SHFL.IDX P6, R14, R13, R12, R11 ;  /* 0x0000000c0d0e7389 */ /* 0x0002a400000c000b */
[----:B012--5:R-:W-:Y:S01]  /*2da50*/  ENDCOLLECTIVE ;  /* 0x000000000000791b */ /* 0x027fe20003800000 */
.L_x_2522:
[----:B------:R-:W-:Y:S05]  /*2da60*/  BSYNC B1 ;  /* 0x0000000000017941 */ /* 0x000fea0003800000 */
.L_x_2521:
[----:B------:R-:W-:Y:S05]  /*2da70*/  BRA `(.L_x_2523) ;  /* 0xfffffe6400f87947 */ /* 0x000fea000383ffff */
.L_x_2304:
        /* <DEDUP_REMOVED lines=8> */
.L_x_2525:
[----:B------:R-:W-:Y:S05]  /*2db00*/  BSYNC B1 ;  /* 0x0000000000017941 */ /* 0x000fea0003800000 */
.L_x_2524:
[----:B------:R-:W-:Y:S05]  /*2db10*/  BRA `(.L_x_2526) ;  /* 0xfffffe6400d87947 */ /* 0x000fea000383ffff */
.L_x_2306:
[----:B-1----:R1:W2:Y:S02]  /*2db20*/  SYNCS.PHASECHK.TRANS64.TRYWAIT P1, [R16+URZ+0x29800], R3 ;  /* 0x02980003100075a7 */ /* 0x0022a4000802017f */
[----:B--2---:R-:W-:Y:S05]  /*2db30*/  @!P1 NANOSLEEP.SYNCS 0x989680 ;  /* 0x009896800000995d */ /* 0x004fea0003900000 */
[----:B------:R-:W2:Y:S02]  /*2db40*/  @!P1 SYNCS.PHASECHK.TRANS64 P1, [R16+URZ+0x29800], R3 ;  /* 0x02980003100095a7 */ /* 0x000ea4000802007f */
[----:B--2---:R-:W-:Y:S05]  /*2db50*/  @!P1 BRA `(.L_x_2306) ;  /* 0xfffffffc00f09947 */ /* 0x004fea000383ffff */
[----:B------:R-:W-:Y:S05]  /*2db60*/  BRA `(.L_x_2527) ;  /* 0xfffffe6400e47947 */ /* 0x000fea000383ffff */
.L_x_2314:
[----:B--2---:R2:W3:Y:S02]  /*2db70*/  SYNCS.PHASECHK.TRANS64.TRYWAIT P2, [R0+URZ+0x29830], R3 ;  /* 0x02983003000075a7 */ /* 0x0044e4000804017f */
[----:B---3--:R-:W-:Y:S05]  /*2db80*/  @!P2 NANOSLEEP.SYNCS 0x989680 ;  /* 0x009896800000a95d */ /* 0x008fea0003900000 */
[----:B------:R-:W3:Y:S02]  /*2db90*/  @!P2 SYNCS.PHASECHK.TRANS64 P2, [R0+URZ+0x29830], R3 ;  /* 0x029830030000a5a7 */ /* 0x000ee4000804007f */
[----:B---3--:R-:W-:Y:S05]  /*2dba0*/  @!P2 BRA `(.L_x_2314) ;  /* 0xfffffffc00f0a947 */ /* 0x008fea000383ffff */
[----:B------:R-:W-:Y:S05]  /*2dbb0*/  BRA `(.L_x_2313) ;  /* 0xfffffe9800107947 */ /* 0x000fea000383ffff */
.L_x_2320:
[----:B-1----:R1:W2:Y:S02]  /*2dbc0*/  SYNCS.PHASECHK.TRANS64.TRYWAIT P2, [R11+URZ+0x29830], R12 ;  /* 0x0298300c0b0075a7 */ /* 0x0022a4000804017f */
[----:B--2---:R-:W-:Y:S05]  /*2dbd0*/  @!P2 NANOSLEEP.SYNCS 0x989680 ;  /* 0x009896800000a95d */ /* 0x004fea0003900000 */
[----:B------:R-:W2:Y:S02]  /*2dbe0*/  @!P2 SYNCS.PHASECHK.TRANS64 P2, [R11+URZ+0x29830], R12 ;  /* 0x0298300c0b00a5a7 */ /* 0x000ea4000804007f */
[----:B--2---:R-:W-:Y:S05]  /*2dbf0*/  @!P2 BRA `(.L_x_2320) ;  /* 0xfffffffc00f0a947 */ /* 0x004fea000383ffff */
[----:B------:R-:W-:Y:S05]  /*2dc00*/  BRA `(.L_x_2319) ;  /* 0xfffffedc00107947 */ /* 0x000fea000383ffff */
.L_x_2324:
[----:B-1----:R1:W2:Y:S02]  /*2dc10*/  SYNCS.PHASECHK.TRANS64.TRYWAIT P0, [R12+URZ+0x29850], R9 ;  /* 0x029850090c0075a7 */ /* 0x0022a4000800017f */
[----:B--2---:R-:W-:Y:S05]  /*2dc20*/  @!P0 NANOSLEEP.SYNCS 0x989680 ;  /* 0x009896800000895d */ /* 0x004fea0003900000 */
[----:B------:R-:W2:Y:S02]  /*2dc30*/  @!P0 SYNCS.PHASECHK.TRANS64 P0, [R12+URZ+0x29850], R9 ;  /* 0x029850090c0085a7 */ /* 0x000ea4000800007f */
[----:B--2---:R-:W-:Y:S05]  /*2dc40*/  @!P0 BRA `(.L_x_2324) ;  /* 0xfffffffc00f08947 */ /* 0x004fea000383ffff */
[----:B------:R-:W-:Y:S05]  /*2dc50*/  BRA `(.L_x_2321) ;  /* 0xfffffeec004c7947 */ /* 0x000fea000383ffff */
.L_x_2332:
[----:B-1----:R1:W2:Y:S02]  /*2dc60*/  SYNCS.PHASECHK.TRANS64.TRYWAIT P2, [R11+URZ+0x29830], R10 ;  /* 0x0298300a0b0075a7 */ /* 0x0022a4000804017f */
[----:B--2---:R-:W-:Y:S05]  /*2dc70*/  @!P2 NANOSLEEP.SYNCS 0x989680 ;  /* 0x009896800000a95d */ /* 0x004fea0003900000 */
[----:B------:R-:W2:Y:S02]  /*2dc80*/  @!P2 SYNCS.PHASECHK.TRANS64 P2, [R11+URZ+0x29830], R10 ;  /* 0x0298300a0b00a5a7 */ /* 0x000ea4000804007f */
[----:B--2---:R-:W-:Y:S05]  /*2dc90*/  @!P2 BRA `(.L_x_2332) ;  /* 0xfffffffc00f0a947 */ /* 0x004fea000383ffff */
[----:B------:R-:W-:Y:S05]  /*2dca0*/  BRA `(.L_x_2331) ;  /* 0xffffff2000c47947 */ /* 0x000fea000383ffff */
.L_x_2337:
[----:B-1----:R1:W2:Y:S02]  /*2dcb0*/  SYNCS.PHASECHK.TRANS64.TRYWAIT P0, [R12+URZ+0x29850], R7 ;  /* 0x029850070c0075a7 */ /* 0x0022a4000800017f */
[----:B--2---:R-:W-:Y:S05]  /*2dcc0*/  @!P0 NANOSLEEP.SYNCS 0x989680 ;  /* 0x009896800000895d */ /* 0x004fea0003900000 */
[----:B------:R-:W2:Y:S02]  /*2dcd0*/  @!P0 SYNCS.PHASECHK.TRANS64 P0, [R12+URZ+0x29850], R7 ;  /* 0x029850070c0085a7 */ /* 0x000ea4000800007f */
[----:B--2---:R-:W-:Y:S05]  /*2dce0*/  @!P0 BRA `(.L_x_2337) ;  /* 0xfffffffc00f08947 */ /* 0x004fea000383ffff */
[----:B------:R-:W-:Y:S05]  /*2dcf0*/  BRA `(.L_x_2336) ;  /* 0xffffff3400047947 */ /* 0x000fea000383ffff */
.L_x_2343:
[----:B-1----:R1:W2:Y:S02]  /*2dd00*/  SYNCS.PHASECHK.TRANS64.TRYWAIT P0, [R11+URZ+0x29850], R2 ;  /* 0x029850020b0075a7 */ /* 0x0022a4000800017f */
[----:B--2---:R-:W-:Y:S05]  /*2dd10*/  @!P0 NANOSLEEP.SYNCS 0x989680 ;  /* 0x009896800000895d */ /* 0x004fea0003900000 */
[----:B------:R-:W2:Y:S02]  /*2dd20*/  @!P0 SYNCS.PHASECHK.TRANS64 P0, [R11+URZ+0x29850], R2 ;  /* 0x029850020b0085a7 */ /* 0x000ea4000800007f */
[----:B--2---:R-:W-:Y:S05]  /*2dd30*/  @!P0 BRA `(.L_x_2343) ;  /* 0xfffffffc00f08947 */ /* 0x004fea000383ffff */
[----:B------:R-:W-:Y:S05]  /*2dd40*/  BRA `(.L_x_2342) ;  /* 0xffffff5c00a47947 */ /* 0x000fea000383ffff */
.L_x_2347:
[----:B------:R-:W-:Y:S01]  /*2dd50*/  MOV R12, R0 ;  /* 0x00000000000c7202 */ /* 0x000fe20000000f00 */
[----:B------:R-:W-:Y:S01]  /*2dd60*/  IMAD.MOV.U32 R11, RZ, RZ, 0x1c1f ;  /* 0x00001c1fff0b7424 */ /* 0x000fe200078e00ff */
[----:B------:R-:W-:Y:S01]  /*2dd70*/  SEL R5, R96, R97, P0 ;  /* 0x0000006160057207 */ /* 0x000fe20000000000 */
[----:B------:R-:W-:Y:S01]  /*2dd80*/  IMAD.MOV.U32 R15, RZ, RZ, -0x1 ;  /* 0xffffffffff0f7424 */ /* 0x000fe200078e00ff */
[----:B------:R-:W-:Y:S02]  /*2dd90*/  SEL R7, R97, R96, P0 ;  /* 0x0000006061077207 */ /* 0x000fe40000000000 */
[----:B------:R-:W-:-:S07]  /*2dda0*/  SEL R9, R92, R93, P0 ;  /* 0x0000005d5c097207 */ /* 0x000fce0000000000 */
[----:B01---5:R-:W-:Y:S05]  /*2ddb0*/  WARPSYNC.COLLECTIVE R15, `(.L_x_2528) ;  /* 0x000000000f087348 */ /* 0x023fea0003c00000 */
[----:B------:R2:W3:Y:S02]  /*2ddc0*/  SHFL.IDX P6, R14, R13, R12, R11 ;  /* 0x0000000c0d0e7389 */ /* 0x0004e400000c000b */
[----:B0123-5:R-:W-:Y:S01]  /*2ddd0*/  ENDCOLLECTIVE ;  /* 0x000000000000791b */ /* 0x02ffe20003800000 */
.L_x_2528:
        /* <DEDUP_REMOVED lines=13> */
[----:B------:R-:W-:-:S02]  /*2deb0*/  SEL R71, R73, R34, P0 ;  /* 0x0000002249477207 */ /* 0x000fc40000000000 */
[----:B------:R-:W-:-:S07]  /*2dec0*/  MOV R6, R14 ;  /* 0x0000000e00067202 */ /* 0x000fce0000000f00 */
[----:B------:R-:W-:Y:S05]  /*2ded0*/  WARPSYNC.COLLECTIVE R15, `(.L_x_2529) ;  /* 0x000000000f087348 */ /* 0x000fea0003c00000 */
[----:B------:R0:W1:Y:S02]  /*2dee0*/  SHFL.IDX P6, R14, R13, R12, R11 ;  /* 0x0000000c0d0e7389 */ /* 0x00006400000c000b */
[----:B01----:R-:W-:Y:S01]  /*2def0*/  ENDCOLLECTIVE ;  /* 0x000000000000791b */ /* 0x003fe20003800000 */
.L_x_2529:
        /* <DEDUP_REMOVED lines=18> */
.L_x_2530:
[----:B------:R-:W-:Y:S02]  /*2e020*/  SEL R55, R52, R55, P0 ;  /* 0x0000003734377207 */ /* 0x000fe40000000000 */
[----:B------:R-:W-:Y:S02]  /*2e030*/  SEL R57, R46, R59, P0 ;  /* 0x0000003b2e397207 */ /* 0x000fe40000000000 */
[----:B------:R-:W-:Y:S02]  /*2e040*/  SEL R59, R59, R46, P0 ;  /* 0x0000002e3b3b7207 */ /* 0x000fe40000000000 */
[----:B------:R-:W-:Y:S02]  /*2e050*/  SEL R4, R6, R3, P0 ;  /* 0x0000000306047207 */ /* 0x000fe40000000000 */
[----:B------:R-:W-:Y:S01]  /*2e060*/  SEL R6, R3, R6, P0 ;  /* 0x0000000603067207 */ /* 0x000fe20000000000 */
[----:B------:R-:W-:Y:S02]  /*2e070*/  IMAD.MOV.U32 R13, RZ, RZ, R7 ;  /* 0x000000ffff0d7224 */ /* 0x000fe400078e0007 */
[----:B------:R-:W-:Y:S01]  /*2e080*/  IMAD.MOV.U32 R12, RZ, RZ, R2 ;  /* 0x000000ffff0c7224 */ /* 0x000fe200078e0002 */
[----:B------:R-:W-:-:S07]  /*2e090*/  MOV R10, R14 ;  /* 0x0000000e000a7202 */ /* 0x000fce0000000f00 */
[----:B------:R-:W-:Y:S05]  /*2e0a0*/  WARPSYNC.COLLECTIVE R15, `(.L_x_2531) ;  /* 0x000000000f087348 */ /* 0x000fea0003c00000 */
[----:B------:R0:W1:Y:S02]  /*2e0b0*/  SHFL.IDX P6, R14, R13, R12, R11 ;  /* 0x0000000c0d0e7389 */ /* 0x00006400000c000b */
[----:B01----:R-:W-:Y:S01]  /*2e0c0*/  ENDCOLLECTIVE ;  /* 0x000000000000791b */ /* 0x003fe20003800000 */
.L_x_2531:
[----:B------:R-:W-:Y:S02]  /*2e0d0*/  IMAD.MOV.U32 R13, RZ, RZ, R9 ;  /* 0x000000ffff0d7224 */ /* 0x000fe400078e0009 */
[----:B------:R-:W-:Y:S01]  /*2e0e0*/  IMAD.MOV.U32 R12, RZ, RZ, R0 ;  /* 0x000000ffff0c7224 */ /* 0x000fe200078e0000 */
[----:B------:R-:W-:-:S07]  /*2e0f0*/  MOV R7, R14 ;  /* 0x0000000e00077202 */ /* 0x000fce0000000f00 */
[----:B------:R-:W-:Y:S05]  /*2e100*/  WARPSYNC.COLLECTIVE R15, `(.L_x_2532) ;  /* 0x000000000f087348 */ /* 0x000fea0003c00000 */
[----:B------:R0:W1:Y:S02]  /*2e110*/  SHFL.IDX P6, R14, R13, R12, R11 ;  /* 0x0000000c0d0e7389 */ /* 0x00006400000c000b */
[----:B01----:R-:W-:Y:S01]  /*2e120*/  ENDCOLLECTIVE ;  /* 0x000000000000791b */ /* 0x003fe20003800000 */
.L_x_2532:
        /* <DEDUP_REMOVED lines=8> */
.L_x_2533:
[----:B------:R-:W-:Y:S02]  /*2e1b0*/  IMAD.MOV.U32 R13, RZ, RZ, R25 ;  /* 0x000000ffff0d7224 */ /* 0x000fe400078e0019 */
[----:B------:R-:W-:Y:S01]  /*2e1c0*/  IMAD.MOV.U32 R12, RZ, RZ, R0 ;  /* 0x000000ffff0c7224 */ /* 0x000fe200078e0000 */
[----:B------:R-:W-:-:S07]  /*2e1d0*/  MOV R21, R14 ;  /* 0x0000000e00157202 */ /* 0x000fce0000000f00 */
[----:B------:R-:W-:Y:S05]  /*2e1e0*/  WARPSYNC.COLLECTIVE R15, `(.L_x_2534) ;  /* 0x000000000f087348 */ /* 0x000fea0003c00000 */
[----:B------:R0:W1:Y:S02]  /*2e1f0*/  SHFL.IDX P6, R14, R13, R12, R11 ;  /* 0x0000000c0d0e7389 */ /* 0x00006400000c000b */
[----:B01----:R-:W-:Y:S01]  /*2e200*/  ENDCOLLECTIVE ;  /* 0x000000000000791b */ /* 0x003fe20003800000 */
.L_x_2534:
        /* <DEDUP_REMOVED lines=8> */
.L_x_2535:
[----:B------:R-:W-:Y:S02]  /*2e290*/  IMAD.MOV.U32 R13, RZ, RZ, R29 ;  /* 0x000000ffff0d7224 */ /* 0x000fe400078e001d */
[----:B------:R-:W-:Y:S01]  /*2e2a0*/  IMAD.MOV.U32 R12, RZ, RZ, R0 ;  /* 0x000000ffff0c7224 */ /* 0x000fe200078e0000 */
[----:B------:R-:W-:-:S07]  /*2e2b0*/  MOV R27, R14 ;  /* 0x0000000e001b7202 */ /* 0x000fce0000000f00 */
[----:B------:R-:W-:Y:S05]  /*2e2c0*/  WARPSYNC.COLLECTIVE R15, `(.L_x_2536) ;  /* 0x000000000f087348 */ /* 0x000fea0003c00000 */
[----:B------:R0:W1:Y:S02]  /*2e2d0*/  SHFL.IDX P6, R14, R13, R12, R11 ;  /* 0x0000000c0d0e7389 */ /* 0x00006400000c000b */
[----:B01----:R-:W-:Y:S01]  /*2e2e0*/  ENDCOLLECTIVE ;  /* 0x000000000000791b */ /* 0x003fe20003800000 */
.L_x_2536:
        /* <DEDUP_REMOVED lines=8> */
.L_x_2537:
[----:B------:R-:W-:Y:S02]  /*2e370*/  IMAD.MOV.U32 R13, RZ, RZ, R33 ;  /* 0x000000ffff0d7224 */ /* 0x000fe400078e0021 */
[----:B------:R-:W-:Y:S01]  /*2e380*/  IMAD.MOV.U32 R12, RZ, RZ, R0 ;  /* 0x000000ffff0c7224 */ /* 0x000fe200078e0000 */
[----:B------:R-:W-:-:S07]  /*2e390*/  MOV R31, R14 ;  /* 0x0000000e001f7202 */ /* 0x000fce0000000f00 */
[----:B------:R-:W-:Y:S05]  /*2e3a0*/  WARPSYNC.COLLECTIVE R15, `(.L_x_2538) ;  /* 0x000000000f087348 */ /* 0x000fea0003c00000 */
[----:B------:R0:W1:Y:S02]  /*2e3b0*/  SHFL.IDX P6, R14, R13, R12, R11 ;  /* 0x0000000c0d0e7389 */ /* 0x00006400000c000b */
[----:B01----:R-:W-:Y:S01]  /*2e3c0*/  ENDCOLLECTIVE ;  /* 0x000000000000791b */ /* 0x003fe20003800000 */
.L_x_2538:
        /* <DEDUP_REMOVED lines=8> */
.L_x_2539:
[----:B------:R-:W-:Y:S02]  /*2e450*/  IMAD.MOV.U32 R13, RZ, RZ, R37 ;  /* 0x000000ffff0d7224 */ /* 0x000fe400078e0025 */
[----:B------:R-:W-:Y:S01]  /*2e460*/  IMAD.MOV.U32 R12, RZ, RZ, R0 ;  /* 0x000000ffff0c7224 */ /* 0x000fe200078e0000 */
[----:B------:R-:W-:-:S07]  /*2e470*/  MOV R35, R14 ;  /* 0x0000000e00237202 */ /* 0x000fce0000000f00 */
[----:B------:R-:W-:Y:S05]  /*2e480*/  WARPSYNC.COLLECTIVE R15, `(.L_x_2540) ;  /* 0x000000000f087348 */ /* 0x000fea0003c00000 */
[----:B------:R0:W1:Y:S02]  /*2e490*/  SHFL.IDX P6, R14, R13, R12, R11 ;  /* 0x0000000c0d0e7389 */ /* 0x00006400000c000b */
[----:B01----:R-:W-:Y:S01]  /*2e4a0*/  ENDCOLLECTIVE ;  /* 0x000000000000791b */ /* 0x003fe20003800000 */
.L_x_2540:
        /* <DEDUP_REMOVED lines=8> */
.L_x_2541:
[----:B------:R-:W-:Y:S02]  /*2e530*/  IMAD.MOV.U32 R13, RZ, RZ, R41 ;  /* 0x000000ffff0d7224 */ /* 0x000fe400078e0029 */
[----:B------:R-:W-:Y:S01]  /*2e540*/  IMAD.MOV.U32 R12, RZ, RZ, R0 ;  /* 0x000000ffff0c7224 */ /* 0x000fe200078e0000 */
[----:B------:R-:W-:-:S07]  /*2e550*/  MOV R20, R14 ;  /* 0x0000000e00147202 */ /* 0x000fce0000000f00 */
[----:B------:R-:W-:Y:S05]  /*2e560*/  WARPSYNC.COLLECTIVE R15, `(.L_x_2542) ;  /* 0x000000000f087348 */ /* 0x000fea0003c00000 */
[----:B------:R0:W1:Y:S02]  /*2e570*/  SHFL.IDX P6, R14, R13, R12, R11 ;  /* 0x0000000c0d0e7389 */ /* 0x00006400000c000b */
[----:B01----:R-:W-:Y:S01]  /*2e580*/  ENDCOLLECTIVE ;  /* 0x000000000000791b */ /* 0x003fe20003800000 */
.L_x_2542:
[----:B------:R-:W-:Y:S02]  /*2e590*/  IMAD.MOV.U32 R13, RZ, RZ, R43 ;  /* 0x000000ffff0d7224 */ /* 0x000fe400078e002b */
[----:B------:R-:W-:Y:S01]  /*2e5a0*/  IMAD.MOV.U32 R12, RZ, RZ, R2 ;  /* 0x000000ffff0c7224 */ /* 0x000fe200078e0002 */
[----:B------:R-:W-:-:S07]  /*2e5b0*/  MOV R41, R14 ;  /* 0x0000000e00297202 */ /* 0x000fce0000000f00 */
[----:B------:R-:W-:Y:S05]  /*2e5c0*/  WARPSYNC.COLLECTIVE R15, `(.L_x_2543) ;  /* 0x000000000f087348 */ /* 0x000fea0003c00000 */
[----:B------:R0:W1:Y:S02]  /*2e5d0*/  SHFL.IDX P6, R14, R13, R12, R11 ;  /* 0x0000000c0d0e7389 */ /* 0x00006400000c000b */
[----:B01----:R-:W-:Y:S01]  /*2e5e0*/  ENDCOLLECTIVE ;  /* 0x000000000000791b */ /* 0x003fe20003800000 */
.L_x_2543:
[----:B------:R-:W-:Y:S02]  /*2e5f0*/  IMAD.MOV.U32 R13, RZ, RZ, R45 ;  /* 0x000000ffff0d7224 */ /* 0x000fe400078e002d */
[----:B------:R-:W-:Y:S01]  /*2e600*/  IMAD.MOV.U32 R12, RZ, RZ, R0 ;  /* 0x000000ffff0c7224 */ /* 0x000fe200078e0000 */
[----:B------:R-:W-:-:S07]  /*2e610*/  MOV R40, R14 ;  /* 0x0000000e00287202 */ /* 0x000fce0000000f00 */
[----:B------:R-:W-:Y:S05]  /*2e620*/  WARPSYNC.COLLECTIVE R15, `(.L_x_2544) ;  /* 0x000000000f087348 */ /* 0x000fea0003c00000 */
[----:B------:R0:W1:Y:S02]  /*2e630*/  SHFL.IDX P6, R14, R13, R12, R11 ;  /* 0x0000000c0d0e7389 */ /* 0x00006400000c000b */
[----:B01----:R-:W-:Y:S01]  /*2e640*/  ENDCOLLECTIVE ;  /* 0x000000000000791b */ /* 0x003fe20003800000 */
.L_x_2544:
        /* <DEDUP_REMOVED lines=8> */
.L_x_2545:
[----:B------:R-:W-:Y:S02]  /*2e6d0*/  IMAD.MOV.U32 R13, RZ, RZ, R49 ;  /* 0x000000ffff0d7224 */ /* 0x000fe400078e0031 */
[----:B------:R-:W-:Y:S01]  /*2e6e0*/  IMAD.MOV.U32 R12, RZ, RZ, R0 ;  /* 0x000000ffff0c7224 */ /* 0x000fe200078e0000 */
[----:B------:R-:W-:-:S07]  /*2e6f0*/  MOV R42, R14 ;  /* 0x0000000e002a7202 */ /* 0x000fce0000000f00 */
[----:B------:R-:W-:Y:S05]  /*2e700*/  WARPSYNC.COLLECTIVE R15, `(.L_x_2546) ;  /* 0x000000000f087348 */ /* 0x000fea0003c00000 */
[----:B------:R0:W1:Y:S02]  /*2e710*/  SHFL.IDX P6, R14, R13, R12, R11 ;  /* 0x0000000c0d0e7389 */ /* 0x00006400000c000b */
[----:B01----:R-:W-:Y:S01]  /*2e720*/  ENDCOLLECTIVE ;  /* 0x000000000000791b */ /* 0x003fe20003800000 */
.L_x_2546:
        /* <DEDUP_REMOVED lines=8> */
.L_x_2547:
[----:B------:R-:W-:Y:S02]  /*2e7b0*/  IMAD.MOV.U32 R13, RZ, RZ, R53 ;  /* 0x000000ffff0d7224 */ /* 0x000fe400078e0035 */
[----:B------:R-:W-:Y:S01]  /*2e7c0*/  IMAD.MOV.U32 R12, RZ, RZ, R0 ;  /* 0x000000ffff0c7224 */ /* 0x000fe200078e0000 */
[----:B------:R-:W-:-:S07]  /*2e7d0*/  MOV R48, R14 ;  /* 0x0000000e00307202 */ /* 0x000fce0000000f00 */
[----:B------:R-:W-:Y:S05]  /*2e7e0*/  WARPSYNC.COLLECTIVE R15, `(.L_x_2548) ;  /* 0x000000000f087348 */ /* 0x000fea0003c00000 */
[----:B------:R0:W1:Y:S02]  /*2e7f0*/  SHFL.IDX P6, R14, R13, R12, R11 ;  /* 0x0000000c0d0e7389 */ /* 0x00006400000c000b */
[----:B01----:R-:W-:Y:S01]  /*2e800*/  ENDCOLLECTIVE ;  /* 0x000000000000791b */ /* 0x003fe20003800000 */
.L_x_2548:
[----:B------:R-:W-:Y:S01]  /*2e810*/  SEL R9, R49, R48, P0 ;  /* 0x0000003031097207 */ /* 0x000fe20000000000 */
[----:B------:R-:W-:Y:S02]  /*2e820*/  IMAD.MOV.U32 R13, RZ, RZ, R55 ;  /* 0x000000ffff0d7224 */ /* 0x000fe400078e0037 */
[----:B------:R-:W-:Y:S01]  /*2e830*/  IMAD.MOV.U32 R12, RZ, RZ, R2 ;  /* 0x000000ffff0c7224 */ /* 0x000fe200078e0002 */
[----:B------:R-:W-:-:S07]  /*2e840*/  MOV R53, R14 ;  /* 0x0000000e00357202 */ /* 0x000fce0000000f00 */
[----:B------:R-:W-:Y:S05]  /*2e850*/  WARPSYNC.COLLECTIVE R15, `(.L_x_2549) ;  /* 0x000000000f087348 */ /* 0x000fea0003c00000 */
[----:B------:R0:W1:Y:S02]  /*2e860*/  SHFL.IDX P6, R14, R13, R12, R11 ;  /* 0x0000000c0d0e7389 */ /* 0x00006400000c000b */
[----:B01----:R-:W-:Y:S01]  /*2e870*/  ENDCOLLECTIVE ;  /* 0x000000000000791b */ /* 0x003fe20003800000 */
.L_x_2549:
[----:B------:R-:W-:Y:S02]  /*2e880*/  IMAD.MOV.U32 R13, RZ, RZ, R57 ;  /* 0x000000ffff0d7224 */ /* 0x000fe400078e0039 */
[----:B------:R-:W-:Y:S01]  /*2e890*/  IMAD.MOV.U32 R12, RZ, RZ, R0 ;  /* 0x000000ffff0c7224 */ /* 0x000fe200078e0000 */
[----:B------:R-:W-:-:S07]  /*2e8a0*/  MOV R50, R14 ;  /* 0x0000000e00327202 */ /* 0x000fce0000000f00 */
[----:B------:R-:W-:Y:S05]  /*2e8b0*/  WARPSYNC.COLLECTIVE R15, `(.L_x_2550) ;  /* 0x000000000f087348 */ /* 0x000fea0003c00000 */
[----:B------:R0:W1:Y:S02]  /*2e8c0*/  SHFL.IDX P6, R14, R13, R12, R11 ;  /* 0x0000000c0d0e7389 */ /* 0x00006400000c000b */
[----:B01----:R-:W-:Y:S01]  /*2e8d0*/  ENDCOLLECTIVE ;  /* 0x000000000000791b */ /* 0x003fe20003800000 */
.L_x_2550:
        /* <DEDUP_REMOVED lines=8> */
.L_x_2551:
[----:B------:R-:W-:Y:S02]  /*2e960*/  IMAD.MOV.U32 R13, RZ, RZ, R63 ;  /* 0x000000ffff0d7224 */ /* 0x000fe400078e003f */
[----:B------:R-:W-:Y:S01]  /*2e970*/  IMAD.MOV.U32 R12, RZ, RZ, R0 ;  /* 0x000000ffff0c7224 */ /* 0x000fe200078e0000 */
[----:B------:R-:W-:-:S07]  /*2e980*/  MOV R52, R14 ;  /* 0x0000000e00347202 */ /* 0x000fce0000000f00 */
[----:B------:R-:W-:Y:S05]  /*2e990*/  WARPSYNC.COLLECTIVE R15, `(.L_x_2552) ;  /* 0x000000000f087348 */ /* 0x000fea0003c00000 */
[----:B------:R0:W1:Y:S02]  /*2e9a0*/  SHFL.IDX P6, R14, R13, R12, R11 ;  /* 0x0000000c0d0e7389 */ /* 0x00006400000c000b */
[----:B01----:R-:W-:Y:S01]  /*2e9b0*/  ENDCOLLECTIVE ;  /* 0x000000000000791b */ /* 0x003fe20003800000 */
.L_x_2552:
        /* <DEDUP_REMOVED lines=8> */
.L_x_2553:
[----:B------:R-:W-:Y:S02]  /*2ea40*/  IMAD.MOV.U32 R13, RZ, RZ, R67 ;  /* 0x000000ffff0d7224 */ /* 0x000fe400078e0043 */
[----:B------:R-:W-:Y:S01]  /*2ea50*/  IMAD.MOV.U32 R12, RZ, RZ, R0 ;  /* 0x000000ffff0c7224 */ /* 0x000fe200078e0000 */
[----:B------:R-:W-:-:S07]  /*2ea60*/  MOV R54, R14 ;  /* 0x0000000e00367202 */ /* 0x000fce0000000f00 */
[----:B------:R-:W-:Y:S05]  /*2ea70*/  WARPSYNC.COLLECTIVE R15, `(.L_x_2554) ;  /* 0x000000000f087348 */ /* 0x000fea0003c00000 */
[----:B------:R0:W1:Y:S02]  /*2ea80*/  SHFL.IDX P6, R14, R13, R12, R11 ;  /* 0x0000000c0d0e7389 */ /* 0x00006400000c000b */
[----:B01----:R-:W-:Y:S01]  /*2ea90*/  ENDCOLLECTIVE ;  /* 0x000000000000791b */ /* 0x003fe20003800000 */
.L_x_2554:
        /* <DEDUP_REMOVED lines=8> */
.L_x_2555:
[----:B------:R-:W-:Y:S02]  /*2eb20*/  IMAD.MOV.U32 R13, RZ, RZ, R71 ;  /* 0x000000ffff0d7224 */ /* 0x000fe400078e0047 */
[----:B------:R-:W-:Y:S01]  /*2eb30*/  IMAD.MOV.U32 R12, RZ, RZ, R0 ;  /* 0x000000ffff0c7224 */ /* 0x000fe200078e0000 */
[----:B------:R-:W-:-:S07]  /*2eb40*/  MOV R56, R14 ;  /* 0x0000000e00387202 */ /* 0x000fce0000000f00 */
[----:B------:R-:W-:Y:S05]  /*2eb50*/  WARPSYNC.COLLECTIVE R15, `(.L_x_2556) ;  /* 0x000000000f087348 */ /* 0x000fea0003c00000 */
[----:B------:R0:W1:Y:S02]  /*2eb60*/  SHFL.IDX P6, R14, R13, R12, R11 ;  /* 0x0000000c0d0e7389 */ /* 0x00006400000c000b */
[----:B01----:R-:W-:Y:S01]  /*2eb70*/  ENDCOLLECTIVE ;  /* 0x000000000000791b */ /* 0x003fe20003800000 */
.L_x_2556:
[----:B------:R-:W-:Y:S01]  /*2eb80*/  SEL R39, R56, R67, P0 ;  /* 0x0000004338277207 */ /* 0x000fe20000000000 */
[----:B------:R-:W-:Y:S02]  /*2eb90*/  IMAD.MOV.U32 R13, RZ, RZ, R73 ;  /* 0x000000ffff0d7224 */ /* 0x000fe400078e0049 */
[----:B------:R-:W-:Y:S01]  /*2eba0*/  IMAD.MOV.U32 R12, RZ, RZ, R2 ;  /* 0x000000ffff0c7224 */ /* 0x000fe200078e0002 */
[----:B------:R-:W-:-:S07]  /*2ebb0*/  MOV R71, R14 ;  /* 0x0000000e00477202 */ /* 0x000fce0000000f00 */
[----:B------:R-:W-:Y:S05]  /*2ebc0*/  WARPSYNC.COLLECTIVE R15, `(.L_x_2557) ;  /* 0x000000000f087348 */ /* 0x000fea0003c00000 */
[----:B------:R0:W1:Y:S02]  /*2ebd0*/  SHFL.IDX P6, R14, R13, R12, R11 ;  /* 0x0000000c0d0e7389 */ /* 0x00006400000c000b */
[----:B01----:R-:W-:Y:S01]  /*2ebe0*/  ENDCOLLECTIVE ;  /* 0x000000000000791b */ /* 0x003fe20003800000 */
.L_x_2557:
[----:B------:R-:W-:Y:S02]  /*2ebf0*/  IMAD.MOV.U32 R13, RZ, RZ, R75 ;  /* 0x000000ffff0d7224 */ /* 0x000fe400078e004b */
[----:B------:R-:W-:Y:S01]  /*2ec00*/  IMAD.MOV.U32 R12, RZ, RZ, R0 ;  /* 0x000000ffff0c7224 */ /* 0x000fe200078e0000 */
[----:B------:R-:W-:-:S07]  /*2ec10*/  MOV R58, R14 ;  /* 0x0000000e003a7202 */ /* 0x000fce0000000f00 */
[----:B------:R-:W-:Y:S05]  /*2ec20*/  WARPSYNC.COLLECTIVE R15, `(.L_x_2558) ;  /* 0x000000000f087348 */ /* 0x000fea0003c00000 */
[----:B------:R0:W1:Y:S02]  /*2ec30*/  SHFL.IDX P6, R14, R13, R12, R11 ;  /* 0x0000000c0d0e7389 */ /* 0x00006400000c000b */
[----:B01----:R-:W-:Y:S01]  /*2ec40*/  ENDCOLLECTIVE ;  /* 0x000000000000791b */ /* 0x003fe20003800000 */
.L_x_2558:
[----:B------:R-:W-:Y:S02]  /*2ec50*/  IMAD.MOV.U32 R13, RZ, RZ, R77 ;  /* 0x000000ffff0d7224 */ /* 0x000fe400078e004d */
[----:B------:R-:W-:Y:S01]  /*2ec60*/  IMAD.MOV.U32 R12, RZ, RZ, R2 ;  /* 0x000000ffff0c7224 */ /* 0x000fe200078e0002 */
[----:B------:R-:W-:-:S07]  /*2ec70*/  MOV R75, R14 ;  /* 0x0000000e004b7202 */ /* 0x000fce0000000f00 */
[----:B------:R-:W-:Y:S05]  /*2ec80*/  WARPSYNC.COLLECTIVE R15, `(.L_x_2559) ;  /* 0x000000000f087348 */ /* 0x000fea0003c00000 */
[----:B------:R0:W1:Y:S02]  /*2ec90*/  SHFL.IDX P6, R14, R13, R12, R11 ;  /* 0x0000000c0d0e7389 */ /* 0x00006400000c000b */
[----:B01----:R-:W-:Y:S01]  /*2eca0*/  ENDCOLLECTIVE ;  /* 0x000000000000791b */ /* 0x003fe20003800000 */
.L_x_2559:
[----:B------:R-:W-:Y:S02]  /*2ecb0*/  SEL R12, R37, R20, P0 ;  /* 0x00000014250c7207 */ /* 0x000fe40000000000 */
[----:B------:R-:W-:Y:S02]  /*2ecc0*/  SEL R11, R48, R49, P0 ;  /* 0x00000031300b7207 */ /* 0x000fe40000000000 */
[----:B------:R-:W-:Y:S02]  /*2ecd0*/  SEL R13, R71, R58, P0 ;  /* 0x0000003a470d7207 */ /* 0x000fe40000000000 */
[----:B------:R-:W-:Y:S02]  /*2ece0*/  SEL R15, R58, R71, P0 ;  /* 0x000000473a0f7207 */ /* 0x000fe40000000000 */
[----:B------:R-:W-:Y:S02]  /*2ecf0*/  MOV R62, R14 ;  /* 0x0000000e003e7202 */ /* 0x000fe40000000f00 */
[----:B------:R-:W-:Y:S01]  /*2ed00*/  SEL R14, R20, R37, P0 ;  /* 0x00000025140e7207 */ /* 0x000fe20000000000 */
[----:B------:R-:W-:Y:S01]  /*2ed10*/  IMAD.MOV.U32 R20, RZ, RZ, RZ ;  /* 0x000000ffff147224 */ /* 0x000fe200078e00ff */
[----:B------:R-:W-:Y:S01]  /*2ed20*/  SEL R37, R67, R56, P0 ;  /* 0x0000003843257207 */ /* 0x000fe20000000000 */
[----:B------:R-:W-:Y:S06]  /*2ed30*/  BRA `(.L_x_2560) ;  /* 0xffffff6400487947 */ /* 0x000fec000383ffff */
.L_x_2381:
[----:B------:R-:W0:Y:S01]  /*2ed40*/  S2R R6, SR_TID.X ;  /* 0x0000000000067919 */ /* 0x000e220000002100 */
[----:B------:R-:W-:Y:S01]  /*2ed50*/  BSSY B1, `(.L_x_2561) ;  /* 0x000000a000017945 */ /* 0x000fe20003800000 */
[----:B------:R-:W-:Y:S01]  /*2ed60*/  MOV R12, RZ ;  /* 0x000000ff000c7202 */ /* 0x000fe20000000f00 */
[----:B------:R-:W-:Y:S02]  /*2ed70*/  IMAD.MOV.U32 R11, RZ, RZ, 0x1f ;  /* 0x0000001fff0b7424 */ /* 0x000fe400078e00ff */
[----:B------:R-:W-:Y:S01]  /*2ed80*/  IMAD.MOV.U32 R15, RZ, RZ, -0x1 ;  /* 0xffffffffff0f7424 */ /* 0x000fe200078e00ff */
[----:B0-----:R-:W-:-:S04]  /*2ed90*/  SHF.R.U32.HI R6, RZ, 0x5, R6 ;  /* 0x00000005ff067819 */ /* 0x001fc80000011606 */
[----:B------:R-:W-:-:S05]  /*2eda0*/  LOP3.LUT R6, R6, 0x3, RZ, 0xc0, !PT ;  /* 0x0000000306067812 */ /* 0x000fca00078ec0ff */
[----:B------:R-:W-:-:S07]  /*2edb0*/  IMAD.MOV.U32 R13, RZ, RZ, R6 ;  /* 0x000000ffff0d7224 */ /* 0x000fce00078e0006 */
[----:B------:R-:W-:Y:S05]  /*2edc0*/  WARPSYNC.COLLECTIVE R15, `(.L_x_2562) ;  /* 0x000000000f087348 */ /* 0x000fea0003c00000 */
[----:B------:R0:W1:Y:S02]  /*2edd0*/  SHFL.IDX P6, R14, R13, R12, R11 ;  /* 0x0000000c0d0e7389 */ /* 0x00006400000c000b */
[----:B01----:R-:W-:Y:S01]  /*2ede0*/  ENDCOLLECTIVE ;  /* 0x000000000000791b */ /* 0x003fe20003800000 */
.L_x_2562:
[----:B------:R-:W-:Y:S05]  /*2edf0*/  BSYNC B1 ;  /* 0x0000000000017941 */ /* 0x000fea0003800000 */
.L_x_2561:
[----:B------:R-:W-:Y:S05]  /*2ee00*/  BRA `(.L_x_2563) ;  /* 0xffffff9000b47947 */ /* 0x000fea000383ffff */
.L_x_2383:
[----:B------:R-:W-:Y:S01]  /*2ee10*/  BSSY B1, `(.L_x_2564) ;  /* 0x0000006000017945 */ /* 0x000fe20003800000 */
[----:B------:R-:W-:-:S07]  /*2ee20*/  MOV R15, 0xffffffff ;  /* 0xffffffff000f7802 */ /* 0x000fce0000000f00 */
[----:B0-----:R-:W-:Y:S05]  /*2ee30*/  WARPSYNC.COLLECTIVE R15, `(.L_x_2565) ;  /* 0x000000000f0c7348 */ /* 0x001fea0003c00000 */
[----:B------:R-:W-:Y:S02]  /*2ee40*/  ELECT P6, UR62, PT ;  /* 0x00000000003e782f */ /* 0x000fe400038c0000 */
[----:B------:R-:W-:Y:S01]  /*2ee50*/  MOV R14, UR62 ;  /* 0x0000003e000e7c02 */ /* 0x000fe20008000f00 */
[----:B0-----:R-:W-:Y:S10]  /*2ee60*/  ENDCOLLECTIVE ;  /* 0x000000000000791b */ /* 0x001ff40003800000 */
.L_x_2565:
[----:B------:R-:W-:Y:S05]  /*2ee70*/  BSYNC B1 ;  /* 0x0000000000017941 */ /* 0x000fea0003800000 */
.L_x_2564:
[----:B------:R-:W-:Y:S05]  /*2ee80*/  BRA `(.L_x_2382) ;  /* 0xffffff9000ac7947 */ /* 0x000fea000383ffff */
.L_x_2385:
[----:B0-----:R0:W1:Y:S02]  /*2ee90*/  SYNCS.PHASECHK.TRANS64.TRYWAIT P0, [R11+URZ+0x29820], R5 ;  /* 0x029820050b0075a7 */ /* 0x001064000800017f */
[----:B-1----:R-:W-:Y:S05]  /*2eea0*/  @!P0 NANOSLEEP.SYNCS 0x989680 ;  /* 0x009896800000895d */ /* 0x002fea0003900000 */
[----:B------:R-:W1:Y:S02]  /*2eeb0*/  @!P0 SYNCS.PHASECHK.TRANS64 P0, [R11+URZ+0x29820], R5 ;  /* 0x029820050b0085a7 */ /* 0x000e64000800007f */
[----:B-1----:R-:W-:Y:S05]  /*2eec0*/  @!P0 BRA `(.L_x_2385) ;  /* 0xfffffffc00f08947 */ /* 0x002fea000383ffff */
[----:B------:R-:W-:Y:S05]  /*2eed0*/  BRA `(.L_x_2566) ;  /* 0xffffff9000c87947 */ /* 0x000fea000383ffff */
.L_x_2389:
[----:B-1----:R1:W2:Y:S02]  /*2eee0*/  SYNCS.PHASECHK.TRANS64.TRYWAIT P0, [R8+URZ+0x298a0], R10 ;  /* 0x0298a00a080075a7 */ /* 0x0022a4000800017f */
[----:B--2---:R-:W-:Y:S05]  /*2eef0*/  @!P0 NANOSLEEP.SYNCS 0x989680 ;  /* 0x009896800000895d */ /* 0x004fea0003900000 */
[----:B------:R-:W2:Y:S02]  /*2ef00*/  @!P0 SYNCS.PHASECHK.TRANS64 P0, [R8+URZ+0x298a0], R10 ;  /* 0x0298a00a080085a7 */ /* 0x000ea4000800007f */
[----:B--2---:R-:W-:Y:S05]  /*2ef10*/  @!P0 BRA `(.L_x_2389) ;  /* 0xfffffffc00f08947 */ /* 0x004fea000383ffff */
[----:B------:R-:W-:Y:S05]  /*2ef20*/  BRA `(.L_x_2567) ;  /* 0xffffff9000e87947 */ /* 0x000fea000383ffff */
.L_x_2396:
[----:B0-----:R0:W2:Y:S02]  /*2ef30*/  SYNCS.PHASECHK.TRANS64.TRYWAIT P0, [R8+URZ+0x298c0], R10 ;  /* 0x0298c00a080075a7 */ /* 0x0010a4000800017f */
[----:B--2---:R-:W-:Y:S05]  /*2ef40*/  @!P0 NANOSLEEP.SYNCS 0x989680 ;  /* 0x009896800000895d */ /* 0x004fea0003900000 */
[----:B------:R-:W2:Y:S02]  /*2ef50*/  @!P0 SYNCS.PHASECHK.TRANS64 P0, [R8+URZ+0x298c0], R10 ;  /* 0x0298c00a080085a7 */ /* 0x000ea4000800007f */
[----:B--2---:R-:W-:Y:S05]  /*2ef60*/  @!P0 BRA `(.L_x_2396) ;  /* 0xfffffffc00f08947 */ /* 0x004fea000383ffff */
[----:B------:R-:W-:Y:S05]  /*2ef70*/  BRA `(.L_x_2568) ;  /* 0xffffff9400e07947 */ /* 0x000fea000383ffff */
.L_x_2403:
[----:B0-----:R0:W1:Y:S02]  /*2ef80*/  SYNCS.PHASECHK.TRANS64.TRYWAIT P1, [R7+URZ+0x298a0], R6 ;  /* 0x0298a006070075a7 */ /* 0x001064000802017f */
[----:B-1----:R-:W-:Y:S05]  /*2ef90*/  @!P1 NANOSLEEP.SYNCS 0x989680 ;  /* 0x009896800000995d */ /* 0x002fea0003900000 */
[----:B------:R-:W1:Y:S02]  /*2efa0*/  @!P1 SYNCS.PHASECHK.TRANS64 P1, [R7+URZ+0x298a0], R6 ;  /* 0x0298a006070095a7 */ /* 0x000e64000802007f */
[----:B-1----:R-:W-:Y:S05]  /*2efb0*/  @!P1 BRA `(.L_x_2403) ;  /* 0xfffffffc00f09947 */ /* 0x002fea000383ffff */
[----:B------:R-:W-:Y:S05]  /*2efc0*/  BRA `(.L_x_2569) ;  /* 0xffffff9800c87947 */ /* 0x000fea000383ffff */
.L_x_2410:
[----:B-1----:R1:W2:Y:S02]  /*2efd0*/  SYNCS.PHASECHK.TRANS64.TRYWAIT P1, [R7+URZ+0x298c0], R6 ;  /* 0x0298c006070075a7 */ /* 0x0022a4000802017f */
[----:B--2---:R-:W-:Y:S05]  /*2efe0*/  @!P1 NANOSLEEP.SYNCS 0x989680 ;  /* 0x009896800000995d */ /* 0x004fea0003900000 */
[----:B------:R-:W2:Y:S02]  /*2eff0*/  @!P1 SYNCS.PHASECHK.TRANS64 P1, [R7+URZ+0x298c0], R6 ;  /* 0x0298c006070095a7 */ /* 0x000ea4000802007f */
[----:B--2---:R-:W-:Y:S05]  /*2f000*/  @!P1 BRA `(.L_x_2410) ;  /* 0xfffffffc00f09947 */ /* 0x004fea000383ffff */
[----:B------:R-:W-:Y:S05]  /*2f010*/  BRA `(.L_x_2570) ;  /* 0xffffff9c00b87947 */ /* 0x000fea000383ffff */
.L_x_2425:
[----:B------:R-:W1:Y:S01]  /*2f020*/  S2R R5, SR_TID.X ;  /* 0x0000000000057919 */ /* 0x000e620000002100 */
[----:B------:R-:W-:Y:S01]  /*2f030*/  BSSY B0, `(.L_x_2571) ;  /* 0x000000a000007945 */ /* 0x000fe20003800000 */
[----:B------:R-:W-:Y:S01]  /*2f040*/  IMAD.MOV.U32 R12, RZ, RZ, RZ ;  /* 0x000000ffff0c7224 */ /* 0x000fe200078e00ff */
[----:B------:R-:W-:Y:S01]  /*2f050*/  MOV R11, 0x1f ;  /* 0x0000001f000b7802 */ /* 0x000fe20000000f00 */
[----:B------:R-:W-:Y:S01]  /*2f060*/  IMAD.MOV.U32 R15, RZ, RZ, -0x1 ;  /* 0xffffffffff0f7424 */ /* 0x000fe200078e00ff */
[----:B-1----:R-:W-:-:S04]  /*2f070*/  SHF.R.U32.HI R5, RZ, 0x5, R5 ;  /* 0x00000005ff057819 */ /* 0x002fc80000011605 */
[----:B------:R-:W-:-:S05]  /*2f080*/  LOP3.LUT R5, R5, 0x3, RZ, 0xc0, !PT ;  /* 0x0000000305057812 */ /* 0x000fca00078ec0ff */
[----:B------:R-:W-:-:S07]  /*2f090*/  IMAD.MOV.U32 R13, RZ, RZ, R5 ;  /* 0x000000ffff0d7224 */ /* 0x000fce00078e0005 */
[----:B0-----:R-:W-:Y:S05]  /*2f0a0*/  WARPSYNC.COLLECTIVE R15, `(.L_x_2572) ;  /* 0x000000000f087348 */ /* 0x001fea0003c00000 */
[----:B------:R1:W2:Y:S02]  /*2f0b0*/  SHFL.IDX P6, R14, R13, R12, R11 ;  /* 0x0000000c0d0e7389 */ /* 0x0002a400000c000b */
[----:B012---:R-:W-:Y:S01]  /*2f0c0*/  ENDCOLLECTIVE ;  /* 0x000000000000791b */ /* 0x007fe20003800000 */
.L_x_2572:
[----:B------:R-:W-:Y:S05]  /*2f0d0*/  BSYNC B0 ;  /* 0x0000000000007941 */ /* 0x000fea0003800000 */
.L_x_2571:
[----:B------:R-:W-:Y:S05]  /*2f0e0*/  BRA `(.L_x_2573) ;  /* 0xffffffac004c7947 */ /* 0x000fea000383ffff */
.L_x_2427:
[----:B------:R-:W-:Y:S01]  /*2f0f0*/  BSSY B0, `(.L_x_2574) ;  /* 0x0000006000007945 */ /* 0x000fe20003800000 */
[----:B------:R-:W-:-:S07]  /*2f100*/  IMAD.MOV.U32 R15, RZ, RZ, -0x1 ;  /* 0xffffffffff0f7424 */ /* 0x000fce00078e00ff */
[----:B01----:R-:W-:Y:S05]  /*2f110*/  WARPSYNC.COLLECTIVE R15, `(.L_x_2575) ;  /* 0x000000000f0c7348 */ /* 0x003fea0003c00000 */
[----:B------:R-:W-:Y:S02]  /*2f120*/  ELECT P6, UR62, PT ;  /* 0x00000000003e782f */ /* 0x000fe400038c0000 */
[----:B------:R-:W-:Y:S01]  /*2f130*/  MOV R14, UR62 ;  /* 0x0000003e000e7c02 */ /* 0x000fe20008000f00 */
[----:B01----:R-:W-:Y:S10]  /*2f140*/  ENDCOLLECTIVE ;  /* 0x000000000000791b */ /* 0x003ff40003800000 */
.L_x_2575:
[----:B------:R-:W-:Y:S05]  /*2f150*/  BSYNC B0 ;  /* 0x0000000000007941 */ /* 0x000fea0003800000 */
.L_x_2574:
[----:B------:R-:W-:Y:S05]  /*2f160*/  BRA `(.L_x_2576) ;  /* 0xffffffac00447947 */ /* 0x000fea000383ffff */
.L_x_2430:
[----:B-1----:R1:W2:Y:S02]  /*2f170*/  SYNCS.PHASECHK.TRANS64.TRYWAIT P2, [R6+URZ+0x29880], R7 ;  /* 0x02988007060075a7 */ /* 0x0022a4000804017f */
[----:B--2---:R-:W-:Y:S05]  /*2f180*/  @!P2 NANOSLEEP.SYNCS 0x989680 ;  /* 0x009896800000a95d */ /* 0x004fea0003900000 */
[----:B------:R-:W2:Y:S02]  /*2f190*/  @!P2 SYNCS.PHASECHK.TRANS64 P2, [R6+URZ+0x29880], R7 ;  /* 0x029880070600a5a7 */ /* 0x000ea4000804007f */
[----:B--2---:R-:W-:Y:S05]  /*2f1a0*/  @!P2 BRA `(.L_x_2430) ;  /* 0xfffffffc00f0a947 */ /* 0x004fea000383ffff */
[----:B------:R-:W-:Y:S05]  /*2f1b0*/  BRA `(.L_x_2577) ;  /* 0xffffffac00bc7947 */ /* 0x000fea000383ffff */
.L_x_2432:
[----:B--2---:R2:W3:Y:S02]  /*2f1c0*/  SYNCS.PHASECHK.TRANS64.TRYWAIT P2, [R6+URZ+0x29840], R7 ;  /* 0x02984007060075a7 */ /* 0x0044e4000804017f */
[----:B---3--:R-:W-:Y:S05]  /*2f1d0*/  @!P2 NANOSLEEP.SYNCS 0x989680 ;  /* 0x009896800000a95d */ /* 0x008fea0003900000 */
[----:B------:R-:W3:Y:S02]  /*2f1e0*/  @!P2 SYNCS.PHASECHK.TRANS64 P2, [R6+URZ+0x29840], R7 ;  /* 0x029840070600a5a7 */ /* 0x000ee4000804007f */
[----:B---3--:R-:W-:Y:S05]  /*2f1f0*/  @!P2 BRA `(.L_x_2432) ;  /* 0xfffffffc00f0a947 */ /* 0x008fea000383ffff */
[----:B------:R-:W-:Y:S05]  /*2f200*/  BRA `(.L_x_2578) ;  /* 0xffffffb000207947 */ /* 0x000fea000383ffff */
.L_x_2435:
        /* <DEDUP_REMOVED lines=8> */
.L_x_2441:
[----:B---3--:R3:W4:Y:S02]  /*2f290*/  SYNCS.PHASECHK.TRANS64.TRYWAIT P0, [R4+URZ+0x29880], R3 ;  /* 0x02988003040075a7 */ /* 0x008724000800017f */
[----:B----4-:R-:W-:Y:S05]  /*2f2a0*/  @!P0 NANOSLEEP.SYNCS 0x989680 ;  /* 0x009896800000895d */ /* 0x010fea0003900000 */
[----:B------:R-:W4:Y:S02]  /*2f2b0*/  @!P0 SYNCS.PHASECHK.TRANS64 P0, [R4+URZ+0x29880], R3 ;  /* 0x02988003040085a7 */ /* 0x000f24000800007f */
[----:B----4-:R-:W-:Y:S05]  /*2f2c0*/  @!P0 BRA `(.L_x_2441) ;  /* 0xfffffffc00f08947 */ /* 0x010fea000383ffff */
[----:B------:R-:W-:Y:S05]  /*2f2d0*/  BRA `(.L_x_2580) ;  /* 0xffffffb800207947 */ /* 0x000fea000383ffff */
.L_x_2446:
[----:B-1----:R1:W2:Y:S02]  /*2f2e0*/  SYNCS.PHASECHK.TRANS64.TRYWAIT P0, [R4+URZ+0x29840], R3 ;  /* 0x02984003040075a7 */ /* 0x0022a4000800017f */
[----:B--2---:R-:W-:Y:S05]  /*2f2f0*/  @!P0 NANOSLEEP.SYNCS 0x989680 ;  /* 0x009896800000895d */ /* 0x004fea0003900000 */
[----:B------:R-:W2:Y:S02]  /*2f300*/  @!P0 SYNCS.PHASECHK.TRANS64 P0, [R4+URZ+0x29840], R3 ;  /* 0x02984003040085a7 */ /* 0x000ea4000800007f */
[----:B--2---:R-:W-:Y:S05]  /*2f310*/  @!P0 BRA `(.L_x_2446) ;  /* 0xfffffffc00f08947 */ /* 0x004fea000383ffff */
[----:B------:R-:W-:Y:S05]  /*2f320*/  BRA `(.L_x_2581) ;  /* 0xffffffb800ac7947 */ /* 0x000fea000383ffff */
.L_x_2454:
[----:B---3--:R-:W3:Y:S02]  /*2f330*/  LDL R4, [R1+0x4] ;  /* 0x0000040001047983 */ /* 0x008ee40000100800 */
[----:B---3--:R3:W4:Y:S02]  /*2f340*/  SYNCS.PHASECHK.TRANS64.TRYWAIT P2, [R4+URZ+0x29870], R3 ;  /* 0x02987003040075a7 */ /* 0x008724000804017f */
[----:B----4-:R-:W-:Y:S05]  /*2f350*/  @!P2 NANOSLEEP.SYNCS 0x989680 ;  /* 0x009896800000a95d */ /* 0x010fea0003900000 */
[----:B------:R-:W4:Y:S02]  /*2f360*/  @!P2 SYNCS.PHASECHK.TRANS64 P2, [R4+URZ+0x29870], R3 ;  /* 0x029870030400a5a7 */ /* 0x000f24000804007f */
[----:B----4-:R-:W-:Y:S05]  /*2f370*/  @!P2 BRA `(.L_x_2454) ;  /* 0xfffffffc00eca947 */ /* 0x010fea000383ffff */
[----:B------:R-:W-:Y:S05]  /*2f380*/  BRA `(.L_x_2582) ;  /* 0xffffffbc00e07947 */ /* 0x000fea000383ffff */
.L_x_2456:
[----:B---3--:R-:W3:Y:S02]  /*2f390*/  LDL R4, [R1+0x4] ;  /* 0x0000040001047983 */ /* 0x008ee40000100800 */
[----:B---3--:R3:W4:Y:S02]  /*2f3a0*/  SYNCS.PHASECHK.TRANS64.TRYWAIT P2, [R4+URZ+0x29860], R3 ;  /* 0x02986003040075a7 */ /* 0x008724000804017f */
[----:B----4-:R-:W-:Y:S05]  /*2f3b0*/  @!P2 NANOSLEEP.SYNCS 0x989680 ;  /* 0x009896800000a95d */ /* 0x010fea0003900000 */
[----:B------:R-:W4:Y:S02]  /*2f3c0*/  @!P2 SYNCS.PHASECHK.TRANS64 P2, [R4+URZ+0x29860], R3 ;  /* 0x029860030400a5a7 */ /* 0x000f24000804007f */
[----:B----4-:R-:W-:Y:S05]  /*2f3d0*/  @!P2 BRA `(.L_x_2456) ;  /* 0xfffffffc00eca947 */ /* 0x010fea000383ffff */
[----:B------:R-:W-:Y:S05]  /*2f3e0*/  BRA `(.L_x_2583) ;  /* 0xffffffbc00e87947 */ /* 0x000fea000383ffff */
.L_x_2463:
[----:B-1----:R1:W3:Y:S02]  /*2f3f0*/  SYNCS.PHASECHK.TRANS64.TRYWAIT P0, [R20+URZ+0x29870], R3 ;  /* 0x02987003140075a7 */ /* 0x0022e4000800017f */
[----:B---3--:R-:W-:Y:S05]  /*2f400*/  @!P0 NANOSLEEP.SYNCS 0x989680 ;  /* 0x009896800000895d */ /* 0x008fea0003900000 */
[----:B------:R-:W3:Y:S02]  /*2f410*/  @!P0 SYNCS.PHASECHK.TRANS64 P0, [R20+URZ+0x29870], R3 ;  /* 0x02987003140085a7 */ /* 0x000ee4000800007f */
[----:B---3--:R-:W-:Y:S05]  /*2f420*/  @!P0 BRA `(.L_x_2463) ;  /* 0xfffffffc00f08947 */ /* 0x008fea000383ffff */
[----:B------:R-:W-:Y:S05]  /*2f430*/  BRA `(.L_x_2584) ;  /* 0xffffffc400dc7947 */ /* 0x000fea000383ffff */
.L_x_2465:
[----:B-1----:R1:W3:Y:S02]  /*2f440*/  SYNCS.PHASECHK.TRANS64.TRYWAIT P0, [R20+URZ+0x29860], R3 ;  /* 0x02986003140075a7 */ /* 0x0022e4000800017f */
[----:B---3--:R-:W-:Y:S05]  /*2f450*/  @!P0 NANOSLEEP.SYNCS 0x989680 ;  /* 0x009896800000895d */ /* 0x008fea0003900000 */
[----:B------:R-:W3:Y:S02]  /*2f460*/  @!P0 SYNCS.PHASECHK.TRANS64 P0, [R20+URZ+0x29860], R3 ;  /* 0x02986003140085a7 */ /* 0x000ee4000800007f */
[----:B---3--:R-:W-:Y:S05]  /*2f470*/  @!P0 BRA `(.L_x_2465) ;  /* 0xfffffffc00f08947 */ /* 0x008fea000383ffff */
[----:B------:R-:W-:Y:S05]  /*2f480*/  BRA `(.L_x_2585) ;  /* 0xffffffc400e47947 */ /* 0x000fea000383ffff */
.L_x_2469:
[----:B------:R-:W2:Y:S01]  /*2f490*/  LDL R3, [R1] ;  /* 0x0000000001037983 */ /* 0x000ea20000100800 */
[----:B------:R-:W-:Y:S01]  /*2f4a0*/  BSSY B0, `(.L_x_2586) ;  /* 0x0000008000007945 */ /* 0x000fe20003800000 */
[----:B------:R-:W-:Y:S01]  /*2f4b0*/  IMAD.MOV.U32 R12, RZ, RZ, RZ ;  /* 0x000000ffff0c7224 */ /* 0x000fe200078e00ff */
[----:B------:R-:W-:Y:S01]  /*2f4c0*/  MOV R15, 0xffffffff ;  /* 0xffffffff000f7802 */ /* 0x000fe20000000f00 */
[----:B------:R-:W-:Y:S01]  /*2f4d0*/  IMAD.MOV.U32 R11, RZ, RZ, 0x1f ;  /* 0x0000001fff0b7424 */ /* 0x000fe200078e00ff */
[----:B--2---:R-:W-:-:S07]  /*2f4e0*/  MOV R13, R3 ;  /* 0x00000003000d7202 */ /* 0x004fce0000000f00 */
[----:B------:R-:W-:Y:S05]  /*2f4f0*/  WARPSYNC.COLLECTIVE R15, `(.L_x_2587) ;  /* 0x000000000f087348 */ /* 0x000fea0003c00000 */
[----:B------:R0:W1:Y:S02]  /*2f500*/  SHFL.IDX P6, R14, R13, R12, R11 ;  /* 0x0000000c0d0e7389 */ /* 0x00006400000c000b */
[----:B01----:R-:W-:Y:S01]  /*2f510*/  ENDCOLLECTIVE ;  /* 0x000000000000791b */ /* 0x003fe20003800000 */
.L_x_2587:
[----:B------:R-:W-:Y:S05]  /*2f520*/  BSYNC B0 ;  /* 0x0000000000007941 */ /* 0x000fea0003800000 */
.L_x_2586:
[----:B------:R0:W5:Y:S01]  /*2f530*/  LDL R2, [R1+0xc] ;  /* 0x00000c0001027983 */ /* 0x0001620000100800 */
[----:B------:R-:W-:Y:S01]  /*2f540*/  IMAD.MOV.U32 R13, RZ, RZ, R3 ;  /* 0x000000ffff0d7224 */ /* 0x000fe200078e0003 */
[----:B------:R-:W-:Y:S01]  /*2f550*/  MOV R12, 0x1 ;  /* 0x00000001000c7802 */ /* 0x000fe20000000f00 */
[----:B------:R-:W-:Y:S02]  /*2f560*/  IMAD.MOV.U32 R11, RZ, RZ, 0x1f ;  /* 0x0000001fff0b7424 */ /* 0x000fe400078e00ff */
[----:B------:R-:W-:Y:S02]  /*2f570*/  IMAD.MOV.U32 R15, RZ, RZ, -0x1 ;  /* 0xffffffffff0f7424 */ /* 0x000fe400078e00ff */
[----:B------:R-:W-:-:S07]  /*2f580*/  IMAD.MOV.U32 R0, RZ, RZ, R14 ;  /* 0x000000ffff007224 */ /* 0x000fce00078e000e */
[----:B0----5:R-:W-:Y:S05]  /*2f590*/  WARPSYNC.COLLECTIVE R15, `(.L_x_2588) ;  /* 0x000000000f087348 */ /* 0x021fea0003c00000 */
[----:B------:R1:W2:Y:S02]  /*2f5a0*/  SHFL.IDX P6, R14, R13, R12, R11 ;  /* 0x0000000c0d0e7389 */ /* 0x0002a400000c000b */
[----:B012--5:R-:W-:Y:S01]  /*2f5b0*/  ENDCOLLECTIVE ;  /* 0x000000000000791b */ /* 0x027fe20003800000 */
.L_x_2588:
[----:B------:R-:W-:Y:S01]  /*2f5c0*/  ULDC UR4, c[0x0][0xc14] ;  /* 0x0003050000047ab9 */ /* 0x000fe20000000800 */
[----:B------:R-:W-:Y:S01]  /*2f5d0*/  IMAD.IADD R5, R2, 0x1, R7 ;  /* 0x0000000102057824 */ /* 0x000fe200078e0207 */
[----:B------:R-:W-:-:S04]  /*2f5e0*/  MOV R4, R14 ;  /* 0x0000000e00047202 */ /* 0x000fc80000000f00 */
[----:B------:R-:W-:-:S13]  /*2f5f0*/  ISETP.GE.OR P1, PT, R5, UR4, !P0 ;  /* 0x0000000405007c0c */ /* 0x000fda000c726670 */
[----:B------:R-:W0:Y:S02]  /*2f600*/  @!P1 LDC.64 R2, c[0x0][0xc58] ;  /* 0x00031600ff029b82 */ /* 0x000e240000000a00 */
[----:B0-----:R-:W-:-:S06]  /*2f610*/  @!P1 IMAD.WIDE R2, R5, 0x4, R2 ;  /* 0x0000000405029825 */ /* 0x001fcc00078e0202 */
[----:B------:R0:W2:Y:S01]  /*2f620*/  @!P1 LDG.E R2, desc[UR56][R2.64] ;  /* 0x0000003802029981 */ /* 0x0000a2000c1e1900 */
[----:B------:R-:W-:Y:S01]  /*2f630*/  IMAD.MOV.U32 R11, RZ, RZ, RZ ;  /* 0x000000ffff0b7224 */ /* 0x000fe200078e00ff */
[C---:B------:R-:W-:Y:S02]  /*2f640*/  ISETP.GE.U32.AND P2, PT, R7.reuse, 0x2, PT ;  /* 0x000000020700780c */ /* 0x040fe40003f46070 */
[C---:B------:R-:W-:Y:S02]  /*2f650*/  ISETP.GE.U32.AND P3, PT, R7.reuse, 0x4, PT ;  /* 0x000000040700780c */ /* 0x040fe40003f66070 */
[C---:B------:R-:W-:Y:S02]  /*2f660*/  ISETP.GE.U32.AND P4, PT, R7.reuse, 0x8, PT ;  /* 0x000000080700780c */ /* 0x040fe40003f86070 */
[----:B------:R-:W-:Y:S01]  /*2f670*/  ISETP.GE.U32.AND P5, PT, R7, 0x10, PT ;  /* 0x000000100700780c */ /* 0x000fe20003fa6070 */
[----:B0-----:R-:W-:Y:S01]  /*2f680*/  IMAD.MOV.U32 R3, RZ, RZ, RZ ;  /* 0x000000ffff037224 */ /* 0x001fe200078e00ff */
[----:B--2---:R-:W-:-:S02]  /*2f690*/  @!P1 MOV R3, R2 ;  /* 0x0000000200039202 */ /* 0x004fc40000000f00 */
[----:B------:R-:W-:-:S03]  /*2f6a0*/  ISETP.NE.AND P1, PT, R7, RZ, PT ;  /* 0x000000ff0700720c */ /* 0x000fc60003f25270 */
[----:B------:R-:W-:-:S10]  /*2f6b0*/  IMAD.MOV.U32 R13, RZ, RZ, R3 ;  /* 0x000000ffff0d7224 */ /* 0x000fd400078e0003 */
[----:B------:R-:W-:Y:S05]  /*2f6c0*/  WARPSYNC.COLLECTIVE R15, `(.L_x_2589) ;  /* 0x000000000f087348 */ /* 0x000fea0003c00000 */
[----:B------:R0:W1:Y:S02]  /*2f6d0*/  SHFL.UP P6, R14, R13, R12, R11 ;  /* 0x0400000c0d0e7389 */ /* 0x00006400000c000b */
[----:B01----:R-:W-:Y:S01]  /*2f6e0*/  ENDCOLLECTIVE ;  /* 0x000000000000791b */ /* 0x003fe20003800000 */
.L_x_2589:
[----:B------:R-:W-:Y:S01]  /*2f6f0*/  IMAD.MOV.U32 R12, RZ, RZ, 0x2 ;  /* 0x00000002ff0c7424 */ /* 0x000fe200078e00ff */
[----:B------:R-:W-:-:S04]  /*2f700*/  SEL R14, R14, RZ, P1 ;  /* 0x000000ff0e0e7207 */ /* 0x000fc80000800000 */
[----:B------:R-:W-:-:S05]  /*2f710*/  IADD3 R2, R3, R14, RZ ;  /* 0x0000000e03027210 */ /* 0x000fca0007ffe0ff */
[----:B------:R-:W-:-:S07]  /*2f720*/  IMAD.MOV.U32 R13, RZ, RZ, R2 ;  /* 0x000000ffff0d7224 */ /* 0x000fce00078e0002 */
[----:B------:R-:W-:Y:S05]  /*2f730*/  WARPSYNC.COLLECTIVE R15, `(.L_x_2590) ;  /* 0x000000000f087348 */ /* 0x000fea0003c00000 */
[----:B------:R0:W1:Y:S02]  /*2f740*/  SHFL.UP P6, R14, R13, R12, R11 ;  /* 0x0400000c0d0e7389 */ /* 0x00006400000c000b */
[----:B01----:R-:W-:Y:S01]  /*2f750*/  ENDCOLLECTIVE ;  /* 0x000000000000791b */ /* 0x003fe20003800000 */
.L_x_2590:
[----:B------:R-:W-:Y:S01]  /*2f760*/  IMAD.MOV.U32 R12, RZ, RZ, 0x4 ;  /* 0x00000004ff0c7424 */ /* 0x000fe200078e00ff */
[----:B------:R-:W-:-:S04]  /*2f770*/  SEL R5, R14, RZ, P2 ;  /* 0x000000ff0e057207 */ /* 0x000fc80001000000 */
[----:B------:R-:W-:-:S05]  /*2f780*/  IADD3 R2, R2, R5, RZ ;  /* 0x0000000502027210 */ /* 0x000fca0007ffe0ff */
[----:B------:R-:W-:-:S07]  /*2f790*/  IMAD.MOV.U32 R13, RZ, RZ, R2 ;  /* 0x000000ffff0d7224 */ /* 0x000fce00078e0002 */
[----:B------:R-:W-:Y:S05]  /*2f7a0*/  WARPSYNC.COLLECTIVE R15, `(.L_x_2591) ;  /* 0x000000000f087348 */ /* 0x000fea0003c00000 */
[----:B------:R0:W1:Y:S02]  /*2f7b0*/  SHFL.UP P6, R14, R13, R12, R11 ;  /* 0x0400000c0d0e7389 */ /* 0x00006400000c000b */
[----:B01----:R-:W-:Y:S01]  /*2f7c0*/  ENDCOLLECTIVE ;  /* 0x000000000000791b */ /* 0x003fe20003800000 */
.L_x_2591:
[----:B------:R-:W-:Y:S01]  /*2f7d0*/  IMAD.MOV.U32 R12, RZ, RZ, 0x8 ;  /* 0x00000008ff0c7424 */ /* 0x000fe200078e00ff */
[----:B------:R-:W-:-:S04]  /*2f7e0*/  SEL R5, R14, RZ, P3 ;  /* 0x000000ff0e057207 */ /* 0x000fc80001800000 */
[----:B------:R-:W-:-:S05]  /*2f7f0*/  IADD3 R2, R2, R5, RZ ;  /* 0x0000000502027210 */ /* 0x000fca0007ffe0ff */
[----:B------:R-:W-:-:S07]  /*2f800*/  IMAD.MOV.U32 R13, RZ, RZ, R2 ;  /* 0x000000ffff0d7224 */ /* 0x000fce00078e0002 */
[----:B------:R-:W-:Y:S05]  /*2f810*/  WARPSYNC.COLLECTIVE R15, `(.L_x_2592) ;  /* 0x000000000f087348 */ /* 0x000fea0003c00000 */
[----:B------:R0:W1:Y:S02]  /*2f820*/  SHFL.UP P6, R14, R13, R12, R11 ;  /* 0x0400000c0d0e7389 */ /* 0x00006400000c000b */
[----:B01----:R-:W-:Y:S01]  /*2f830*/  ENDCOLLECTIVE ;  /* 0x000000000000791b */ /* 0x003fe20003800000 */
.L_x_2592:
[----:B------:R-:W-:Y:S01]  /*2f840*/  IMAD.MOV.U32 R12, RZ, RZ, 0x10 ;  /* 0x00000010ff0c7424 */ /* 0x000fe200078e00ff */
[----:B------:R-:W-:-:S04]  /*2f850*/  SEL R5, R14, RZ, P4 ;  /* 0x000000ff0e057207 */ /* 0x000fc80002000000 */
[----:B------:R-:W-:-:S05]  /*2f860*/  IADD3 R2, R2, R5, RZ ;  /* 0x0000000502027210 */ /* 0x000fca0007ffe0ff */
[----:B------:R-:W-:-:S07]  /*2f870*/  IMAD.MOV.U32 R13, RZ, RZ, R2 ;  /* 0x000000ffff0d7224 */ /* 0x000fce00078e0002 */
[----:B------:R-:W-:Y:S05]  /*2f880*/  WARPSYNC.COLLECTIVE R15, `(.L_x_2593) ;  /* 0x000000000f087348 */ /* 0x000fea0003c00000 */
[----:B------:R0:W1:Y:S02]  /*2f890*/  SHFL.UP P6, R14, R13, R12, R11 ;  /* 0x0400000c0d0e7389 */ /* 0x00006400000c000b */
[----:B01----:R-:W-:Y:S01]  /*2f8a0*/  ENDCOLLECTIVE ;  /* 0x000000000000791b */ /* 0x003fe20003800000 */
.L_x_2593:
[----:B------:R-:W-:Y:S01]  /*2f8b0*/  IMAD.MOV.U32 R12, RZ, RZ, 0x1f ;  /* 0x0000001fff0c7424 */ /* 0x000fe200078e00ff */
[----:B------:R-:W-:Y:S02]  /*2f8c0*/  MOV R11, 0x1f ;  /* 0x0000001f000b7802 */ /* 0x000fe40000000f00 */
[----:B------:R-:W-:-:S04]  /*2f8d0*/  SEL R5, R14, RZ, P5 ;  /* 0x000000ff0e057207 */ /* 0x000fc80002800000 */
[----:B------:R-:W-:-:S05]  /*2f8e0*/  IADD3 R2, R2, R5, RZ ;  /* 0x0000000502027210 */ /* 0x000fca0007ffe0ff */
[----:B------:R-:W-:-:S07]  /*2f8f0*/  IMAD.MOV.U32 R13, RZ, RZ, R2 ;  /* 0x000000ffff0d7224 */ /* 0x000fce00078e0002 */
[----:B------:R-:W-:Y:S05]  /*2f900*/  WARPSYNC.COLLECTIVE R15, `(.L_x_2594) ;  /* 0x000000000f087348 */ /* 0x000fea0003c00000 */
[----:B------:R0:W1:Y:S02]  /*2f910*/  SHFL.IDX P6, R14, R13, R12, R11 ;  /* 0x0000000c0d0e7389 */ /* 0x00006400000c000b */
[----:B01----:R-:W-:Y:S01]  /*2f920*/  ENDCOLLECTIVE ;  /* 0x000000000000791b */ /* 0x003fe20003800000 */
.L_x_2594:
[----:B------:R-:W-:Y:S05]  /*2f930*/  BRA `(.L_x_2595) ;  /* 0xffffffcc00147947 */ /* 0x000fea000383ffff */
.L_x_2474:
[----:B------:R-:W-:Y:S01]  /*2f940*/  BSSY B0, `(.L_x_2596) ;  /* 0x0000008000007945 */ /* 0x000fe20003800000 */
[----:B-----5:R-:W-:Y:S01]  /*2f950*/  IMAD.MOV.U32 R13, RZ, RZ, R3 ;  /* 0x000000ffff0d7224 */ /* 0x020fe200078e0003 */
[----:B------:R-:W-:Y:S01]  /*2f960*/  MOV R11, RZ ;  /* 0x000000ff000b7202 */ /* 0x000fe20000000f00 */
[----:B------:R-:W-:Y:S02]  /*2f970*/  IMAD.MOV.U32 R12, RZ, RZ, 0x1 ;  /* 0x00000001ff0c7424 */ /* 0x000fe400078e00ff */
[----:B------:R-:W-:-:S07]  /*2f980*/  IMAD.MOV.U32 R15, RZ, RZ, -0x1 ;  /* 0xffffffffff0f7424 */ /* 0x000fce00078e00ff */
[----:B0-----:R-:W-:Y:S05]  /*2f990*/  WARPSYNC.COLLECTIVE R15, `(.L_x_2597) ;  /* 0x000000000f087348 */ /* 0x001fea0003c00000 */
[----:B------:R1:W2:Y:S02]  /*2f9a0*/  SHFL.UP P6, R14, R13, R12, R11 ;  /* 0x0400000c0d0e7389 */ /* 0x0002a400000c000b */
[----:B012---:R-:W-:Y:S01]  /*2f9b0*/  ENDCOLLECTIVE ;  /* 0x000000000000791b */ /* 0x007fe20003800000 */
.L_x_2597:
[----:B------:R-:W-:Y:S05]  /*2f9c0*/  BSYNC B0 ;  /* 0x0000000000007941 */ /* 0x000fea0003800000 */
.L_x_2596:
[----:B------:R-:W-:Y:S01]  /*2f9d0*/  SEL R14, R14, RZ, P1 ;  /* 0x000000ff0e0e7207 */ /* 0x000fe20000800000 */
[----:B------:R-:W-:Y:S01]  /*2f9e0*/  IMAD.MOV.U32 R11, RZ, RZ, RZ ;  /* 0x000000ffff0b7224 */ /* 0x000fe200078e00ff */
[----:B------:R-:W-:Y:S01]  /*2f9f0*/  MOV R12, 0x2 ;  /* 0x00000002000c7802 */ /* 0x000fe20000000f00 */
[----:B------:R-:W-:Y:S02]  /*2fa00*/  IMAD.MOV.U32 R15, RZ, RZ, -0x1 ;  /* 0xffffffffff0f7424 */ /* 0x000fe400078e00ff */
[----:B------:R-:W-:-:S07]  /*2fa10*/  IMAD.IADD R13, R3, 0x1, R14 ;  /* 0x00000001030d7824 */ /* 0x000fce00078e020e */
[----:B------:R-:W-:Y:S05]  /*2fa20*/  WARPSYNC.COLLECTIVE R15, `(.L_x_2598) ;  /* 0x000000000f087348 */ /* 0x000fea0003c00000 */
[----:B------:R0:W1:Y:S02]  /*2fa30*/  SHFL.UP P6, R14, R13, R12, R11 ;  /* 0x0400000c0d0e7389 */ /* 0x00006400000c000b */
[----:B01----:R-:W-:Y:S01]  /*2fa40*/  ENDCOLLECTIVE ;  /* 0x000000000000791b */ /* 0x003fe20003800000 */
.L_x_2598:
[----:B------:R-:W-:Y:S01]  /*2fa50*/  IMAD.MOV.U32 R12, RZ, RZ, 0x4 ;  /* 0x00000004ff0c7424 */ /* 0x000fe200078e00ff */
[----:B------:R-:W-:-:S04]  /*2fa60*/  SEL R14, R14, RZ, P2 ;  /* 0x000000ff0e0e7207 */ /* 0x000fc80001000000 */
[----:B------:R-:W-:-:S05]  /*2fa70*/  IADD3 R5, R13, R14, RZ ;  /* 0x0000000e0d057210 */ /* 0x000fca0007ffe0ff */
[----:B------:R-:W-:-:S07]  /*2fa80*/  IMAD.MOV.U32 R13, RZ, RZ, R5 ;  /* 0x000000ffff0d7224 */ /* 0x000fce00078e0005 */
[----:B------:R-:W-:Y:S05]  /*2fa90*/  WARPSYNC.COLLECTIVE R15, `(.L_x_2599) ;  /* 0x000000000f087348 */ /* 0x000fea0003c00000 */
[----:B------:R0:W1:Y:S02]  /*2faa0*/  SHFL.UP P6, R14, R13, R12, R11 ;  /* 0x0400000c0d0e7389 */ /* 0x00006400000c000b */
[----:B01----:R-:W-:Y:S01]  /*2fab0*/  ENDCOLLECTIVE ;  /* 0x000000000000791b */ /* 0x003fe20003800000 */
.L_x_2599:
[----:B------:R-:W-:Y:S01]  /*2fac0*/  IMAD.MOV.U32 R12, RZ, RZ, 0x8 ;  /* 0x00000008ff0c7424 */ /* 0x000fe200078e00ff */
[----:B------:R-:W-:-:S04]  /*2fad0*/  SEL R6, R14, RZ, P3 ;  /* 0x000000ff0e067207 */ /* 0x000fc80001800000 */
[----:B------:R-:W-:-:S05]  /*2fae0*/  IADD3 R6, R5, R6, RZ ;  /* 0x0000000605067210 */ /* 0x000fca0007ffe0ff */
[----:B------:R-:W-:-:S07]  /*2faf0*/  IMAD.MOV.U32 R13, RZ, RZ, R6 ;  /* 0x000000ffff0d7224 */ /* 0x000fce00078e0006 */
[----:B------:R-:W-:Y:S05]  /*2fb00*/  WARPSYNC.COLLECTIVE R15, `(.L_x_2600) ;  /* 0x000000000f087348 */ /* 0x000fea0003c00000 */
[----:B------:R0:W1:Y:S02]  /*2fb10*/  SHFL.UP P6, R14, R13, R12, R11 ;  /* 0x0400000c0d0e7389 */ /* 0x00006400000c000b */
[----:B01----:R-:W-:Y:S01]  /*2fb20*/  ENDCOLLECTIVE ;  /* 0x000000000000791b */ /* 0x003fe20003800000 */
.L_x_2600:
[----:B------:R-:W-:Y:S01]  /*2fb30*/  IMAD.MOV.U32 R12, RZ, RZ, 0x10 ;  /* 0x00000010ff0c7424 */ /* 0x000fe200078e00ff */
[----:B------:R-:W-:-:S04]  /*2fb40*/  SEL R7, R14, RZ, P4 ;  /* 0x000000ff0e077207 */ /* 0x000fc80002000000 */
[----:B------:R-:W-:-:S05]  /*2fb50*/  IADD3 R7, R6, R7, RZ ;  /* 0x0000000706077210 */ /* 0x000fca0007ffe0ff */
[----:B------:R-:W-:-:S07]  /*2fb60*/  IMAD.MOV.U32 R13, RZ, RZ, R7 ;  /* 0x000000ffff0d7224 */ /* 0x000fce00078e0007 */
[----:B------:R-:W-:Y:S05]  /*2fb70*/  WARPSYNC.COLLECTIVE R15, `(.L_x_2601) ;  /* 0x000000000f087348 */ /* 0x000fea0003c00000 */
[----:B------:R0:W1:Y:S02]  /*2fb80*/  SHFL.UP P6, R14, R13, R12, R11 ;  /* 0x0400000c0d0e7389 */ /* 0x00006400000c000b */
[----:B01----:R-:W-:Y:S01]  /*2fb90*/  ENDCOLLECTIVE ;  /* 0x000000000000791b */ /* 0x003fe20003800000 */
.L_x_2601:
        /* <DEDUP_REMOVED lines=8> */
.L_x_2602:
[----:B------:R-:W-:Y:S05]  /*2fc20*/  BRA `(.L_x_2603) ;  /* 0xffffffc800fc7947 */ /* 0x000fea000383ffff */
.L_x_2476:
[----:B------:R-:W-:Y:S01]  /*2fc30*/  BSSY B0, `(.L_x_2604) ;  /* 0x0000006000007945 */ /* 0x000fe20003800000 */
[----:B------:R-:W-:Y:S01]  /*2fc40*/  PLOP3.LUT P6, PT, P6, PT, PT, 0x8, 0x0 ;  /* 0x000000000000781c */ /* 0x000fe200037ce170 */
[----:B------:R-:W-:-:S12]  /*2fc50*/  IMAD.MOV.U32 R15, RZ, RZ, -0x1 ;  /* 0xffffffffff0f7424 */ /* 0x000fd800078e00ff */
[----:B0-----:R-:W-:Y:S05]  /*2fc60*/  WARPSYNC.COLLECTIVE R15, `(.L_x_2605) ;  /* 0x000000000f087348 */ /* 0x001fea0003c00000 */
[----:B------:R-:W-:Y:S01]  /*2fc70*/  VOTE.ANY R14, PT, P6 ;  /* 0x00000000000e7806 */ /* 0x000fe200030e0100 */
[----:B0-----:R-:W-:Y:S06]  /*2fc80*/  ENDCOLLECTIVE ;  /* 0x000000000000791b */ /* 0x001fec0003800000 */
.L_x_2605:
[----:B------:R-:W-:Y:S05]  /*2fc90*/  BSYNC B0 ;  /* 0x0000000000007941 */ /* 0x000fea0003800000 */
.L_x_2604:
[----:B------:R-:W-:Y:S01]  /*2fca0*/  IMAD.MOV.U32 R6, RZ, RZ, R14 ;  /* 0x000000ffff067224 */ /* 0x000fe200078e000e */
[----:B------:R-:W-:Y:S01]  /*2fcb0*/  MOV R13, R3 ;  /* 0x00000003000d7202 */ /* 0x000fe20000000f00 */
[----:B------:R-:W-:Y:S01]  /*2fcc0*/  IMAD.MOV.U32 R11, RZ, RZ, 0x1f ;  /* 0x0000001fff0b7424 */ /* 0x000fe200078e00ff */
[----:B------:R-:W-:Y:S01]  /*2fcd0*/  MOV R15, 0xffffffff ;  /* 0xffffffff000f7802 */ /* 0x000fe20000000f00 */
[----:B------:R-:W0:Y:S02]  /*2fce0*/  POPC R7, R6 ;  /* 0x0000000600077309 */ /* 0x000e240000000000 */
[----:B0-----:R-:W-:-:S07]  /*2fcf0*/  IMAD.MOV.U32 R12, RZ, RZ, R7 ;  /* 0x000000ffff0c7224 */ /* 0x001fce00078e0007 */
[----:B------:R-:W-:Y:S05]  /*2fd00*/  WARPSYNC.COLLECTIVE R15, `(.L_x_2606) ;  /* 0x000000000f087348 */ /* 0x000fea0003c00000 */
[----:B------:R0:W1:Y:S02]  /*2fd10*/  SHFL.IDX P6, R14, R13, R12, R11 ;  /* 0x0000000c0d0e7389 */ /* 0x00006400000c000b */
[----:B01----:R-:W-:Y:S01]  /*2fd20*/  ENDCOLLECTIVE ;  /* 0x000000000000791b */ /* 0x003fe20003800000 */
.L_x_2606:
[----:B------:R-:W-:Y:S01]  /*2fd30*/  IMAD.MOV.U32 R4, RZ, RZ, R14 ;  /* 0x000000ffff047224 */ /* 0x000fe200078e000e */
[----:B------:R-:W-:Y:S06]  /*2fd40*/  BRA `(.L_x_2607) ;  /* 0xffffffc800ec7947 */ /* 0x000fec000383ffff */
.L_x_2478:
[----:B------:R-:W-:Y:S01]  /*2fd50*/  BSSY B0, `(.L_x_2608) ;  /* 0x0000007000007945 */ /* 0x000fe20003800000 */
[----:B------:R-:W-:Y:S01]  /*2fd60*/  IMAD.MOV.U32 R13, RZ, RZ, R2 ;  /* 0x000000ffff0d7224 */ /* 0x000fe200078e0002 */
[----:B------:R-:W-:Y:S01]  /*2fd70*/  MOV R11, 0x1f ;  /* 0x0000001f000b7802 */ /* 0x000fe20000000f00 */
[----:B------:R-:W-:-:S07]  /*2fd80*/  IMAD.MOV.U32 R15, RZ, RZ, -0x1 ;  /* 0xffffffffff0f7424 */ /* 0x000fce00078e00ff */
[----:B012---:R-:W-:Y:S05]  /*2fd90*/  WARPSYNC.COLLECTIVE R15, `(.L_x_2609) ;  /* 0x000000000f087348 */ /* 0x007fea0003c00000 */
[----:B------:R3:W4:Y:S02]  /*2fda0*/  SHFL.IDX P6, R14, R13, R12, R11 ;  /* 0x0000000c0d0e7389 */ /* 0x00072400000c000b */
[----:B01234-:R-:W-:Y:S01]  /*2fdb0*/  ENDCOLLECTIVE ;  /* 0x000000000000791b */ /* 0x01ffe20003800000 */
.L_x_2609:
[----:B------:R-:W-:Y:S05]  /*2fdc0*/  BSYNC B0 ;  /* 0x0000000000007941 */ /* 0x000fea0003800000 */
.L_x_2608:
[----:B------:R-:W-:Y:S01]  /*2fdd0*/  IMAD.MOV.U32 R9, RZ, RZ, R14 ;  /* 0x000000ffff097224 */ /* 0x000fe200078e000e */
[----:B------:R-:W-:Y:S06]  /*2fde0*/  BRA `(.L_x_2477) ;  /* 0xffffffc800e07947 */ /* 0x000fec000383ffff */
.L_x_2482:
[----:B0-----:R0:W1:Y:S02]  /*2fdf0*/  SYNCS.PHASECHK.TRANS64.TRYWAIT P0, [R0+URZ+0x29820], R3 ;  /* 0x02982003000075a7 */ /* 0x001064000800017f */
[----:B-1----:R-:W-:Y:S05]  /*2fe00*/  @!P0 NANOSLEEP.SYNCS 0x989680 ;  /* 0x009896800000895d */ /* 0x002fea0003900000 */
[----:B------:R-:W1:Y:S02]  /*2fe10*/  @!P0 SYNCS.PHASECHK.TRANS64 P0, [R0+URZ+0x29820], R3 ;  /* 0x02982003000085a7 */ /* 0x000e64000800007f */
[----:B-1----:R-:W-:Y:S05]  /*2fe20*/  @!P0 BRA `(.L_x_2482) ;  /* 0xfffffffc00f08947 */ /* 0x002fea000383ffff */
[----:B------:R-:W-:Y:S05]  /*2fe30*/  BRA `(.L_x_2610) ;  /* 0xffffffd000947947 */ /* 0x000fea000383ffff */
.L_x_2483:
        /* <DEDUP_REMOVED lines=11> */
.L_x_2612:
[----:B------:R-:W-:Y:S05]  /*2fef0*/  BSYNC B0 ;  /* 0x0000000000007941 */ /* 0x000fea0003800000 */
.L_x_2611:
[----:B------:R-:W-:Y:S05]  /*2ff00*/  BRA `(.L_x_2613) ;  /* 0xffffffd0007c7947 */ /* 0x000fea000383ffff */
.L_x_2484:
[----:B------:R-:W-:Y:S01]  /*2ff10*/  BSSY B0, `(.L_x_2614) ;  /* 0x0000006000007945 */ /* 0x000fe20003800000 */
[----:B------:R-:W-:-:S07]  /*2ff20*/  IMAD.MOV.U32 R15, RZ, RZ, -0x1 ;  /* 0xffffffffff0f7424 */ /* 0x000fce00078e00ff */
[----:B01----:R-:W-:Y:S05]  /*2ff30*/  WARPSYNC.COLLECTIVE R15, `(.L_x_2615) ;  /* 0x000000000f0c7348 */ /* 0x003fea0003c00000 */
[----:B------:R-:W-:Y:S02]  /*2ff40*/  ELECT P6, UR62, PT ;  /* 0x00000000003e782f */ /* 0x000fe400038c0000 */
[----:B------:R-:W-:Y:S01]  /*2ff50*/  MOV R14, UR62 ;  /* 0x0000003e000e7c02 */ /* 0x000fe20008000f00 */
[----:B01----:R-:W-:Y:S10]  /*2ff60*/  ENDCOLLECTIVE ;  /* 0x000000000000791b */ /* 0x003ff40003800000 */
.L_x_2615:
[----:B------:R-:W-:Y:S05]  /*2ff70*/  BSYNC B0 ;  /* 0x0000000000007941 */ /* 0x000fea0003800000 */
.L_x_2614:
[----:B------:R-:W-:Y:S05]  /*2ff80*/  BRA `(.L_x_2616) ;  /* 0xffffffd000707947 */ /* 0x000fea000383ffff */
.L_x_2486:
[----:B0-----:R0:W1:Y:S02]  /*2ff90*/  SYNCS.PHASECHK.TRANS64.TRYWAIT P1, [R6+URZ], R5 ;  /* 0x00000005060075a7 */ /* 0x001064000802017f */
[----:B-1----:R-:W-:Y:S05]  /*2ffa0*/  @!P1 NANOSLEEP.SYNCS 0x989680 ;  /* 0x009896800000995d */ /* 0x002fea0003900000 */
[----:B------:R-:W1:Y:S02]  /*2ffb0*/  @!P1 SYNCS.PHASECHK.TRANS64 P1, [R6+URZ], R5 ;  /* 0x00000005060095a7 */ /* 0x000e64000802007f */
[----:B-1----:R-:W-:Y:S05]  /*2ffc0*/  @!P1 BRA `(.L_x_2486) ;  /* 0xfffffffc00f09947 */ /* 0x002fea000383ffff */
[----:B------:R-:W-:Y:S05]  /*2ffd0*/  BRA `(.L_x_2617) ;  /* 0xffffffd000ac7947 */ /* 0x000fea000383ffff */
.L_x_2487:
[----:B-1----:R1:W2:Y:S02]  /*2ffe0*/  SYNCS.PHASECHK.TRANS64.TRYWAIT P1, [R7+URZ], R2 ;  /* 0x00000002070075a7 */ /* 0x0022a4000802017f */
[----:B--2---:R-:W-:Y:S05]  /*2fff0*/  @!P1 NANOSLEEP.SYNCS 0x989680 ;  /* 0x009896800000995d */ /* 0x004fea0003900000 */
[----:B------:R-:W2:Y:S02]  /*30000*/  @!P1 SYNCS.PHASECHK.TRANS64 P1, [R7+URZ], R2 ;  /* 0x00000002070095a7 */ /* 0x000ea4000802007f */
[----:B--2---:R-:W-:Y:S05]  /*30010*/  @!P1 BRA `(.L_x_2487) ;  /* 0xfffffffc00f09947 */ /* 0x004fea000383ffff */
[----:B------:R-:W-:Y:S05]  /*30020*/  BRA `(.L_x_2618) ;  /* 0xffffffd000a07947 */ /* 0x000fea000383ffff */
.L_x_2489:
[----:B--2---:R2:W3:Y:S02]  /*30030*/  SYNCS.PHASECHK.TRANS64.TRYWAIT P1, [R4+URZ+0x29860], R5 ;  /* 0x02986005040075a7 */ /* 0x0044e4000802017f */
[----:B---3--:R-:W-:Y:S05]  /*30040*/  @!P1 NANOSLEEP.SYNCS 0x989680 ;  /* 0x009896800000995d */ /* 0x008fea0003900000 */
[----:B------:R-:W3:Y:S02]  /*30050*/  @!P1 SYNCS.PHASECHK.TRANS64 P1, [R4+URZ+0x29860], R5 ;  /* 0x02986005040095a7 */ /* 0x000ee4000802007f */
[----:B---3--:R-:W-:Y:S05]  /*30060*/  @!P1 BRA `(.L_x_2489) ;  /* 0xfffffffc00f09947 */ /* 0x008fea000383ffff */
[----:B------:R-:W-:Y:S05]  /*30070*/  BRA `(.L_x_2619) ;  /* 0xffffffd000a47947 */ /* 0x000fea000383ffff */
.L_x_2491:
[----:B---3--:R3:W4:Y:S02]  /*30080*/  SYNCS.PHASECHK.TRANS64.TRYWAIT P1, [R3+URZ+0x29860], R2 ;  /* 0x02986002030075a7 */ /* 0x008724000802017f */
[----:B----4-:R-:W-:Y:S05]  /*30090*/  @!P1 NANOSLEEP.SYNCS 0x989680 ;  /* 0x009896800000995d */ /* 0x010fea0003900000 */
[----:B------:R-:W4:Y:S02]  /*300a0*/  @!P1 SYNCS.PHASECHK.TRANS64 P1, [R3+URZ+0x29860], R2 ;  /* 0x02986002030095a7 */ /* 0x000f24000802007f */
[----:B----4-:R-:W-:Y:S05]  /*300b0*/  @!P1 BRA `(.L_x_2491) ;  /* 0xfffffffc00f09947 */ /* 0x010fea000383ffff */
[----:B------:R-:W-:Y:S05]  /*300c0*/  BRA `(.L_x_2620) ;  /* 0xffffffd000a47947 */ /* 0x000fea000383ffff */
.L_x_2493:
[----:B----4-:R4:W0:Y:S02]  /*300d0*/  SYNCS.PHASECHK.TRANS64.TRYWAIT P0, [R4+URZ+0x29880], R5 ;  /* 0x02988005040075a7 */ /* 0x010824000800017f */
[----:B0-----:R-:W-:Y:S05]  /*300e0*/  @!P0 NANOSLEEP.SYNCS 0x989680 ;  /* 0x009896800000895d */ /* 0x001fea0003900000 */
[----:B------:R-:W0:Y:S02]  /*300f0*/  @!P0 SYNCS.PHASECHK.TRANS64 P0, [R4+URZ+0x29880], R5 ;  /* 0x02988005040085a7 */ /* 0x000e24000800007f */
[----:B0-----:R-:W-:Y:S05]  /*30100*/  @!P0 BRA `(.L_x_2493) ;  /* 0xfffffffc00f08947 */ /* 0x001fea000383ffff */
[----:B------:R-:W-:Y:S05]  /*30110*/  BRA `(.L_x_2494) ;  /* 0xffffffd000a07947 */ /* 0x000fea000383ffff */
.L_x_2621:
        /* <DEDUP_REMOVED lines=14> */
.L_x_2631:


//--------------------- .nv.global.init           --------------------------
	.section	.nv.global.init,"aw",@progbits
	.align	4
.nv.global.init:
	.type		_ZZN5flash28permute_output_fp8_VcolmajorIN4cute6TensorINS1_11ArrayEngineIN7cutlass10bfloat16_tELm64EEENS1_6LayoutINS1_5tupleIJNS8_IJNS1_1CILi2EEESA_NS9_ILi16EEEEEENS9_ILi1EEESD_EEENS8_IJNS8_IJSD_SA_NS9_ILi4EEEEEENS9_ILi0EEESH_EEEEEEEEEvRT_E9upper_map,@object
	.size		_ZZN5flash28permute_output_fp8_VcolmajorIN4cute6TensorINS1_11ArrayEngineIN7cutlass10bfloat16_tELm64EEENS1_6LayoutINS1_5tupleIJNS8_IJNS1_1CILi2EEESA_NS9_ILi16EEEEEENS9_ILi1EEESD_EEENS8_IJNS8_IJSD_SA_NS9_ILi4EEEEEENS9_ILi0EEESH_EEEEEEEEEvRT_E9upper_map,($str$25 - _ZZN5flash28permute_output_fp8_VcolmajorIN4cute6TensorINS1_11ArrayEngineIN7cutlass10bfloat16_tELm64EEENS1_6LayoutINS1_5tupleIJNS8_IJNS1_1CILi2EEESA_NS9_ILi16EEEEEENS9_ILi1EEESD_EEENS8_IJNS8_IJSD_SA_NS9_ILi4EEEEEENS9_ILi0EEESH_EEEEEEEEEvRT_E9upper_map)
_ZZN5flash28permute_output_fp8_VcolmajorIN4cute6TensorINS1_11ArrayEngineIN7cutlass10bfloat16_tELm64EEENS1_6LayoutINS1_5tupleIJNS8_IJNS1_1CILi2EEESA_NS9_ILi16EEEEEENS9_ILi1EEESD_EEENS8_IJNS8_IJSD_SA_NS9_ILi4EEEEEENS9_ILi0EEESH_EEEEEEEEEvRT_E9upper_map:
        /*0000*/ 	.byte	0x00, 0x00, 0x00, 0x00, 0x02, 0x00, 0x00, 0x00, 0x03, 0x00, 0x00, 0x00, 0x01, 0x00, 0x00, 0x00
	.type		$str$25,@object
	.size		$str$25,($str$26 - $str$25)
$str$25:
        /*0010*/ 	.byte	0x28, 0x61, 0x64, 0x64, 0x72, 0x65, 0x73, 0x73, 0x20, 0x26, 0x20, 0x6d, 0x61, 0x73, 0x6b, 0x29
        /*0020*/ 	.byte	0x20, 0x3d, 0x3d, 0x20, 0x30, 0x00
	.type		$str$26,@object
	.size		$str$26,(__unnamed_7 - $str$26)
$str$26:
        /*0026*/ 	.byte	0x2f, 0x74, 0x6d, 0x70, 0x2f, 0x6f, 0x73, 0x73, 0x5f, 0x6b, 0x65, 0x72, 0x6e, 0x65, 0x6c, 0x73
        /*0036*/ 	.byte	0x5f, 0x73, 0x72, 0x63, 0x2f, 0x66, 0x6c, 0x61, 0x73, 0x68, 0x5f, 0x61, 0x74, 0x74, 0x65, 0x6e
        /*0046*/ 	.byte	0x74, 0x69, 0x6f, 0x6e, 0x2f, 0x63, 0x73, 0x72, 0x63, 0x2f, 0x63, 0x75, 0x74, 0x6c, 0x61, 0x73
        /*0056*/ 	.byte	0x73, 0x2f, 0x69, 0x6e, 0x63, 0x6c, 0x75, 0x64, 0x65, 0x2f, 0x63, 0x75, 0x74, 0x65, 0x2f, 0x70
        /*0066*/ 	.byte	0x6f, 0x69, 0x6e, 0x74, 0x65, 0x72, 0x5f, 0x66, 0x6c, 0x61, 0x67, 0x67, 0x65, 0x64, 0x2e, 0x68
        /*0076*/ 	.byte	0x70, 0x70, 0x00
	.type		__unnamed_7,@object
	.size		__unnamed_7,(__unnamed_12 - __unnamed_7)
__unnamed_7:
        /* <DEDUP_REMOVED lines=24> */
        /*01f9*/ 	.byte	0x3e, 0x3e, 0x20, 0x26, 0x5d, 0x00
	.type		__unnamed_12,@object
	.size		__unnamed_12,(__unnamed_6 - __unnamed_12)
__unnamed_12:
        /* <DEDUP_REMOVED lines=25> */
	.type		__unnamed_6,@object
	.size		__unnamed_6,(__unnamed_10 - __unnamed_6)
__unnamed_6:
        /* <DEDUP_REMOVED lines=25> */
	.type		__unnamed_10,@object
	.size		__unnamed_10,(__unnamed_3 - __unnamed_10)
__unnamed_10:
        /* <DEDUP_REMOVED lines=29> */
        /*06db*/ 	.byte	0x5d, 0x00
	.type		__unnamed_3,@object
	.size		__unnamed_3,(__unnamed_9 - __unnamed_3)
__unnamed_3:
        /* <DEDUP_REMOVED lines=30> */
	.type		__unnamed_9,@object
	.size		__unnamed_9,(__unnamed_2 - __unnamed_9)
__unnamed_9:
        /* <DEDUP_REMOVED lines=30> */
	.type		__unnamed_2,@object
	.size		__unnamed_2,(__unnamed_11 - __unnamed_2)
__unnamed_2:
        /* <DEDUP_REMOVED lines=30> */
	.type		__unnamed_11,@object
	.size		__unnamed_11,(__unnamed_4 - __unnamed_11)
__unnamed_11:
        /* <DEDUP_REMOVED lines=30> */
	.type		__unnamed_4,@object
	.size		__unnamed_4,(__unnamed_5 - __unnamed_4)
__unnamed_4:
        /* <DEDUP_REMOVED lines=30> */
	.type		__unnamed_5,@object
	.size		__unnamed_5,(__unnamed_8 - __unnamed_5)
__unnamed_5:
        /* <DEDUP_REMOVED lines=29> */
        /*11c7*/ 	.byte	0x3e, 0x5d, 0x00
	.type		__unnamed_8,@object
	.size		__unnamed_8,(__unnamed_1 - __unnamed_8)
__unnamed_8:
        /* <DEDUP_REMOVED lines=30> */
	.type		__unnamed_1,@object
	.size		__unnamed_1,(.L_0 - __unnamed_1)
__unnamed_1:
        /* <DEDUP_REMOVED lines=29> */
        /*156e*/ 	.byte	0x3e, 0x20, 0x26, 0x5d, 0x00
.L_0:


//--------------------- .nv.shared._ZN7cutlass13device_kernelIN5flash11enable_sm90INS1_16FlashAttnFwdSm90INS1_25CollectiveMainloopFwdSm90ILi2EN4cute5tupleIJNS5_1CILi1EEES8_S8_EEENS6_IJNS7_ILi128EEENS7_ILi160EEENS7_ILi192EEEEEELi128ENS_12float_e4m3_tEfNS_4arch4Sm90ELb0ELb0ELb1ELb0ELb0ELb0ELb0ELb1ELb1ELb0ELb0ELb0EEENS1_21CollectiveEpilogueFwdINS6_IJSA_SA_SB_EEES9_NS_10bfloat16_tESG_Li256ELb0ELb0ELb0ELb1EEENS1_29StaticPersistentTileSchedulerILb0EEEEEEEEEvNT_6ParamsE --------------------------
	.section	.nv.shared._ZN7cutlass13device_kernelIN5flash11enable_sm90INS1_16FlashAttnFwdSm90INS1_25CollectiveMainloopFwdSm90ILi2EN4cute5tupleIJNS5_1CILi1EEES8_S8_EEENS6_IJNS7_ILi128EEENS7_ILi160EEENS7_ILi192EEEEEELi128ENS_12float_e4m3_tEfNS_4arch4Sm90ELb0ELb0ELb1ELb0ELb0ELb0ELb0ELb1ELb1ELb0ELb0ELb0EEENS1_21CollectiveEpilogueFwdINS6_IJSA_SA_SB_EEES9_NS_10bfloat16_tESG_Li256ELb0ELb0ELb0ELb1EEENS1_29StaticPersistentTileSchedulerILb0EEEEEEEEEvNT_6ParamsE,"aw",@nobits
	.sectionflags	@""
	.align	16
	.zero		1024


//--------------------- .nv.shared.reserved.0     --------------------------
	.section	.nv.shared.reserved.0,"aw",@nobits
	.weak		__nv_reservedSMEM_offset_0_alias
	.size		__nv_reservedSMEM_offset_0_alias, 0, 0
	.other		__nv_reservedSMEM_offset_0_alias,@"STO_CUDA_RESERVED_SHARED STV_DEFAULT"
__nv_reservedSMEM_offset_0_alias:
	.zero		0


//--------------------- .nv.global                --------------------------
	.section	.nv.global,"aw",@nobits
.nv.global:
	.type		_ZN75_INTERNAL_279cc380_39_flash_fwd_hdimdiff_e4m3_softcap_sm90_cu_348dd9ca_34944cute1_E,@object
	.size		_ZN75_INTERNAL_279cc380_39_flash_fwd_hdimdiff_e4m3_softcap_sm90_cu_348dd9ca_34944cute1_E,(_ZN75_INTERNAL_279cc380_39_flash_fwd_hdimdiff_e4m3_softcap_sm90_cu_348dd9ca_34944cuda3std3__45__cpo6cbeginE - _ZN75_INTERNAL_279cc380_39_flash_fwd_hdimdiff_e4m3_softcap_sm90_cu_348dd9ca_34944cute1_E)
_ZN75_INTERNAL_279cc380_39_flash_fwd_hdimdiff_e4m3_softcap_sm90_cu_348dd9ca_34944cute1_E:
	.zero		1
	.type		_ZN75_INTERNAL_279cc380_39_flash_fwd_hdimdiff_e4m3_softcap_sm90_cu_348dd9ca_34944cuda3std3__45__cpo6cbeginE,@object
	.size		_ZN75_INTERNAL_279cc380_39_flash_fwd_hdimdiff_e4m3_softcap_sm90_cu_348dd9ca_34944cuda3std3__45__cpo6cbeginE,(_ZN75_INTERNAL_279cc380_39_flash_fwd_hdimdiff_e4m3_softcap_sm90_cu_348dd9ca_34944cuda3std3__48in_placeE - _ZN75_INTERNAL_279cc380_39_flash_fwd_hdimdiff_e4m3_softcap_sm90_cu_348dd9ca_34944cuda3std3__45__cpo6cbeginE)
_ZN75_INTERNAL_279cc380_39_flash_fwd_hdimdiff_e4m3_softcap_sm90_cu_348dd9ca_34944cuda3std3__45__cpo6cbeginE:
	.zero		1
	.type		_ZN75_INTERNAL_279cc380_39_flash_fwd_hdimdiff_e4m3_softcap_sm90_cu_348dd9ca_34944cuda3std3__48in_placeE,@object
	.size		_ZN75_INTERNAL_279cc380_39_flash_fwd_hdimdiff_e4m3_softcap_sm90_cu_348dd9ca_34944cuda3std3__48in_placeE,(_ZN75_INTERNAL_279cc380_39_flash_fwd_hdimdiff_e4m3_softcap_sm90_cu_348dd9ca_34944cuda3std6ranges3__45__cpo9iter_moveE - _ZN75_INTERNAL_279cc380_39_flash_fwd_hdimdiff_e4m3_softcap_sm90_cu_348dd9ca_34944cuda3std3__48in_placeE)
_ZN75_INTERNAL_279cc380_39_flash_fwd_hdimdiff_e4m3_softcap_sm90_cu_348dd9ca_34944cuda3std3__48in_placeE:
	.zero		1
	.type		_ZN75_INTERNAL_279cc380_39_flash_fwd_hdimdiff_e4m3_softcap_sm90_cu_348dd9ca_34944cuda3std6ranges3__45__cpo9iter_moveE,@object
	.size		_ZN75_INTERNAL_279cc380_39_flash_fwd_hdimdiff_e4m3_softcap_sm90_cu_348dd9ca_34944cuda3std6ranges3__45__cpo9iter_moveE,(_ZN75_INTERNAL_279cc380_39_flash_fwd_hdimdiff_e4m3_softcap_sm90_cu_348dd9ca_34944cuda3std3__45__cpo5beginE - _ZN75_INTERNAL_279cc380_39_flash_fwd_hdimdiff_e4m3_softcap_sm90_cu_348dd9ca_34944cuda3std6ranges3__45__cpo9iter_moveE)
_ZN75_INTERNAL_279cc380_39_flash_fwd_hdimdiff_e4m3_softcap_sm90_cu_348dd9ca_34944cuda3std6ranges3__45__cpo9iter_moveE:
	.zero		1
	.type		_ZN75_INTERNAL_279cc380_39_flash_fwd_hdimdiff_e4m3_softcap_sm90_cu_348dd9ca_34944cuda3std3__45__cpo5beginE,@object
	.size		_ZN75_INTERNAL_279cc380_39_flash_fwd_hdimdiff_e4m3_softcap_sm90_cu_348dd9ca_34944cuda3std3__45__cpo5beginE,(_ZN75_INTERNAL_279cc380_39_flash_fwd_hdimdiff_e4m3_softcap_sm90_cu_348dd9ca_34944cuda3std3__477_GLOBAL__N__279cc380_39_flash_fwd_hdimdiff_e4m3_softcap_sm90_cu_348dd9ca_34946ignoreE - _ZN75_INTERNAL_279cc380_39_flash_fwd_hdimdiff_e4m3_softcap_sm90_cu_348dd9ca_34944cuda3std3__45__cpo5beginE)
_ZN75_INTERNAL_279cc380_39_flash_fwd_hdimdiff_e4m3_softcap_sm90_cu_348dd9ca_34944cuda3std3__45__cpo5beginE:
	.zero		1
	.type		_ZN75_INTERNAL_279cc380_39_flash_fwd_hdimdiff_e4m3_softcap_sm90_cu_348dd9ca_34944cuda3std3__477_GLOBAL__N__279cc380_39_flash_fwd_hdimdiff_e4m3_softcap_sm90_cu_348dd9ca_34946ignoreE,@object
	.size		_ZN75_INTERNAL_279cc380_39_flash_fwd_hdimdiff_e4m3_softcap_sm90_cu_348dd9ca_34944cuda3std3__477_GLOBAL__N__279cc380_39_flash_fwd_hdimdiff_e4m3_softcap_sm90_cu_348dd9ca_34946ignoreE,(_ZN75_INTERNAL_279cc380_39_flash_fwd_hdimdiff_e4m3_softcap_sm90_cu_348dd9ca_34944cute7productE - _ZN75_INTERNAL_279cc380_39_flash_fwd_hdimdiff_e4m3_softcap_sm90_cu_348dd9ca_34944cuda3std3__477_GLOBAL__N__279cc380_39_flash_fwd_hdimdiff_e4m3_softcap_sm90_cu_348dd9ca_34946ignoreE)
_ZN75_INTERNAL_279cc380_39_flash_fwd_hdimdiff_e4m3_softcap_sm90_cu_348dd9ca_34944cuda3std3__477_GLOBAL__N__279cc380_39_flash_fwd_hdimdiff_e4m3_softcap_sm90_cu_348dd9ca_34946ignoreE:
	.zero		1
	.type		_ZN75_INTERNAL_279cc380_39_flash_fwd_hdimdiff_e4m3_softcap_sm90_cu_348dd9ca_34944cute7productE,@object
	.size		_ZN75_INTERNAL_279cc380_39_flash_fwd_hdimdiff_e4m3_softcap_sm90_cu_348dd9ca_34944cute7productE,(_ZN75_INTERNAL_279cc380_39_flash_fwd_hdimdiff_e4m3_softcap_sm90_cu_348dd9ca_34944cuda3std3__45__cpo3endE - _ZN75_INTERNAL_279cc380_39_flash_fwd_hdimdiff_e4m3_softcap_sm90_cu_348dd9ca_34944cute7productE)
_ZN75_INTERNAL_279cc380_39_flash_fwd_hdimdiff_e4m3_softcap_sm90_cu_348dd9ca_34944cute7productE:
	.zero		1
	.type		_ZN75_INTERNAL_279cc380_39_flash_fwd_hdimdiff_e4m3_softcap_sm90_cu_348dd9ca_34944cuda3std3__45__cpo3endE,@object
	.size		_ZN75_INTERNAL_279cc380_39_flash_fwd_hdimdiff_e4m3_softcap_sm90_cu_348dd9ca_34944cuda3std3__45__cpo3endE,(_ZN75_INTERNAL_279cc380_39_flash_fwd_hdimdiff_e4m3_softcap_sm90_cu_348dd9ca_34944cuda3std3__419piecewise_constructE - _ZN75_INTERNAL_279cc380_39_flash_fwd_hdimdiff_e4m3_softcap_sm90_cu_348dd9ca_34944cuda3std3__45__cpo3endE)
_ZN75_INTERNAL_279cc380_39_flash_fwd_hdimdiff_e4m3_softcap_sm90_cu_348dd9ca_34944cuda3std3__45__cpo3endE:
	.zero		1
	.type		_ZN75_INTERNAL_279cc380_39_flash_fwd_hdimdiff_e4m3_softcap_sm90_cu_348dd9ca_34944cuda3std3__419piecewise_constructE,@object
	.size		_ZN75_INTERNAL_279cc380_39_flash_fwd_hdimdiff_e4m3_softcap_sm90_cu_348dd9ca_34944cuda3std3__419piecewise_constructE,(_ZN75_INTERNAL_279cc380_39_flash_fwd_hdimdiff_e4m3_softcap_sm90_cu_348dd9ca_34944cuda3std3__45__cpo4cendE - _ZN75_INTERNAL_279cc380_39_flash_fwd_hdimdiff_e4m3_softcap_sm90_cu_348dd9ca_34944cuda3std3__419piecewise_constructE)
_ZN75_INTERNAL_279cc380_39_flash_fwd_hdimdiff_e4m3_softcap_sm90_cu_348dd9ca_34944cuda3std3__419piecewise_constructE:
	.zero		1
	.type		_ZN75_INTERNAL_279cc380_39_flash_fwd_hdimdiff_e4m3_softcap_sm90_cu_348dd9ca_34944cuda3std3__45__cpo4cendE,@object
	.size		_ZN75_INTERNAL_279cc380_39_flash_fwd_hdimdiff_e4m3_softcap_sm90_cu_348dd9ca_34944cuda3std3__45__cpo4cendE,(_ZN75_INTERNAL_279cc380_39_flash_fwd_hdimdiff_e4m3_softcap_sm90_cu_348dd9ca_34944cuda3std6ranges3__45__cpo4swapE - _ZN75_INTERNAL_279cc380_39_flash_fwd_hdimdiff_e4m3_softcap_sm90_cu_348dd9ca_34944cuda3std3__45__cpo4cendE)
_ZN75_INTERNAL_279cc380_39_flash_fwd_hdimdiff_e4m3_softcap_sm90_cu_348dd9ca_34944cuda3std3__45__cpo4cendE:
	.zero		1
	.type		_ZN75_INTERNAL_279cc380_39_flash_fwd_hdimdiff_e4m3_softcap_sm90_cu_348dd9ca_34944cuda3std6ranges3__45__cpo4swapE,@object
	.size		_ZN75_INTERNAL_279cc380_39_flash_fwd_hdimdiff_e4m3_softcap_sm90_cu_348dd9ca_34944cuda3std6ranges3__45__cpo4swapE,(.L_20 - _ZN75_INTERNAL_279cc380_39_flash_fwd_hdimdiff_e4m3_softcap_sm90_cu_348dd9ca_34944cuda3std6ranges3__45__cpo4swapE)
_ZN75_INTERNAL_279cc380_39_flash_fwd_hdimdiff_e4m3_softcap_sm90_cu_348dd9ca_34944cuda3std6ranges3__45__cpo4swapE:
	.zero		1
.L_20:


//--------------------- .nv.shared._ZN7cutlass13device_kernelIN5flash11enable_sm90INS1_16FlashAttnFwdSm90INS1_25CollectiveMainloopFwdSm90ILi2EN4cute5tupleIJNS5_1CILi2EEENS7_ILi1EEES9_EEENS6_IJNS7_ILi128EEENS7_ILi160EEENS7_ILi192EEEEEELi128ENS_12float_e4m3_tEfNS_4arch4Sm90ELb0ELb0ELb1ELb0ELb0ELb0ELb0ELb1ELb1ELb0ELb0ELb0EEENS1_21CollectiveEpilogueFwdINS6_IJSB_SB_SC_EEESA_NS_10bfloat16_tESH_Li256ELb0ELb0ELb0ELb1EEENS1_29StaticPersistentTileSchedulerILb0EEEEEEEEEvNT_6ParamsE --------------------------
	.section	.nv.shared._ZN7cutlass13device_kernelIN5flash11enable_sm90INS1_16FlashAttnFwdSm90INS1_25CollectiveMainloopFwdSm90ILi2EN4cute5tupleIJNS5_1CILi2EEENS7_ILi1EEES9_EEENS6_IJNS7_ILi128EEENS7_ILi160EEENS7_ILi192EEEEEELi128ENS_12float_e4m3_tEfNS_4arch4Sm90ELb0ELb0ELb1ELb0ELb0ELb0ELb0ELb1ELb1ELb0ELb0ELb0EEENS1_21CollectiveEpilogueFwdINS6_IJSB_SB_SC_EEESA_NS_10bfloat16_tESH_Li256ELb0ELb0ELb0ELb1EEENS1_29StaticPersistentTileSchedulerILb0EEEEEEEEEvNT_6ParamsE,"aw",@nobits
	.sectionflags	@""
	.align	16
	.zero		1024


//--------------------- .nv.shared._ZN7cutlass13device_kernelIN5flash11enable_sm90INS1_16FlashAttnFwdSm90INS1_25CollectiveMainloopFwdSm90ILi2EN4cute5tupleIJNS5_1CILi1EEES8_S8_EEENS6_IJNS7_ILi128EEENS7_ILi160EEENS7_ILi192EEEEEELi128ENS_12float_e4m3_tEfNS_4arch4Sm90ELb0ELb0ELb1ELb1ELb0ELb0ELb0ELb1ELb1ELb0ELb0ELb0EEENS1_21CollectiveEpilogueFwdINS6_IJSA_SA_SB_EEES9_NS_10bfloat16_tESG_Li256ELb1ELb0ELb0ELb1EEENS1_36VarlenDynamicPersistentTileSchedulerILi128ELi160ELi256ELi128ELb0ELb0ELb1ELb0ELb1ELb1EEEEEEEEEvNT_6ParamsE --------------------------
	.section	.nv.shared._ZN7cutlass13device_kernelIN5flash11enable_sm90INS1_16FlashAttnFwdSm90INS1_25CollectiveMainloopFwdSm90ILi2EN4cute5tupleIJNS5_1CILi1EEES8_S8_EEENS6_IJNS7_ILi128EEENS7_ILi160EEENS7_ILi192EEEEEELi128ENS_12float_e4m3_tEfNS_4arch4Sm90ELb0ELb0ELb1ELb1ELb0ELb0ELb0ELb1ELb1ELb0ELb0ELb0EEENS1_21CollectiveEpilogueFwdINS6_IJSA_SA_SB_EEES9_NS_10bfloat16_tESG_Li256ELb1ELb0ELb0ELb1EEENS1_36VarlenDynamicPersistentTileSchedulerILi128ELi160ELi256ELi128ELb0ELb0ELb1ELb0ELb1ELb1EEEEEEEEEvNT_6ParamsE,"aw",@nobits
	.sectionflags	@""
	.align	16
	.zero		1024


//--------------------- .nv.shared._ZN7cutlass13device_kernelIN5flash11enable_sm90INS1_16FlashAttnFwdSm90INS1_25CollectiveMainloopFwdSm90ILi2EN4cute5tupleIJNS5_1CILi1EEES8_S8_EEENS6_IJNS7_ILi128EEENS7_ILi160EEENS7_ILi192EEEEEELi128ENS_12float_e4m3_tEfNS_4arch4Sm90ELb0ELb0ELb1ELb1ELb0ELb1ELb0ELb1ELb1ELb0ELb0ELb0EEENS1_21CollectiveEpilogueFwdINS6_IJSA_SA_SB_EEES9_NS_10bfloat16_tESG_Li256ELb1ELb0ELb0ELb1EEENS1_36VarlenDynamicPersistentTileSchedulerILi128ELi160ELi256ELi128ELb0ELb0ELb1ELb0ELb1ELb1EEEEEEEEEvNT_6ParamsE --------------------------
	.section	.nv.shared._ZN7cutlass13device_kernelIN5flash11enable_sm90INS1_16FlashAttnFwdSm90INS1_25CollectiveMainloopFwdSm90ILi2EN4cute5tupleIJNS5_1CILi1EEES8_S8_EEENS6_IJNS7_ILi128EEENS7_ILi160EEENS7_ILi192EEEEEELi128ENS_12float_e4m3_tEfNS_4arch4Sm90ELb0ELb0ELb1ELb1ELb0ELb1ELb0ELb1ELb1ELb0ELb0ELb0EEENS1_21CollectiveEpilogueFwdINS6_IJSA_SA_SB_EEES9_NS_10bfloat16_tESG_Li256ELb1ELb0ELb0ELb1EEENS1_36VarlenDynamicPersistentTileSchedulerILi128ELi160ELi256ELi128ELb0ELb0ELb1ELb0ELb1ELb1EEEEEEEEEvNT_6ParamsE,"aw",@nobits
	.sectionflags	@""
	.align	16
	.zero		1024


//--------------------- .nv.shared._ZN7cutlass13device_kernelIN5flash11enable_sm90INS1_16FlashAttnFwdSm90INS1_25CollectiveMainloopFwdSm90ILi2EN4cute5tupleIJNS5_1CILi1EEES8_S8_EEENS6_IJNS7_ILi128EEESA_NS7_ILi192EEEEEELi128ENS_12float_e4m3_tEfNS_4arch4Sm90ELb0ELb1ELb1ELb0ELb0ELb0ELb0ELb1ELb1ELb0ELb0ELb0EEENS1_21CollectiveEpilogueFwdINS6_IJSA_SA_SA_EEES9_NS_10bfloat16_tESF_Li256ELb0ELb0ELb0ELb1EEENS1_30DynamicPersistentTileSchedulerILi256ELi128ELb0ELb0ELb1EEEEEEEEEvNT_6ParamsE --------------------------
	.section	.nv.shared._ZN7cutlass13device_kernelIN5flash11enable_sm90INS1_16FlashAttnFwdSm90INS1_25CollectiveMainloopFwdSm90ILi2EN4cute5tupleIJNS5_1CILi1EEES8_S8_EEENS6_IJNS7_ILi128EEESA_NS7_ILi192EEEEEELi128ENS_12float_e4m3_tEfNS_4arch4Sm90ELb0ELb1ELb1ELb0ELb0ELb0ELb0ELb1ELb1ELb0ELb0ELb0EEENS1_21CollectiveEpilogueFwdINS6_IJSA_SA_SA_EEES9_NS_10bfloat16_tESF_Li256ELb0ELb0ELb0ELb1EEENS1_30DynamicPersistentTileSchedulerILi256ELi128ELb0ELb0ELb1EEEEEEEEEvNT_6ParamsE,"aw",@nobits
	.sectionflags	@""
	.align	16
	.zero		1024


//--------------------- .nv.shared._ZN7cutlass13device_kernelIN5flash11enable_sm90INS1_16FlashAttnFwdSm90INS1_25CollectiveMainloopFwdSm90ILi2EN4cute5tupleIJNS5_1CILi1EEES8_S8_EEENS6_IJNS7_ILi128EEESA_NS7_ILi192EEEEEELi128ENS_12float_e4m3_tEfNS_4arch4Sm90ELb0ELb1ELb1ELb1ELb0ELb0ELb0ELb1ELb1ELb0ELb0ELb0EEENS1_21CollectiveEpilogueFwdINS6_IJSA_SA_SA_EEES9_NS_10bfloat16_tESF_Li256ELb1ELb0ELb0ELb1EEENS1_36VarlenDynamicPersistentTileSchedulerILi128ELi128ELi256ELi128ELb0ELb0ELb1ELb1ELb0ELb1EEEEEEEEEvNT_6ParamsE --------------------------
	.section	.nv.shared._ZN7cutlass13device_kernelIN5flash11enable_sm90INS1_16FlashAttnFwdSm90INS1_25CollectiveMainloopFwdSm90ILi2EN4cute5tupleIJNS5_1CILi1EEES8_S8_EEENS6_IJNS7_ILi128EEESA_NS7_ILi192EEEEEELi128ENS_12float_e4m3_tEfNS_4arch4Sm90ELb0ELb1ELb1ELb1ELb0ELb0ELb0ELb1ELb1ELb0ELb0ELb0EEENS1_21CollectiveEpilogueFwdINS6_IJSA_SA_SA_EEES9_NS_10bfloat16_tESF_Li256ELb1ELb0ELb0ELb1EEENS1_36VarlenDynamicPersistentTileSchedulerILi128ELi128ELi256ELi128ELb0ELb0ELb1ELb1ELb0ELb1EEEEEEEEEvNT_6ParamsE,"aw",@nobits
	.sectionflags	@""
	.align	16
	.zero		1024


//--------------------- .nv.shared._ZN7cutlass13device_kernelIN5flash11enable_sm90INS1_16FlashAttnFwdSm90INS1_25CollectiveMainloopFwdSm90ILi2EN4cute5tupleIJNS5_1CILi1EEES8_S8_EEENS6_IJNS7_ILi128EEESA_NS7_ILi192EEEEEELi128ENS_12float_e4m3_tEfNS_4arch4Sm90ELb0ELb1ELb1ELb1ELb0ELb1ELb0ELb1ELb1ELb0ELb0ELb0EEENS1_21CollectiveEpilogueFwdINS6_IJSA_SA_SA_EEES9_NS_10bfloat16_tESF_Li256ELb1ELb0ELb0ELb1EEENS1_36VarlenDynamicPersistentTileSchedulerILi128ELi128ELi256ELi128ELb0ELb0ELb1ELb1ELb0ELb1EEEEEEEEEvNT_6ParamsE --------------------------
	.section	.nv.shared._ZN7cutlass13device_kernelIN5flash11enable_sm90INS1_16FlashAttnFwdSm90INS1_25CollectiveMainloopFwdSm90ILi2EN4cute5tupleIJNS5_1CILi1EEES8_S8_EEENS6_IJNS7_ILi128EEESA_NS7_ILi192EEEEEELi128ENS_12float_e4m3_tEfNS_4arch4Sm90ELb0ELb1ELb1ELb1ELb0ELb1ELb0ELb1ELb1ELb0ELb0ELb0EEENS1_21CollectiveEpilogueFwdINS6_IJSA_SA_SA_EEES9_NS_10bfloat16_tESF_Li256ELb1ELb0ELb0ELb1EEENS1_36VarlenDynamicPersistentTileSchedulerILi128ELi128ELi256ELi128ELb0ELb0ELb1ELb1ELb0ELb1EEEEEEEEEvNT_6ParamsE,"aw",@nobits
	.sectionflags	@""
	.align	16
	.zero		1024


//--------------------- .nv.shared._ZN7cutlass13device_kernelIN5flash11enable_sm90INS1_16FlashAttnFwdSm90INS1_25CollectiveMainloopFwdSm90ILi2EN4cute5tupleIJNS5_1CILi1EEES8_S8_EEENS6_IJNS7_ILi128EEENS7_ILi160EEENS7_ILi192EEEEEELi128ENS_12float_e4m3_tEfNS_4arch4Sm90ELb1ELb0ELb1ELb0ELb0ELb0ELb0ELb1ELb1ELb0ELb0ELb0EEENS1_21CollectiveEpilogueFwdINS6_IJSA_SA_SB_EEES9_NS_10bfloat16_tESG_Li256ELb0ELb0ELb0ELb1EEENS1_30DynamicPersistentTileSchedulerILi256ELi128ELb0ELb0ELb1EEEEEEEEEvNT_6ParamsE --------------------------
	.section	.nv.shared._ZN7cutlass13device_kernelIN5flash11enable_sm90INS1_16FlashAttnFwdSm90INS1_25CollectiveMainloopFwdSm90ILi2EN4cute5tupleIJNS5_1CILi1EEES8_S8_EEENS6_IJNS7_ILi128EEENS7_ILi160EEENS7_ILi192EEEEEELi128ENS_12float_e4m3_tEfNS_4arch4Sm90ELb1ELb0ELb1ELb0ELb0ELb0ELb0ELb1ELb1ELb0ELb0ELb0EEENS1_21CollectiveEpilogueFwdINS6_IJSA_SA_SB_EEES9_NS_10bfloat16_tESG_Li256ELb0ELb0ELb0ELb1EEENS1_30DynamicPersistentTileSchedulerILi256ELi128ELb0ELb0ELb1EEEEEEEEEvNT_6ParamsE,"aw",@nobits
	.sectionflags	@""
	.align	16
	.zero		1024


//--------------------- .nv.shared._ZN7cutlass13device_kernelIN5flash11enable_sm90INS1_16FlashAttnFwdSm90INS1_25CollectiveMainloopFwdSm90ILi2EN4cute5tupleIJNS5_1CILi1EEES8_S8_EEENS6_IJNS7_ILi128EEENS7_ILi160EEENS7_ILi192EEEEEELi128ENS_12float_e4m3_tEfNS_4arch4Sm90ELb1ELb0ELb1ELb1ELb0ELb0ELb0ELb1ELb1ELb0ELb0ELb0EEENS1_21CollectiveEpilogueFwdINS6_IJSA_SA_SB_EEES9_NS_10bfloat16_tESG_Li256ELb1ELb0ELb0ELb1EEENS1_36VarlenDynamicPersistentTileSchedulerILi128ELi160ELi256ELi128ELb0ELb0ELb1ELb1ELb1ELb1EEEEEEEEEvNT_6ParamsE --------------------------
	.section	.nv.shared._ZN7cutlass13device_kernelIN5flash11enable_sm90INS1_16FlashAttnFwdSm90INS1_25CollectiveMainloopFwdSm90ILi2EN4cute5tupleIJNS5_1CILi1EEES8_S8_EEENS6_IJNS7_ILi128EEENS7_ILi160EEENS7_ILi192EEEEEELi128ENS_12float_e4m3_tEfNS_4arch4Sm90ELb1ELb0ELb1ELb1ELb0ELb0ELb0ELb1ELb1ELb0ELb0ELb0EEENS1_21CollectiveEpilogueFwdINS6_IJSA_SA_SB_EEES9_NS_10bfloat16_tESG_Li256ELb1ELb0ELb0ELb1EEENS1_36VarlenDynamicPersistentTileSchedulerILi128ELi160ELi256ELi128ELb0ELb0ELb1ELb1ELb1ELb1EEEEEEEEEvNT_6ParamsE,"aw",@nobits
	.sectionflags	@""
	.align	16
	.zero		1024


//--------------------- .nv.shared._ZN7cutlass13device_kernelIN5flash11enable_sm90INS1_16FlashAttnFwdSm90INS1_25CollectiveMainloopFwdSm90ILi2EN4cute5tupleIJNS5_1CILi1EEES8_S8_EEENS6_IJNS7_ILi128EEENS7_ILi160EEENS7_ILi192EEEEEELi128ENS_12float_e4m3_tEfNS_4arch4Sm90ELb1ELb0ELb1ELb1ELb0ELb1ELb0ELb1ELb1ELb0ELb0ELb0EEENS1_21CollectiveEpilogueFwdINS6_IJSA_SA_SB_EEES9_NS_10bfloat16_tESG_Li256ELb1ELb0ELb0ELb1EEENS1_36VarlenDynamicPersistentTileSchedulerILi128ELi160ELi256ELi128ELb0ELb0ELb1ELb1ELb1ELb1EEEEEEEEEvNT_6ParamsE --------------------------
	.section	.nv.shared._ZN7cutlass13device_kernelIN5flash11enable_sm90INS1_16FlashAttnFwdSm90INS1_25CollectiveMainloopFwdSm90ILi2EN4cute5tupleIJNS5_1CILi1EEES8_S8_EEENS6_IJNS7_ILi128EEENS7_ILi160EEENS7_ILi192EEEEEELi128ENS_12float_e4m3_tEfNS_4arch4Sm90ELb1ELb0ELb1ELb1ELb0ELb1ELb0ELb1ELb1ELb0ELb0ELb0EEENS1_21CollectiveEpilogueFwdINS6_IJSA_SA_SB_EEES9_NS_10bfloat16_tESG_Li256ELb1ELb0ELb0ELb1EEENS1_36VarlenDynamicPersistentTileSchedulerILi128ELi160ELi256ELi128ELb0ELb0ELb1ELb1ELb1ELb1EEEEEEEEEvNT_6ParamsE,"aw",@nobits
	.sectionflags	@""
	.align	16
	.zero		1024


//--------------------- .nv.constant0._ZN7cutlass13device_kernelIN5flash11enable_sm90INS1_16FlashAttnFwdSm90INS1_25CollectiveMainloopFwdSm90ILi2EN4cute5tupleIJNS5_1CILi1EEES8_S8_EEENS6_IJNS7_ILi128EEENS7_ILi160EEENS7_ILi192EEEEEELi128ENS_12float_e4m3_tEfNS_4arch4Sm90ELb0ELb0ELb1ELb0ELb0ELb0ELb0ELb1ELb1ELb0ELb0ELb0EEENS1_21CollectiveEpilogueFwdINS6_IJSA_SA_SB_EEES9_NS_10bfloat16_tESG_Li256ELb0ELb0ELb0ELb1EEENS1_29StaticPersistentTileSchedulerILb0EEEEEEEEEvNT_6ParamsE --------------------------
	.section	.nv.constant0._ZN7cutlass13device_kernelIN5flash11enable_sm90INS1_16FlashAttnFwdSm90INS1_25CollectiveMainloopFwdSm90ILi2EN4cute5tupleIJNS5_1CILi1EEES8_S8_EEENS6_IJNS7_ILi128EEENS7_ILi160EEENS7_ILi192EEEEEELi128ENS_12float_e4m3_tEfNS_4arch4Sm90ELb0ELb0ELb1ELb0ELb0ELb0ELb0ELb1ELb1ELb0ELb0ELb0EEENS1_21CollectiveEpilogueFwdINS6_IJSA_SA_SB_EEES9_NS_10bfloat16_tESG_Li256ELb0ELb0ELb0ELb1EEENS1_29StaticPersistentTileSchedulerILb0EEEEEEEEEvNT_6ParamsE,"a",@progbits
	.sectionflags	@""
	.align	4
.nv.constant0._ZN7cutlass13device_kernelIN5flash11enable_sm90INS1_16FlashAttnFwdSm90INS1_25CollectiveMainloopFwdSm90ILi2EN4cute5tupleIJNS5_1CILi1EEES8_S8_EEENS6_IJNS7_ILi128EEENS7_ILi160EEENS7_ILi192EEEEEELi128ENS_12float_e4m3_tEfNS_4arch4Sm90ELb0ELb0ELb1ELb0ELb0ELb0ELb0ELb1ELb1ELb0ELb0ELb0EEENS1_21CollectiveEpilogueFwdINS6_IJSA_SA_SB_EEES9_NS_10bfloat16_tESG_Li256ELb0ELb0ELb0ELb1EEENS1_29StaticPersistentTileSchedulerILb0EEEEEEEEEvNT_6ParamsE:
	.zero		3584


//--------------------- .nv.constant0._ZN7cutlass13device_kernelIN5flash11enable_sm90INS1_16FlashAttnFwdSm90INS1_25CollectiveMainloopFwdSm90ILi2EN4cute5tupleIJNS5_1CILi2EEENS7_ILi1EEES9_EEENS6_IJNS7_ILi128EEENS7_ILi160EEENS7_ILi192EEEEEELi128ENS_12float_e4m3_tEfNS_4arch4Sm90ELb0ELb0ELb1ELb0ELb0ELb0ELb0ELb1ELb1ELb0ELb0ELb0EEENS1_21CollectiveEpilogueFwdINS6_IJSB_SB_SC_EEESA_NS_10bfloat16_tESH_Li256ELb0ELb0ELb0ELb1EEENS1_29StaticPersistentTileSchedulerILb0EEEEEEEEEvNT_6ParamsE --------------------------
	.section	.nv.constant0._ZN7cutlass13device_kernelIN5flash11enable_sm90INS1_16FlashAttnFwdSm90INS1_25CollectiveMainloopFwdSm90ILi2EN4cute5tupleIJNS5_1CILi2EEENS7_ILi1EEES9_EEENS6_IJNS7_ILi128EEENS7_ILi160EEENS7_ILi192EEEEEELi128ENS_12float_e4m3_tEfNS_4arch4Sm90ELb0ELb0ELb1ELb0ELb0ELb0ELb0ELb1ELb1ELb0ELb0ELb0EEENS1_21CollectiveEpilogueFwdINS6_IJSB_SB_SC_EEESA_NS_10bfloat16_tESH_Li256ELb0ELb0ELb0ELb1EEENS1_29StaticPersistentTileSchedulerILb0EEEEEEEEEvNT_6ParamsE,"a",@progbits
	.sectionflags	@""
	.align	4
.nv.constant0._ZN7cutlass13device_kernelIN5flash11enable_sm90INS1_16FlashAttnFwdSm90INS1_25CollectiveMainloopFwdSm90ILi2EN4cute5tupleIJNS5_1CILi2EEENS7_ILi1EEES9_EEENS6_IJNS7_ILi128EEENS7_ILi160EEENS7_ILi192EEEEEELi128ENS_12float_e4m3_tEfNS_4arch4Sm90ELb0ELb0ELb1ELb0ELb0ELb0ELb0ELb1ELb1ELb0ELb0ELb0EEENS1_21CollectiveEpilogueFwdINS6_IJSB_SB_SC_EEESA_NS_10bfloat16_tESH_Li256ELb0ELb0ELb0ELb1EEENS1_29StaticPersistentTileSchedulerILb0EEEEEEEEEvNT_6ParamsE:
	.zero		3584


//--------------------- .nv.constant0._ZN7cutlass13device_kernelIN5flash11enable_sm90INS1_16FlashAttnFwdSm90INS1_25CollectiveMainloopFwdSm90ILi2EN4cute5tupleIJNS5_1CILi1EEES8_S8_EEENS6_IJNS7_ILi128EEENS7_ILi160EEENS7_ILi192EEEEEELi128ENS_12float_e4m3_tEfNS_4arch4Sm90ELb0ELb0ELb1ELb1ELb0ELb0ELb0ELb1ELb1ELb0ELb0ELb0EEENS1_21CollectiveEpilogueFwdINS6_IJSA_SA_SB_EEES9_NS_10bfloat16_tESG_Li256ELb1ELb0ELb0ELb1EEENS1_36VarlenDynamicPersistentTileSchedulerILi128ELi160ELi256ELi128ELb0ELb0ELb1ELb0ELb1ELb1EEEEEEEEEvNT_6ParamsE --------------------------
	.section	.nv.constant0._ZN7cutlass13device_kernelIN5flash11enable_sm90INS1_16FlashAttnFwdSm90INS1_25CollectiveMainloopFwdSm90ILi2EN4cute5tupleIJNS5_1CILi1EEES8_S8_EEENS6_IJNS7_ILi128EEENS7_ILi160EEENS7_ILi192EEEEEELi128ENS_12float_e4m3_tEfNS_4arch4Sm90ELb0ELb0ELb1ELb1ELb0ELb0ELb0ELb1ELb1ELb0ELb0ELb0EEENS1_21CollectiveEpilogueFwdINS6_IJSA_SA_SB_EEES9_NS_10bfloat16_tESG_Li256ELb1ELb0ELb0ELb1EEENS1_36VarlenDynamicPersistentTileSchedulerILi128ELi160ELi256ELi128ELb0ELb0ELb1ELb0ELb1ELb1EEEEEEEEEvNT_6ParamsE,"a",@progbits
	.sectionflags	@""
	.align	4
.nv.constant0._ZN7cutlass13device_kernelIN5flash11enable_sm90INS1_16FlashAttnFwdSm90INS1_25CollectiveMainloopFwdSm90ILi2EN4cute5tupleIJNS5_1CILi1EEES8_S8_EEENS6_IJNS7_ILi128EEENS7_ILi160EEENS7_ILi192EEEEEELi128ENS_12float_e4m3_tEfNS_4arch4Sm90ELb0ELb0ELb1ELb1ELb0ELb0ELb0ELb1ELb1ELb0ELb0ELb0EEENS1_21CollectiveEpilogueFwdINS6_IJSA_SA_SB_EEES9_NS_10bfloat16_tESG_Li256ELb1ELb0ELb0ELb1EEENS1_36VarlenDynamicPersistentTileSchedulerILi128ELi160ELi256ELi128ELb0ELb0ELb1ELb0ELb1ELb1EEEEEEEEEvNT_6ParamsE:
	.zero		3200


//--------------------- .nv.constant0._ZN7cutlass13device_kernelIN5flash11enable_sm90INS1_16FlashAttnFwdSm90INS1_25CollectiveMainloopFwdSm90ILi2EN4cute5tupleIJNS5_1CILi1EEES8_S8_EEENS6_IJNS7_ILi128EEENS7_ILi160EEENS7_ILi192EEEEEELi128ENS_12float_e4m3_tEfNS_4arch4Sm90ELb0ELb0ELb1ELb1ELb0ELb1ELb0ELb1ELb1ELb0ELb0ELb0EEENS1_21CollectiveEpilogueFwdINS6_IJSA_SA_SB_EEES9_NS_10bfloat16_tESG_Li256ELb1ELb0ELb0ELb1EEENS1_36VarlenDynamicPersistentTileSchedulerILi128ELi160ELi256ELi128ELb0ELb0ELb1ELb0ELb1ELb1EEEEEEEEEvNT_6ParamsE --------------------------
	.section	.nv.constant0._ZN7cutlass13device_kernelIN5flash11enable_sm90INS1_16FlashAttnFwdSm90INS1_25CollectiveMainloopFwdSm90ILi2EN4cute5tupleIJNS5_1CILi1EEES8_S8_EEENS6_IJNS7_ILi128EEENS7_ILi160EEENS7_ILi192EEEEEELi128ENS_12float_e4m3_tEfNS_4arch4Sm90ELb0ELb0ELb1ELb1ELb0ELb1ELb0ELb1ELb1ELb0ELb0ELb0EEENS1_21CollectiveEpilogueFwdINS6_IJSA_SA_SB_EEES9_NS_10bfloat16_tESG_Li256ELb1ELb0ELb0ELb1EEENS1_36VarlenDynamicPersistentTileSchedulerILi128ELi160ELi256ELi128ELb0ELb0ELb1ELb0ELb1ELb1EEEEEEEEEvNT_6ParamsE,"a",@progbits
	.sectionflags	@""
	.align	4
.nv.constant0._ZN7cutlass13device_kernelIN5flash11enable_sm90INS1_16FlashAttnFwdSm90INS1_25CollectiveMainloopFwdSm90ILi2EN4cute5tupleIJNS5_1CILi1EEES8_S8_EEENS6_IJNS7_ILi128EEENS7_ILi160EEENS7_ILi192EEEEEELi128ENS_12float_e4m3_tEfNS_4arch4Sm90ELb0ELb0ELb1ELb1ELb0ELb1ELb0ELb1ELb1ELb0ELb0ELb0EEENS1_21CollectiveEpilogueFwdINS6_IJSA_SA_SB_EEES9_NS_10bfloat16_tESG_Li256ELb1ELb0ELb0ELb1EEENS1_36VarlenDynamicPersistentTileSchedulerILi128ELi160ELi256ELi128ELb0ELb0ELb1ELb0ELb1ELb1EEEEEEEEEvNT_6ParamsE:
	.zero		3200


//--------------------- .nv.constant0._ZN7cutlass13device_kernelIN5flash11enable_sm90INS1_16FlashAttnFwdSm90INS1_25CollectiveMainloopFwdSm90ILi2EN4cute5tupleIJNS5_1CILi1EEES8_S8_EEENS6_IJNS7_ILi128EEESA_NS7_ILi192EEEEEELi128ENS_12float_e4m3_tEfNS_4arch4Sm90ELb0ELb1ELb1ELb0ELb0ELb0ELb0ELb1ELb1ELb0ELb0ELb0EEENS1_21CollectiveEpilogueFwdINS6_IJSA_SA_SA_EEES9_NS_10bfloat16_tESF_Li256ELb0ELb0ELb0ELb1EEENS1_30DynamicPersistentTileSchedulerILi256ELi128ELb0ELb0ELb1EEEEEEEEEvNT_6ParamsE --------------------------
	.section	.nv.constant0._ZN7cutlass13device_kernelIN5flash11enable_sm90INS1_16FlashAttnFwdSm90INS1_25CollectiveMainloopFwdSm90ILi2EN4cute5tupleIJNS5_1CILi1EEES8_S8_EEENS6_IJNS7_ILi128EEESA_NS7_ILi192EEEEEELi128ENS_12float_e4m3_tEfNS_4arch4Sm90ELb0ELb1ELb1ELb0ELb0ELb0ELb0ELb1ELb1ELb0ELb0ELb0EEENS1_21CollectiveEpilogueFwdINS6_IJSA_SA_SA_EEES9_NS_10bfloat16_tESF_Li256ELb0ELb0ELb0ELb1EEENS1_30DynamicPersistentTileSchedulerILi256ELi128ELb0ELb0ELb1EEEEEEEEEvNT_6ParamsE,"a",@progbits
	.sectionflags	@""
	.align	4
.nv.constant0._ZN7cutlass13device_kernelIN5flash11enable_sm90INS1_16FlashAttnFwdSm90INS1_25CollectiveMainloopFwdSm90ILi2EN4cute5tupleIJNS5_1CILi1EEES8_S8_EEENS6_IJNS7_ILi128EEESA_NS7_ILi192EEEEEELi128ENS_12float_e4m3_tEfNS_4arch4Sm90ELb0ELb1ELb1ELb0ELb0ELb0ELb0ELb1ELb1ELb0ELb0ELb0EEENS1_21CollectiveEpilogueFwdINS6_IJSA_SA_SA_EEES9_NS_10bfloat16_tESF_Li256ELb0ELb0ELb0ELb1EEENS1_30DynamicPersistentTileSchedulerILi256ELi128ELb0ELb0ELb1EEEEEEEEEvNT_6ParamsE:
	.zero		3584


//--------------------- .nv.constant0._ZN7cutlass13device_kernelIN5flash11enable_sm90INS1_16FlashAttnFwdSm90INS1_25CollectiveMainloopFwdSm90ILi2EN4cute5tupleIJNS5_1CILi1EEES8_S8_EEENS6_IJNS7_ILi128EEESA_NS7_ILi192EEEEEELi128ENS_12float_e4m3_tEfNS_4arch4Sm90ELb0ELb1ELb1ELb1ELb0ELb0ELb0ELb1ELb1ELb0ELb0ELb0EEENS1_21CollectiveEpilogueFwdINS6_IJSA_SA_SA_EEES9_NS_10bfloat16_tESF_Li256ELb1ELb0ELb0ELb1EEENS1_36VarlenDynamicPersistentTileSchedulerILi128ELi128ELi256ELi128ELb0ELb0ELb1ELb1ELb0ELb1EEEEEEEEEvNT_6ParamsE --------------------------
	.section	.nv.constant0._ZN7cutlass13device_kernelIN5flash11enable_sm90INS1_16FlashAttnFwdSm90INS1_25CollectiveMainloopFwdSm90ILi2EN4cute5tupleIJNS5_1CILi1EEES8_S8_EEENS6_IJNS7_ILi128EEESA_NS7_ILi192EEEEEELi128ENS_12float_e4m3_tEfNS_4arch4Sm90ELb0ELb1ELb1ELb1ELb0ELb0ELb0ELb1ELb1ELb0ELb0ELb0EEENS1_21CollectiveEpilogueFwdINS6_IJSA_SA_SA_EEES9_NS_10bfloat16_tESF_Li256ELb1ELb0ELb0ELb1EEENS1_36VarlenDynamicPersistentTileSchedulerILi128ELi128ELi256ELi128ELb0ELb0ELb1ELb1ELb0ELb1EEEEEEEEEvNT_6ParamsE,"a",@progbits
	.sectionflags	@""
	.align	4
.nv.constant0._ZN7cutlass13device_kernelIN5flash11enable_sm90INS1_16FlashAttnFwdSm90INS1_25CollectiveMainloopFwdSm90ILi2EN4cute5tupleIJNS5_1CILi1EEES8_S8_EEENS6_IJNS7_ILi128EEESA_NS7_ILi192EEEEEELi128ENS_12float_e4m3_tEfNS_4arch4Sm90ELb0ELb1ELb1ELb1ELb0ELb0ELb0ELb1ELb1ELb0ELb0ELb0EEENS1_21CollectiveEpilogueFwdINS6_IJSA_SA_SA_EEES9_NS_10bfloat16_tESF_Li256ELb1ELb0ELb0ELb1EEENS1_36VarlenDynamicPersistentTileSchedulerILi128ELi128ELi256ELi128ELb0ELb0ELb1ELb1ELb0ELb1EEEEEEEEEvNT_6ParamsE:
	.zero		3200


//--------------------- .nv.constant0._ZN7cutlass13device_kernelIN5flash11enable_sm90INS1_16FlashAttnFwdSm90INS1_25CollectiveMainloopFwdSm90ILi2EN4cute5tupleIJNS5_1CILi1EEES8_S8_EEENS6_IJNS7_ILi128EEESA_NS7_ILi192EEEEEELi128ENS_12float_e4m3_tEfNS_4arch4Sm90ELb0ELb1ELb1ELb1ELb0ELb1ELb0ELb1ELb1ELb0ELb0ELb0EEENS1_21CollectiveEpilogueFwdINS6_IJSA_SA_SA_EEES9_NS_10bfloat16_tESF_Li256ELb1ELb0ELb0ELb1EEENS1_36VarlenDynamicPersistentTileSchedulerILi128ELi128ELi256ELi128ELb0ELb0ELb1ELb1ELb0ELb1EEEEEEEEEvNT_6ParamsE --------------------------
	.section	.nv.constant0._ZN7cutlass13device_kernelIN5flash11enable_sm90INS1_16FlashAttnFwdSm90INS1_25CollectiveMainloopFwdSm90ILi2EN4cute5tupleIJNS5_1CILi1EEES8_S8_EEENS6_IJNS7_ILi128EEESA_NS7_ILi192EEEEEELi128ENS_12float_e4m3_tEfNS_4arch4Sm90ELb0ELb1ELb1ELb1ELb0ELb1ELb0ELb1ELb1ELb0ELb0ELb0EEENS1_21CollectiveEpilogueFwdINS6_IJSA_SA_SA_EEES9_NS_10bfloat16_tESF_Li256ELb1ELb0ELb0ELb1EEENS1_36VarlenDynamicPersistentTileSchedulerILi128ELi128ELi256ELi128ELb0ELb0ELb1ELb1ELb0ELb1EEEEEEEEEvNT_6ParamsE,"a",@progbits
	.sectionflags	@""
	.align	4
.nv.constant0._ZN7cutlass13device_kernelIN5flash11enable_sm90INS1_16FlashAttnFwdSm90INS1_25CollectiveMainloopFwdSm90ILi2EN4cute5tupleIJNS5_1CILi1EEES8_S8_EEENS6_IJNS7_ILi128EEESA_NS7_ILi192EEEEEELi128ENS_12float_e4m3_tEfNS_4arch4Sm90ELb0ELb1ELb1ELb1ELb0ELb1ELb0ELb1ELb1ELb0ELb0ELb0EEENS1_21CollectiveEpilogueFwdINS6_IJSA_SA_SA_EEES9_NS_10bfloat16_tESF_Li256ELb1ELb0ELb0ELb1EEENS1_36VarlenDynamicPersistentTileSchedulerILi128ELi128ELi256ELi128ELb0ELb0ELb1ELb1ELb0ELb1EEEEEEEEEvNT_6ParamsE:
	.zero		3200


//--------------------- .nv.constant0._ZN7cutlass13device_kernelIN5flash11enable_sm90INS1_16FlashAttnFwdSm90INS1_25CollectiveMainloopFwdSm90ILi2EN4cute5tupleIJNS5_1CILi1EEES8_S8_EEENS6_IJNS7_ILi128EEENS7_ILi160EEENS7_ILi192EEEEEELi128ENS_12float_e4m3_tEfNS_4arch4Sm90ELb1ELb0ELb1ELb0ELb0ELb0ELb0ELb1ELb1ELb0ELb0ELb0EEENS1_21CollectiveEpilogueFwdINS6_IJSA_SA_SB_EEES9_NS_10bfloat16_tESG_Li256ELb0ELb0ELb0ELb1EEENS1_30DynamicPersistentTileSchedulerILi256ELi128ELb0ELb0ELb1EEEEEEEEEvNT_6ParamsE --------------------------
	.section	.nv.constant0._ZN7cutlass13device_kernelIN5flash11enable_sm90INS1_16FlashAttnFwdSm90INS1_25CollectiveMainloopFwdSm90ILi2EN4cute5tupleIJNS5_1CILi1EEES8_S8_EEENS6_IJNS7_ILi128EEENS7_ILi160EEENS7_ILi192EEEEEELi128ENS_12float_e4m3_tEfNS_4arch4Sm90ELb1ELb0ELb1ELb0ELb0ELb0ELb0ELb1ELb1ELb0ELb0ELb0EEENS1_21CollectiveEpilogueFwdINS6_IJSA_SA_SB_EEES9_NS_10bfloat16_tESG_Li256ELb0ELb0ELb0ELb1EEENS1_30DynamicPersistentTileSchedulerILi256ELi128ELb0ELb0ELb1EEEEEEEEEvNT_6ParamsE,"a",@progbits
	.sectionflags	@""
	.align	4
.nv.constant0._ZN7cutlass13device_kernelIN5flash11enable_sm90INS1_16FlashAttnFwdSm90INS1_25CollectiveMainloopFwdSm90ILi2EN4cute5tupleIJNS5_1CILi1EEES8_S8_EEENS6_IJNS7_ILi128EEENS7_ILi160EEENS7_ILi192EEEEEELi128ENS_12float_e4m3_tEfNS_4arch4Sm90ELb1ELb0ELb1ELb0ELb0ELb0ELb0ELb1ELb1ELb0ELb0ELb0EEENS1_21CollectiveEpilogueFwdINS6_IJSA_SA_SB_EEES9_NS_10bfloat16_tESG_Li256ELb0ELb0ELb0ELb1EEENS1_30DynamicPersistentTileSchedulerILi256ELi128ELb0ELb0ELb1EEEEEEEEEvNT_6ParamsE:
	.zero		3584


//--------------------- .nv.constant0._ZN7cutlass13device_kernelIN5flash11enable_sm90INS1_16FlashAttnFwdSm90INS1_25CollectiveMainloopFwdSm90ILi2EN4cute5tupleIJNS5_1CILi1EEES8_S8_EEENS6_IJNS7_ILi128EEENS7_ILi160EEENS7_ILi192EEEEEELi128ENS_12float_e4m3_tEfNS_4arch4Sm90ELb1ELb0ELb1ELb1ELb0ELb0ELb0ELb1ELb1ELb0ELb0ELb0EEENS1_21CollectiveEpilogueFwdINS6_IJSA_SA_SB_EEES9_NS_10bfloat16_tESG_Li256ELb1ELb0ELb0ELb1EEENS1_36VarlenDynamicPersistentTileSchedulerILi128ELi160ELi256ELi128ELb0ELb0ELb1ELb1ELb1ELb1EEEEEEEEEvNT_6ParamsE --------------------------
	.section	.nv.constant0._ZN7cutlass13device_kernelIN5flash11enable_sm90INS1_16FlashAttnFwdSm90INS1_25CollectiveMainloopFwdSm90ILi2EN4cute5tupleIJNS5_1CILi1EEES8_S8_EEENS6_IJNS7_ILi128EEENS7_ILi160EEENS7_ILi192EEEEEELi128ENS_12float_e4m3_tEfNS_4arch4Sm90ELb1ELb0ELb1ELb1ELb0ELb0ELb0ELb1ELb1ELb0ELb0ELb0EEENS1_21CollectiveEpilogueFwdINS6_IJSA_SA_SB_EEES9_NS_10bfloat16_tESG_Li256ELb1ELb0ELb0ELb1EEENS1_36VarlenDynamicPersistentTileSchedulerILi128ELi160ELi256ELi128ELb0ELb0ELb1ELb1ELb1ELb1EEEEEEEEEvNT_6ParamsE,"a",@progbits
	.sectionflags	@""
	.align	4
.nv.constant0._ZN7cutlass13device_kernelIN5flash11enable_sm90INS1_16FlashAttnFwdSm90INS1_25CollectiveMainloopFwdSm90ILi2EN4cute5tupleIJNS5_1CILi1EEES8_S8_EEENS6_IJNS7_ILi128EEENS7_ILi160EEENS7_ILi192EEEEEELi128ENS_12float_e4m3_tEfNS_4arch4Sm90ELb1ELb0ELb1ELb1ELb0ELb0ELb0ELb1ELb1ELb0ELb0ELb0EEENS1_21CollectiveEpilogueFwdINS6_IJSA_SA_SB_EEES9_NS_10bfloat16_tESG_Li256ELb1ELb0ELb0ELb1EEENS1_36VarlenDynamicPersistentTileSchedulerILi128ELi160ELi256ELi128ELb0ELb0ELb1ELb1ELb1ELb1EEEEEEEEEvNT_6ParamsE:
	.zero		3200


//--------------------- .nv.constant0._ZN7cutlass13device_kernelIN5flash11enable_sm90INS1_16FlashAttnFwdSm90INS1_25CollectiveMainloopFwdSm90ILi2EN4cute5tupleIJNS5_1CILi1EEES8_S8_EEENS6_IJNS7_ILi128EEENS7_ILi160EEENS7_ILi192EEEEEELi128ENS_12float_e4m3_tEfNS_4arch4Sm90ELb1ELb0ELb1ELb1ELb0ELb1ELb0ELb1ELb1ELb0ELb0ELb0EEENS1_21CollectiveEpilogueFwdINS6_IJSA_SA_SB_EEES9_NS_10bfloat16_tESG_Li256ELb1ELb0ELb0ELb1EEENS1_36VarlenDynamicPersistentTileSchedulerILi128ELi160ELi256ELi128ELb0ELb0ELb1ELb1ELb1ELb1EEEEEEEEEvNT_6ParamsE --------------------------
	.section	.nv.constant0._ZN7cutlass13device_kernelIN5flash11enable_sm90INS1_16FlashAttnFwdSm90INS1_25CollectiveMainloopFwdSm90ILi2EN4cute5tupleIJNS5_1CILi1EEES8_S8_EEENS6_IJNS7_ILi128EEENS7_ILi160EEENS7_ILi192EEEEEELi128ENS_12float_e4m3_tEfNS_4arch4Sm90ELb1ELb0ELb1ELb1ELb0ELb1ELb0ELb1ELb1ELb0ELb0ELb0EEENS1_21CollectiveEpilogueFwdINS6_IJSA_SA_SB_EEES9_NS_10bfloat16_tESG_Li256ELb1ELb0ELb0ELb1EEENS1_36VarlenDynamicPersistentTileSchedulerILi128ELi160ELi256ELi128ELb0ELb0ELb1ELb1ELb1ELb1EEEEEEEEEvNT_6ParamsE,"a",@progbits
	.sectionflags	@""
	.align	4
.nv.constant0._ZN7cutlass13device_kernelIN5flash11enable_sm90INS1_16FlashAttnFwdSm90INS1_25CollectiveMainloopFwdSm90ILi2EN4cute5tupleIJNS5_1CILi1EEES8_S8_EEENS6_IJNS7_ILi128EEENS7_ILi160EEENS7_ILi192EEEEEELi128ENS_12float_e4m3_tEfNS_4arch4Sm90ELb1ELb0ELb1ELb1ELb0ELb1ELb0ELb1ELb1ELb0ELb0ELb0EEENS1_21CollectiveEpilogueFwdINS6_IJSA_SA_SB_EEES9_NS_10bfloat16_tESG_Li256ELb1ELb0ELb0ELb1EEENS1_36VarlenDynamicPersistentTileSchedulerILi128ELi160ELi256ELi128ELb0ELb0ELb1ELb1ELb1ELb1EEEEEEEEEvNT_6ParamsE:
	.zero		3200


//--------------------- SYMBOLS --------------------------

	.type		.nv.reservedSmem.offset0,@object
	.size		.nv.reservedSmem.offset0,0x4
	.type		__assertfail,@function
